	.target	sm_80

	.elftype	@"ET_EXEC"


//--------------------- .note.nv.tkinfo           --------------------------
	.section	.note.nv.tkinfo,"",@"SHT_NOTE"
	.sectionflags	@"SHF_NOTE_NV_TKINFO"
	.tkinfo
        /*0018*/ 	.word	0x00000002
        /*0030*/ 	.string	""
        /*0030*/ 	.string	"ptxas"
        /*0030*/ 	.string	"Cuda compilation tools, release 13.0, V13.0.88"
        /*0030*/ 	.string	"Build cuda_13.0.r13.0/compiler.36424714_0"
        /*0030*/ 	.string	"-arch sm_80 -m 64 "



//--------------------- .note.nv.cuinfo           --------------------------
	.section	.note.nv.cuinfo,"",@"SHT_NOTE"
	.sectionflags	@"SHF_NOTE_NV_CUINFO"
        /*0018*/ 	.short	0x0002
        /*001a*/ 	.short	0x0050
        /*001c*/ 	.short	0x0082
	.zero		2


//--------------------- .nv.info                  --------------------------
	.section	.nv.info,"",@"SHT_CUDA_INFO"
	.align	4


	//----- nvinfo : EIATTR_REGCOUNT
	.align		4
        /*0000*/ 	.byte	0x04, 0x2f
        /*0002*/ 	.short	(.L_12 - .L_11)
	.align		4
.L_11:
        /*0004*/ 	.word	index@(_ZN5flash25flash_bwd_dot_do_o_kernelILb1E23Flash_bwd_kernel_traitsILi32ELi128ELi128ELi8ELi4ELi4ELi4ELb0ELb0EN7cutlass6half_tE19Flash_kernel_traitsILi32ELi128ELi128ELi8ES3_EEEEvNS_16Flash_bwd_paramsE)
        /*0008*/ 	.word	0x00000022


	//----- nvinfo : EIATTR_FRAME_SIZE
	.align		4
.L_12:
        /*000c*/ 	.byte	0x04, 0x11
        /*000e*/ 	.short	(.L_14 - .L_13)
	.align		4
.L_13:
        /*0010*/ 	.word	index@(_ZN5flash25flash_bwd_dot_do_o_kernelILb1E23Flash_bwd_kernel_traitsILi32ELi128ELi128ELi8ELi4ELi4ELi4ELb0ELb0EN7cutlass6half_tE19Flash_kernel_traitsILi32ELi128ELi128ELi8ES3_EEEEvNS_16Flash_bwd_paramsE)
        /*0014*/ 	.word	0x00000000


	//----- nvinfo : EIATTR_REGCOUNT
	.align		4
.L_14:
        /*0018*/ 	.byte	0x04, 0x2f
        /*001a*/ 	.short	(.L_16 - .L_15)
	.align		4
.L_15:
        /*001c*/ 	.word	index@(_ZN5flash25flash_bwd_dot_do_o_kernelILb0E23Flash_bwd_kernel_traitsILi32ELi128ELi128ELi8ELi4ELi4ELi4ELb0ELb0EN7cutlass6half_tE19Flash_kernel_traitsILi32ELi128ELi128ELi8ES3_EEEEvNS_16Flash_bwd_paramsE)
        /*0020*/ 	.word	0x00000020


	//----- nvinfo : EIATTR_FRAME_SIZE
	.align		4
.L_16:
        /*0024*/ 	.byte	0x04, 0x11
        /*0026*/ 	.short	(.L_18 - .L_17)
	.align		4
.L_17:
        /*0028*/ 	.word	index@(_ZN5flash25flash_bwd_dot_do_o_kernelILb0E23Flash_bwd_kernel_traitsILi32ELi128ELi128ELi8ELi4ELi4ELi4ELb0ELb0EN7cutlass6half_tE19Flash_kernel_traitsILi32ELi128ELi128ELi8ES3_EEEEvNS_16Flash_bwd_paramsE)
        /*002c*/ 	.word	0x00000000


	//----- nvinfo : EIATTR_REGCOUNT
	.align		4
.L_18:
        /*0030*/ 	.byte	0x04, 0x2f
        /*0032*/ 	.short	(.L_20 - .L_19)
	.align		4
.L_19:
        /*0034*/ 	.word	index@(_ZN5flash44flash_bwd_dq_dk_dv_loop_seqk_parallel_kernelI23Flash_bwd_kernel_traitsILi32ELi128ELi128ELi8ELi4ELi4ELi4ELb0ELb0EN7cutlass6half_tE19Flash_kernel_traitsILi32ELi128ELi128ELi8ES3_EELb0ELb0ELb1ELb1ELb0ELb0ELb1EEEvNS_16Flash_bwd_paramsE)
        /*0038*/ 	.word	0x000000ff


	//----- nvinfo : EIATTR_FRAME_SIZE
	.align		4
.L_20:
        /*003c*/ 	.byte	0x04, 0x11
        /*003e*/ 	.short	(.L_22 - .L_21)
	.align		4
.L_21:
        /*0040*/ 	.word	index@(_ZN5flash44flash_bwd_dq_dk_dv_loop_seqk_parallel_kernelI23Flash_bwd_kernel_traitsILi32ELi128ELi128ELi8ELi4ELi4ELi4ELb0ELb0EN7cutlass6half_tE19Flash_kernel_traitsILi32ELi128ELi128ELi8ES3_EELb0ELb0ELb1ELb1ELb0ELb0ELb1EEEvNS_16Flash_bwd_paramsE)
        /*0044*/ 	.word	0x000000d0


	//----- nvinfo : EIATTR_REGCOUNT
	.align		4
.L_22:
        /*0048*/ 	.byte	0x04, 0x2f
        /*004a*/ 	.short	(.L_24 - .L_23)
	.align		4
.L_23:
        /*004c*/ 	.word	index@(_ZN5flash44flash_bwd_dq_dk_dv_loop_seqk_parallel_kernelI23Flash_bwd_kernel_traitsILi32ELi128ELi128ELi8ELi4ELi4ELi4ELb0ELb0EN7cutlass6half_tE19Flash_kernel_traitsILi32ELi128ELi128ELi8ES3_EELb1ELb0ELb1ELb1ELb0ELb0ELb0EEEvNS_16Flash_bwd_paramsE)
        /*0050*/ 	.word	0x000000fd


	//----- nvinfo : EIATTR_FRAME_SIZE
	.align		4
.L_24:
        /*0054*/ 	.byte	0x04, 0x11
        /*0056*/ 	.short	(.L_26 - .L_25)
	.align		4
.L_25:
        /*0058*/ 	.word	index@(_ZN5flash44flash_bwd_dq_dk_dv_loop_seqk_parallel_kernelI23Flash_bwd_kernel_traitsILi32ELi128ELi128ELi8ELi4ELi4ELi4ELb0ELb0EN7cutlass6half_tE19Flash_kernel_traitsILi32ELi128ELi128ELi8ES3_EELb1ELb0ELb1ELb1ELb0ELb0ELb0EEEvNS_16Flash_bwd_paramsE)
        /*005c*/ 	.word	0x00000000


	//----- nvinfo : EIATTR_REGCOUNT
	.align		4
.L_26:
        /*0060*/ 	.byte	0x04, 0x2f
        /*0062*/ 	.short	(.L_28 - .L_27)
	.align		4
.L_27:
        /*0064*/ 	.word	index@(_ZN5flash44flash_bwd_dq_dk_dv_loop_seqk_parallel_kernelI23Flash_bwd_kernel_traitsILi32ELi128ELi128ELi8ELi4ELi4ELi4ELb0ELb0EN7cutlass6half_tE19Flash_kernel_traitsILi32ELi128ELi128ELi8ES3_EELb0ELb0ELb1ELb0ELb0ELb1ELb1EEEvNS_16Flash_bwd_paramsE)
        /*0068*/ 	.word	0x000000ff


	//----- nvinfo : EIATTR_FRAME_SIZE
	.align		4
.L_28:
        /*006c*/ 	.byte	0x04, 0x11
        /*006e*/ 	.short	(.L_30 - .L_29)
	.align		4
.L_29:
        /*0070*/ 	.word	index@(_ZN5flash44flash_bwd_dq_dk_dv_loop_seqk_parallel_kernelI23Flash_bwd_kernel_traitsILi32ELi128ELi128ELi8ELi4ELi4ELi4ELb0ELb0EN7cutlass6half_tE19Flash_kernel_traitsILi32ELi128ELi128ELi8ES3_EELb0ELb0ELb1ELb0ELb0ELb1ELb1EEEvNS_16Flash_bwd_paramsE)
        /*0074*/ 	.word	0x000000c8


	//----- nvinfo : EIATTR_REGCOUNT
	.align		4
.L_30:
        /*0078*/ 	.byte	0x04, 0x2f
        /*007a*/ 	.short	(.L_32 - .L_31)
	.align		4
.L_31:
        /*007c*/ 	.word	index@(_ZN5flash44flash_bwd_dq_dk_dv_loop_seqk_parallel_kernelI23Flash_bwd_kernel_traitsILi32ELi128ELi128ELi8ELi4ELi4ELi4ELb0ELb0EN7cutlass6half_tE19Flash_kernel_traitsILi32ELi128ELi128ELi8ES3_EELb1ELb0ELb1ELb0ELb0ELb1ELb0EEEvNS_16Flash_bwd_paramsE)
        /*0080*/ 	.word	0x000000ff


	//----- nvinfo : EIATTR_FRAME_SIZE
	.align		4
.L_32:
        /*0084*/ 	.byte	0x04, 0x11
        /*0086*/ 	.short	(.L_34 - .L_33)
	.align		4
.L_33:
        /*0088*/ 	.word	index@(_ZN5flash44flash_bwd_dq_dk_dv_loop_seqk_parallel_kernelI23Flash_bwd_kernel_traitsILi32ELi128ELi128ELi8ELi4ELi4ELi4ELb0ELb0EN7cutlass6half_tE19Flash_kernel_traitsILi32ELi128ELi128ELi8ES3_EELb1ELb0ELb1ELb0ELb0ELb1ELb0EEEvNS_16Flash_bwd_paramsE)
        /*008c*/ 	.word	0x00000000


	//----- nvinfo : EIATTR_REGCOUNT
	.align		4
.L_34:
        /*0090*/ 	.byte	0x04, 0x2f
        /*0092*/ 	.short	(.L_36 - .L_35)
	.align		4
.L_35:
        /*0094*/ 	.word	index@(_ZN5flash44flash_bwd_dq_dk_dv_loop_seqk_parallel_kernelI23Flash_bwd_kernel_traitsILi32ELi128ELi128ELi8ELi4ELi4ELi4ELb0ELb0EN7cutlass6half_tE19Flash_kernel_traitsILi32ELi128ELi128ELi8ES3_EELb0ELb0ELb0ELb1ELb0ELb0ELb1EEEvNS_16Flash_bwd_paramsE)
        /*0098*/ 	.word	0x000000ff


	//----- nvinfo : EIATTR_FRAME_SIZE
	.align		4
.L_36:
        /*009c*/ 	.byte	0x04, 0x11
        /*009e*/ 	.short	(.L_38 - .L_37)
	.align		4
.L_37:
        /*00a0*/ 	.word	index@(_ZN5flash44flash_bwd_dq_dk_dv_loop_seqk_parallel_kernelI23Flash_bwd_kernel_traitsILi32ELi128ELi128ELi8ELi4ELi4ELi4ELb0ELb0EN7cutlass6half_tE19Flash_kernel_traitsILi32ELi128ELi128ELi8ES3_EELb0ELb0ELb0ELb1ELb0ELb0ELb1EEEvNS_16Flash_bwd_paramsE)
        /*00a4*/ 	.word	0x000000b8


	//----- nvinfo : EIATTR_REGCOUNT
	.align		4
.L_38:
        /*00a8*/ 	.byte	0x04, 0x2f
        /*00aa*/ 	.short	(.L_40 - .L_39)
	.align		4
.L_39:
        /*00ac*/ 	.word	index@(_ZN5flash44flash_bwd_dq_dk_dv_loop_seqk_parallel_kernelI23Flash_bwd_kernel_traitsILi32ELi128ELi128ELi8ELi4ELi4ELi4ELb0ELb0EN7cutlass6half_tE19Flash_kernel_traitsILi32ELi128ELi128ELi8ES3_EELb1ELb0ELb0ELb1ELb0ELb0ELb0EEEvNS_16Flash_bwd_paramsE)
        /*00b0*/ 	.word	0x000000ff


	//----- nvinfo : EIATTR_FRAME_SIZE
	.align		4
.L_40:
        /*00b4*/ 	.byte	0x04, 0x11
        /*00b6*/ 	.short	(.L_42 - .L_41)
	.align		4
.L_41:
        /*00b8*/ 	.word	index@(_ZN5flash44flash_bwd_dq_dk_dv_loop_seqk_parallel_kernelI23Flash_bwd_kernel_traitsILi32ELi128ELi128ELi8ELi4ELi4ELi4ELb0ELb0EN7cutlass6half_tE19Flash_kernel_traitsILi32ELi128ELi128ELi8ES3_EELb1ELb0ELb0ELb1ELb0ELb0ELb0EEEvNS_16Flash_bwd_paramsE)
        /*00bc*/ 	.word	0x00000010


	//----- nvinfo : EIATTR_REGCOUNT
	.align		4
.L_42:
        /*00c0*/ 	.byte	0x04, 0x2f
        /*00c2*/ 	.short	(.L_44 - .L_43)
	.align		4
.L_43:
        /*00c4*/ 	.word	index@(_ZN5flash44flash_bwd_dq_dk_dv_loop_seqk_parallel_kernelI23Flash_bwd_kernel_traitsILi32ELi128ELi128ELi8ELi4ELi4ELi4ELb0ELb0EN7cutlass6half_tE19Flash_kernel_traitsILi32ELi128ELi128ELi8ES3_EELb0ELb0ELb0ELb0ELb1ELb1ELb1EEEvNS_16Flash_bwd_paramsE)
        /*00c8*/ 	.word	0x000000ff


	//----- nvinfo : EIATTR_FRAME_SIZE
	.align		4
.L_44:
        /*00cc*/ 	.byte	0x04, 0x11
        /*00ce*/ 	.short	(.L_46 - .L_45)
	.align		4
.L_45:
        /*00d0*/ 	.word	index@(_ZN5flash44flash_bwd_dq_dk_dv_loop_seqk_parallel_kernelI23Flash_bwd_kernel_traitsILi32ELi128ELi128ELi8ELi4ELi4ELi4ELb0ELb0EN7cutlass6half_tE19Flash_kernel_traitsILi32ELi128ELi128ELi8ES3_EELb0ELb0ELb0ELb0ELb1ELb1ELb1EEEvNS_16Flash_bwd_paramsE)
        /*00d4*/ 	.word	0x00000088


	//----- nvinfo : EIATTR_REGCOUNT
	.align		4
.L_46:
        /*00d8*/ 	.byte	0x04, 0x2f
        /*00da*/ 	.short	(.L_48 - .L_47)
	.align		4
.L_47:
        /*00dc*/ 	.word	index@(_ZN5flash44flash_bwd_dq_dk_dv_loop_seqk_parallel_kernelI23Flash_bwd_kernel_traitsILi32ELi128ELi128ELi8ELi4ELi4ELi4ELb0ELb0EN7cutlass6half_tE19Flash_kernel_traitsILi32ELi128ELi128ELi8ES3_EELb1ELb0ELb0ELb0ELb1ELb1ELb0EEEvNS_16Flash_bwd_paramsE)
        /*00e0*/ 	.word	0x000000ff


	//----- nvinfo : EIATTR_FRAME_SIZE
	.align		4
.L_48:
        /*00e4*/ 	.byte	0x04, 0x11
        /*00e6*/ 	.short	(.L_50 - .L_49)
	.align		4
.L_49:
        /*00e8*/ 	.word	index@(_ZN5flash44flash_bwd_dq_dk_dv_loop_seqk_parallel_kernelI23Flash_bwd_kernel_traitsILi32ELi128ELi128ELi8ELi4ELi4ELi4ELb0ELb0EN7cutlass6half_tE19Flash_kernel_traitsILi32ELi128ELi128ELi8ES3_EELb1ELb0ELb0ELb0ELb1ELb1ELb0EEEvNS_16Flash_bwd_paramsE)
        /*00ec*/ 	.word	0x00000000


	//----- nvinfo : EIATTR_REGCOUNT
	.align		4
.L_50:
        /*00f0*/ 	.byte	0x04, 0x2f
        /*00f2*/ 	.short	(.L_52 - .L_51)
	.align		4
.L_51:
        /*00f4*/ 	.word	index@(_ZN5flash44flash_bwd_dq_dk_dv_loop_seqk_parallel_kernelI23Flash_bwd_kernel_traitsILi32ELi128ELi128ELi8ELi4ELi4ELi4ELb0ELb0EN7cutlass6half_tE19Flash_kernel_traitsILi32ELi128ELi128ELi8ES3_EELb0ELb0ELb1ELb0ELb0ELb0ELb1EEEvNS_16Flash_bwd_paramsE)
        /*00f8*/ 	.word	0x000000ff


	//----- nvinfo : EIATTR_FRAME_SIZE
	.align		4
.L_52:
        /*00fc*/ 	.byte	0x04, 0x11
        /*00fe*/ 	.short	(.L_54 - .L_53)
	.align		4
.L_53:
        /*0100*/ 	.word	index@(_ZN5flash44flash_bwd_dq_dk_dv_loop_seqk_parallel_kernelI23Flash_bwd_kernel_traitsILi32ELi128ELi128ELi8ELi4ELi4ELi4ELb0ELb0EN7cutlass6half_tE19Flash_kernel_traitsILi32ELi128ELi128ELi8ES3_EELb0ELb0ELb1ELb0ELb0ELb0ELb1EEEvNS_16Flash_bwd_paramsE)
        /*0104*/ 	.word	0x000000d0


	//----- nvinfo : EIATTR_REGCOUNT
	.align		4
.L_54:
        /*0108*/ 	.byte	0x04, 0x2f
        /*010a*/ 	.short	(.L_56 - .L_55)
	.align		4
.L_55:
        /*010c*/ 	.word	index@(_ZN5flash44flash_bwd_dq_dk_dv_loop_seqk_parallel_kernelI23Flash_bwd_kernel_traitsILi32ELi128ELi128ELi8ELi4ELi4ELi4ELb0ELb0EN7cutlass6half_tE19Flash_kernel_traitsILi32ELi128ELi128ELi8ES3_EELb1ELb0ELb1ELb0ELb0ELb0ELb0EEEvNS_16Flash_bwd_paramsE)
        /*0110*/ 	.word	0x000000fa


	//----- nvinfo : EIATTR_FRAME_SIZE
	.align		4
.L_56:
        /*0114*/ 	.byte	0x04, 0x11
        /*0116*/ 	.short	(.L_58 - .L_57)
	.align		4
.L_57:
        /*0118*/ 	.word	index@(_ZN5flash44flash_bwd_dq_dk_dv_loop_seqk_parallel_kernelI23Flash_bwd_kernel_traitsILi32ELi128ELi128ELi8ELi4ELi4ELi4ELb0ELb0EN7cutlass6half_tE19Flash_kernel_traitsILi32ELi128ELi128ELi8ES3_EELb1ELb0ELb1ELb0ELb0ELb0ELb0EEEvNS_16Flash_bwd_paramsE)
        /*011c*/ 	.word	0x00000000


	//----- nvinfo : EIATTR_REGCOUNT
	.align		4
.L_58:
        /*0120*/ 	.byte	0x04, 0x2f
        /*0122*/ 	.short	(.L_60 - .L_59)
	.align		4
.L_59:
        /*0124*/ 	.word	index@(_ZN5flash44flash_bwd_dq_dk_dv_loop_seqk_parallel_kernelI23Flash_bwd_kernel_traitsILi32ELi128ELi128ELi8ELi4ELi4ELi4ELb0ELb0EN7cutlass6half_tE19Flash_kernel_traitsILi32ELi128ELi128ELi8ES3_EELb0ELb0ELb0ELb0ELb0ELb0ELb1EEEvNS_16Flash_bwd_paramsE)
        /*0128*/ 	.word	0x000000ff


	//----- nvinfo : EIATTR_FRAME_SIZE
	.align		4
.L_60:
        /*012c*/ 	.byte	0x04, 0x11
        /*012e*/ 	.short	(.L_62 - .L_61)
	.align		4
.L_61:
        /*0130*/ 	.word	index@(_ZN5flash44flash_bwd_dq_dk_dv_loop_seqk_parallel_kernelI23Flash_bwd_kernel_traitsILi32ELi128ELi128ELi8ELi4ELi4ELi4ELb0ELb0EN7cutlass6half_tE19Flash_kernel_traitsILi32ELi128ELi128ELi8ES3_EELb0ELb0ELb0ELb0ELb0ELb0ELb1EEEvNS_16Flash_bwd_paramsE)
        /*0134*/ 	.word	0x000000b0


	//----- nvinfo : EIATTR_REGCOUNT
	.align		4
.L_62:
        /*0138*/ 	.byte	0x04, 0x2f
        /*013a*/ 	.short	(.L_64 - .L_63)
	.align		4
.L_63:
        /*013c*/ 	.word	index@(_ZN5flash44flash_bwd_dq_dk_dv_loop_seqk_parallel_kernelI23Flash_bwd_kernel_traitsILi32ELi128ELi128ELi8ELi4ELi4ELi4ELb0ELb0EN7cutlass6half_tE19Flash_kernel_traitsILi32ELi128ELi128ELi8ES3_EELb1ELb0ELb0ELb0ELb0ELb0ELb0EEEvNS_16Flash_bwd_paramsE)
        /*0140*/ 	.word	0x000000ff


	//----- nvinfo : EIATTR_FRAME_SIZE
	.align		4
.L_64:
        /*0144*/ 	.byte	0x04, 0x11
        /*0146*/ 	.short	(.L_66 - .L_65)
	.align		4
.L_65:
        /*0148*/ 	.word	index@(_ZN5flash44flash_bwd_dq_dk_dv_loop_seqk_parallel_kernelI23Flash_bwd_kernel_traitsILi32ELi128ELi128ELi8ELi4ELi4ELi4ELb0ELb0EN7cutlass6half_tE19Flash_kernel_traitsILi32ELi128ELi128ELi8ES3_EELb1ELb0ELb0ELb0ELb0ELb0ELb0EEEvNS_16Flash_bwd_paramsE)
        /*014c*/ 	.word	0x00000000


	//----- nvinfo : EIATTR_REGCOUNT
	.align		4
.L_66:
        /*0150*/ 	.byte	0x04, 0x2f
        /*0152*/ 	.short	(.L_68 - .L_67)
	.align		4
.L_67:
        /*0154*/ 	.word	index@(_ZN5flash44flash_bwd_dq_dk_dv_loop_seqk_parallel_kernelI23Flash_bwd_kernel_traitsILi32ELi128ELi128ELi8ELi4ELi4ELi4ELb0ELb0EN7cutlass6half_tE19Flash_kernel_traitsILi32ELi128ELi128ELi8ES3_EELb0ELb0ELb0ELb0ELb0ELb1ELb1EEEvNS_16Flash_bwd_paramsE)
        /*0158*/ 	.word	0x000000ff


	//----- nvinfo : EIATTR_FRAME_SIZE
	.align		4
.L_68:
        /*015c*/ 	.byte	0x04, 0x11
        /*015e*/ 	.short	(.L_70 - .L_69)
	.align		4
.L_69:
        /*0160*/ 	.word	index@(_ZN5flash44flash_bwd_dq_dk_dv_loop_seqk_parallel_kernelI23Flash_bwd_kernel_traitsILi32ELi128ELi128ELi8ELi4ELi4ELi4ELb0ELb0EN7cutlass6half_tE19Flash_kernel_traitsILi32ELi128ELi128ELi8ES3_EELb0ELb0ELb0ELb0ELb0ELb1ELb1EEEvNS_16Flash_bwd_paramsE)
        /*0164*/ 	.word	0x000000a8


	//----- nvinfo : EIATTR_REGCOUNT
	.align		4
.L_70:
        /*0168*/ 	.byte	0x04, 0x2f
        /*016a*/ 	.short	(.L_72 - .L_71)
	.align		4
.L_71:
        /*016c*/ 	.word	index@(_ZN5flash44flash_bwd_dq_dk_dv_loop_seqk_parallel_kernelI23Flash_bwd_kernel_traitsILi32ELi128ELi128ELi8ELi4ELi4ELi4ELb0ELb0EN7cutlass6half_tE19Flash_kernel_traitsILi32ELi128ELi128ELi8ES3_EELb1ELb0ELb0ELb0ELb0ELb1ELb0EEEvNS_16Flash_bwd_paramsE)
        /*0170*/ 	.word	0x000000ff


	//----- nvinfo : EIATTR_FRAME_SIZE
	.align		4
.L_72:
        /*0174*/ 	.byte	0x04, 0x11
        /*0176*/ 	.short	(.L_74 - .L_73)
	.align		4
.L_73:
        /*0178*/ 	.word	index@(_ZN5flash44flash_bwd_dq_dk_dv_loop_seqk_parallel_kernelI23Flash_bwd_kernel_traitsILi32ELi128ELi128ELi8ELi4ELi4ELi4ELb0ELb0EN7cutlass6half_tE19Flash_kernel_traitsILi32ELi128ELi128ELi8ES3_EELb1ELb0ELb0ELb0ELb0ELb1ELb0EEEvNS_16Flash_bwd_paramsE)
        /*017c*/ 	.word	0x00000000


	//----- nvinfo : EIATTR_REGCOUNT
	.align		4
.L_74:
        /*0180*/ 	.byte	0x04, 0x2f
        /*0182*/ 	.short	(.L_76 - .L_75)
	.align		4
.L_75:
        /*0184*/ 	.word	index@(_ZN5flash27flash_bwd_convert_dq_kernelI23Flash_bwd_kernel_traitsILi32ELi128ELi128ELi8ELi4ELi4ELi4ELb0ELb0EN7cutlass6half_tE19Flash_kernel_traitsILi32ELi128ELi128ELi8ES3_EEEEvNS_16Flash_bwd_paramsEi)
        /*0188*/ 	.word	0x00000030


	//----- nvinfo : EIATTR_FRAME_SIZE
	.align		4
.L_76:
        /*018c*/ 	.byte	0x04, 0x11
        /*018e*/ 	.short	(.L_78 - .L_77)
	.align		4
.L_77:
        /*0190*/ 	.word	index@(_ZN5flash27flash_bwd_convert_dq_kernelI23Flash_bwd_kernel_traitsILi32ELi128ELi128ELi8ELi4ELi4ELi4ELb0ELb0EN7cutlass6half_tE19Flash_kernel_traitsILi32ELi128ELi128ELi8ES3_EEEEvNS_16Flash_bwd_paramsEi)
        /*0194*/ 	.word	0x00000000


	//----- nvinfo : EIATTR_REGCOUNT
	.align		4
.L_78:
        /*0198*/ 	.byte	0x04, 0x2f
        /*019a*/ 	.short	(.L_80 - .L_79)
	.align		4
.L_79:
        /*019c*/ 	.word	index@(_ZN5flash25flash_bwd_dot_do_o_kernelILb1E23Flash_bwd_kernel_traitsILi32ELi128ELi128ELi8ELi4ELi4ELi4ELb1ELb0EN7cutlass6half_tE19Flash_kernel_traitsILi32ELi128ELi128ELi8ES3_EEEEvNS_16Flash_bwd_paramsE)
        /*01a0*/ 	.word	0x00000022


	//----- nvinfo : EIATTR_FRAME_SIZE
	.align		4
.L_80:
        /*01a4*/ 	.byte	0x04, 0x11
        /*01a6*/ 	.short	(.L_82 - .L_81)
	.align		4
.L_81:
        /*01a8*/ 	.word	index@(_ZN5flash25flash_bwd_dot_do_o_kernelILb1E23Flash_bwd_kernel_traitsILi32ELi128ELi128ELi8ELi4ELi4ELi4ELb1ELb0EN7cutlass6half_tE19Flash_kernel_traitsILi32ELi128ELi128ELi8ES3_EEEEvNS_16Flash_bwd_paramsE)
        /*01ac*/ 	.word	0x00000000


	//----- nvinfo : EIATTR_REGCOUNT
	.align		4
.L_82:
        /*01b0*/ 	.byte	0x04, 0x2f
        /*01b2*/ 	.short	(.L_84 - .L_83)
	.align		4
.L_83:
        /*01b4*/ 	.word	index@(_ZN5flash25flash_bwd_dot_do_o_kernelILb0E23Flash_bwd_kernel_traitsILi32ELi128ELi128ELi8ELi4ELi4ELi4ELb1ELb0EN7cutlass6half_tE19Flash_kernel_traitsILi32ELi128ELi128ELi8ES3_EEEEvNS_16Flash_bwd_paramsE)
        /*01b8*/ 	.word	0x00000020


	//----- nvinfo : EIATTR_FRAME_SIZE
	.align		4
.L_84:
        /*01bc*/ 	.byte	0x04, 0x11
        /*01be*/ 	.short	(.L_86 - .L_85)
	.align		4
.L_85:
        /*01c0*/ 	.word	index@(_ZN5flash25flash_bwd_dot_do_o_kernelILb0E23Flash_bwd_kernel_traitsILi32ELi128ELi128ELi8ELi4ELi4ELi4ELb1ELb0EN7cutlass6half_tE19Flash_kernel_traitsILi32ELi128ELi128ELi8ES3_EEEEvNS_16Flash_bwd_paramsE)
        /*01c4*/ 	.word	0x00000000


	//----- nvinfo : EIATTR_REGCOUNT
	.align		4
.L_86:
        /*01c8*/ 	.byte	0x04, 0x2f
        /*01ca*/ 	.short	(.L_88 - .L_87)
	.align		4
.L_87:
        /*01cc*/ 	.word	index@(_ZN5flash44flash_bwd_dq_dk_dv_loop_seqk_parallel_kernelI23Flash_bwd_kernel_traitsILi32ELi128ELi128ELi8ELi4ELi4ELi4ELb1ELb0EN7cutlass6half_tE19Flash_kernel_traitsILi32ELi128ELi128ELi8ES3_EELb0ELb0ELb1ELb1ELb0ELb0ELb1EEEvNS_16Flash_bwd_paramsE)
        /*01d0*/ 	.word	0x000000ff


	//----- nvinfo : EIATTR_FRAME_SIZE
	.align		4
.L_88:
        /*01d4*/ 	.byte	0x04, 0x11
        /*01d6*/ 	.short	(.L_90 - .L_89)
	.align		4
.L_89:
        /*01d8*/ 	.word	index@(_ZN5flash44flash_bwd_dq_dk_dv_loop_seqk_parallel_kernelI23Flash_bwd_kernel_traitsILi32ELi128ELi128ELi8ELi4ELi4ELi4ELb1ELb0EN7cutlass6half_tE19Flash_kernel_traitsILi32ELi128ELi128ELi8ES3_EELb0ELb0ELb1ELb1ELb0ELb0ELb1EEEvNS_16Flash_bwd_paramsE)
        /*01dc*/ 	.word	0x00000148


	//----- nvinfo : EIATTR_REGCOUNT
	.align		4
.L_90:
        /*01e0*/ 	.byte	0x04, 0x2f
        /*01e2*/ 	.short	(.L_92 - .L_91)
	.align		4
.L_91:
        /*01e4*/ 	.word	index@(_ZN5flash44flash_bwd_dq_dk_dv_loop_seqk_parallel_kernelI23Flash_bwd_kernel_traitsILi32ELi128ELi128ELi8ELi4ELi4ELi4ELb1ELb0EN7cutlass6half_tE19Flash_kernel_traitsILi32ELi128ELi128ELi8ES3_EELb1ELb0ELb1ELb1ELb0ELb0ELb0EEEvNS_16Flash_bwd_paramsE)
        /*01e8*/ 	.word	0x000000ff


	//----- nvinfo : EIATTR_FRAME_SIZE
	.align		4
.L_92:
        /*01ec*/ 	.byte	0x04, 0x11
        /*01ee*/ 	.short	(.L_94 - .L_93)
	.align		4
.L_93:
        /*01f0*/ 	.word	index@(_ZN5flash44flash_bwd_dq_dk_dv_loop_seqk_parallel_kernelI23Flash_bwd_kernel_traitsILi32ELi128ELi128ELi8ELi4ELi4ELi4ELb1ELb0EN7cutlass6half_tE19Flash_kernel_traitsILi32ELi128ELi128ELi8ES3_EELb1ELb0ELb1ELb1ELb0ELb0ELb0EEEvNS_16Flash_bwd_paramsE)
        /*01f4*/ 	.word	0x00000040


	//----- nvinfo : EIATTR_REGCOUNT
	.align		4
.L_94:
        /*01f8*/ 	.byte	0x04, 0x2f
        /*01fa*/ 	.short	(.L_96 - .L_95)
	.align		4
.L_95:
        /*01fc*/ 	.word	index@(_ZN5flash44flash_bwd_dq_dk_dv_loop_seqk_parallel_kernelI23Flash_bwd_kernel_traitsILi32ELi128ELi128ELi8ELi4ELi4ELi4ELb1ELb0EN7cutlass6half_tE19Flash_kernel_traitsILi32ELi128ELi128ELi8ES3_EELb0ELb0ELb1ELb0ELb0ELb1ELb1EEEvNS_16Flash_bwd_paramsE)
        /*0200*/ 	.word	0x000000ff


	//----- nvinfo : EIATTR_FRAME_SIZE
	.align		4
.L_96:
        /*0204*/ 	.byte	0x04, 0x11
        /*0206*/ 	.short	(.L_98 - .L_97)
	.align		4
.L_97:
        /*0208*/ 	.word	index@(_ZN5flash44flash_bwd_dq_dk_dv_loop_seqk_parallel_kernelI23Flash_bwd_kernel_traitsILi32ELi128ELi128ELi8ELi4ELi4ELi4ELb1ELb0EN7cutlass6half_tE19Flash_kernel_traitsILi32ELi128ELi128ELi8ES3_EELb0ELb0ELb1ELb0ELb0ELb1ELb1EEEvNS_16Flash_bwd_paramsE)
        /*020c*/ 	.word	0x00000138


	//----- nvinfo : EIATTR_REGCOUNT
	.align		4
.L_98:
        /*0210*/ 	.byte	0x04, 0x2f
        /*0212*/ 	.short	(.L_100 - .L_99)
	.align		4
.L_99:
        /*0214*/ 	.word	index@(_ZN5flash44flash_bwd_dq_dk_dv_loop_seqk_parallel_kernelI23Flash_bwd_kernel_traitsILi32ELi128ELi128ELi8ELi4ELi4ELi4ELb1ELb0EN7cutlass6half_tE19Flash_kernel_traitsILi32ELi128ELi128ELi8ES3_EELb1ELb0ELb1ELb0ELb0ELb1ELb0EEEvNS_16Flash_bwd_paramsE)
        /*0218*/ 	.word	0x000000ff


	//----- nvinfo : EIATTR_FRAME_SIZE
	.align		4
.L_100:
        /*021c*/ 	.byte	0x04, 0x11
        /*021e*/ 	.short	(.L_102 - .L_101)
	.align		4
.L_101:
        /*0220*/ 	.word	index@(_ZN5flash44flash_bwd_dq_dk_dv_loop_seqk_parallel_kernelI23Flash_bwd_kernel_traitsILi32ELi128ELi128ELi8ELi4ELi4ELi4ELb1ELb0EN7cutlass6half_tE19Flash_kernel_traitsILi32ELi128ELi128ELi8ES3_EELb1ELb0ELb1ELb0ELb0ELb1ELb0EEEvNS_16Flash_bwd_paramsE)
        /*0224*/ 	.word	0x00000020


	//----- nvinfo : EIATTR_REGCOUNT
	.align		4
.L_102:
        /*0228*/ 	.byte	0x04, 0x2f
        /*022a*/ 	.short	(.L_104 - .L_103)
	.align		4
.L_103:
        /*022c*/ 	.word	index@(_ZN5flash44flash_bwd_dq_dk_dv_loop_seqk_parallel_kernelI23Flash_bwd_kernel_traitsILi32ELi128ELi128ELi8ELi4ELi4ELi4ELb1ELb0EN7cutlass6half_tE19Flash_kernel_traitsILi32ELi128ELi128ELi8ES3_EELb0ELb0ELb0ELb1ELb0ELb0ELb1EEEvNS_16Flash_bwd_paramsE)
        /*0230*/ 	.word	0x000000ff


	//----- nvinfo : EIATTR_FRAME_SIZE
	.align		4
.L_104:
        /*0234*/ 	.byte	0x04, 0x11
        /*0236*/ 	.short	(.L_106 - .L_105)
	.align		4
.L_105:
        /*0238*/ 	.word	index@(_ZN5flash44flash_bwd_dq_dk_dv_loop_seqk_parallel_kernelI23Flash_bwd_kernel_traitsILi32ELi128ELi128ELi8ELi4ELi4ELi4ELb1ELb0EN7cutlass6half_tE19Flash_kernel_traitsILi32ELi128ELi128ELi8ES3_EELb0ELb0ELb0ELb1ELb0ELb0ELb1EEEvNS_16Flash_bwd_paramsE)
        /*023c*/ 	.word	0x00000130


	//----- nvinfo : EIATTR_REGCOUNT
	.align		4
.L_106:
        /*0240*/ 	.byte	0x04, 0x2f
        /*0242*/ 	.short	(.L_108 - .L_107)
	.align		4
.L_107:
        /*0244*/ 	.word	index@(_ZN5flash44flash_bwd_dq_dk_dv_loop_seqk_parallel_kernelI23Flash_bwd_kernel_traitsILi32ELi128ELi128ELi8ELi4ELi4ELi4ELb1ELb0EN7cutlass6half_tE19Flash_kernel_traitsILi32ELi128ELi128ELi8ES3_EELb1ELb0ELb0ELb1ELb0ELb0ELb0EEEvNS_16Flash_bwd_paramsE)
        /*0248*/ 	.word	0x000000ff


	//----- nvinfo : EIATTR_FRAME_SIZE
	.align		4
.L_108:
        /*024c*/ 	.byte	0x04, 0x11
        /*024e*/ 	.short	(.L_110 - .L_109)
	.align		4
.L_109:
        /*0250*/ 	.word	index@(_ZN5flash44flash_bwd_dq_dk_dv_loop_seqk_parallel_kernelI23Flash_bwd_kernel_traitsILi32ELi128ELi128ELi8ELi4ELi4ELi4ELb1ELb0EN7cutlass6half_tE19Flash_kernel_traitsILi32ELi128ELi128ELi8ES3_EELb1ELb0ELb0ELb1ELb0ELb0ELb0EEEvNS_16Flash_bwd_paramsE)
        /*0254*/ 	.word	0x00000048


	//----- nvinfo : EIATTR_REGCOUNT
	.align		4
.L_110:
        /*0258*/ 	.byte	0x04, 0x2f
        /*025a*/ 	.short	(.L_112 - .L_111)
	.align		4
.L_111:
        /*025c*/ 	.word	index@(_ZN5flash44flash_bwd_dq_dk_dv_loop_seqk_parallel_kernelI23Flash_bwd_kernel_traitsILi32ELi128ELi128ELi8ELi4ELi4ELi4ELb1ELb0EN7cutlass6half_tE19Flash_kernel_traitsILi32ELi128ELi128ELi8ES3_EELb0ELb0ELb0ELb0ELb1ELb1ELb1EEEvNS_16Flash_bwd_paramsE)
        /*0260*/ 	.word	0x000000ff


	//----- nvinfo : EIATTR_FRAME_SIZE
	.align		4
.L_112:
        /*0264*/ 	.byte	0x04, 0x11
        /*0266*/ 	.short	(.L_114 - .L_113)
	.align		4
.L_113:
        /*0268*/ 	.word	index@(_ZN5flash44flash_bwd_dq_dk_dv_loop_seqk_parallel_kernelI23Flash_bwd_kernel_traitsILi32ELi128ELi128ELi8ELi4ELi4ELi4ELb1ELb0EN7cutlass6half_tE19Flash_kernel_traitsILi32ELi128ELi128ELi8ES3_EELb0ELb0ELb0ELb0ELb1ELb1ELb1EEEvNS_16Flash_bwd_paramsE)
        /*026c*/ 	.word	0x000000f0


	//----- nvinfo : EIATTR_REGCOUNT
	.align		4
.L_114:
        /*0270*/ 	.byte	0x04, 0x2f
        /*0272*/ 	.short	(.L_116 - .L_115)
	.align		4
.L_115:
        /*0274*/ 	.word	index@(_ZN5flash44flash_bwd_dq_dk_dv_loop_seqk_parallel_kernelI23Flash_bwd_kernel_traitsILi32ELi128ELi128ELi8ELi4ELi4ELi4ELb1ELb0EN7cutlass6half_tE19Flash_kernel_traitsILi32ELi128ELi128ELi8ES3_EELb1ELb0ELb0ELb0ELb1ELb1ELb0EEEvNS_16Flash_bwd_paramsE)
        /*0278*/ 	.word	0x000000ff


	//----- nvinfo : EIATTR_FRAME_SIZE
	.align		4
.L_116:
        /*027c*/ 	.byte	0x04, 0x11
        /*027e*/ 	.short	(.L_118 - .L_117)
	.align		4
.L_117:
        /*0280*/ 	.word	index@(_ZN5flash44flash_bwd_dq_dk_dv_loop_seqk_parallel_kernelI23Flash_bwd_kernel_traitsILi32ELi128ELi128ELi8ELi4ELi4ELi4ELb1ELb0EN7cutlass6half_tE19Flash_kernel_traitsILi32ELi128ELi128ELi8ES3_EELb1ELb0ELb0ELb0ELb1ELb1ELb0EEEvNS_16Flash_bwd_paramsE)
        /*0284*/ 	.word	0x00000000


	//----- nvinfo : EIATTR_REGCOUNT
	.align		4
.L_118:
        /*0288*/ 	.byte	0x04, 0x2f
        /*028a*/ 	.short	(.L_120 - .L_119)
	.align		4
.L_119:
        /*028c*/ 	.word	index@(_ZN5flash44flash_bwd_dq_dk_dv_loop_seqk_parallel_kernelI23Flash_bwd_kernel_traitsILi32ELi128ELi128ELi8ELi4ELi4ELi4ELb1ELb0EN7cutlass6half_tE19Flash_kernel_traitsILi32ELi128ELi128ELi8ES3_EELb0ELb0ELb1ELb0ELb0ELb0ELb1EEEvNS_16Flash_bwd_paramsE)
        /*0290*/ 	.word	0x000000ff


	//----- nvinfo : EIATTR_FRAME_SIZE
	.align		4
.L_120:
        /*0294*/ 	.byte	0x04, 0x11
        /*0296*/ 	.short	(.L_122 - .L_121)
	.align		4
.L_121:
        /*0298*/ 	.word	index@(_ZN5flash44flash_bwd_dq_dk_dv_loop_seqk_parallel_kernelI23Flash_bwd_kernel_traitsILi32ELi128ELi128ELi8ELi4ELi4ELi4ELb1ELb0EN7cutlass6half_tE19Flash_kernel_traitsILi32ELi128ELi128ELi8ES3_EELb0ELb0ELb1ELb0ELb0ELb0ELb1EEEvNS_16Flash_bwd_paramsE)
        /*029c*/ 	.word	0x00000150


	//----- nvinfo : EIATTR_REGCOUNT
	.align		4
.L_122:
        /*02a0*/ 	.byte	0x04, 0x2f
        /*02a2*/ 	.short	(.L_124 - .L_123)
	.align		4
.L_123:
        /*02a4*/ 	.word	index@(_ZN5flash44flash_bwd_dq_dk_dv_loop_seqk_parallel_kernelI23Flash_bwd_kernel_traitsILi32ELi128ELi128ELi8ELi4ELi4ELi4ELb1ELb0EN7cutlass6half_tE19Flash_kernel_traitsILi32ELi128ELi128ELi8ES3_EELb1ELb0ELb1ELb0ELb0ELb0ELb0EEEvNS_16Flash_bwd_paramsE)
        /*02a8*/ 	.word	0x000000ff


	//----- nvinfo : EIATTR_FRAME_SIZE
	.align		4
.L_124:
        /*02ac*/ 	.byte	0x04, 0x11
        /*02ae*/ 	.short	(.L_126 - .L_125)
	.align		4
.L_125:
        /*02b0*/ 	.word	index@(_ZN5flash44flash_bwd_dq_dk_dv_loop_seqk_parallel_kernelI23Flash_bwd_kernel_traitsILi32ELi128ELi128ELi8ELi4ELi4ELi4ELb1ELb0EN7cutlass6half_tE19Flash_kernel_traitsILi32ELi128ELi128ELi8ES3_EELb1ELb0ELb1ELb0ELb0ELb0ELb0EEEvNS_16Flash_bwd_paramsE)
        /*02b4*/ 	.word	0x00000038


	//----- nvinfo : EIATTR_REGCOUNT
	.align		4
.L_126:
        /*02b8*/ 	.byte	0x04, 0x2f
        /*02ba*/ 	.short	(.L_128 - .L_127)
	.align		4
.L_127:
        /*02bc*/ 	.word	index@(_ZN5flash44flash_bwd_dq_dk_dv_loop_seqk_parallel_kernelI23Flash_bwd_kernel_traitsILi32ELi128ELi128ELi8ELi4ELi4ELi4ELb1ELb0EN7cutlass6half_tE19Flash_kernel_traitsILi32ELi128ELi128ELi8ES3_EELb0ELb0ELb0ELb0ELb0ELb0ELb1EEEvNS_16Flash_bwd_paramsE)
        /*02c0*/ 	.word	0x000000ff


	//----- nvinfo : EIATTR_FRAME_SIZE
	.align		4
.L_128:
        /*02c4*/ 	.byte	0x04, 0x11
        /*02c6*/ 	.short	(.L_130 - .L_129)
	.align		4
.L_129:
        /*02c8*/ 	.word	index@(_ZN5flash44flash_bwd_dq_dk_dv_loop_seqk_parallel_kernelI23Flash_bwd_kernel_traitsILi32ELi128ELi128ELi8ELi4ELi4ELi4ELb1ELb0EN7cutlass6half_tE19Flash_kernel_traitsILi32ELi128ELi128ELi8ES3_EELb0ELb0ELb0ELb0ELb0ELb0ELb1EEEvNS_16Flash_bwd_paramsE)
        /*02cc*/ 	.word	0x00000120


	//----- nvinfo : EIATTR_REGCOUNT
	.align		4
.L_130:
        /*02d0*/ 	.byte	0x04, 0x2f
        /*02d2*/ 	.short	(.L_132 - .L_131)
	.align		4
.L_131:
        /*02d4*/ 	.word	index@(_ZN5flash44flash_bwd_dq_dk_dv_loop_seqk_parallel_kernelI23Flash_bwd_kernel_traitsILi32ELi128ELi128ELi8ELi4ELi4ELi4ELb1ELb0EN7cutlass6half_tE19Flash_kernel_traitsILi32ELi128ELi128ELi8ES3_EELb1ELb0ELb0ELb0ELb0ELb0ELb0EEEvNS_16Flash_bwd_paramsE)
        /*02d8*/ 	.word	0x000000ff


	//----- nvinfo : EIATTR_FRAME_SIZE
	.align		4
.L_132:
        /*02dc*/ 	.byte	0x04, 0x11
        /*02de*/ 	.short	(.L_134 - .L_133)
	.align		4
.L_133:
        /*02e0*/ 	.word	index@(_ZN5flash44flash_bwd_dq_dk_dv_loop_seqk_parallel_kernelI23Flash_bwd_kernel_traitsILi32ELi128ELi128ELi8ELi4ELi4ELi4ELb1ELb0EN7cutlass6half_tE19Flash_kernel_traitsILi32ELi128ELi128ELi8ES3_EELb1ELb0ELb0ELb0ELb0ELb0ELb0EEEvNS_16Flash_bwd_paramsE)
        /*02e4*/ 	.word	0x00000030


	//----- nvinfo : EIATTR_REGCOUNT
	.align		4
.L_134:
        /*02e8*/ 	.byte	0x04, 0x2f
        /*02ea*/ 	.short	(.L_136 - .L_135)
	.align		4
.L_135:
        /*02ec*/ 	.word	index@(_ZN5flash44flash_bwd_dq_dk_dv_loop_seqk_parallel_kernelI23Flash_bwd_kernel_traitsILi32ELi128ELi128ELi8ELi4ELi4ELi4ELb1ELb0EN7cutlass6half_tE19Flash_kernel_traitsILi32ELi128ELi128ELi8ES3_EELb0ELb0ELb0ELb0ELb0ELb1ELb1EEEvNS_16Flash_bwd_paramsE)
        /*02f0*/ 	.word	0x000000ff


	//----- nvinfo : EIATTR_FRAME_SIZE
	.align		4
.L_136:
        /*02f4*/ 	.byte	0x04, 0x11
        /*02f6*/ 	.short	(.L_138 - .L_137)
	.align		4
.L_137:
        /*02f8*/ 	.word	index@(_ZN5flash44flash_bwd_dq_dk_dv_loop_seqk_parallel_kernelI23Flash_bwd_kernel_traitsILi32ELi128ELi128ELi8ELi4ELi4ELi4ELb1ELb0EN7cutlass6half_tE19Flash_kernel_traitsILi32ELi128ELi128ELi8ES3_EELb0ELb0ELb0ELb0ELb0ELb1ELb1EEEvNS_16Flash_bwd_paramsE)
        /*02fc*/ 	.word	0x00000118


	//----- nvinfo : EIATTR_REGCOUNT
	.align		4
.L_138:
        /*0300*/ 	.byte	0x04, 0x2f
        /*0302*/ 	.short	(.L_140 - .L_139)
	.align		4
.L_139:
        /*0304*/ 	.word	index@(_ZN5flash44flash_bwd_dq_dk_dv_loop_seqk_parallel_kernelI23Flash_bwd_kernel_traitsILi32ELi128ELi128ELi8ELi4ELi4ELi4ELb1ELb0EN7cutlass6half_tE19Flash_kernel_traitsILi32ELi128ELi128ELi8ES3_EELb1ELb0ELb0ELb0ELb0ELb1ELb0EEEvNS_16Flash_bwd_paramsE)
        /*0308*/ 	.word	0x000000ff


	//----- nvinfo : EIATTR_FRAME_SIZE
	.align		4
.L_140:
        /*030c*/ 	.byte	0x04, 0x11
        /*030e*/ 	.short	(.L_142 - .L_141)
	.align		4
.L_141:
        /*0310*/ 	.word	index@(_ZN5flash44flash_bwd_dq_dk_dv_loop_seqk_parallel_kernelI23Flash_bwd_kernel_traitsILi32ELi128ELi128ELi8ELi4ELi4ELi4ELb1ELb0EN7cutlass6half_tE19Flash_kernel_traitsILi32ELi128ELi128ELi8ES3_EELb1ELb0ELb0ELb0ELb0ELb1ELb0EEEvNS_16Flash_bwd_paramsE)
        /*0314*/ 	.word	0x00000030


	//----- nvinfo : EIATTR_REGCOUNT
	.align		4
.L_142:
        /*0318*/ 	.byte	0x04, 0x2f
        /*031a*/ 	.short	(.L_144 - .L_143)
	.align		4
.L_143:
        /*031c*/ 	.word	index@(_ZN5flash27flash_bwd_convert_dq_kernelI23Flash_bwd_kernel_traitsILi32ELi128ELi128ELi8ELi4ELi4ELi4ELb1ELb0EN7cutlass6half_tE19Flash_kernel_traitsILi32ELi128ELi128ELi8ES3_EEEEvNS_16Flash_bwd_paramsEi)
        /*0320*/ 	.word	0x00000030


	//----- nvinfo : EIATTR_FRAME_SIZE
	.align		4
.L_144:
        /*0324*/ 	.byte	0x04, 0x11
        /*0326*/ 	.short	(.L_146 - .L_145)
	.align		4
.L_145:
        /*0328*/ 	.word	index@(_ZN5flash27flash_bwd_convert_dq_kernelI23Flash_bwd_kernel_traitsILi32ELi128ELi128ELi8ELi4ELi4ELi4ELb1ELb0EN7cutlass6half_tE19Flash_kernel_traitsILi32ELi128ELi128ELi8ES3_EEEEvNS_16Flash_bwd_paramsEi)
        /*032c*/ 	.word	0x00000000


	//----- nvinfo : EIATTR_REGCOUNT
	.align		4
.L_146:
        /*0330*/ 	.byte	0x04, 0x2f
        /*0332*/ 	.short	(.L_148 - .L_147)
	.align		4
.L_147:
        /*0334*/ 	.word	index@(_ZN5flash44flash_bwd_dq_dk_dv_loop_seqk_parallel_kernelI23Flash_bwd_kernel_traitsILi32ELi128ELi128ELi8ELi4ELi4ELi4ELb1ELb0EN7cutlass6half_tE19Flash_kernel_traitsILi32ELi128ELi128ELi8ES3_EELb0ELb0ELb1ELb1ELb0ELb0ELb0EEEvNS_16Flash_bwd_paramsE)
        /*0338*/ 	.word	0x000000ff


	//----- nvinfo : EIATTR_FRAME_SIZE
	.align		4
.L_148:
        /*033c*/ 	.byte	0x04, 0x11
        /*033e*/ 	.short	(.L_150 - .L_149)
	.align		4
.L_149:
        /*0340*/ 	.word	index@(_ZN5flash44flash_bwd_dq_dk_dv_loop_seqk_parallel_kernelI23Flash_bwd_kernel_traitsILi32ELi128ELi128ELi8ELi4ELi4ELi4ELb1ELb0EN7cutlass6half_tE19Flash_kernel_traitsILi32ELi128ELi128ELi8ES3_EELb0ELb0ELb1ELb1ELb0ELb0ELb0EEEvNS_16Flash_bwd_paramsE)
        /*0344*/ 	.word	0x00000038


	//----- nvinfo : EIATTR_REGCOUNT
	.align		4
.L_150:
        /*0348*/ 	.byte	0x04, 0x2f
        /*034a*/ 	.short	(.L_152 - .L_151)
	.align		4
.L_151:
        /*034c*/ 	.word	index@(_ZN5flash44flash_bwd_dq_dk_dv_loop_seqk_parallel_kernelI23Flash_bwd_kernel_traitsILi32ELi128ELi128ELi8ELi4ELi4ELi4ELb1ELb0EN7cutlass6half_tE19Flash_kernel_traitsILi32ELi128ELi128ELi8ES3_EELb0ELb0ELb1ELb0ELb0ELb1ELb0EEEvNS_16Flash_bwd_paramsE)
        /*0350*/ 	.word	0x000000ff


	//----- nvinfo : EIATTR_FRAME_SIZE
	.align		4
.L_152:
        /*0354*/ 	.byte	0x04, 0x11
        /*0356*/ 	.short	(.L_154 - .L_153)
	.align		4
.L_153:
        /*0358*/ 	.word	index@(_ZN5flash44flash_bwd_dq_dk_dv_loop_seqk_parallel_kernelI23Flash_bwd_kernel_traitsILi32ELi128ELi128ELi8ELi4ELi4ELi4ELb1ELb0EN7cutlass6half_tE19Flash_kernel_traitsILi32ELi128ELi128ELi8ES3_EELb0ELb0ELb1ELb0ELb0ELb1ELb0EEEvNS_16Flash_bwd_paramsE)
        /*035c*/ 	.word	0x00000028


	//----- nvinfo : EIATTR_REGCOUNT
	.align		4
.L_154:
        /*0360*/ 	.byte	0x04, 0x2f
        /*0362*/ 	.short	(.L_156 - .L_155)
	.align		4
.L_155:
        /*0364*/ 	.word	index@(_ZN5flash44flash_bwd_dq_dk_dv_loop_seqk_parallel_kernelI23Flash_bwd_kernel_traitsILi32ELi128ELi128ELi8ELi4ELi4ELi4ELb1ELb0EN7cutlass6half_tE19Flash_kernel_traitsILi32ELi128ELi128ELi8ES3_EELb0ELb0ELb0ELb1ELb0ELb0ELb0EEEvNS_16Flash_bwd_paramsE)
        /*0368*/ 	.word	0x000000ff


	//----- nvinfo : EIATTR_FRAME_SIZE
	.align		4
.L_156:
        /*036c*/ 	.byte	0x04, 0x11
        /*036e*/ 	.short	(.L_158 - .L_157)
	.align		4
.L_157:
        /*0370*/ 	.word	index@(_ZN5flash44flash_bwd_dq_dk_dv_loop_seqk_parallel_kernelI23Flash_bwd_kernel_traitsILi32ELi128ELi128ELi8ELi4ELi4ELi4ELb1ELb0EN7cutlass6half_tE19Flash_kernel_traitsILi32ELi128ELi128ELi8ES3_EELb0ELb0ELb0ELb1ELb0ELb0ELb0EEEvNS_16Flash_bwd_paramsE)
        /*0374*/ 	.word	0x00000050


	//----- nvinfo : EIATTR_REGCOUNT
	.align		4
.L_158:
        /*0378*/ 	.byte	0x04, 0x2f
        /*037a*/ 	.short	(.L_160 - .L_159)
	.align		4
.L_159:
        /*037c*/ 	.word	index@(_ZN5flash44flash_bwd_dq_dk_dv_loop_seqk_parallel_kernelI23Flash_bwd_kernel_traitsILi32ELi128ELi128ELi8ELi4ELi4ELi4ELb1ELb0EN7cutlass6half_tE19Flash_kernel_traitsILi32ELi128ELi128ELi8ES3_EELb0ELb0ELb0ELb0ELb1ELb1ELb0EEEvNS_16Flash_bwd_paramsE)
        /*0380*/ 	.word	0x000000ff


	//----- nvinfo : EIATTR_FRAME_SIZE
	.align		4
.L_160:
        /*0384*/ 	.byte	0x04, 0x11
        /*0386*/ 	.short	(.L_162 - .L_161)
	.align		4
.L_161:
        /*0388*/ 	.word	index@(_ZN5flash44flash_bwd_dq_dk_dv_loop_seqk_parallel_kernelI23Flash_bwd_kernel_traitsILi32ELi128ELi128ELi8ELi4ELi4ELi4ELb1ELb0EN7cutlass6half_tE19Flash_kernel_traitsILi32ELi128ELi128ELi8ES3_EELb0ELb0ELb0ELb0ELb1ELb1ELb0EEEvNS_16Flash_bwd_paramsE)
        /*038c*/ 	.word	0x00000000


	//----- nvinfo : EIATTR_REGCOUNT
	.align		4
.L_162:
        /*0390*/ 	.byte	0x04, 0x2f
        /*0392*/ 	.short	(.L_164 - .L_163)
	.align		4
.L_163:
        /*0394*/ 	.word	index@(_ZN5flash44flash_bwd_dq_dk_dv_loop_seqk_parallel_kernelI23Flash_bwd_kernel_traitsILi32ELi128ELi128ELi8ELi4ELi4ELi4ELb1ELb0EN7cutlass6half_tE19Flash_kernel_traitsILi32ELi128ELi128ELi8ES3_EELb0ELb0ELb1ELb0ELb0ELb0ELb0EEEvNS_16Flash_bwd_paramsE)
        /*0398*/ 	.word	0x000000ff


	//----- nvinfo : EIATTR_FRAME_SIZE
	.align		4
.L_164:
        /*039c*/ 	.byte	0x04, 0x11
        /*039e*/ 	.short	(.L_166 - .L_165)
	.align		4
.L_165:
        /*03a0*/ 	.word	index@(_ZN5flash44flash_bwd_dq_dk_dv_loop_seqk_parallel_kernelI23Flash_bwd_kernel_traitsILi32ELi128ELi128ELi8ELi4ELi4ELi4ELb1ELb0EN7cutlass6half_tE19Flash_kernel_traitsILi32ELi128ELi128ELi8ES3_EELb0ELb0ELb1ELb0ELb0ELb0ELb0EEEvNS_16Flash_bwd_paramsE)
        /*03a4*/ 	.word	0x00000038


	//----- nvinfo : EIATTR_REGCOUNT
	.align		4
.L_166:
        /*03a8*/ 	.byte	0x04, 0x2f
        /*03aa*/ 	.short	(.L_168 - .L_167)
	.align		4
.L_167:
        /*03ac*/ 	.word	index@(_ZN5flash44flash_bwd_dq_dk_dv_loop_seqk_parallel_kernelI23Flash_bwd_kernel_traitsILi32ELi128ELi128ELi8ELi4ELi4ELi4ELb1ELb0EN7cutlass6half_tE19Flash_kernel_traitsILi32ELi128ELi128ELi8ES3_EELb0ELb0ELb0ELb0ELb0ELb0ELb0EEEvNS_16Flash_bwd_paramsE)
        /*03b0*/ 	.word	0x000000ff


	//----- nvinfo : EIATTR_FRAME_SIZE
	.align		4
.L_168:
        /*03b4*/ 	.byte	0x04, 0x11
        /*03b6*/ 	.short	(.L_170 - .L_169)
	.align		4
.L_169:
        /*03b8*/ 	.word	index@(_ZN5flash44flash_bwd_dq_dk_dv_loop_seqk_parallel_kernelI23Flash_bwd_kernel_traitsILi32ELi128ELi128ELi8ELi4ELi4ELi4ELb1ELb0EN7cutlass6half_tE19Flash_kernel_traitsILi32ELi128ELi128ELi8ES3_EELb0ELb0ELb0ELb0ELb0ELb0ELb0EEEvNS_16Flash_bwd_paramsE)
        /*03bc*/ 	.word	0x00000030


	//----- nvinfo : EIATTR_REGCOUNT
	.align		4
.L_170:
        /*03c0*/ 	.byte	0x04, 0x2f
        /*03c2*/ 	.short	(.L_172 - .L_171)
	.align		4
.L_171:
        /*03c4*/ 	.word	index@(_ZN5flash44flash_bwd_dq_dk_dv_loop_seqk_parallel_kernelI23Flash_bwd_kernel_traitsILi32ELi128ELi128ELi8ELi4ELi4ELi4ELb1ELb0EN7cutlass6half_tE19Flash_kernel_traitsILi32ELi128ELi128ELi8ES3_EELb0ELb0ELb0ELb0ELb0ELb1ELb0EEEvNS_16Flash_bwd_paramsE)
        /*03c8*/ 	.word	0x000000ff


	//----- nvinfo : EIATTR_FRAME_SIZE
	.align		4
.L_172:
        /*03cc*/ 	.byte	0x04, 0x11
        /*03ce*/ 	.short	(.L_174 - .L_173)
	.align		4
.L_173:
        /*03d0*/ 	.word	index@(_ZN5flash44flash_bwd_dq_dk_dv_loop_seqk_parallel_kernelI23Flash_bwd_kernel_traitsILi32ELi128ELi128ELi8ELi4ELi4ELi4ELb1ELb0EN7cutlass6half_tE19Flash_kernel_traitsILi32ELi128ELi128ELi8ES3_EELb0ELb0ELb0ELb0ELb0ELb1ELb0EEEvNS_16Flash_bwd_paramsE)
        /*03d4*/ 	.word	0x00000028


	//----- nvinfo : EIATTR_MIN_STACK_SIZE
	.align		4
.L_174:
        /*03d8*/ 	.byte	0x04, 0x12
        /*03da*/ 	.short	(.L_176 - .L_175)
	.align		4
.L_175:
        /*03dc*/ 	.word	index@(_ZN5flash44flash_bwd_dq_dk_dv_loop_seqk_parallel_kernelI23Flash_bwd_kernel_traitsILi32ELi128ELi128ELi8ELi4ELi4ELi4ELb1ELb0EN7cutlass6half_tE19Flash_kernel_traitsILi32ELi128ELi128ELi8ES3_EELb0ELb0ELb0ELb0ELb0ELb1ELb0EEEvNS_16Flash_bwd_paramsE)
        /*03e0*/ 	.word	0x00000028


	//----- nvinfo : EIATTR_MIN_STACK_SIZE
	.align		4
.L_176:
        /*03e4*/ 	.byte	0x04, 0x12
        /*03e6*/ 	.short	(.L_178 - .L_177)
	.align		4
.L_177:
        /*03e8*/ 	.word	index@(_ZN5flash44flash_bwd_dq_dk_dv_loop_seqk_parallel_kernelI23Flash_bwd_kernel_traitsILi32ELi128ELi128ELi8ELi4ELi4ELi4ELb1ELb0EN7cutlass6half_tE19Flash_kernel_traitsILi32ELi128ELi128ELi8ES3_EELb0ELb0ELb0ELb0ELb0ELb0ELb0EEEvNS_16Flash_bwd_paramsE)
        /*03ec*/ 	.word	0x00000030


	//----- nvinfo : EIATTR_MIN_STACK_SIZE
	.align		4
.L_178:
        /*03f0*/ 	.byte	0x04, 0x12
        /*03f2*/ 	.short	(.L_180 - .L_179)
	.align		4
.L_179:
        /*03f4*/ 	.word	index@(_ZN5flash44flash_bwd_dq_dk_dv_loop_seqk_parallel_kernelI23Flash_bwd_kernel_traitsILi32ELi128ELi128ELi8ELi4ELi4ELi4ELb1ELb0EN7cutlass6half_tE19Flash_kernel_traitsILi32ELi128ELi128ELi8ES3_EELb0ELb0ELb1ELb0ELb0ELb0ELb0EEEvNS_16Flash_bwd_paramsE)
        /*03f8*/ 	.word	0x00000038


	//----- nvinfo : EIATTR_MIN_STACK_SIZE
	.align		4
.L_180:
        /*03fc*/ 	.byte	0x04, 0x12
        /*03fe*/ 	.short	(.L_182 - .L_181)
	.align		4
.L_181:
        /*0400*/ 	.word	index@(_ZN5flash44flash_bwd_dq_dk_dv_loop_seqk_parallel_kernelI23Flash_bwd_kernel_traitsILi32ELi128ELi128ELi8ELi4ELi4ELi4ELb1ELb0EN7cutlass6half_tE19Flash_kernel_traitsILi32ELi128ELi128ELi8ES3_EELb0ELb0ELb0ELb0ELb1ELb1ELb0EEEvNS_16Flash_bwd_paramsE)
        /*0404*/ 	.word	0x00000000


	//----- nvinfo : EIATTR_MIN_STACK_SIZE
	.align		4
.L_182:
        /*0408*/ 	.byte	0x04, 0x12
        /*040a*/ 	.short	(.L_184 - .L_183)
	.align		4
.L_183:
        /*040c*/ 	.word	index@(_ZN5flash44flash_bwd_dq_dk_dv_loop_seqk_parallel_kernelI23Flash_bwd_kernel_traitsILi32ELi128ELi128ELi8ELi4ELi4ELi4ELb1ELb0EN7cutlass6half_tE19Flash_kernel_traitsILi32ELi128ELi128ELi8ES3_EELb0ELb0ELb0ELb1ELb0ELb0ELb0EEEvNS_16Flash_bwd_paramsE)
        /*0410*/ 	.word	0x00000050


	//----- nvinfo : EIATTR_MIN_STACK_SIZE
	.align		4
.L_184:
        /*0414*/ 	.byte	0x04, 0x12
        /*0416*/ 	.short	(.L_186 - .L_185)
	.align		4
.L_185:
        /*0418*/ 	.word	index@(_ZN5flash44flash_bwd_dq_dk_dv_loop_seqk_parallel_kernelI23Flash_bwd_kernel_traitsILi32ELi128ELi128ELi8ELi4ELi4ELi4ELb1ELb0EN7cutlass6half_tE19Flash_kernel_traitsILi32ELi128ELi128ELi8ES3_EELb0ELb0ELb1ELb0ELb0ELb1ELb0EEEvNS_16Flash_bwd_paramsE)
        /*041c*/ 	.word	0x00000028


	//----- nvinfo : EIATTR_MIN_STACK_SIZE
	.align		4
.L_186:
        /*0420*/ 	.byte	0x04, 0x12
        /*0422*/ 	.short	(.L_188 - .L_187)
	.align		4
.L_187:
        /*0424*/ 	.word	index@(_ZN5flash44flash_bwd_dq_dk_dv_loop_seqk_parallel_kernelI23Flash_bwd_kernel_traitsILi32ELi128ELi128ELi8ELi4ELi4ELi4ELb1ELb0EN7cutlass6half_tE19Flash_kernel_traitsILi32ELi128ELi128ELi8ES3_EELb0ELb0ELb1ELb1ELb0ELb0ELb0EEEvNS_16Flash_bwd_paramsE)
        /*0428*/ 	.word	0x00000038


	//----- nvinfo : EIATTR_MIN_STACK_SIZE
	.align		4
.L_188:
        /*042c*/ 	.byte	0x04, 0x12
        /*042e*/ 	.short	(.L_190 - .L_189)
	.align		4
.L_189:
        /*0430*/ 	.word	index@(_ZN5flash27flash_bwd_convert_dq_kernelI23Flash_bwd_kernel_traitsILi32ELi128ELi128ELi8ELi4ELi4ELi4ELb1ELb0EN7cutlass6half_tE19Flash_kernel_traitsILi32ELi128ELi128ELi8ES3_EEEEvNS_16Flash_bwd_paramsEi)
        /*0434*/ 	.word	0x00000000


	//----- nvinfo : EIATTR_MIN_STACK_SIZE
	.align		4
.L_190:
        /*0438*/ 	.byte	0x04, 0x12
        /*043a*/ 	.short	(.L_192 - .L_191)
	.align		4
.L_191:
        /*043c*/ 	.word	index@(_ZN5flash44flash_bwd_dq_dk_dv_loop_seqk_parallel_kernelI23Flash_bwd_kernel_traitsILi32ELi128ELi128ELi8ELi4ELi4ELi4ELb1ELb0EN7cutlass6half_tE19Flash_kernel_traitsILi32ELi128ELi128ELi8ES3_EELb1ELb0ELb0ELb0ELb0ELb1ELb0EEEvNS_16Flash_bwd_paramsE)
        /*0440*/ 	.word	0x00000030


	//----- nvinfo : EIATTR_MIN_STACK_SIZE
	.align		4
.L_192:
        /*0444*/ 	.byte	0x04, 0x12
        /*0446*/ 	.short	(.L_194 - .L_193)
	.align		4
.L_193:
        /*0448*/ 	.word	index@(_ZN5flash44flash_bwd_dq_dk_dv_loop_seqk_parallel_kernelI23Flash_bwd_kernel_traitsILi32ELi128ELi128ELi8ELi4ELi4ELi4ELb1ELb0EN7cutlass6half_tE19Flash_kernel_traitsILi32ELi128ELi128ELi8ES3_EELb0ELb0ELb0ELb0ELb0ELb1ELb1EEEvNS_16Flash_bwd_paramsE)
        /*044c*/ 	.word	0x00000118


	//----- nvinfo : EIATTR_MIN_STACK_SIZE
	.align		4
.L_194:
        /*0450*/ 	.byte	0x04, 0x12
        /*0452*/ 	.short	(.L_196 - .L_195)
	.align		4
.L_195:
        /*0454*/ 	.word	index@(_ZN5flash44flash_bwd_dq_dk_dv_loop_seqk_parallel_kernelI23Flash_bwd_kernel_traitsILi32ELi128ELi128ELi8ELi4ELi4ELi4ELb1ELb0EN7cutlass6half_tE19Flash_kernel_traitsILi32ELi128ELi128ELi8ES3_EELb1ELb0ELb0ELb0ELb0ELb0ELb0EEEvNS_16Flash_bwd_paramsE)
        /*0458*/ 	.word	0x00000030


	//----- nvinfo : EIATTR_MIN_STACK_SIZE
	.align		4
.L_196:
        /*045c*/ 	.byte	0x04, 0x12
        /*045e*/ 	.short	(.L_198 - .L_197)
	.align		4
.L_197:
        /*0460*/ 	.word	index@(_ZN5flash44flash_bwd_dq_dk_dv_loop_seqk_parallel_kernelI23Flash_bwd_kernel_traitsILi32ELi128ELi128ELi8ELi4ELi4ELi4ELb1ELb0EN7cutlass6half_tE19Flash_kernel_traitsILi32ELi128ELi128ELi8ES3_EELb0ELb0ELb0ELb0ELb0ELb0ELb1EEEvNS_16Flash_bwd_paramsE)
        /*0464*/ 	.word	0x00000120


	//----- nvinfo : EIATTR_MIN_STACK_SIZE
	.align		4
.L_198:
        /*0468*/ 	.byte	0x04, 0x12
        /*046a*/ 	.short	(.L_200 - .L_199)
	.align		4
.L_199:
        /*046c*/ 	.word	index@(_ZN5flash44flash_bwd_dq_dk_dv_loop_seqk_parallel_kernelI23Flash_bwd_kernel_traitsILi32ELi128ELi128ELi8ELi4ELi4ELi4ELb1ELb0EN7cutlass6half_tE19Flash_kernel_traitsILi32ELi128ELi128ELi8ES3_EELb1ELb0ELb1ELb0ELb0ELb0ELb0EEEvNS_16Flash_bwd_paramsE)
        /*0470*/ 	.word	0x00000038


	//----- nvinfo : EIATTR_MIN_STACK_SIZE
	.align		4
.L_200:
        /*0474*/ 	.byte	0x04, 0x12
        /*0476*/ 	.short	(.L_202 - .L_201)
	.align		4
.L_201:
        /*0478*/ 	.word	index@(_ZN5flash44flash_bwd_dq_dk_dv_loop_seqk_parallel_kernelI23Flash_bwd_kernel_traitsILi32ELi128ELi128ELi8ELi4ELi4ELi4ELb1ELb0EN7cutlass6half_tE19Flash_kernel_traitsILi32ELi128ELi128ELi8ES3_EELb0ELb0ELb1ELb0ELb0ELb0ELb1EEEvNS_16Flash_bwd_paramsE)
        /*047c*/ 	.word	0x00000150


	//----- nvinfo : EIATTR_MIN_STACK_SIZE
	.align		4
.L_202:
        /*0480*/ 	.byte	0x04, 0x12
        /*0482*/ 	.short	(.L_204 - .L_203)
	.align		4
.L_203:
        /*0484*/ 	.word	index@(_ZN5flash44flash_bwd_dq_dk_dv_loop_seqk_parallel_kernelI23Flash_bwd_kernel_traitsILi32ELi128ELi128ELi8ELi4ELi4ELi4ELb1ELb0EN7cutlass6half_tE19Flash_kernel_traitsILi32ELi128ELi128ELi8ES3_EELb1ELb0ELb0ELb0ELb1ELb1ELb0EEEvNS_16Flash_bwd_paramsE)
        /*0488*/ 	.word	0x00000000


	//----- nvinfo : EIATTR_MIN_STACK_SIZE
	.align		4
.L_204:
        /*048c*/ 	.byte	0x04, 0x12
        /*048e*/ 	.short	(.L_206 - .L_205)
	.align		4
.L_205:
        /*0490*/ 	.word	index@(_ZN5flash44flash_bwd_dq_dk_dv_loop_seqk_parallel_kernelI23Flash_bwd_kernel_traitsILi32ELi128ELi128ELi8ELi4ELi4ELi4ELb1ELb0EN7cutlass6half_tE19Flash_kernel_traitsILi32ELi128ELi128ELi8ES3_EELb0ELb0ELb0ELb0ELb1ELb1ELb1EEEvNS_16Flash_bwd_paramsE)
        /*0494*/ 	.word	0x000000f0


	//----- nvinfo : EIATTR_MIN_STACK_SIZE
	.align		4
.L_206:
        /*0498*/ 	.byte	0x04, 0x12
        /*049a*/ 	.short	(.L_208 - .L_207)
	.align		4
.L_207:
        /*049c*/ 	.word	index@(_ZN5flash44flash_bwd_dq_dk_dv_loop_seqk_parallel_kernelI23Flash_bwd_kernel_traitsILi32ELi128ELi128ELi8ELi4ELi4ELi4ELb1ELb0EN7cutlass6half_tE19Flash_kernel_traitsILi32ELi128ELi128ELi8ES3_EELb1ELb0ELb0ELb1ELb0ELb0ELb0EEEvNS_16Flash_bwd_paramsE)
        /*04a0*/ 	.word	0x00000048


	//----- nvinfo : EIATTR_MIN_STACK_SIZE
	.align		4
.L_208:
        /*04a4*/ 	.byte	0x04, 0x12
        /*04a6*/ 	.short	(.L_210 - .L_209)
	.align		4
.L_209:
        /*04a8*/ 	.word	index@(_ZN5flash44flash_bwd_dq_dk_dv_loop_seqk_parallel_kernelI23Flash_bwd_kernel_traitsILi32ELi128ELi128ELi8ELi4ELi4ELi4ELb1ELb0EN7cutlass6half_tE19Flash_kernel_traitsILi32ELi128ELi128ELi8ES3_EELb0ELb0ELb0ELb1ELb0ELb0ELb1EEEvNS_16Flash_bwd_paramsE)
        /*04ac*/ 	.word	0x00000130


	//----- nvinfo : EIATTR_MIN_STACK_SIZE
	.align		4
.L_210:
        /*04b0*/ 	.byte	0x04, 0x12
        /*04b2*/ 	.short	(.L_212 - .L_211)
	.align		4
.L_211:
        /*04b4*/ 	.word	index@(_ZN5flash44flash_bwd_dq_dk_dv_loop_seqk_parallel_kernelI23Flash_bwd_kernel_traitsILi32ELi128ELi128ELi8ELi4ELi4ELi4ELb1ELb0EN7cutlass6half_tE19Flash_kernel_traitsILi32ELi128ELi128ELi8ES3_EELb1ELb0ELb1ELb0ELb0ELb1ELb0EEEvNS_16Flash_bwd_paramsE)
        /*04b8*/ 	.word	0x00000020


	//----- nvinfo : EIATTR_MIN_STACK_SIZE
	.align		4
.L_212:
        /*04bc*/ 	.byte	0x04, 0x12
        /*04be*/ 	.short	(.L_214 - .L_213)
	.align		4
.L_213:
        /*04c0*/ 	.word	index@(_ZN5flash44flash_bwd_dq_dk_dv_loop_seqk_parallel_kernelI23Flash_bwd_kernel_traitsILi32ELi128ELi128ELi8ELi4ELi4ELi4ELb1ELb0EN7cutlass6half_tE19Flash_kernel_traitsILi32ELi128ELi128ELi8ES3_EELb0ELb0ELb1ELb0ELb0ELb1ELb1EEEvNS_16Flash_bwd_paramsE)
        /*04c4*/ 	.word	0x00000138


	//----- nvinfo : EIATTR_MIN_STACK_SIZE
	.align		4
.L_214:
        /*04c8*/ 	.byte	0x04, 0x12
        /*04ca*/ 	.short	(.L_216 - .L_215)
	.align		4
.L_215:
        /*04cc*/ 	.word	index@(_ZN5flash44flash_bwd_dq_dk_dv_loop_seqk_parallel_kernelI23Flash_bwd_kernel_traitsILi32ELi128ELi128ELi8ELi4ELi4ELi4ELb1ELb0EN7cutlass6half_tE19Flash_kernel_traitsILi32ELi128ELi128ELi8ES3_EELb1ELb0ELb1ELb1ELb0ELb0ELb0EEEvNS_16Flash_bwd_paramsE)
        /*04d0*/ 	.word	0x00000040


	//----- nvinfo : EIATTR_MIN_STACK_SIZE
	.align		4
.L_216:
        /*04d4*/ 	.byte	0x04, 0x12
        /*04d6*/ 	.short	(.L_218 - .L_217)
	.align		4
.L_217:
        /*04d8*/ 	.word	index@(_ZN5flash44flash_bwd_dq_dk_dv_loop_seqk_parallel_kernelI23Flash_bwd_kernel_traitsILi32ELi128ELi128ELi8ELi4ELi4ELi4ELb1ELb0EN7cutlass6half_tE19Flash_kernel_traitsILi32ELi128ELi128ELi8ES3_EELb0ELb0ELb1ELb1ELb0ELb0ELb1EEEvNS_16Flash_bwd_paramsE)
        /*04dc*/ 	.word	0x00000148


	//----- nvinfo : EIATTR_MIN_STACK_SIZE
	.align		4
.L_218:
        /*04e0*/ 	.byte	0x04, 0x12
        /*04e2*/ 	.short	(.L_220 - .L_219)
	.align		4
.L_219:
        /*04e4*/ 	.word	index@(_ZN5flash25flash_bwd_dot_do_o_kernelILb0E23Flash_bwd_kernel_traitsILi32ELi128ELi128ELi8ELi4ELi4ELi4ELb1ELb0EN7cutlass6half_tE19Flash_kernel_traitsILi32ELi128ELi128ELi8ES3_EEEEvNS_16Flash_bwd_paramsE)
        /*04e8*/ 	.word	0x00000000


	//----- nvinfo : EIATTR_MIN_STACK_SIZE
	.align		4
.L_220:
        /*04ec*/ 	.byte	0x04, 0x12
        /*04ee*/ 	.short	(.L_222 - .L_221)
	.align		4
.L_221:
        /*04f0*/ 	.word	index@(_ZN5flash25flash_bwd_dot_do_o_kernelILb1E23Flash_bwd_kernel_traitsILi32ELi128ELi128ELi8ELi4ELi4ELi4ELb1ELb0EN7cutlass6half_tE19Flash_kernel_traitsILi32ELi128ELi128ELi8ES3_EEEEvNS_16Flash_bwd_paramsE)
        /*04f4*/ 	.word	0x00000000


	//----- nvinfo : EIATTR_MIN_STACK_SIZE
	.align		4
.L_222:
        /*04f8*/ 	.byte	0x04, 0x12
        /*04fa*/ 	.short	(.L_224 - .L_223)
	.align		4
.L_223:
        /*04fc*/ 	.word	index@(_ZN5flash27flash_bwd_convert_dq_kernelI23Flash_bwd_kernel_traitsILi32ELi128ELi128ELi8ELi4ELi4ELi4ELb0ELb0EN7cutlass6half_tE19Flash_kernel_traitsILi32ELi128ELi128ELi8ES3_EEEEvNS_16Flash_bwd_paramsEi)
        /*0500*/ 	.word	0x00000000


	//----- nvinfo : EIATTR_MIN_STACK_SIZE
	.align		4
.L_224:
        /*0504*/ 	.byte	0x04, 0x12
        /*0506*/ 	.short	(.L_226 - .L_225)
	.align		4
.L_225:
        /*0508*/ 	.word	index@(_ZN5flash44flash_bwd_dq_dk_dv_loop_seqk_parallel_kernelI23Flash_bwd_kernel_traitsILi32ELi128ELi128ELi8ELi4ELi4ELi4ELb0ELb0EN7cutlass6half_tE19Flash_kernel_traitsILi32ELi128ELi128ELi8ES3_EELb1ELb0ELb0ELb0ELb0ELb1ELb0EEEvNS_16Flash_bwd_paramsE)
        /*050c*/ 	.word	0x00000000


	//----- nvinfo : EIATTR_MIN_STACK_SIZE
	.align		4
.L_226:
        /*0510*/ 	.byte	0x04, 0x12
        /*0512*/ 	.short	(.L_228 - .L_227)
	.align		4
.L_227:
        /*0514*/ 	.word	index@(_ZN5flash44flash_bwd_dq_dk_dv_loop_seqk_parallel_kernelI23Flash_bwd_kernel_traitsILi32ELi128ELi128ELi8ELi4ELi4ELi4ELb0ELb0EN7cutlass6half_tE19Flash_kernel_traitsILi32ELi128ELi128ELi8ES3_EELb0ELb0ELb0ELb0ELb0ELb1ELb1EEEvNS_16Flash_bwd_paramsE)
        /*0518*/ 	.word	0x000000a8


	//----- nvinfo : EIATTR_MIN_STACK_SIZE
	.align		4
.L_228:
        /*051c*/ 	.byte	0x04, 0x12
        /*051e*/ 	.short	(.L_230 - .L_229)
	.align		4
.L_229:
        /*0520*/ 	.word	index@(_ZN5flash44flash_bwd_dq_dk_dv_loop_seqk_parallel_kernelI23Flash_bwd_kernel_traitsILi32ELi128ELi128ELi8ELi4ELi4ELi4ELb0ELb0EN7cutlass6half_tE19Flash_kernel_traitsILi32ELi128ELi128ELi8ES3_EELb1ELb0ELb0ELb0ELb0ELb0ELb0EEEvNS_16Flash_bwd_paramsE)
        /*0524*/ 	.word	0x00000000


	//----- nvinfo : EIATTR_MIN_STACK_SIZE
	.align		4
.L_230:
        /*0528*/ 	.byte	0x04, 0x12
        /*052a*/ 	.short	(.L_232 - .L_231)
	.align		4
.L_231:
        /*052c*/ 	.word	index@(_ZN5flash44flash_bwd_dq_dk_dv_loop_seqk_parallel_kernelI23Flash_bwd_kernel_traitsILi32ELi128ELi128ELi8ELi4ELi4ELi4ELb0ELb0EN7cutlass6half_tE19Flash_kernel_traitsILi32ELi128ELi128ELi8ES3_EELb0ELb0ELb0ELb0ELb0ELb0ELb1EEEvNS_16Flash_bwd_paramsE)
        /*0530*/ 	.word	0x000000b0


	//----- nvinfo : EIATTR_MIN_STACK_SIZE
	.align		4
.L_232:
        /*0534*/ 	.byte	0x04, 0x12
        /*0536*/ 	.short	(.L_234 - .L_233)
	.align		4
.L_233:
        /*0538*/ 	.word	index@(_ZN5flash44flash_bwd_dq_dk_dv_loop_seqk_parallel_kernelI23Flash_bwd_kernel_traitsILi32ELi128ELi128ELi8ELi4ELi4ELi4ELb0ELb0EN7cutlass6half_tE19Flash_kernel_traitsILi32ELi128ELi128ELi8ES3_EELb1ELb0ELb1ELb0ELb0ELb0ELb0EEEvNS_16Flash_bwd_paramsE)
        /*053c*/ 	.word	0x00000000


	//----- nvinfo : EIATTR_MIN_STACK_SIZE
	.align		4
.L_234:
        /*0540*/ 	.byte	0x04, 0x12
        /*0542*/ 	.short	(.L_236 - .L_235)
	.align		4
.L_235:
        /*0544*/ 	.word	index@(_ZN5flash44flash_bwd_dq_dk_dv_loop_seqk_parallel_kernelI23Flash_bwd_kernel_traitsILi32ELi128ELi128ELi8ELi4ELi4ELi4ELb0ELb0EN7cutlass6half_tE19Flash_kernel_traitsILi32ELi128ELi128ELi8ES3_EELb0ELb0ELb1ELb0ELb0ELb0ELb1EEEvNS_16Flash_bwd_paramsE)
        /*0548*/ 	.word	0x000000d0


	//----- nvinfo : EIATTR_MIN_STACK_SIZE
	.align		4
.L_236:
        /*054c*/ 	.byte	0x04, 0x12
        /*054e*/ 	.short	(.L_238 - .L_237)
	.align		4
.L_237:
        /*0550*/ 	.word	index@(_ZN5flash44flash_bwd_dq_dk_dv_loop_seqk_parallel_kernelI23Flash_bwd_kernel_traitsILi32ELi128ELi128ELi8ELi4ELi4ELi4ELb0ELb0EN7cutlass6half_tE19Flash_kernel_traitsILi32ELi128ELi128ELi8ES3_EELb1ELb0ELb0ELb0ELb1ELb1ELb0EEEvNS_16Flash_bwd_paramsE)
        /*0554*/ 	.word	0x00000000


	//----- nvinfo : EIATTR_MIN_STACK_SIZE
	.align		4
.L_238:
        /*0558*/ 	.byte	0x04, 0x12
        /*055a*/ 	.short	(.L_240 - .L_239)
	.align		4
.L_239:
        /*055c*/ 	.word	index@(_ZN5flash44flash_bwd_dq_dk_dv_loop_seqk_parallel_kernelI23Flash_bwd_kernel_traitsILi32ELi128ELi128ELi8ELi4ELi4ELi4ELb0ELb0EN7cutlass6half_tE19Flash_kernel_traitsILi32ELi128ELi128ELi8ES3_EELb0ELb0ELb0ELb0ELb1ELb1ELb1EEEvNS_16Flash_bwd_paramsE)
        /*0560*/ 	.word	0x00000088


	//----- nvinfo : EIATTR_MIN_STACK_SIZE
	.align		4
.L_240:
        /*0564*/ 	.byte	0x04, 0x12
        /*0566*/ 	.short	(.L_242 - .L_241)
	.align		4
.L_241:
        /*0568*/ 	.word	index@(_ZN5flash44flash_bwd_dq_dk_dv_loop_seqk_parallel_kernelI23Flash_bwd_kernel_traitsILi32ELi128ELi128ELi8ELi4ELi4ELi4ELb0ELb0EN7cutlass6half_tE19Flash_kernel_traitsILi32ELi128ELi128ELi8ES3_EELb1ELb0ELb0ELb1ELb0ELb0ELb0EEEvNS_16Flash_bwd_paramsE)
        /*056c*/ 	.word	0x00000010


	//----- nvinfo : EIATTR_MIN_STACK_SIZE
	.align		4
.L_242:
        /*0570*/ 	.byte	0x04, 0x12
        /*0572*/ 	.short	(.L_244 - .L_243)
	.align		4
.L_243:
        /*0574*/ 	.word	index@(_ZN5flash44flash_bwd_dq_dk_dv_loop_seqk_parallel_kernelI23Flash_bwd_kernel_traitsILi32ELi128ELi128ELi8ELi4ELi4ELi4ELb0ELb0EN7cutlass6half_tE19Flash_kernel_traitsILi32ELi128ELi128ELi8ES3_EELb0ELb0ELb0ELb1ELb0ELb0ELb1EEEvNS_16Flash_bwd_paramsE)
        /*0578*/ 	.word	0x000000b8


	//----- nvinfo : EIATTR_MIN_STACK_SIZE
	.align		4
.L_244:
        /*057c*/ 	.byte	0x04, 0x12
        /*057e*/ 	.short	(.L_246 - .L_245)
	.align		4
.L_245:
        /*0580*/ 	.word	index@(_ZN5flash44flash_bwd_dq_dk_dv_loop_seqk_parallel_kernelI23Flash_bwd_kernel_traitsILi32ELi128ELi128ELi8ELi4ELi4ELi4ELb0ELb0EN7cutlass6half_tE19Flash_kernel_traitsILi32ELi128ELi128ELi8ES3_EELb1ELb0ELb1ELb0ELb0ELb1ELb0EEEvNS_16Flash_bwd_paramsE)
        /*0584*/ 	.word	0x00000000


	//----- nvinfo : EIATTR_MIN_STACK_SIZE
	.align		4
.L_246:
        /*0588*/ 	.byte	0x04, 0x12
        /*058a*/ 	.short	(.L_248 - .L_247)
	.align		4
.L_247:
        /*058c*/ 	.word	index@(_ZN5flash44flash_bwd_dq_dk_dv_loop_seqk_parallel_kernelI23Flash_bwd_kernel_traitsILi32ELi128ELi128ELi8ELi4ELi4ELi4ELb0ELb0EN7cutlass6half_tE19Flash_kernel_traitsILi32ELi128ELi128ELi8ES3_EELb0ELb0ELb1ELb0ELb0ELb1ELb1EEEvNS_16Flash_bwd_paramsE)
        /*0590*/ 	.word	0x000000c8


	//----- nvinfo : EIATTR_MIN_STACK_SIZE
	.align		4
.L_248:
        /*0594*/ 	.byte	0x04, 0x12
        /*0596*/ 	.short	(.L_250 - .L_249)
	.align		4
.L_249:
        /*0598*/ 	.word	index@(_ZN5flash44flash_bwd_dq_dk_dv_loop_seqk_parallel_kernelI23Flash_bwd_kernel_traitsILi32ELi128ELi128ELi8ELi4ELi4ELi4ELb0ELb0EN7cutlass6half_tE19Flash_kernel_traitsILi32ELi128ELi128ELi8ES3_EELb1ELb0ELb1ELb1ELb0ELb0ELb0EEEvNS_16Flash_bwd_paramsE)
        /*059c*/ 	.word	0x00000000


	//----- nvinfo : EIATTR_MIN_STACK_SIZE
	.align		4
.L_250:
        /*05a0*/ 	.byte	0x04, 0x12
        /*05a2*/ 	.short	(.L_252 - .L_251)
	.align		4
.L_251:
        /*05a4*/ 	.word	index@(_ZN5flash44flash_bwd_dq_dk_dv_loop_seqk_parallel_kernelI23Flash_bwd_kernel_traitsILi32ELi128ELi128ELi8ELi4ELi4ELi4ELb0ELb0EN7cutlass6half_tE19Flash_kernel_traitsILi32ELi128ELi128ELi8ES3_EELb0ELb0ELb1ELb1ELb0ELb0ELb1EEEvNS_16Flash_bwd_paramsE)
        /*05a8*/ 	.word	0x000000d0


	//----- nvinfo : EIATTR_MIN_STACK_SIZE
	.align		4
.L_252:
        /*05ac*/ 	.byte	0x04, 0x12
        /*05ae*/ 	.short	(.L_254 - .L_253)
	.align		4
.L_253:
        /*05b0*/ 	.word	index@(_ZN5flash25flash_bwd_dot_do_o_kernelILb0E23Flash_bwd_kernel_traitsILi32ELi128ELi128ELi8ELi4ELi4ELi4ELb0ELb0EN7cutlass6half_tE19Flash_kernel_traitsILi32ELi128ELi128ELi8ES3_EEEEvNS_16Flash_bwd_paramsE)
        /*05b4*/ 	.word	0x00000000


	//----- nvinfo : EIATTR_MIN_STACK_SIZE
	.align		4
.L_254:
        /*05b8*/ 	.byte	0x04, 0x12
        /*05ba*/ 	.short	(.L_256 - .L_255)
	.align		4
.L_255:
        /*05bc*/ 	.word	index@(_ZN5flash25flash_bwd_dot_do_o_kernelILb1E23Flash_bwd_kernel_traitsILi32ELi128ELi128ELi8ELi4ELi4ELi4ELb0ELb0EN7cutlass6half_tE19Flash_kernel_traitsILi32ELi128ELi128ELi8ES3_EEEEvNS_16Flash_bwd_paramsE)
        /*05c0*/ 	.word	0x00000000
.L_256:


//--------------------- .nv.info._ZN5flash44flash_bwd_dq_dk_dv_loop_seqk_parallel_kernelI23Flash_bwd_kernel_traitsILi32ELi128ELi128ELi8ELi4ELi4ELi4ELb1ELb0EN7cutlass6half_tE19Flash_kernel_traitsILi32ELi128ELi128ELi8ES3_EELb0ELb0ELb0ELb0ELb0ELb1ELb0EEEvNS_16Flash_bwd_paramsE --------------------------
	.section	.nv.info._ZN5flash44flash_bwd_dq_dk_dv_loop_seqk_parallel_kernelI23Flash_bwd_kernel_traitsILi32ELi128ELi128ELi8ELi4ELi4ELi4ELb1ELb0EN7cutlass6half_tE19Flash_kernel_traitsILi32ELi128ELi128ELi8ES3_EELb0ELb0ELb0ELb0ELb0ELb1ELb0EEEvNS_16Flash_bwd_paramsE,"",@"SHT_CUDA_INFO"
	.sectionflags	@""
	.align	4


	//----- nvinfo : EIATTR_CUDA_API_VERSION
	.align		4
        /*0000*/ 	.byte	0x04, 0x37
        /*0002*/ 	.short	(.L_258 - .L_257)
.L_257:
        /*0004*/ 	.word	0x00000082


	//----- nvinfo : EIATTR_SW2861232_WAR
	.align		4
.L_258:
        /*0008*/ 	.byte	0x01, 0x35
	.zero		2


	//----- nvinfo : EIATTR_PARAM_CBANK
	.align		4
        /*000c*/ 	.byte	0x04, 0x0a
        /*000e*/ 	.short	(.L_260 - .L_259)
	.align		4
.L_259:
        /*0010*/ 	.word	index@(.nv.constant0._ZN5flash44flash_bwd_dq_dk_dv_loop_seqk_parallel_kernelI23Flash_bwd_kernel_traitsILi32ELi128ELi128ELi8ELi4ELi4ELi4ELb1ELb0EN7cutlass6half_tE19Flash_kernel_traitsILi32ELi128ELi128ELi8ES3_EELb0ELb0ELb0ELb0ELb0ELb1ELb0EEEvNS_16Flash_bwd_paramsE)
        /*0014*/ 	.short	0x0160
        /*0016*/ 	.short	0x0280


	//----- nvinfo : EIATTR_CBANK_PARAM_SIZE
	.align		4
.L_260:
        /*0018*/ 	.byte	0x03, 0x19
        /*001a*/ 	.short	0x0280


	//----- nvinfo : EIATTR_KPARAM_INFO
	.align		4
        /*001c*/ 	.byte	0x04, 0x17
        /*001e*/ 	.short	(.L_262 - .L_261)
.L_261:
        /*0020*/ 	.word	0x00000000
        /*0024*/ 	.short	0x0000
        /*0026*/ 	.short	0x0000
        /*0028*/ 	.byte	0x00, 0xf0, 0x01, 0x0a


	//----- nvinfo : EIATTR_MAXREG_COUNT
	.align		4
.L_262:
        /*002c*/ 	.byte	0x03, 0x1b
        /*002e*/ 	.short	0x00ff


	//----- nvinfo : EIATTR_NUM_BARRIERS
	.align		4
        /*0030*/ 	.byte	0x02, 0x4c
        /*0032*/ 	.byte	0x01
	.zero		1


	//----- nvinfo : EIATTR_ANNOTATIONS
	.align		4
        /*0034*/ 	.byte	0x04, 0x55
        /*0036*/ 	.short	(.L_264 - .L_263)


	//   ....[0]....
.L_263:
        /*0038*/ 	.word	0x00000001
        /*003c*/ 	.byte	0x20, 0x06, 0x00, 0x00, 0x01, 0x00, 0x00, 0x00, 0x60, 0x08, 0x00, 0x00, 0x01, 0x00, 0x00, 0x00
        /*004c*/ 	.byte	0xd0, 0x08, 0x00, 0x00, 0x01, 0x00, 0x00, 0x00, 0xc0, 0x0b, 0x00, 0x00, 0x01, 0x00, 0x00, 0x00
        /*005c*/ 	.byte	0xa0, 0x0c, 0x00, 0x00, 0x01, 0x00, 0x00, 0x00, 0xd0, 0x0c, 0x00, 0x00, 0x01, 0x00, 0x00, 0x00
        /*006c*/ 	.byte	0xf0, 0x0c, 0x00, 0x00, 0x01, 0x00, 0x00, 0x00, 0x80, 0x0f, 0x00, 0x00, 0x01, 0x00, 0x00, 0x00
        /*007c*/ 	.byte	0x10, 0x10, 0x00, 0x00, 0x01, 0x00, 0x00, 0x00, 0x40, 0x18, 0x00, 0x00, 0x01, 0x00, 0x00, 0x00
        /*008c*/ 	.byte	0x60, 0x18, 0x00, 0x00, 0x01, 0x00, 0x00, 0x00, 0x70, 0x18, 0x00, 0x00, 0x01, 0x00, 0x00, 0x00
        /*009c*/ 	.byte	0x80, 0x19, 0x00, 0x00, 0x01, 0x00, 0x00, 0x00, 0xf0, 0x1c, 0x00, 0x00, 0x01, 0x00, 0x00, 0x00
        /*00ac*/ 	.byte	0x70, 0x1d, 0x00, 0x00, 0x01, 0x00, 0x00, 0x00, 0xa0, 0x1d, 0x00, 0x00, 0x01, 0x00, 0x00, 0x00
        /*00bc*/ 	.byte	0xb0, 0x1d, 0x00, 0x00, 0x01, 0x00, 0x00, 0x00, 0xc0, 0x1d, 0x00, 0x00


	//----- nvinfo : EIATTR_MERCURY_ISA_VERSION
	.align		4
.L_264:
        /*00c8*/ 	.byte	0x03, 0x5f
        /*00ca*/ 	.short	0x0000


	//----- nvinfo : EIATTR_EXIT_INSTR_OFFSETS
	.align		4
        /*00cc*/ 	.byte	0x04, 0x1c
        /*00ce*/ 	.short	(.L_266 - .L_265)


	//   ....[0]....
.L_265:
        /*00d0*/ 	.word	0x000000a0


	//   ....[1]....
        /*00d4*/ 	.word	0x00008230


	//----- nvinfo : EIATTR_CTAIDZ_USED
	.align		4
.L_266:
        /*00d8*/ 	.byte	0x01, 0x04
	.zero		2


	//----- nvinfo : EIATTR_CRS_STACK_SIZE
	.align		4
        /*00dc*/ 	.byte	0x04, 0x1e
        /*00de*/ 	.short	(.L_268 - .L_267)
.L_267:
        /*00e0*/ 	.word	0x00000000
.L_268:


//--------------------- .nv.info._ZN5flash44flash_bwd_dq_dk_dv_loop_seqk_parallel_kernelI23Flash_bwd_kernel_traitsILi32ELi128ELi128ELi8ELi4ELi4ELi4ELb1ELb0EN7cutlass6half_tE19Flash_kernel_traitsILi32ELi128ELi128ELi8ES3_EELb0ELb0ELb0ELb0ELb0ELb0ELb0EEEvNS_16Flash_bwd_paramsE --------------------------
	.section	.nv.info._ZN5flash44flash_bwd_dq_dk_dv_loop_seqk_parallel_kernelI23Flash_bwd_kernel_traitsILi32ELi128ELi128ELi8ELi4ELi4ELi4ELb1ELb0EN7cutlass6half_tE19Flash_kernel_traitsILi32ELi128ELi128ELi8ES3_EELb0ELb0ELb0ELb0ELb0ELb0ELb0EEEvNS_16Flash_bwd_paramsE,"",@"SHT_CUDA_INFO"
	.sectionflags	@""
	.align	4


	//----- nvinfo : EIATTR_CUDA_API_VERSION
	.align		4
        /*0000*/ 	.byte	0x04, 0x37
        /*0002*/ 	.short	(.L_270 - .L_269)
.L_269:
        /*0004*/ 	.word	0x00000082


	//----- nvinfo : EIATTR_SW2861232_WAR
	.align		4
.L_270:
        /*0008*/ 	.byte	0x01, 0x35
	.zero		2


	//----- nvinfo : EIATTR_PARAM_CBANK
	.align		4
        /*000c*/ 	.byte	0x04, 0x0a
        /*000e*/ 	.short	(.L_272 - .L_271)
	.align		4
.L_271:
        /*0010*/ 	.word	index@(.nv.constant0._ZN5flash44flash_bwd_dq_dk_dv_loop_seqk_parallel_kernelI23Flash_bwd_kernel_traitsILi32ELi128ELi128ELi8ELi4ELi4ELi4ELb1ELb0EN7cutlass6half_tE19Flash_kernel_traitsILi32ELi128ELi128ELi8ES3_EELb0ELb0ELb0ELb0ELb0ELb0ELb0EEEvNS_16Flash_bwd_paramsE)
        /*0014*/ 	.short	0x0160
        /*0016*/ 	.short	0x0280


	//----- nvinfo : EIATTR_CBANK_PARAM_SIZE
	.align		4
.L_272:
        /*0018*/ 	.byte	0x03, 0x19
        /*001a*/ 	.short	0x0280


	//----- nvinfo : EIATTR_KPARAM_INFO
	.align		4
        /*001c*/ 	.byte	0x04, 0x17
        /*001e*/ 	.short	(.L_274 - .L_273)
.L_273:
        /*0020*/ 	.word	0x00000000
        /*0024*/ 	.short	0x0000
        /*0026*/ 	.short	0x0000
        /*0028*/ 	.byte	0x00, 0xf0, 0x01, 0x0a


	//----- nvinfo : EIATTR_MAXREG_COUNT
	.align		4
.L_274:
        /*002c*/ 	.byte	0x03, 0x1b
        /*002e*/ 	.short	0x00ff


	//----- nvinfo : EIATTR_NUM_BARRIERS
	.align		4
        /*0030*/ 	.byte	0x02, 0x4c
        /*0032*/ 	.byte	0x01
	.zero		1


	//----- nvinfo : EIATTR_ANNOTATIONS
	.align		4
        /*0034*/ 	.byte	0x04, 0x55
        /*0036*/ 	.short	(.L_276 - .L_275)


	//   ....[0]....
.L_275:
        /* <DEDUP_REMOVED lines=12> */


	//----- nvinfo : EIATTR_MERCURY_ISA_VERSION
	.align		4
.L_276:
        /*00e8*/ 	.byte	0x03, 0x5f
        /*00ea*/ 	.short	0x0000


	//----- nvinfo : EIATTR_EXIT_INSTR_OFFSETS
	.align		4
        /*00ec*/ 	.byte	0x04, 0x1c
        /*00ee*/ 	.short	(.L_278 - .L_277)


	//   ....[0]....
.L_277:
        /*00f0*/ 	.word	0x000000a0


	//   ....[1]....
        /*00f4*/ 	.word	0x00008650


	//----- nvinfo : EIATTR_CTAIDZ_USED
	.align		4
.L_278:
        /*00f8*/ 	.byte	0x01, 0x04
	.zero		2


	//----- nvinfo : EIATTR_CRS_STACK_SIZE
	.align		4
        /*00fc*/ 	.byte	0x04, 0x1e
        /*00fe*/ 	.short	(.L_280 - .L_279)
.L_279:
        /*0100*/ 	.word	0x00000000
.L_280:


//--------------------- .nv.info._ZN5flash44flash_bwd_dq_dk_dv_loop_seqk_parallel_kernelI23Flash_bwd_kernel_traitsILi32ELi128ELi128ELi8ELi4ELi4ELi4ELb1ELb0EN7cutlass6half_tE19Flash_kernel_traitsILi32ELi128ELi128ELi8ES3_EELb0ELb0ELb1ELb0ELb0ELb0ELb0EEEvNS_16Flash_bwd_paramsE --------------------------
	.section	.nv.info._ZN5flash44flash_bwd_dq_dk_dv_loop_seqk_parallel_kernelI23Flash_bwd_kernel_traitsILi32ELi128ELi128ELi8ELi4ELi4ELi4ELb1ELb0EN7cutlass6half_tE19Flash_kernel_traitsILi32ELi128ELi128ELi8ES3_EELb0ELb0ELb1ELb0ELb0ELb0ELb0EEEvNS_16Flash_bwd_paramsE,"",@"SHT_CUDA_INFO"
	.sectionflags	@""
	.align	4


	//----- nvinfo : EIATTR_CUDA_API_VERSION
	.align		4
        /*0000*/ 	.byte	0x04, 0x37
        /*0002*/ 	.short	(.L_282 - .L_281)
.L_281:
        /*0004*/ 	.word	0x00000082


	//----- nvinfo : EIATTR_SW2861232_WAR
	.align		4
.L_282:
        /*0008*/ 	.byte	0x01, 0x35
	.zero		2


	//----- nvinfo : EIATTR_PARAM_CBANK
	.align		4
        /*000c*/ 	.byte	0x04, 0x0a
        /*000e*/ 	.short	(.L_284 - .L_283)
	.align		4
.L_283:
        /*0010*/ 	.word	index@(.nv.constant0._ZN5flash44flash_bwd_dq_dk_dv_loop_seqk_parallel_kernelI23Flash_bwd_kernel_traitsILi32ELi128ELi128ELi8ELi4ELi4ELi4ELb1ELb0EN7cutlass6half_tE19Flash_kernel_traitsILi32ELi128ELi128ELi8ES3_EELb0ELb0ELb1ELb0ELb0ELb0ELb0EEEvNS_16Flash_bwd_paramsE)
        /*0014*/ 	.short	0x0160
        /*0016*/ 	.short	0x0280


	//----- nvinfo : EIATTR_CBANK_PARAM_SIZE
	.align		4
.L_284:
        /*0018*/ 	.byte	0x03, 0x19
        /*001a*/ 	.short	0x0280


	//----- nvinfo : EIATTR_KPARAM_INFO
	.align		4
        /*001c*/ 	.byte	0x04, 0x17
        /*001e*/ 	.short	(.L_286 - .L_285)
.L_285:
        /*0020*/ 	.word	0x00000000
        /*0024*/ 	.short	0x0000
        /*0026*/ 	.short	0x0000
        /*0028*/ 	.byte	0x00, 0xf0, 0x01, 0x0a


	//----- nvinfo : EIATTR_MAXREG_COUNT
	.align		4
.L_286:
        /*002c*/ 	.byte	0x03, 0x1b
        /*002e*/ 	.short	0x00ff


	//----- nvinfo : EIATTR_NUM_BARRIERS
	.align		4
        /*0030*/ 	.byte	0x02, 0x4c
        /*0032*/ 	.byte	0x01
	.zero		1


	//----- nvinfo : EIATTR_ANNOTATIONS
	.align		4
        /*0034*/ 	.byte	0x04, 0x55
        /*0036*/ 	.short	(.L_288 - .L_287)


	//   ....[0]....
.L_287:
        /* <DEDUP_REMOVED lines=13> */


	//----- nvinfo : EIATTR_MERCURY_ISA_VERSION
	.align		4
.L_288:
        /*00f8*/ 	.byte	0x03, 0x5f
        /*00fa*/ 	.short	0x0000


	//----- nvinfo : EIATTR_EXIT_INSTR_OFFSETS
	.align		4
        /*00fc*/ 	.byte	0x04, 0x1c
        /*00fe*/ 	.short	(.L_290 - .L_289)


	//   ....[0]....
.L_289:
        /*0100*/ 	.word	0x000000a0


	//   ....[1]....
        /*0104*/ 	.word	0x00008ba0


	//----- nvinfo : EIATTR_CTAIDZ_USED
	.align		4
.L_290:
        /*0108*/ 	.byte	0x01, 0x04
	.zero		2


	//----- nvinfo : EIATTR_CRS_STACK_SIZE
	.align		4
        /*010c*/ 	.byte	0x04, 0x1e
        /*010e*/ 	.short	(.L_292 - .L_291)
.L_291:
        /*0110*/ 	.word	0x00000000
.L_292:


//--------------------- .nv.info._ZN5flash44flash_bwd_dq_dk_dv_loop_seqk_parallel_kernelI23Flash_bwd_kernel_traitsILi32ELi128ELi128ELi8ELi4ELi4ELi4ELb1ELb0EN7cutlass6half_tE19Flash_kernel_traitsILi32ELi128ELi128ELi8ES3_EELb0ELb0ELb0ELb0ELb1ELb1ELb0EEEvNS_16Flash_bwd_paramsE --------------------------
	.section	.nv.info._ZN5flash44flash_bwd_dq_dk_dv_loop_seqk_parallel_kernelI23Flash_bwd_kernel_traitsILi32ELi128ELi128ELi8ELi4ELi4ELi4ELb1ELb0EN7cutlass6half_tE19Flash_kernel_traitsILi32ELi128ELi128ELi8ES3_EELb0ELb0ELb0ELb0ELb1ELb1ELb0EEEvNS_16Flash_bwd_paramsE,"",@"SHT_CUDA_INFO"
	.sectionflags	@""
	.align	4


	//----- nvinfo : EIATTR_CUDA_API_VERSION
	.align		4
        /*0000*/ 	.byte	0x04, 0x37
        /*0002*/ 	.short	(.L_294 - .L_293)
.L_293:
        /*0004*/ 	.word	0x00000082


	//----- nvinfo : EIATTR_SW2861232_WAR
	.align		4
.L_294:
        /*0008*/ 	.byte	0x01, 0x35
	.zero		2


	//----- nvinfo : EIATTR_PARAM_CBANK
	.align		4
        /*000c*/ 	.byte	0x04, 0x0a
        /*000e*/ 	.short	(.L_296 - .L_295)
	.align		4
.L_295:
        /*0010*/ 	.word	index@(.nv.constant0._ZN5flash44flash_bwd_dq_dk_dv_loop_seqk_parallel_kernelI23Flash_bwd_kernel_traitsILi32ELi128ELi128ELi8ELi4ELi4ELi4ELb1ELb0EN7cutlass6half_tE19Flash_kernel_traitsILi32ELi128ELi128ELi8ES3_EELb0ELb0ELb0ELb0ELb1ELb1ELb0EEEvNS_16Flash_bwd_paramsE)
        /*0014*/ 	.short	0x0160
        /*0016*/ 	.short	0x0280


	//----- nvinfo : EIATTR_CBANK_PARAM_SIZE
	.align		4
.L_296:
        /*0018*/ 	.byte	0x03, 0x19
        /*001a*/ 	.short	0x0280


	//----- nvinfo : EIATTR_KPARAM_INFO
	.align		4
        /*001c*/ 	.byte	0x04, 0x17
        /*001e*/ 	.short	(.L_298 - .L_297)
.L_297:
        /*0020*/ 	.word	0x00000000
        /*0024*/ 	.short	0x0000
        /*0026*/ 	.short	0x0000
        /*0028*/ 	.byte	0x00, 0xf0, 0x01, 0x0a


	//----- nvinfo : EIATTR_MAXREG_COUNT
	.align		4
.L_298:
        /*002c*/ 	.byte	0x03, 0x1b
        /*002e*/ 	.short	0x00ff


	//----- nvinfo : EIATTR_NUM_BARRIERS
	.align		4
        /*0030*/ 	.byte	0x02, 0x4c
        /*0032*/ 	.byte	0x01
	.zero		1


	//----- nvinfo : EIATTR_MERCURY_ISA_VERSION
	.align		4
        /*0034*/ 	.byte	0x03, 0x5f
        /*0036*/ 	.short	0x0000


	//----- nvinfo : EIATTR_EXIT_INSTR_OFFSETS
	.align		4
        /*0038*/ 	.byte	0x04, 0x1c
        /*003a*/ 	.short	(.L_300 - .L_299)


	//   ....[0]....
.L_299:
        /*003c*/ 	.word	0x00000090


	//   ....[1]....
        /*0040*/ 	.word	0x00005b60


	//----- nvinfo : EIATTR_CTAIDZ_USED
	.align		4
.L_300:
        /*0044*/ 	.byte	0x01, 0x04
	.zero		2


//--------------------- .nv.info._ZN5flash44flash_bwd_dq_dk_dv_loop_seqk_parallel_kernelI23Flash_bwd_kernel_traitsILi32ELi128ELi128ELi8ELi4ELi4ELi4ELb1ELb0EN7cutlass6half_tE19Flash_kernel_traitsILi32ELi128ELi128ELi8ES3_EELb0ELb0ELb0ELb1ELb0ELb0ELb0EEEvNS_16Flash_bwd_paramsE --------------------------
	.section	.nv.info._ZN5flash44flash_bwd_dq_dk_dv_loop_seqk_parallel_kernelI23Flash_bwd_kernel_traitsILi32ELi128ELi128ELi8ELi4ELi4ELi4ELb1ELb0EN7cutlass6half_tE19Flash_kernel_traitsILi32ELi128ELi128ELi8ES3_EELb0ELb0ELb0ELb1ELb0ELb0ELb0EEEvNS_16Flash_bwd_paramsE,"",@"SHT_CUDA_INFO"
	.sectionflags	@""
	.align	4


	//----- nvinfo : EIATTR_CUDA_API_VERSION
	.align		4
        /*0000*/ 	.byte	0x04, 0x37
        /*0002*/ 	.short	(.L_302 - .L_301)
.L_301:
        /*0004*/ 	.word	0x00000082


	//----- nvinfo : EIATTR_SW2861232_WAR
	.align		4
.L_302:
        /*0008*/ 	.byte	0x01, 0x35
	.zero		2


	//----- nvinfo : EIATTR_PARAM_CBANK
	.align		4
        /*000c*/ 	.byte	0x04, 0x0a
        /*000e*/ 	.short	(.L_304 - .L_303)
	.align		4
.L_303:
        /*0010*/ 	.word	index@(.nv.constant0._ZN5flash44flash_bwd_dq_dk_dv_loop_seqk_parallel_kernelI23Flash_bwd_kernel_traitsILi32ELi128ELi128ELi8ELi4ELi4ELi4ELb1ELb0EN7cutlass6half_tE19Flash_kernel_traitsILi32ELi128ELi128ELi8ES3_EELb0ELb0ELb0ELb1ELb0ELb0ELb0EEEvNS_16Flash_bwd_paramsE)
        /*0014*/ 	.short	0x0160
        /*0016*/ 	.short	0x0280


	//----- nvinfo : EIATTR_CBANK_PARAM_SIZE
	.align		4
.L_304:
        /*0018*/ 	.byte	0x03, 0x19
        /*001a*/ 	.short	0x0280


	//----- nvinfo : EIATTR_KPARAM_INFO
	.align		4
        /*001c*/ 	.byte	0x04, 0x17
        /*001e*/ 	.short	(.L_306 - .L_305)
.L_305:
        /*0020*/ 	.word	0x00000000
        /*0024*/ 	.short	0x0000
        /*0026*/ 	.short	0x0000
        /*0028*/ 	.byte	0x00, 0xf0, 0x01, 0x0a


	//----- nvinfo : EIATTR_MAXREG_COUNT
	.align		4
.L_306:
        /*002c*/ 	.byte	0x03, 0x1b
        /*002e*/ 	.short	0x00ff


	//----- nvinfo : EIATTR_NUM_BARRIERS
	.align		4
        /*0030*/ 	.byte	0x02, 0x4c
        /*0032*/ 	.byte	0x01
	.zero		1


	//----- nvinfo : EIATTR_ANNOTATIONS
	.align		4
        /*0034*/ 	.byte	0x04, 0x55
        /*0036*/ 	.short	(.L_308 - .L_307)


	//   ....[0]....
.L_307:
        /* <DEDUP_REMOVED lines=21> */


	//----- nvinfo : EIATTR_MERCURY_ISA_VERSION
	.align		4
.L_308:
        /*0178*/ 	.byte	0x03, 0x5f
        /*017a*/ 	.short	0x0000


	//----- nvinfo : EIATTR_EXIT_INSTR_OFFSETS
	.align		4
        /*017c*/ 	.byte	0x04, 0x1c
        /*017e*/ 	.short	(.L_310 - .L_309)


	//   ....[0]....
.L_309:
        /*0180*/ 	.word	0x000000a0


	//   ....[1]....
        /*0184*/ 	.word	0x000097d0


	//----- nvinfo : EIATTR_CTAIDZ_USED
	.align		4
.L_310:
        /*0188*/ 	.byte	0x01, 0x04
	.zero		2


	//----- nvinfo : EIATTR_CRS_STACK_SIZE
	.align		4
        /*018c*/ 	.byte	0x04, 0x1e
        /*018e*/ 	.short	(.L_312 - .L_311)
.L_311:
        /*0190*/ 	.word	0x00000000
.L_312:


//--------------------- .nv.info._ZN5flash44flash_bwd_dq_dk_dv_loop_seqk_parallel_kernelI23Flash_bwd_kernel_traitsILi32ELi128ELi128ELi8ELi4ELi4ELi4ELb1ELb0EN7cutlass6half_tE19Flash_kernel_traitsILi32ELi128ELi128ELi8ES3_EELb0ELb0ELb1ELb0ELb0ELb1ELb0EEEvNS_16Flash_bwd_paramsE --------------------------
	.section	.nv.info._ZN5flash44flash_bwd_dq_dk_dv_loop_seqk_parallel_kernelI23Flash_bwd_kernel_traitsILi32ELi128ELi128ELi8ELi4ELi4ELi4ELb1ELb0EN7cutlass6half_tE19Flash_kernel_traitsILi32ELi128ELi128ELi8ES3_EELb0ELb0ELb1ELb0ELb0ELb1ELb0EEEvNS_16Flash_bwd_paramsE,"",@"SHT_CUDA_INFO"
	.sectionflags	@""
	.align	4


	//----- nvinfo : EIATTR_CUDA_API_VERSION
	.align		4
        /*0000*/ 	.byte	0x04, 0x37
        /*0002*/ 	.short	(.L_314 - .L_313)
.L_313:
        /*0004*/ 	.word	0x00000082


	//----- nvinfo : EIATTR_SW2861232_WAR
	.align		4
.L_314:
        /*0008*/ 	.byte	0x01, 0x35
	.zero		2


	//----- nvinfo : EIATTR_PARAM_CBANK
	.align		4
        /*000c*/ 	.byte	0x04, 0x0a
        /*000e*/ 	.short	(.L_316 - .L_315)
	.align		4
.L_315:
        /*0010*/ 	.word	index@(.nv.constant0._ZN5flash44flash_bwd_dq_dk_dv_loop_seqk_parallel_kernelI23Flash_bwd_kernel_traitsILi32ELi128ELi128ELi8ELi4ELi4ELi4ELb1ELb0EN7cutlass6half_tE19Flash_kernel_traitsILi32ELi128ELi128ELi8ES3_EELb0ELb0ELb1ELb0ELb0ELb1ELb0EEEvNS_16Flash_bwd_paramsE)
        /*0014*/ 	.short	0x0160
        /*0016*/ 	.short	0x0280


	//----- nvinfo : EIATTR_CBANK_PARAM_SIZE
	.align		4
.L_316:
        /*0018*/ 	.byte	0x03, 0x19
        /*001a*/ 	.short	0x0280


	//----- nvinfo : EIATTR_KPARAM_INFO
	.align		4
        /*001c*/ 	.byte	0x04, 0x17
        /*001e*/ 	.short	(.L_318 - .L_317)
.L_317:
        /*0020*/ 	.word	0x00000000
        /*0024*/ 	.short	0x0000
        /*0026*/ 	.short	0x0000
        /*0028*/ 	.byte	0x00, 0xf0, 0x01, 0x0a


	//----- nvinfo : EIATTR_MAXREG_COUNT
	.align		4
.L_318:
        /*002c*/ 	.byte	0x03, 0x1b
        /*002e*/ 	.short	0x00ff


	//----- nvinfo : EIATTR_NUM_BARRIERS
	.align		4
        /*0030*/ 	.byte	0x02, 0x4c
        /*0032*/ 	.byte	0x01
	.zero		1


	//----- nvinfo : EIATTR_ANNOTATIONS
	.align		4
        /*0034*/ 	.byte	0x04, 0x55
        /*0036*/ 	.short	(.L_320 - .L_319)


	//   ....[0]....
.L_319:
        /* <DEDUP_REMOVED lines=11> */


	//----- nvinfo : EIATTR_MERCURY_ISA_VERSION
	.align		4
.L_320:
        /*00d8*/ 	.byte	0x03, 0x5f
        /*00da*/ 	.short	0x0000


	//----- nvinfo : EIATTR_EXIT_INSTR_OFFSETS
	.align		4
        /*00dc*/ 	.byte	0x04, 0x1c
        /*00de*/ 	.short	(.L_322 - .L_321)


	//   ....[0]....
.L_321:
        /*00e0*/ 	.word	0x000000a0


	//   ....[1]....
        /*00e4*/ 	.word	0x00008630


	//----- nvinfo : EIATTR_CTAIDZ_USED
	.align		4
.L_322:
        /*00e8*/ 	.byte	0x01, 0x04
	.zero		2


	//----- nvinfo : EIATTR_CRS_STACK_SIZE
	.align		4
        /*00ec*/ 	.byte	0x04, 0x1e
        /*00ee*/ 	.short	(.L_324 - .L_323)
.L_323:
        /*00f0*/ 	.word	0x00000000
.L_324:


//--------------------- .nv.info._ZN5flash44flash_bwd_dq_dk_dv_loop_seqk_parallel_kernelI23Flash_bwd_kernel_traitsILi32ELi128ELi128ELi8ELi4ELi4ELi4ELb1ELb0EN7cutlass6half_tE19Flash_kernel_traitsILi32ELi128ELi128ELi8ES3_EELb0ELb0ELb1ELb1ELb0ELb0ELb0EEEvNS_16Flash_bwd_paramsE --------------------------
	.section	.nv.info._ZN5flash44flash_bwd_dq_dk_dv_loop_seqk_parallel_kernelI23Flash_bwd_kernel_traitsILi32ELi128ELi128ELi8ELi4ELi4ELi4ELb1ELb0EN7cutlass6half_tE19Flash_kernel_traitsILi32ELi128ELi128ELi8ES3_EELb0ELb0ELb1ELb1ELb0ELb0ELb0EEEvNS_16Flash_bwd_paramsE,"",@"SHT_CUDA_INFO"
	.sectionflags	@""
	.align	4


	//----- nvinfo : EIATTR_CUDA_API_VERSION
	.align		4
        /*0000*/ 	.byte	0x04, 0x37
        /*0002*/ 	.short	(.L_326 - .L_325)
.L_325:
        /*0004*/ 	.word	0x00000082


	//----- nvinfo : EIATTR_SW2861232_WAR
	.align		4
.L_326:
        /*0008*/ 	.byte	0x01, 0x35
	.zero		2


	//----- nvinfo : EIATTR_PARAM_CBANK
	.align		4
        /*000c*/ 	.byte	0x04, 0x0a
        /*000e*/ 	.short	(.L_328 - .L_327)
	.align		4
.L_327:
        /*0010*/ 	.word	index@(.nv.constant0._ZN5flash44flash_bwd_dq_dk_dv_loop_seqk_parallel_kernelI23Flash_bwd_kernel_traitsILi32ELi128ELi128ELi8ELi4ELi4ELi4ELb1ELb0EN7cutlass6half_tE19Flash_kernel_traitsILi32ELi128ELi128ELi8ES3_EELb0ELb0ELb1ELb1ELb0ELb0ELb0EEEvNS_16Flash_bwd_paramsE)
        /*0014*/ 	.short	0x0160
        /*0016*/ 	.short	0x0280


	//----- nvinfo : EIATTR_CBANK_PARAM_SIZE
	.align		4
.L_328:
        /*0018*/ 	.byte	0x03, 0x19
        /*001a*/ 	.short	0x0280


	//----- nvinfo : EIATTR_KPARAM_INFO
	.align		4
        /*001c*/ 	.byte	0x04, 0x17
        /*001e*/ 	.short	(.L_330 - .L_329)
.L_329:
        /*0020*/ 	.word	0x00000000
        /*0024*/ 	.short	0x0000
        /*0026*/ 	.short	0x0000
        /*0028*/ 	.byte	0x00, 0xf0, 0x01, 0x0a


	//----- nvinfo : EIATTR_MAXREG_COUNT
	.align		4
.L_330:
        /*002c*/ 	.byte	0x03, 0x1b
        /*002e*/ 	.short	0x00ff


	//----- nvinfo : EIATTR_NUM_BARRIERS
	.align		4
        /*0030*/ 	.byte	0x02, 0x4c
        /*0032*/ 	.byte	0x01
	.zero		1


	//----- nvinfo : EIATTR_ANNOTATIONS
	.align		4
        /*0034*/ 	.byte	0x04, 0x55
        /*0036*/ 	.short	(.L_332 - .L_331)


	//   ....[0]....
.L_331:
        /* <DEDUP_REMOVED lines=13> */


	//----- nvinfo : EIATTR_MERCURY_ISA_VERSION
	.align		4
.L_332:
        /*00f8*/ 	.byte	0x03, 0x5f
        /*00fa*/ 	.short	0x0000


	//----- nvinfo : EIATTR_EXIT_INSTR_OFFSETS
	.align		4
        /*00fc*/ 	.byte	0x04, 0x1c
        /*00fe*/ 	.short	(.L_334 - .L_333)


	//   ....[0]....
.L_333:
        /*0100*/ 	.word	0x000000a0


	//   ....[1]....
        /*0104*/ 	.word	0x000099a0


	//----- nvinfo : EIATTR_CTAIDZ_USED
	.align		4
.L_334:
        /*0108*/ 	.byte	0x01, 0x04
	.zero		2


	//----- nvinfo : EIATTR_CRS_STACK_SIZE
	.align		4
        /*010c*/ 	.byte	0x04, 0x1e
        /*010e*/ 	.short	(.L_336 - .L_335)
.L_335:
        /*0110*/ 	.word	0x00000000
.L_336:


//--------------------- .nv.info._ZN5flash27flash_bwd_convert_dq_kernelI23Flash_bwd_kernel_traitsILi32ELi128ELi128ELi8ELi4ELi4ELi4ELb1ELb0EN7cutlass6half_tE19Flash_kernel_traitsILi32ELi128ELi128ELi8ES3_EEEEvNS_16Flash_bwd_paramsEi --------------------------
	.section	.nv.info._ZN5flash27flash_bwd_convert_dq_kernelI23Flash_bwd_kernel_traitsILi32ELi128ELi128ELi8ELi4ELi4ELi4ELb1ELb0EN7cutlass6half_tE19Flash_kernel_traitsILi32ELi128ELi128ELi8ES3_EEEEvNS_16Flash_bwd_paramsEi,"",@"SHT_CUDA_INFO"
	.sectionflags	@""
	.align	4


	//----- nvinfo : EIATTR_CUDA_API_VERSION
	.align		4
        /*0000*/ 	.byte	0x04, 0x37
        /*0002*/ 	.short	(.L_338 - .L_337)
.L_337:
        /*0004*/ 	.word	0x00000082


	//----- nvinfo : EIATTR_SW2861232_WAR
	.align		4
.L_338:
        /*0008*/ 	.byte	0x01, 0x35
	.zero		2


	//----- nvinfo : EIATTR_PARAM_CBANK
	.align		4
        /*000c*/ 	.byte	0x04, 0x0a
        /*000e*/ 	.short	(.L_340 - .L_339)
	.align		4
.L_339:
        /*0010*/ 	.word	index@(.nv.constant0._ZN5flash27flash_bwd_convert_dq_kernelI23Flash_bwd_kernel_traitsILi32ELi128ELi128ELi8ELi4ELi4ELi4ELb1ELb0EN7cutlass6half_tE19Flash_kernel_traitsILi32ELi128ELi128ELi8ES3_EEEEvNS_16Flash_bwd_paramsEi)
        /*0014*/ 	.short	0x0160
        /*0016*/ 	.short	0x0284


	//----- nvinfo : EIATTR_CBANK_PARAM_SIZE
	.align		4
.L_340:
        /*0018*/ 	.byte	0x03, 0x19
        /*001a*/ 	.short	0x0284


	//----- nvinfo : EIATTR_KPARAM_INFO
	.align		4
        /*001c*/ 	.byte	0x04, 0x17
        /*001e*/ 	.short	(.L_342 - .L_341)
.L_341:
        /*0020*/ 	.word	0x00000000
        /*0024*/ 	.short	0x0001
        /*0026*/ 	.short	0x0280
        /*0028*/ 	.byte	0x00, 0xf0, 0x11, 0x00


	//----- nvinfo : EIATTR_KPARAM_INFO
	.align		4
.L_342:
        /*002c*/ 	.byte	0x04, 0x17
        /*002e*/ 	.short	(.L_344 - .L_343)
.L_343:
        /*0030*/ 	.word	0x00000000
        /*0034*/ 	.short	0x0000
        /*0036*/ 	.short	0x0000
        /*0038*/ 	.byte	0x00, 0xf0, 0x01, 0x0a


	//----- nvinfo : EIATTR_MAXREG_COUNT
	.align		4
.L_344:
        /*003c*/ 	.byte	0x03, 0x1b
        /*003e*/ 	.short	0x00ff


	//----- nvinfo : EIATTR_NUM_BARRIERS
	.align		4
        /*0040*/ 	.byte	0x02, 0x4c
        /*0042*/ 	.byte	0x01
	.zero		1


	//----- nvinfo : EIATTR_MERCURY_ISA_VERSION
	.align		4
        /*0044*/ 	.byte	0x03, 0x5f
        /*0046*/ 	.short	0x0000


	//----- nvinfo : EIATTR_EXIT_INSTR_OFFSETS
	.align		4
        /*0048*/ 	.byte	0x04, 0x1c
        /*004a*/ 	.short	(.L_346 - .L_345)


	//   ....[0]....
.L_345:
        /*004c*/ 	.word	0x000000f0


	//   ....[1]....
        /*0050*/ 	.word	0x00001770


	//   ....[2]....
        /*0054*/ 	.word	0x00001830


	//----- nvinfo : EIATTR_CTAIDZ_USED
	.align		4
.L_346:
        /*0058*/ 	.byte	0x01, 0x04
	.zero		2


	//----- nvinfo : EIATTR_CRS_STACK_SIZE
	.align		4
        /*005c*/ 	.byte	0x04, 0x1e
        /*005e*/ 	.short	(.L_348 - .L_347)
.L_347:
        /*0060*/ 	.word	0x00000000
.L_348:


//--------------------- .nv.info._ZN5flash44flash_bwd_dq_dk_dv_loop_seqk_parallel_kernelI23Flash_bwd_kernel_traitsILi32ELi128ELi128ELi8ELi4ELi4ELi4ELb1ELb0EN7cutlass6half_tE19Flash_kernel_traitsILi32ELi128ELi128ELi8ES3_EELb1ELb0ELb0ELb0ELb0ELb1ELb0EEEvNS_16Flash_bwd_paramsE --------------------------
	.section	.nv.info._ZN5flash44flash_bwd_dq_dk_dv_loop_seqk_parallel_kernelI23Flash_bwd_kernel_traitsILi32ELi128ELi128ELi8ELi4ELi4ELi4ELb1ELb0EN7cutlass6half_tE19Flash_kernel_traitsILi32ELi128ELi128ELi8ES3_EELb1ELb0ELb0ELb0ELb0ELb1ELb0EEEvNS_16Flash_bwd_paramsE,"",@"SHT_CUDA_INFO"
	.sectionflags	@""
	.align	4


	//----- nvinfo : EIATTR_CUDA_API_VERSION
	.align		4
        /*0000*/ 	.byte	0x04, 0x37
        /*0002*/ 	.short	(.L_350 - .L_349)
.L_349:
        /*0004*/ 	.word	0x00000082


	//----- nvinfo : EIATTR_SW2861232_WAR
	.align		4
.L_350:
        /*0008*/ 	.byte	0x01, 0x35
	.zero		2


	//----- nvinfo : EIATTR_PARAM_CBANK
	.align		4
        /*000c*/ 	.byte	0x04, 0x0a
        /*000e*/ 	.short	(.L_352 - .L_351)
	.align		4
.L_351:
        /*0010*/ 	.word	index@(.nv.constant0._ZN5flash44flash_bwd_dq_dk_dv_loop_seqk_parallel_kernelI23Flash_bwd_kernel_traitsILi32ELi128ELi128ELi8ELi4ELi4ELi4ELb1ELb0EN7cutlass6half_tE19Flash_kernel_traitsILi32ELi128ELi128ELi8ES3_EELb1ELb0ELb0ELb0ELb0ELb1ELb0EEEvNS_16Flash_bwd_paramsE)
        /*0014*/ 	.short	0x0160
        /*0016*/ 	.short	0x0280


	//----- nvinfo : EIATTR_CBANK_PARAM_SIZE
	.align		4
.L_352:
        /*0018*/ 	.byte	0x03, 0x19
        /*001a*/ 	.short	0x0280


	//----- nvinfo : EIATTR_KPARAM_INFO
	.align		4
        /*001c*/ 	.byte	0x04, 0x17
        /*001e*/ 	.short	(.L_354 - .L_353)
.L_353:
        /*0020*/ 	.word	0x00000000
        /*0024*/ 	.short	0x0000
        /*0026*/ 	.short	0x0000
        /*0028*/ 	.byte	0x00, 0xf0, 0x01, 0x0a


	//----- nvinfo : EIATTR_MAXREG_COUNT
	.align		4
.L_354:
        /*002c*/ 	.byte	0x03, 0x1b
        /*002e*/ 	.short	0x00ff


	//----- nvinfo : EIATTR_NUM_BARRIERS
	.align		4
        /*0030*/ 	.byte	0x02, 0x4c
        /*0032*/ 	.byte	0x01
	.zero		1


	//----- nvinfo : EIATTR_ANNOTATIONS
	.align		4
        /*0034*/ 	.byte	0x04, 0x55
        /*0036*/ 	.short	(.L_356 - .L_355)


	//   ....[0]....
.L_355:
        /* <DEDUP_REMOVED lines=12> */


	//----- nvinfo : EIATTR_MERCURY_ISA_VERSION
	.align		4
.L_356:
        /*00e8*/ 	.byte	0x03, 0x5f
        /*00ea*/ 	.short	0x0000


	//----- nvinfo : EIATTR_EXIT_INSTR_OFFSETS
	.align		4
        /*00ec*/ 	.byte	0x04, 0x1c
        /*00ee*/ 	.short	(.L_358 - .L_357)


	//   ....[0]....
.L_357:
        /*00f0*/ 	.word	0x000000a0


	//   ....[1]....
        /*00f4*/ 	.word	0x0000a1f0


	//----- nvinfo : EIATTR_CTAIDZ_USED
	.align		4
.L_358:
        /*00f8*/ 	.byte	0x01, 0x04
	.zero		2


	//----- nvinfo : EIATTR_CRS_STACK_SIZE
	.align		4
        /*00fc*/ 	.byte	0x04, 0x1e
        /*00fe*/ 	.short	(.L_360 - .L_359)
.L_359:
        /*0100*/ 	.word	0x00000000
.L_360:


//--------------------- .nv.info._ZN5flash44flash_bwd_dq_dk_dv_loop_seqk_parallel_kernelI23Flash_bwd_kernel_traitsILi32ELi128ELi128ELi8ELi4ELi4ELi4ELb1ELb0EN7cutlass6half_tE19Flash_kernel_traitsILi32ELi128ELi128ELi8ES3_EELb0ELb0ELb0ELb0ELb0ELb1ELb1EEEvNS_16Flash_bwd_paramsE --------------------------
	.section	.nv.info._ZN5flash44flash_bwd_dq_dk_dv_loop_seqk_parallel_kernelI23Flash_bwd_kernel_traitsILi32ELi128ELi128ELi8ELi4ELi4ELi4ELb1ELb0EN7cutlass6half_tE19Flash_kernel_traitsILi32ELi128ELi128ELi8ES3_EELb0ELb0ELb0ELb0ELb0ELb1ELb1EEEvNS_16Flash_bwd_paramsE,"",@"SHT_CUDA_INFO"
	.sectionflags	@""
	.align	4


	//----- nvinfo : EIATTR_CUDA_API_VERSION
	.align		4
        /*0000*/ 	.byte	0x04, 0x37
        /*0002*/ 	.short	(.L_362 - .L_361)
.L_361:
        /*0004*/ 	.word	0x00000082


	//----- nvinfo : EIATTR_SW2861232_WAR
	.align		4
.L_362:
        /*0008*/ 	.byte	0x01, 0x35
	.zero		2


	//----- nvinfo : EIATTR_PARAM_CBANK
	.align		4
        /*000c*/ 	.byte	0x04, 0x0a
        /*000e*/ 	.short	(.L_364 - .L_363)
	.align		4
.L_363:
        /*0010*/ 	.word	index@(.nv.constant0._ZN5flash44flash_bwd_dq_dk_dv_loop_seqk_parallel_kernelI23Flash_bwd_kernel_traitsILi32ELi128ELi128ELi8ELi4ELi4ELi4ELb1ELb0EN7cutlass6half_tE19Flash_kernel_traitsILi32ELi128ELi128ELi8ES3_EELb0ELb0ELb0ELb0ELb0ELb1ELb1EEEvNS_16Flash_bwd_paramsE)
        /*0014*/ 	.short	0x0160
        /*0016*/ 	.short	0x0280


	//----- nvinfo : EIATTR_CBANK_PARAM_SIZE
	.align		4
.L_364:
        /*0018*/ 	.byte	0x03, 0x19
        /*001a*/ 	.short	0x0280


	//----- nvinfo : EIATTR_KPARAM_INFO
	.align		4
        /*001c*/ 	.byte	0x04, 0x17
        /*001e*/ 	.short	(.L_366 - .L_365)
.L_365:
        /*0020*/ 	.word	0x00000000
        /*0024*/ 	.short	0x0000
        /*0026*/ 	.short	0x0000
        /*0028*/ 	.byte	0x00, 0xf0, 0x01, 0x0a


	//----- nvinfo : EIATTR_MAXREG_COUNT
	.align		4
.L_366:
        /*002c*/ 	.byte	0x03, 0x1b
        /*002e*/ 	.short	0x00ff


	//----- nvinfo : EIATTR_NUM_BARRIERS
	.align		4
        /*0030*/ 	.byte	0x02, 0x4c
        /*0032*/ 	.byte	0x01
	.zero		1


	//----- nvinfo : EIATTR_ANNOTATIONS
	.align		4
        /*0034*/ 	.byte	0x04, 0x55
        /*0036*/ 	.short	(.L_368 - .L_367)


	//   ....[0]....
.L_367:
        /* <DEDUP_REMOVED lines=74> */
        /*04cc*/ 	.byte	0x90, 0x8d, 0x00, 0x00


	//----- nvinfo : EIATTR_MERCURY_ISA_VERSION
	.align		4
.L_368:
        /*04d0*/ 	.byte	0x03, 0x5f
        /*04d2*/ 	.short	0x0000


	//----- nvinfo : EIATTR_EXIT_INSTR_OFFSETS
	.align		4
        /*04d4*/ 	.byte	0x04, 0x1c
        /*04d6*/ 	.short	(.L_370 - .L_369)


	//   ....[0]....
.L_369:
        /*04d8*/ 	.word	0x000000a0


	//   ....[1]....
        /*04dc*/ 	.word	0x0000a250


	//----- nvinfo : EIATTR_CTAIDZ_USED
	.align		4
.L_370:
        /*04e0*/ 	.byte	0x01, 0x04
	.zero		2


	//----- nvinfo : EIATTR_CRS_STACK_SIZE
	.align		4
        /*04e4*/ 	.byte	0x04, 0x1e
        /*04e6*/ 	.short	(.L_372 - .L_371)
.L_371:
        /*04e8*/ 	.word	0x00000000
.L_372:


//--------------------- .nv.info._ZN5flash44flash_bwd_dq_dk_dv_loop_seqk_parallel_kernelI23Flash_bwd_kernel_traitsILi32ELi128ELi128ELi8ELi4ELi4ELi4ELb1ELb0EN7cutlass6half_tE19Flash_kernel_traitsILi32ELi128ELi128ELi8ES3_EELb1ELb0ELb0ELb0ELb0ELb0ELb0EEEvNS_16Flash_bwd_paramsE --------------------------
	.section	.nv.info._ZN5flash44flash_bwd_dq_dk_dv_loop_seqk_parallel_kernelI23Flash_bwd_kernel_traitsILi32ELi128ELi128ELi8ELi4ELi4ELi4ELb1ELb0EN7cutlass6half_tE19Flash_kernel_traitsILi32ELi128ELi128ELi8ES3_EELb1ELb0ELb0ELb0ELb0ELb0ELb0EEEvNS_16Flash_bwd_paramsE,"",@"SHT_CUDA_INFO"
	.sectionflags	@""
	.align	4


	//----- nvinfo : EIATTR_CUDA_API_VERSION
	.align		4
        /*0000*/ 	.byte	0x04, 0x37
        /*0002*/ 	.short	(.L_374 - .L_373)
.L_373:
        /*0004*/ 	.word	0x00000082


	//----- nvinfo : EIATTR_SW2861232_WAR
	.align		4
.L_374:
        /*0008*/ 	.byte	0x01, 0x35
	.zero		2


	//----- nvinfo : EIATTR_PARAM_CBANK
	.align		4
        /*000c*/ 	.byte	0x04, 0x0a
        /*000e*/ 	.short	(.L_376 - .L_375)
	.align		4
.L_375:
        /*0010*/ 	.word	index@(.nv.constant0._ZN5flash44flash_bwd_dq_dk_dv_loop_seqk_parallel_kernelI23Flash_bwd_kernel_traitsILi32ELi128ELi128ELi8ELi4ELi4ELi4ELb1ELb0EN7cutlass6half_tE19Flash_kernel_traitsILi32ELi128ELi128ELi8ES3_EELb1ELb0ELb0ELb0ELb0ELb0ELb0EEEvNS_16Flash_bwd_paramsE)
        /*0014*/ 	.short	0x0160
        /*0016*/ 	.short	0x0280


	//----- nvinfo : EIATTR_CBANK_PARAM_SIZE
	.align		4
.L_376:
        /*0018*/ 	.byte	0x03, 0x19
        /*001a*/ 	.short	0x0280


	//----- nvinfo : EIATTR_KPARAM_INFO
	.align		4
        /*001c*/ 	.byte	0x04, 0x17
        /*001e*/ 	.short	(.L_378 - .L_377)
.L_377:
        /*0020*/ 	.word	0x00000000
        /*0024*/ 	.short	0x0000
        /*0026*/ 	.short	0x0000
        /*0028*/ 	.byte	0x00, 0xf0, 0x01, 0x0a


	//----- nvinfo : EIATTR_MAXREG_COUNT
	.align		4
.L_378:
        /*002c*/ 	.byte	0x03, 0x1b
        /*002e*/ 	.short	0x00ff


	//----- nvinfo : EIATTR_NUM_BARRIERS
	.align		4
        /*0030*/ 	.byte	0x02, 0x4c
        /*0032*/ 	.byte	0x01
	.zero		1


	//----- nvinfo : EIATTR_ANNOTATIONS
	.align		4
        /*0034*/ 	.byte	0x04, 0x55
        /*0036*/ 	.short	(.L_380 - .L_379)


	//   ....[0]....
.L_379:
        /* <DEDUP_REMOVED lines=12> */


	//----- nvinfo : EIATTR_MERCURY_ISA_VERSION
	.align		4
.L_380:
        /*00e8*/ 	.byte	0x03, 0x5f
        /*00ea*/ 	.short	0x0000


	//----- nvinfo : EIATTR_EXIT_INSTR_OFFSETS
	.align		4
        /*00ec*/ 	.byte	0x04, 0x1c
        /*00ee*/ 	.short	(.L_382 - .L_381)


	//   ....[0]....
.L_381:
        /*00f0*/ 	.word	0x000000a0


	//   ....[1]....
        /*00f4*/ 	.word	0x0000a750


	//----- nvinfo : EIATTR_CTAIDZ_USED
	.align		4
.L_382:
        /*00f8*/ 	.byte	0x01, 0x04
	.zero		2


	//----- nvinfo : EIATTR_CRS_STACK_SIZE
	.align		4
        /*00fc*/ 	.byte	0x04, 0x1e
        /*00fe*/ 	.short	(.L_384 - .L_383)
.L_383:
        /*0100*/ 	.word	0x00000000
.L_384:


//--------------------- .nv.info._ZN5flash44flash_bwd_dq_dk_dv_loop_seqk_parallel_kernelI23Flash_bwd_kernel_traitsILi32ELi128ELi128ELi8ELi4ELi4ELi4ELb1ELb0EN7cutlass6half_tE19Flash_kernel_traitsILi32ELi128ELi128ELi8ES3_EELb0ELb0ELb0ELb0ELb0ELb0ELb1EEEvNS_16Flash_bwd_paramsE --------------------------
	.section	.nv.info._ZN5flash44flash_bwd_dq_dk_dv_loop_seqk_parallel_kernelI23Flash_bwd_kernel_traitsILi32ELi128ELi128ELi8ELi4ELi4ELi4ELb1ELb0EN7cutlass6half_tE19Flash_kernel_traitsILi32ELi128ELi128ELi8ES3_EELb0ELb0ELb0ELb0ELb0ELb0ELb1EEEvNS_16Flash_bwd_paramsE,"",@"SHT_CUDA_INFO"
	.sectionflags	@""
	.align	4


	//----- nvinfo : EIATTR_CUDA_API_VERSION
	.align		4
        /*0000*/ 	.byte	0x04, 0x37
        /*0002*/ 	.short	(.L_386 - .L_385)
.L_385:
        /*0004*/ 	.word	0x00000082


	//----- nvinfo : EIATTR_SW2861232_WAR
	.align		4
.L_386:
        /*0008*/ 	.byte	0x01, 0x35
	.zero		2


	//----- nvinfo : EIATTR_PARAM_CBANK
	.align		4
        /*000c*/ 	.byte	0x04, 0x0a
        /*000e*/ 	.short	(.L_388 - .L_387)
	.align		4
.L_387:
        /*0010*/ 	.word	index@(.nv.constant0._ZN5flash44flash_bwd_dq_dk_dv_loop_seqk_parallel_kernelI23Flash_bwd_kernel_traitsILi32ELi128ELi128ELi8ELi4ELi4ELi4ELb1ELb0EN7cutlass6half_tE19Flash_kernel_traitsILi32ELi128ELi128ELi8ES3_EELb0ELb0ELb0ELb0ELb0ELb0ELb1EEEvNS_16Flash_bwd_paramsE)
        /*0014*/ 	.short	0x0160
        /*0016*/ 	.short	0x0280


	//----- nvinfo : EIATTR_CBANK_PARAM_SIZE
	.align		4
.L_388:
        /*0018*/ 	.byte	0x03, 0x19
        /*001a*/ 	.short	0x0280


	//----- nvinfo : EIATTR_KPARAM_INFO
	.align		4
        /*001c*/ 	.byte	0x04, 0x17
        /*001e*/ 	.short	(.L_390 - .L_389)
.L_389:
        /*0020*/ 	.word	0x00000000
        /*0024*/ 	.short	0x0000
        /*0026*/ 	.short	0x0000
        /*0028*/ 	.byte	0x00, 0xf0, 0x01, 0x0a


	//----- nvinfo : EIATTR_MAXREG_COUNT
	.align		4
.L_390:
        /*002c*/ 	.byte	0x03, 0x1b
        /*002e*/ 	.short	0x00ff


	//----- nvinfo : EIATTR_NUM_BARRIERS
	.align		4
        /*0030*/ 	.byte	0x02, 0x4c
        /*0032*/ 	.byte	0x01
	.zero		1


	//----- nvinfo : EIATTR_ANNOTATIONS
	.align		4
        /*0034*/ 	.byte	0x04, 0x55
        /*0036*/ 	.short	(.L_392 - .L_391)


	//   ....[0]....
.L_391:
        /* <DEDUP_REMOVED lines=77> */


	//----- nvinfo : EIATTR_MERCURY_ISA_VERSION
	.align		4
.L_392:
        /*04f0*/ 	.byte	0x03, 0x5f
        /*04f2*/ 	.short	0x0000


	//----- nvinfo : EIATTR_EXIT_INSTR_OFFSETS
	.align		4
        /*04f4*/ 	.byte	0x04, 0x1c
        /*04f6*/ 	.short	(.L_394 - .L_393)


	//   ....[0]....
.L_393:
        /*04f8*/ 	.word	0x000000a0


	//   ....[1]....
        /*04fc*/ 	.word	0x0000a790


	//----- nvinfo : EIATTR_CTAIDZ_USED
	.align		4
.L_394:
        /*0500*/ 	.byte	0x01, 0x04
	.zero		2


	//----- nvinfo : EIATTR_CRS_STACK_SIZE
	.align		4
        /*0504*/ 	.byte	0x04, 0x1e
        /*0506*/ 	.short	(.L_396 - .L_395)
.L_395:
        /*0508*/ 	.word	0x00000000
.L_396:


//--------------------- .nv.info._ZN5flash44flash_bwd_dq_dk_dv_loop_seqk_parallel_kernelI23Flash_bwd_kernel_traitsILi32ELi128ELi128ELi8ELi4ELi4ELi4ELb1ELb0EN7cutlass6half_tE19Flash_kernel_traitsILi32ELi128ELi128ELi8ES3_EELb1ELb0ELb1ELb0ELb0ELb0ELb0EEEvNS_16Flash_bwd_paramsE --------------------------
	.section	.nv.info._ZN5flash44flash_bwd_dq_dk_dv_loop_seqk_parallel_kernelI23Flash_bwd_kernel_traitsILi32ELi128ELi128ELi8ELi4ELi4ELi4ELb1ELb0EN7cutlass6half_tE19Flash_kernel_traitsILi32ELi128ELi128ELi8ES3_EELb1ELb0ELb1ELb0ELb0ELb0ELb0EEEvNS_16Flash_bwd_paramsE,"",@"SHT_CUDA_INFO"
	.sectionflags	@""
	.align	4


	//----- nvinfo : EIATTR_CUDA_API_VERSION
	.align		4
        /*0000*/ 	.byte	0x04, 0x37
        /*0002*/ 	.short	(.L_398 - .L_397)
.L_397:
        /*0004*/ 	.word	0x00000082


	//----- nvinfo : EIATTR_SW2861232_WAR
	.align		4
.L_398:
        /*0008*/ 	.byte	0x01, 0x35
	.zero		2


	//----- nvinfo : EIATTR_PARAM_CBANK
	.align		4
        /*000c*/ 	.byte	0x04, 0x0a
        /*000e*/ 	.short	(.L_400 - .L_399)
	.align		4
.L_399:
        /*0010*/ 	.word	index@(.nv.constant0._ZN5flash44flash_bwd_dq_dk_dv_loop_seqk_parallel_kernelI23Flash_bwd_kernel_traitsILi32ELi128ELi128ELi8ELi4ELi4ELi4ELb1ELb0EN7cutlass6half_tE19Flash_kernel_traitsILi32ELi128ELi128ELi8ES3_EELb1ELb0ELb1ELb0ELb0ELb0ELb0EEEvNS_16Flash_bwd_paramsE)
        /*0014*/ 	.short	0x0160
        /*0016*/ 	.short	0x0280


	//----- nvinfo : EIATTR_CBANK_PARAM_SIZE
	.align		4
.L_400:
        /*0018*/ 	.byte	0x03, 0x19
        /*001a*/ 	.short	0x0280


	//----- nvinfo : EIATTR_KPARAM_INFO
	.align		4
        /*001c*/ 	.byte	0x04, 0x17
        /*001e*/ 	.short	(.L_402 - .L_401)
.L_401:
        /*0020*/ 	.word	0x00000000
        /*0024*/ 	.short	0x0000
        /*0026*/ 	.short	0x0000
        /*0028*/ 	.byte	0x00, 0xf0, 0x01, 0x0a


	//----- nvinfo : EIATTR_MAXREG_COUNT
	.align		4
.L_402:
        /*002c*/ 	.byte	0x03, 0x1b
        /*002e*/ 	.short	0x00ff


	//----- nvinfo : EIATTR_NUM_BARRIERS
	.align		4
        /*0030*/ 	.byte	0x02, 0x4c
        /*0032*/ 	.byte	0x01
	.zero		1


	//----- nvinfo : EIATTR_ANNOTATIONS
	.align		4
        /*0034*/ 	.byte	0x04, 0x55
        /*0036*/ 	.short	(.L_404 - .L_403)


	//   ....[0]....
.L_403:
        /* <DEDUP_REMOVED lines=13> */


	//----- nvinfo : EIATTR_MERCURY_ISA_VERSION
	.align		4
.L_404:
        /*00f8*/ 	.byte	0x03, 0x5f
        /*00fa*/ 	.short	0x0000


	//----- nvinfo : EIATTR_EXIT_INSTR_OFFSETS
	.align		4
        /*00fc*/ 	.byte	0x04, 0x1c
        /*00fe*/ 	.short	(.L_406 - .L_405)


	//   ....[0]....
.L_405:
        /*0100*/ 	.word	0x000000a0


	//   ....[1]....
        /*0104*/ 	.word	0x0000ab90


	//----- nvinfo : EIATTR_CTAIDZ_USED
	.align		4
.L_406:
        /*0108*/ 	.byte	0x01, 0x04
	.zero		2


	//----- nvinfo : EIATTR_CRS_STACK_SIZE
	.align		4
        /*010c*/ 	.byte	0x04, 0x1e
        /*010e*/ 	.short	(.L_408 - .L_407)
.L_407:
        /*0110*/ 	.word	0x00000000
.L_408:


//--------------------- .nv.info._ZN5flash44flash_bwd_dq_dk_dv_loop_seqk_parallel_kernelI23Flash_bwd_kernel_traitsILi32ELi128ELi128ELi8ELi4ELi4ELi4ELb1ELb0EN7cutlass6half_tE19Flash_kernel_traitsILi32ELi128ELi128ELi8ES3_EELb0ELb0ELb1ELb0ELb0ELb0ELb1EEEvNS_16Flash_bwd_paramsE --------------------------
	.section	.nv.info._ZN5flash44flash_bwd_dq_dk_dv_loop_seqk_parallel_kernelI23Flash_bwd_kernel_traitsILi32ELi128ELi128ELi8ELi4ELi4ELi4ELb1ELb0EN7cutlass6half_tE19Flash_kernel_traitsILi32ELi128ELi128ELi8ES3_EELb0ELb0ELb1ELb0ELb0ELb0ELb1EEEvNS_16Flash_bwd_paramsE,"",@"SHT_CUDA_INFO"
	.sectionflags	@""
	.align	4


	//----- nvinfo : EIATTR_CUDA_API_VERSION
	.align		4
        /*0000*/ 	.byte	0x04, 0x37
        /*0002*/ 	.short	(.L_410 - .L_409)
.L_409:
        /*0004*/ 	.word	0x00000082


	//----- nvinfo : EIATTR_SW2861232_WAR
	.align		4
.L_410:
        /*0008*/ 	.byte	0x01, 0x35
	.zero		2


	//----- nvinfo : EIATTR_PARAM_CBANK
	.align		4
        /*000c*/ 	.byte	0x04, 0x0a
        /*000e*/ 	.short	(.L_412 - .L_411)
	.align		4
.L_411:
        /*0010*/ 	.word	index@(.nv.constant0._ZN5flash44flash_bwd_dq_dk_dv_loop_seqk_parallel_kernelI23Flash_bwd_kernel_traitsILi32ELi128ELi128ELi8ELi4ELi4ELi4ELb1ELb0EN7cutlass6half_tE19Flash_kernel_traitsILi32ELi128ELi128ELi8ES3_EELb0ELb0ELb1ELb0ELb0ELb0ELb1EEEvNS_16Flash_bwd_paramsE)
        /*0014*/ 	.short	0x0160
        /*0016*/ 	.short	0x0280


	//----- nvinfo : EIATTR_CBANK_PARAM_SIZE
	.align		4
.L_412:
        /*0018*/ 	.byte	0x03, 0x19
        /*001a*/ 	.short	0x0280


	//----- nvinfo : EIATTR_KPARAM_INFO
	.align		4
        /*001c*/ 	.byte	0x04, 0x17
        /*001e*/ 	.short	(.L_414 - .L_413)
.L_413:
        /*0020*/ 	.word	0x00000000
        /*0024*/ 	.short	0x0000
        /*0026*/ 	.short	0x0000
        /*0028*/ 	.byte	0x00, 0xf0, 0x01, 0x0a


	//----- nvinfo : EIATTR_MAXREG_COUNT
	.align		4
.L_414:
        /*002c*/ 	.byte	0x03, 0x1b
        /*002e*/ 	.short	0x00ff


	//----- nvinfo : EIATTR_NUM_BARRIERS
	.align		4
        /*0030*/ 	.byte	0x02, 0x4c
        /*0032*/ 	.byte	0x01
	.zero		1


	//----- nvinfo : EIATTR_ANNOTATIONS
	.align		4
        /*0034*/ 	.byte	0x04, 0x55
        /*0036*/ 	.short	(.L_416 - .L_415)


	//   ....[0]....
.L_415:
        /* <DEDUP_REMOVED lines=86> */


	//----- nvinfo : EIATTR_MERCURY_ISA_VERSION
	.align		4
.L_416:
        /*0588*/ 	.byte	0x03, 0x5f
        /*058a*/ 	.short	0x0000


	//----- nvinfo : EIATTR_EXIT_INSTR_OFFSETS
	.align		4
        /*058c*/ 	.byte	0x04, 0x1c
        /*058e*/ 	.short	(.L_418 - .L_417)


	//   ....[0]....
.L_417:
        /*0590*/ 	.word	0x000000a0


	//   ....[1]....
        /*0594*/ 	.word	0x0000ace0


	//----- nvinfo : EIATTR_CTAIDZ_USED
	.align		4
.L_418:
        /*0598*/ 	.byte	0x01, 0x04
	.zero		2


	//----- nvinfo : EIATTR_CRS_STACK_SIZE
	.align		4
        /*059c*/ 	.byte	0x04, 0x1e
        /*059e*/ 	.short	(.L_420 - .L_419)
.L_419:
        /*05a0*/ 	.word	0x00000000
.L_420:


//--------------------- .nv.info._ZN5flash44flash_bwd_dq_dk_dv_loop_seqk_parallel_kernelI23Flash_bwd_kernel_traitsILi32ELi128ELi128ELi8ELi4ELi4ELi4ELb1ELb0EN7cutlass6half_tE19Flash_kernel_traitsILi32ELi128ELi128ELi8ES3_EELb1ELb0ELb0ELb0ELb1ELb1ELb0EEEvNS_16Flash_bwd_paramsE --------------------------
	.section	.nv.info._ZN5flash44flash_bwd_dq_dk_dv_loop_seqk_parallel_kernelI23Flash_bwd_kernel_traitsILi32ELi128ELi128ELi8ELi4ELi4ELi4ELb1ELb0EN7cutlass6half_tE19Flash_kernel_traitsILi32ELi128ELi128ELi8ES3_EELb1ELb0ELb0ELb0ELb1ELb1ELb0EEEvNS_16Flash_bwd_paramsE,"",@"SHT_CUDA_INFO"
	.sectionflags	@""
	.align	4


	//----- nvinfo : EIATTR_CUDA_API_VERSION
	.align		4
        /*0000*/ 	.byte	0x04, 0x37
        /*0002*/ 	.short	(.L_422 - .L_421)
.L_421:
        /*0004*/ 	.word	0x00000082


	//----- nvinfo : EIATTR_SW2861232_WAR
	.align		4
.L_422:
        /*0008*/ 	.byte	0x01, 0x35
	.zero		2


	//----- nvinfo : EIATTR_PARAM_CBANK
	.align		4
        /*000c*/ 	.byte	0x04, 0x0a
        /*000e*/ 	.short	(.L_424 - .L_423)
	.align		4
.L_423:
        /*0010*/ 	.word	index@(.nv.constant0._ZN5flash44flash_bwd_dq_dk_dv_loop_seqk_parallel_kernelI23Flash_bwd_kernel_traitsILi32ELi128ELi128ELi8ELi4ELi4ELi4ELb1ELb0EN7cutlass6half_tE19Flash_kernel_traitsILi32ELi128ELi128ELi8ES3_EELb1ELb0ELb0ELb0ELb1ELb1ELb0EEEvNS_16Flash_bwd_paramsE)
        /*0014*/ 	.short	0x0160
        /*0016*/ 	.short	0x0280


	//----- nvinfo : EIATTR_CBANK_PARAM_SIZE
	.align		4
.L_424:
        /*0018*/ 	.byte	0x03, 0x19
        /*001a*/ 	.short	0x0280


	//----- nvinfo : EIATTR_KPARAM_INFO
	.align		4
        /*001c*/ 	.byte	0x04, 0x17
        /*001e*/ 	.short	(.L_426 - .L_425)
.L_425:
        /*0020*/ 	.word	0x00000000
        /*0024*/ 	.short	0x0000
        /*0026*/ 	.short	0x0000
        /*0028*/ 	.byte	0x00, 0xf0, 0x01, 0x0a


	//----- nvinfo : EIATTR_MAXREG_COUNT
	.align		4
.L_426:
        /*002c*/ 	.byte	0x03, 0x1b
        /*002e*/ 	.short	0x00ff


	//----- nvinfo : EIATTR_NUM_BARRIERS
	.align		4
        /*0030*/ 	.byte	0x02, 0x4c
        /*0032*/ 	.byte	0x01
	.zero		1


	//----- nvinfo : EIATTR_MERCURY_ISA_VERSION
	.align		4
        /*0034*/ 	.byte	0x03, 0x5f
        /*0036*/ 	.short	0x0000


	//----- nvinfo : EIATTR_EXIT_INSTR_OFFSETS
	.align		4
        /*0038*/ 	.byte	0x04, 0x1c
        /*003a*/ 	.short	(.L_428 - .L_427)


	//   ....[0]....
.L_427:
        /*003c*/ 	.word	0x00000090


	//   ....[1]....
        /*0040*/ 	.word	0x00007b20


	//----- nvinfo : EIATTR_CTAIDZ_USED
	.align		4
.L_428:
        /*0044*/ 	.byte	0x01, 0x04
	.zero		2


//--------------------- .nv.info._ZN5flash44flash_bwd_dq_dk_dv_loop_seqk_parallel_kernelI23Flash_bwd_kernel_traitsILi32ELi128ELi128ELi8ELi4ELi4ELi4ELb1ELb0EN7cutlass6half_tE19Flash_kernel_traitsILi32ELi128ELi128ELi8ES3_EELb0ELb0ELb0ELb0ELb1ELb1ELb1EEEvNS_16Flash_bwd_paramsE --------------------------
	.section	.nv.info._ZN5flash44flash_bwd_dq_dk_dv_loop_seqk_parallel_kernelI23Flash_bwd_kernel_traitsILi32ELi128ELi128ELi8ELi4ELi4ELi4ELb1ELb0EN7cutlass6half_tE19Flash_kernel_traitsILi32ELi128ELi128ELi8ES3_EELb0ELb0ELb0ELb0ELb1ELb1ELb1EEEvNS_16Flash_bwd_paramsE,"",@"SHT_CUDA_INFO"
	.sectionflags	@""
	.align	4


	//----- nvinfo : EIATTR_CUDA_API_VERSION
	.align		4
        /*0000*/ 	.byte	0x04, 0x37
        /*0002*/ 	.short	(.L_430 - .L_429)
.L_429:
        /*0004*/ 	.word	0x00000082


	//----- nvinfo : EIATTR_SW2861232_WAR
	.align		4
.L_430:
        /*0008*/ 	.byte	0x01, 0x35
	.zero		2


	//----- nvinfo : EIATTR_PARAM_CBANK
	.align		4
        /*000c*/ 	.byte	0x04, 0x0a
        /*000e*/ 	.short	(.L_432 - .L_431)
	.align		4
.L_431:
        /*0010*/ 	.word	index@(.nv.constant0._ZN5flash44flash_bwd_dq_dk_dv_loop_seqk_parallel_kernelI23Flash_bwd_kernel_traitsILi32ELi128ELi128ELi8ELi4ELi4ELi4ELb1ELb0EN7cutlass6half_tE19Flash_kernel_traitsILi32ELi128ELi128ELi8ES3_EELb0ELb0ELb0ELb0ELb1ELb1ELb1EEEvNS_16Flash_bwd_paramsE)
        /*0014*/ 	.short	0x0160
        /*0016*/ 	.short	0x0280


	//----- nvinfo : EIATTR_CBANK_PARAM_SIZE
	.align		4
.L_432:
        /*0018*/ 	.byte	0x03, 0x19
        /*001a*/ 	.short	0x0280


	//----- nvinfo : EIATTR_KPARAM_INFO
	.align		4
        /*001c*/ 	.byte	0x04, 0x17
        /*001e*/ 	.short	(.L_434 - .L_433)
.L_433:
        /*0020*/ 	.word	0x00000000
        /*0024*/ 	.short	0x0000
        /*0026*/ 	.short	0x0000
        /*0028*/ 	.byte	0x00, 0xf0, 0x01, 0x0a


	//----- nvinfo : EIATTR_MAXREG_COUNT
	.align		4
.L_434:
        /*002c*/ 	.byte	0x03, 0x1b
        /*002e*/ 	.short	0x00ff


	//----- nvinfo : EIATTR_NUM_BARRIERS
	.align		4
        /*0030*/ 	.byte	0x02, 0x4c
        /*0032*/ 	.byte	0x01
	.zero		1


	//----- nvinfo : EIATTR_ANNOTATIONS
	.align		4
        /*0034*/ 	.byte	0x04, 0x55
        /*0036*/ 	.short	(.L_436 - .L_435)


	//   ....[0]....
.L_435:
        /* <DEDUP_REMOVED lines=67> */


	//----- nvinfo : EIATTR_MERCURY_ISA_VERSION
	.align		4
.L_436:
        /*0450*/ 	.byte	0x03, 0x5f
        /*0452*/ 	.short	0x0000


	//----- nvinfo : EIATTR_EXIT_INSTR_OFFSETS
	.align		4
        /*0454*/ 	.byte	0x04, 0x1c
        /*0456*/ 	.short	(.L_438 - .L_437)


	//   ....[0]....
.L_437:
        /*0458*/ 	.word	0x000000a0


	//   ....[1]....
        /*045c*/ 	.word	0x000077a0


	//----- nvinfo : EIATTR_CTAIDZ_USED
	.align		4
.L_438:
        /*0460*/ 	.byte	0x01, 0x04
	.zero		2


//--------------------- .nv.info._ZN5flash44flash_bwd_dq_dk_dv_loop_seqk_parallel_kernelI23Flash_bwd_kernel_traitsILi32ELi128ELi128ELi8ELi4ELi4ELi4ELb1ELb0EN7cutlass6half_tE19Flash_kernel_traitsILi32ELi128ELi128ELi8ES3_EELb1ELb0ELb0ELb1ELb0ELb0ELb0EEEvNS_16Flash_bwd_paramsE --------------------------
	.section	.nv.info._ZN5flash44flash_bwd_dq_dk_dv_loop_seqk_parallel_kernelI23Flash_bwd_kernel_traitsILi32ELi128ELi128ELi8ELi4ELi4ELi4ELb1ELb0EN7cutlass6half_tE19Flash_kernel_traitsILi32ELi128ELi128ELi8ES3_EELb1ELb0ELb0ELb1ELb0ELb0ELb0EEEvNS_16Flash_bwd_paramsE,"",@"SHT_CUDA_INFO"
	.sectionflags	@""
	.align	4


	//----- nvinfo : EIATTR_CUDA_API_VERSION
	.align		4
        /*0000*/ 	.byte	0x04, 0x37
        /*0002*/ 	.short	(.L_440 - .L_439)
.L_439:
        /*0004*/ 	.word	0x00000082


	//----- nvinfo : EIATTR_SW2861232_WAR
	.align		4
.L_440:
        /*0008*/ 	.byte	0x01, 0x35
	.zero		2


	//----- nvinfo : EIATTR_PARAM_CBANK
	.align		4
        /*000c*/ 	.byte	0x04, 0x0a
        /*000e*/ 	.short	(.L_442 - .L_441)
	.align		4
.L_441:
        /*0010*/ 	.word	index@(.nv.constant0._ZN5flash44flash_bwd_dq_dk_dv_loop_seqk_parallel_kernelI23Flash_bwd_kernel_traitsILi32ELi128ELi128ELi8ELi4ELi4ELi4ELb1ELb0EN7cutlass6half_tE19Flash_kernel_traitsILi32ELi128ELi128ELi8ES3_EELb1ELb0ELb0ELb1ELb0ELb0ELb0EEEvNS_16Flash_bwd_paramsE)
        /*0014*/ 	.short	0x0160
        /*0016*/ 	.short	0x0280


	//----- nvinfo : EIATTR_CBANK_PARAM_SIZE
	.align		4
.L_442:
        /*0018*/ 	.byte	0x03, 0x19
        /*001a*/ 	.short	0x0280


	//----- nvinfo : EIATTR_KPARAM_INFO
	.align		4
        /*001c*/ 	.byte	0x04, 0x17
        /*001e*/ 	.short	(.L_444 - .L_443)
.L_443:
        /*0020*/ 	.word	0x00000000
        /*0024*/ 	.short	0x0000
        /*0026*/ 	.short	0x0000
        /*0028*/ 	.byte	0x00, 0xf0, 0x01, 0x0a


	//----- nvinfo : EIATTR_MAXREG_COUNT
	.align		4
.L_444:
        /*002c*/ 	.byte	0x03, 0x1b
        /*002e*/ 	.short	0x00ff


	//----- nvinfo : EIATTR_NUM_BARRIERS
	.align		4
        /*0030*/ 	.byte	0x02, 0x4c
        /*0032*/ 	.byte	0x01
	.zero		1


	//----- nvinfo : EIATTR_ANNOTATIONS
	.align		4
        /*0034*/ 	.byte	0x04, 0x55
        /*0036*/ 	.short	(.L_446 - .L_445)


	//   ....[0]....
.L_445:
        /* <DEDUP_REMOVED lines=20> */


	//----- nvinfo : EIATTR_MERCURY_ISA_VERSION
	.align		4
.L_446:
        /*0168*/ 	.byte	0x03, 0x5f
        /*016a*/ 	.short	0x0000


	//----- nvinfo : EIATTR_EXIT_INSTR_OFFSETS
	.align		4
        /*016c*/ 	.byte	0x04, 0x1c
        /*016e*/ 	.short	(.L_448 - .L_447)


	//   ....[0]....
.L_447:
        /*0170*/ 	.word	0x000000a0


	//   ....[1]....
        /*0174*/ 	.word	0x0000b780


	//----- nvinfo : EIATTR_CTAIDZ_USED
	.align		4
.L_448:
        /*0178*/ 	.byte	0x01, 0x04
	.zero		2


	//----- nvinfo : EIATTR_CRS_STACK_SIZE
	.align		4
        /*017c*/ 	.byte	0x04, 0x1e
        /*017e*/ 	.short	(.L_450 - .L_449)
.L_449:
        /*0180*/ 	.word	0x00000000
.L_450:


//--------------------- .nv.info._ZN5flash44flash_bwd_dq_dk_dv_loop_seqk_parallel_kernelI23Flash_bwd_kernel_traitsILi32ELi128ELi128ELi8ELi4ELi4ELi4ELb1ELb0EN7cutlass6half_tE19Flash_kernel_traitsILi32ELi128ELi128ELi8ES3_EELb0ELb0ELb0ELb1ELb0ELb0ELb1EEEvNS_16Flash_bwd_paramsE --------------------------
	.section	.nv.info._ZN5flash44flash_bwd_dq_dk_dv_loop_seqk_parallel_kernelI23Flash_bwd_kernel_traitsILi32ELi128ELi128ELi8ELi4ELi4ELi4ELb1ELb0EN7cutlass6half_tE19Flash_kernel_traitsILi32ELi128ELi128ELi8ES3_EELb0ELb0ELb0ELb1ELb0ELb0ELb1EEEvNS_16Flash_bwd_paramsE,"",@"SHT_CUDA_INFO"
	.sectionflags	@""
	.align	4


	//----- nvinfo : EIATTR_CUDA_API_VERSION
	.align		4
        /*0000*/ 	.byte	0x04, 0x37
        /*0002*/ 	.short	(.L_452 - .L_451)
.L_451:
        /*0004*/ 	.word	0x00000082


	//----- nvinfo : EIATTR_SW2861232_WAR
	.align		4
.L_452:
        /*0008*/ 	.byte	0x01, 0x35
	.zero		2


	//----- nvinfo : EIATTR_PARAM_CBANK
	.align		4
        /*000c*/ 	.byte	0x04, 0x0a
        /*000e*/ 	.short	(.L_454 - .L_453)
	.align		4
.L_453:
        /*0010*/ 	.word	index@(.nv.constant0._ZN5flash44flash_bwd_dq_dk_dv_loop_seqk_parallel_kernelI23Flash_bwd_kernel_traitsILi32ELi128ELi128ELi8ELi4ELi4ELi4ELb1ELb0EN7cutlass6half_tE19Flash_kernel_traitsILi32ELi128ELi128ELi8ES3_EELb0ELb0ELb0ELb1ELb0ELb0ELb1EEEvNS_16Flash_bwd_paramsE)
        /*0014*/ 	.short	0x0160
        /*0016*/ 	.short	0x0280


	//----- nvinfo : EIATTR_CBANK_PARAM_SIZE
	.align		4
.L_454:
        /*0018*/ 	.byte	0x03, 0x19
        /*001a*/ 	.short	0x0280


	//----- nvinfo : EIATTR_KPARAM_INFO
	.align		4
        /*001c*/ 	.byte	0x04, 0x17
        /*001e*/ 	.short	(.L_456 - .L_455)
.L_455:
        /*0020*/ 	.word	0x00000000
        /*0024*/ 	.short	0x0000
        /*0026*/ 	.short	0x0000
        /*0028*/ 	.byte	0x00, 0xf0, 0x01, 0x0a


	//----- nvinfo : EIATTR_MAXREG_COUNT
	.align		4
.L_456:
        /*002c*/ 	.byte	0x03, 0x1b
        /*002e*/ 	.short	0x00ff


	//----- nvinfo : EIATTR_NUM_BARRIERS
	.align		4
        /*0030*/ 	.byte	0x02, 0x4c
        /*0032*/ 	.byte	0x01
	.zero		1


	//----- nvinfo : EIATTR_ANNOTATIONS
	.align		4
        /*0034*/ 	.byte	0x04, 0x55
        /*0036*/ 	.short	(.L_458 - .L_457)


	//   ....[0]....
.L_457:
        /* <DEDUP_REMOVED lines=82> */


	//----- nvinfo : EIATTR_MERCURY_ISA_VERSION
	.align		4
.L_458:
        /*0548*/ 	.byte	0x03, 0x5f
        /*054a*/ 	.short	0x0000


	//----- nvinfo : EIATTR_EXIT_INSTR_OFFSETS
	.align		4
        /*054c*/ 	.byte	0x04, 0x1c
        /*054e*/ 	.short	(.L_460 - .L_459)


	//   ....[0]....
.L_459:
        /*0550*/ 	.word	0x000000a0


	//   ....[1]....
        /*0554*/ 	.word	0x0000b320


	//----- nvinfo : EIATTR_CTAIDZ_USED
	.align		4
.L_460:
        /*0558*/ 	.byte	0x01, 0x04
	.zero		2


	//----- nvinfo : EIATTR_CRS_STACK_SIZE
	.align		4
        /*055c*/ 	.byte	0x04, 0x1e
        /*055e*/ 	.short	(.L_462 - .L_461)
.L_461:
        /*0560*/ 	.word	0x00000000
.L_462:


//--------------------- .nv.info._ZN5flash44flash_bwd_dq_dk_dv_loop_seqk_parallel_kernelI23Flash_bwd_kernel_traitsILi32ELi128ELi128ELi8ELi4ELi4ELi4ELb1ELb0EN7cutlass6half_tE19Flash_kernel_traitsILi32ELi128ELi128ELi8ES3_EELb1ELb0ELb1ELb0ELb0ELb1ELb0EEEvNS_16Flash_bwd_paramsE --------------------------
	.section	.nv.info._ZN5flash44flash_bwd_dq_dk_dv_loop_seqk_parallel_kernelI23Flash_bwd_kernel_traitsILi32ELi128ELi128ELi8ELi4ELi4ELi4ELb1ELb0EN7cutlass6half_tE19Flash_kernel_traitsILi32ELi128ELi128ELi8ES3_EELb1ELb0ELb1ELb0ELb0ELb1ELb0EEEvNS_16Flash_bwd_paramsE,"",@"SHT_CUDA_INFO"
	.sectionflags	@""
	.align	4


	//----- nvinfo : EIATTR_CUDA_API_VERSION
	.align		4
        /*0000*/ 	.byte	0x04, 0x37
        /*0002*/ 	.short	(.L_464 - .L_463)
.L_463:
        /*0004*/ 	.word	0x00000082


	//----- nvinfo : EIATTR_SW2861232_WAR
	.align		4
.L_464:
        /*0008*/ 	.byte	0x01, 0x35
	.zero		2


	//----- nvinfo : EIATTR_PARAM_CBANK
	.align		4
        /*000c*/ 	.byte	0x04, 0x0a
        /*000e*/ 	.short	(.L_466 - .L_465)
	.align		4
.L_465:
        /*0010*/ 	.word	index@(.nv.constant0._ZN5flash44flash_bwd_dq_dk_dv_loop_seqk_parallel_kernelI23Flash_bwd_kernel_traitsILi32ELi128ELi128ELi8ELi4ELi4ELi4ELb1ELb0EN7cutlass6half_tE19Flash_kernel_traitsILi32ELi128ELi128ELi8ES3_EELb1ELb0ELb1ELb0ELb0ELb1ELb0EEEvNS_16Flash_bwd_paramsE)
        /*0014*/ 	.short	0x0160
        /*0016*/ 	.short	0x0280


	//----- nvinfo : EIATTR_CBANK_PARAM_SIZE
	.align		4
.L_466:
        /*0018*/ 	.byte	0x03, 0x19
        /*001a*/ 	.short	0x0280


	//----- nvinfo : EIATTR_KPARAM_INFO
	.align		4
        /*001c*/ 	.byte	0x04, 0x17
        /*001e*/ 	.short	(.L_468 - .L_467)
.L_467:
        /*0020*/ 	.word	0x00000000
        /*0024*/ 	.short	0x0000
        /*0026*/ 	.short	0x0000
        /*0028*/ 	.byte	0x00, 0xf0, 0x01, 0x0a


	//----- nvinfo : EIATTR_MAXREG_COUNT
	.align		4
.L_468:
        /*002c*/ 	.byte	0x03, 0x1b
        /*002e*/ 	.short	0x00ff


	//----- nvinfo : EIATTR_NUM_BARRIERS
	.align		4
        /*0030*/ 	.byte	0x02, 0x4c
        /*0032*/ 	.byte	0x01
	.zero		1


	//----- nvinfo : EIATTR_ANNOTATIONS
	.align		4
        /*0034*/ 	.byte	0x04, 0x55
        /*0036*/ 	.short	(.L_470 - .L_469)


	//   ....[0]....
.L_469:
        /* <DEDUP_REMOVED lines=9> */


	//----- nvinfo : EIATTR_MERCURY_ISA_VERSION
	.align		4
.L_470:
        /*00b8*/ 	.byte	0x03, 0x5f
        /*00ba*/ 	.short	0x0000


	//----- nvinfo : EIATTR_EXIT_INSTR_OFFSETS
	.align		4
        /*00bc*/ 	.byte	0x04, 0x1c
        /*00be*/ 	.short	(.L_472 - .L_471)


	//   ....[0]....
.L_471:
        /*00c0*/ 	.word	0x000000a0


	//   ....[1]....
        /*00c4*/ 	.word	0x0000a550


	//----- nvinfo : EIATTR_CTAIDZ_USED
	.align		4
.L_472:
        /*00c8*/ 	.byte	0x01, 0x04
	.zero		2


	//----- nvinfo : EIATTR_CRS_STACK_SIZE
	.align		4
        /*00cc*/ 	.byte	0x04, 0x1e
        /*00ce*/ 	.short	(.L_474 - .L_473)
.L_473:
        /*00d0*/ 	.word	0x00000000
.L_474:


//--------------------- .nv.info._ZN5flash44flash_bwd_dq_dk_dv_loop_seqk_parallel_kernelI23Flash_bwd_kernel_traitsILi32ELi128ELi128ELi8ELi4ELi4ELi4ELb1ELb0EN7cutlass6half_tE19Flash_kernel_traitsILi32ELi128ELi128ELi8ES3_EELb0ELb0ELb1ELb0ELb0ELb1ELb1EEEvNS_16Flash_bwd_paramsE --------------------------
	.section	.nv.info._ZN5flash44flash_bwd_dq_dk_dv_loop_seqk_parallel_kernelI23Flash_bwd_kernel_traitsILi32ELi128ELi128ELi8ELi4ELi4ELi4ELb1ELb0EN7cutlass6half_tE19Flash_kernel_traitsILi32ELi128ELi128ELi8ES3_EELb0ELb0ELb1ELb0ELb0ELb1ELb1EEEvNS_16Flash_bwd_paramsE,"",@"SHT_CUDA_INFO"
	.sectionflags	@""
	.align	4


	//----- nvinfo : EIATTR_CUDA_API_VERSION
	.align		4
        /*0000*/ 	.byte	0x04, 0x37
        /*0002*/ 	.short	(.L_476 - .L_475)
.L_475:
        /*0004*/ 	.word	0x00000082


	//----- nvinfo : EIATTR_SW2861232_WAR
	.align		4
.L_476:
        /*0008*/ 	.byte	0x01, 0x35
	.zero		2


	//----- nvinfo : EIATTR_PARAM_CBANK
	.align		4
        /*000c*/ 	.byte	0x04, 0x0a
        /*000e*/ 	.short	(.L_478 - .L_477)
	.align		4
.L_477:
        /*0010*/ 	.word	index@(.nv.constant0._ZN5flash44flash_bwd_dq_dk_dv_loop_seqk_parallel_kernelI23Flash_bwd_kernel_traitsILi32ELi128ELi128ELi8ELi4ELi4ELi4ELb1ELb0EN7cutlass6half_tE19Flash_kernel_traitsILi32ELi128ELi128ELi8ES3_EELb0ELb0ELb1ELb0ELb0ELb1ELb1EEEvNS_16Flash_bwd_paramsE)
        /*0014*/ 	.short	0x0160
        /*0016*/ 	.short	0x0280


	//----- nvinfo : EIATTR_CBANK_PARAM_SIZE
	.align		4
.L_478:
        /*0018*/ 	.byte	0x03, 0x19
        /*001a*/ 	.short	0x0280


	//----- nvinfo : EIATTR_KPARAM_INFO
	.align		4
        /*001c*/ 	.byte	0x04, 0x17
        /*001e*/ 	.short	(.L_480 - .L_479)
.L_479:
        /*0020*/ 	.word	0x00000000
        /*0024*/ 	.short	0x0000
        /*0026*/ 	.short	0x0000
        /*0028*/ 	.byte	0x00, 0xf0, 0x01, 0x0a


	//----- nvinfo : EIATTR_MAXREG_COUNT
	.align		4
.L_480:
        /*002c*/ 	.byte	0x03, 0x1b
        /*002e*/ 	.short	0x00ff


	//----- nvinfo : EIATTR_NUM_BARRIERS
	.align		4
        /*0030*/ 	.byte	0x02, 0x4c
        /*0032*/ 	.byte	0x01
	.zero		1


	//----- nvinfo : EIATTR_ANNOTATIONS
	.align		4
        /*0034*/ 	.byte	0x04, 0x55
        /*0036*/ 	.short	(.L_482 - .L_481)


	//   ....[0]....
.L_481:
        /* <DEDUP_REMOVED lines=82> */


	//----- nvinfo : EIATTR_MERCURY_ISA_VERSION
	.align		4
.L_482:
        /*0548*/ 	.byte	0x03, 0x5f
        /*054a*/ 	.short	0x0000


	//----- nvinfo : EIATTR_EXIT_INSTR_OFFSETS
	.align		4
        /*054c*/ 	.byte	0x04, 0x1c
        /*054e*/ 	.short	(.L_484 - .L_483)


	//   ....[0]....
.L_483:
        /*0550*/ 	.word	0x000000a0


	//   ....[1]....
        /*0554*/ 	.word	0x0000a730


	//----- nvinfo : EIATTR_CTAIDZ_USED
	.align		4
.L_484:
        /*0558*/ 	.byte	0x01, 0x04
	.zero		2


	//----- nvinfo : EIATTR_CRS_STACK_SIZE
	.align		4
        /*055c*/ 	.byte	0x04, 0x1e
        /*055e*/ 	.short	(.L_486 - .L_485)
.L_485:
        /*0560*/ 	.word	0x00000000
.L_486:


//--------------------- .nv.info._ZN5flash44flash_bwd_dq_dk_dv_loop_seqk_parallel_kernelI23Flash_bwd_kernel_traitsILi32ELi128ELi128ELi8ELi4ELi4ELi4ELb1ELb0EN7cutlass6half_tE19Flash_kernel_traitsILi32ELi128ELi128ELi8ES3_EELb1ELb0ELb1ELb1ELb0ELb0ELb0EEEvNS_16Flash_bwd_paramsE --------------------------
	.section	.nv.info._ZN5flash44flash_bwd_dq_dk_dv_loop_seqk_parallel_kernelI23Flash_bwd_kernel_traitsILi32ELi128ELi128ELi8ELi4ELi4ELi4ELb1ELb0EN7cutlass6half_tE19Flash_kernel_traitsILi32ELi128ELi128ELi8ES3_EELb1ELb0ELb1ELb1ELb0ELb0ELb0EEEvNS_16Flash_bwd_paramsE,"",@"SHT_CUDA_INFO"
	.sectionflags	@""
	.align	4


	//----- nvinfo : EIATTR_CUDA_API_VERSION
	.align		4
        /*0000*/ 	.byte	0x04, 0x37
        /*0002*/ 	.short	(.L_488 - .L_487)
.L_487:
        /*0004*/ 	.word	0x00000082


	//----- nvinfo : EIATTR_SW2861232_WAR
	.align		4
.L_488:
        /*0008*/ 	.byte	0x01, 0x35
	.zero		2


	//----- nvinfo : EIATTR_PARAM_CBANK
	.align		4
        /*000c*/ 	.byte	0x04, 0x0a
        /*000e*/ 	.short	(.L_490 - .L_489)
	.align		4
.L_489:
        /*0010*/ 	.word	index@(.nv.constant0._ZN5flash44flash_bwd_dq_dk_dv_loop_seqk_parallel_kernelI23Flash_bwd_kernel_traitsILi32ELi128ELi128ELi8ELi4ELi4ELi4ELb1ELb0EN7cutlass6half_tE19Flash_kernel_traitsILi32ELi128ELi128ELi8ES3_EELb1ELb0ELb1ELb1ELb0ELb0ELb0EEEvNS_16Flash_bwd_paramsE)
        /*0014*/ 	.short	0x0160
        /*0016*/ 	.short	0x0280


	//----- nvinfo : EIATTR_CBANK_PARAM_SIZE
	.align		4
.L_490:
        /*0018*/ 	.byte	0x03, 0x19
        /*001a*/ 	.short	0x0280


	//----- nvinfo : EIATTR_KPARAM_INFO
	.align		4
        /*001c*/ 	.byte	0x04, 0x17
        /*001e*/ 	.short	(.L_492 - .L_491)
.L_491:
        /*0020*/ 	.word	0x00000000
        /*0024*/ 	.short	0x0000
        /*0026*/ 	.short	0x0000
        /*0028*/ 	.byte	0x00, 0xf0, 0x01, 0x0a


	//----- nvinfo : EIATTR_MAXREG_COUNT
	.align		4
.L_492:
        /*002c*/ 	.byte	0x03, 0x1b
        /*002e*/ 	.short	0x00ff


	//----- nvinfo : EIATTR_NUM_BARRIERS
	.align		4
        /*0030*/ 	.byte	0x02, 0x4c
        /*0032*/ 	.byte	0x01
	.zero		1


	//----- nvinfo : EIATTR_ANNOTATIONS
	.align		4
        /*0034*/ 	.byte	0x04, 0x55
        /*0036*/ 	.short	(.L_494 - .L_493)


	//   ....[0]....
.L_493:
        /* <DEDUP_REMOVED lines=15> */


	//----- nvinfo : EIATTR_MERCURY_ISA_VERSION
	.align		4
.L_494:
        /*0118*/ 	.byte	0x03, 0x5f
        /*011a*/ 	.short	0x0000


	//----- nvinfo : EIATTR_EXIT_INSTR_OFFSETS
	.align		4
        /*011c*/ 	.byte	0x04, 0x1c
        /*011e*/ 	.short	(.L_496 - .L_495)


	//   ....[0]....
.L_495:
        /*0120*/ 	.word	0x000000a0


	//   ....[1]....
        /*0124*/ 	.word	0x0000b9d0


	//----- nvinfo : EIATTR_CTAIDZ_USED
	.align		4
.L_496:
        /*0128*/ 	.byte	0x01, 0x04
	.zero		2


	//----- nvinfo : EIATTR_CRS_STACK_SIZE
	.align		4
        /*012c*/ 	.byte	0x04, 0x1e
        /*012e*/ 	.short	(.L_498 - .L_497)
.L_497:
        /*0130*/ 	.word	0x00000000
.L_498:


//--------------------- .nv.info._ZN5flash44flash_bwd_dq_dk_dv_loop_seqk_parallel_kernelI23Flash_bwd_kernel_traitsILi32ELi128ELi128ELi8ELi4ELi4ELi4ELb1ELb0EN7cutlass6half_tE19Flash_kernel_traitsILi32ELi128ELi128ELi8ES3_EELb0ELb0ELb1ELb1ELb0ELb0ELb1EEEvNS_16Flash_bwd_paramsE --------------------------
	.section	.nv.info._ZN5flash44flash_bwd_dq_dk_dv_loop_seqk_parallel_kernelI23Flash_bwd_kernel_traitsILi32ELi128ELi128ELi8ELi4ELi4ELi4ELb1ELb0EN7cutlass6half_tE19Flash_kernel_traitsILi32ELi128ELi128ELi8ES3_EELb0ELb0ELb1ELb1ELb0ELb0ELb1EEEvNS_16Flash_bwd_paramsE,"",@"SHT_CUDA_INFO"
	.sectionflags	@""
	.align	4


	//----- nvinfo : EIATTR_CUDA_API_VERSION
	.align		4
        /*0000*/ 	.byte	0x04, 0x37
        /*0002*/ 	.short	(.L_500 - .L_499)
.L_499:
        /*0004*/ 	.word	0x00000082


	//----- nvinfo : EIATTR_SW2861232_WAR
	.align		4
.L_500:
        /*0008*/ 	.byte	0x01, 0x35
	.zero		2


	//----- nvinfo : EIATTR_PARAM_CBANK
	.align		4
        /*000c*/ 	.byte	0x04, 0x0a
        /*000e*/ 	.short	(.L_502 - .L_501)
	.align		4
.L_501:
        /*0010*/ 	.word	index@(.nv.constant0._ZN5flash44flash_bwd_dq_dk_dv_loop_seqk_parallel_kernelI23Flash_bwd_kernel_traitsILi32ELi128ELi128ELi8ELi4ELi4ELi4ELb1ELb0EN7cutlass6half_tE19Flash_kernel_traitsILi32ELi128ELi128ELi8ES3_EELb0ELb0ELb1ELb1ELb0ELb0ELb1EEEvNS_16Flash_bwd_paramsE)
        /*0014*/ 	.short	0x0160
        /*0016*/ 	.short	0x0280


	//----- nvinfo : EIATTR_CBANK_PARAM_SIZE
	.align		4
.L_502:
        /*0018*/ 	.byte	0x03, 0x19
        /*001a*/ 	.short	0x0280


	//----- nvinfo : EIATTR_KPARAM_INFO
	.align		4
        /*001c*/ 	.byte	0x04, 0x17
        /*001e*/ 	.short	(.L_504 - .L_503)
.L_503:
        /*0020*/ 	.word	0x00000000
        /*0024*/ 	.short	0x0000
        /*0026*/ 	.short	0x0000
        /*0028*/ 	.byte	0x00, 0xf0, 0x01, 0x0a


	//----- nvinfo : EIATTR_MAXREG_COUNT
	.align		4
.L_504:
        /*002c*/ 	.byte	0x03, 0x1b
        /*002e*/ 	.short	0x00ff


	//----- nvinfo : EIATTR_NUM_BARRIERS
	.align		4
        /*0030*/ 	.byte	0x02, 0x4c
        /*0032*/ 	.byte	0x01
	.zero		1


	//----- nvinfo : EIATTR_ANNOTATIONS
	.align		4
        /*0034*/ 	.byte	0x04, 0x55
        /*0036*/ 	.short	(.L_506 - .L_505)


	//   ....[0]....
.L_505:
        /* <DEDUP_REMOVED lines=87> */


	//----- nvinfo : EIATTR_MERCURY_ISA_VERSION
	.align		4
.L_506:
        /*0590*/ 	.byte	0x03, 0x5f
        /*0592*/ 	.short	0x0000


	//----- nvinfo : EIATTR_EXIT_INSTR_OFFSETS
	.align		4
        /*0594*/ 	.byte	0x04, 0x1c
        /*0596*/ 	.short	(.L_508 - .L_507)


	//   ....[0]....
.L_507:
        /*0598*/ 	.word	0x000000a0


	//   ....[1]....
        /*059c*/ 	.word	0x0000b720


	//----- nvinfo : EIATTR_CTAIDZ_USED
	.align		4
.L_508:
        /*05a0*/ 	.byte	0x01, 0x04
	.zero		2


	//----- nvinfo : EIATTR_CRS_STACK_SIZE
	.align		4
        /*05a4*/ 	.byte	0x04, 0x1e
        /*05a6*/ 	.short	(.L_510 - .L_509)
.L_509:
        /*05a8*/ 	.word	0x00000000
.L_510:


//--------------------- .nv.info._ZN5flash25flash_bwd_dot_do_o_kernelILb0E23Flash_bwd_kernel_traitsILi32ELi128ELi128ELi8ELi4ELi4ELi4ELb1ELb0EN7cutlass6half_tE19Flash_kernel_traitsILi32ELi128ELi128ELi8ES3_EEEEvNS_16Flash_bwd_paramsE --------------------------
	.section	.nv.info._ZN5flash25flash_bwd_dot_do_o_kernelILb0E23Flash_bwd_kernel_traitsILi32ELi128ELi128ELi8ELi4ELi4ELi4ELb1ELb0EN7cutlass6half_tE19Flash_kernel_traitsILi32ELi128ELi128ELi8ES3_EEEEvNS_16Flash_bwd_paramsE,"",@"SHT_CUDA_INFO"
	.sectionflags	@""
	.align	4


	//----- nvinfo : EIATTR_CUDA_API_VERSION
	.align		4
        /*0000*/ 	.byte	0x04, 0x37
        /*0002*/ 	.short	(.L_512 - .L_511)
.L_511:
        /*0004*/ 	.word	0x00000082


	//----- nvinfo : EIATTR_SW2861232_WAR
	.align		4
.L_512:
        /*0008*/ 	.byte	0x01, 0x35
	.zero		2


	//----- nvinfo : EIATTR_PARAM_CBANK
	.align		4
        /*000c*/ 	.byte	0x04, 0x0a
        /*000e*/ 	.short	(.L_514 - .L_513)
	.align		4
.L_513:
        /*0010*/ 	.word	index@(.nv.constant0._ZN5flash25flash_bwd_dot_do_o_kernelILb0E23Flash_bwd_kernel_traitsILi32ELi128ELi128ELi8ELi4ELi4ELi4ELb1ELb0EN7cutlass6half_tE19Flash_kernel_traitsILi32ELi128ELi128ELi8ES3_EEEEvNS_16Flash_bwd_paramsE)
        /*0014*/ 	.short	0x0160
        /*0016*/ 	.short	0x0280


	//----- nvinfo : EIATTR_CBANK_PARAM_SIZE
	.align		4
.L_514:
        /*0018*/ 	.byte	0x03, 0x19
        /*001a*/ 	.short	0x0280


	//----- nvinfo : EIATTR_KPARAM_INFO
	.align		4
        /*001c*/ 	.byte	0x04, 0x17
        /*001e*/ 	.short	(.L_516 - .L_515)
.L_515:
        /*0020*/ 	.word	0x00000000
        /*0024*/ 	.short	0x0000
        /*0026*/ 	.short	0x0000
        /*0028*/ 	.byte	0x00, 0xf0, 0x01, 0x0a


	//----- nvinfo : EIATTR_MAXREG_COUNT
	.align		4
.L_516:
        /*002c*/ 	.byte	0x03, 0x1b
        /*002e*/ 	.short	0x00ff


	//----- nvinfo : EIATTR_MERCURY_ISA_VERSION
	.align		4
        /*0030*/ 	.byte	0x03, 0x5f
        /*0032*/ 	.short	0x0000


	//----- nvinfo : EIATTR_COOP_GROUP_MASK_REGIDS
	.align		4
        /*0034*/ 	.byte	0x04, 0x29
        /*0036*/ 	.short	(.L_518 - .L_517)


	//   ....[0]....
.L_517:
        /*0038*/ 	.word	0xffffffff


	//   ....[1]....
        /*003c*/ 	.word	0xffffffff


	//   ....[2]....
        /*0040*/ 	.word	0xffffffff


	//   ....[3]....
        /*0044*/ 	.word	0xffffffff


	//----- nvinfo : EIATTR_COOP_GROUP_INSTR_OFFSETS
	.align		4
.L_518:
        /*0048*/ 	.byte	0x04, 0x28
        /*004a*/ 	.short	(.L_520 - .L_519)


	//   ....[0]....
.L_519:
        /*004c*/ 	.word	0x00000aa0


	//   ....[1]....
        /*0050*/ 	.word	0x00000ad0


	//   ....[2]....
        /*0054*/ 	.word	0x00000af0


	//   ....[3]....
        /*0058*/ 	.word	0x00000b20


	//----- nvinfo : EIATTR_EXIT_INSTR_OFFSETS
	.align		4
.L_520:
        /*005c*/ 	.byte	0x04, 0x1c
        /*005e*/ 	.short	(.L_522 - .L_521)


	//   ....[0]....
.L_521:
        /*0060*/ 	.word	0x000000f0


	//   ....[1]....
        /*0064*/ 	.word	0x00000bc0


	//   ....[2]....
        /*0068*/ 	.word	0x00000bf0


	//----- nvinfo : EIATTR_CTAIDZ_USED
	.align		4
.L_522:
        /*006c*/ 	.byte	0x01, 0x04
	.zero		2


//--------------------- .nv.info._ZN5flash25flash_bwd_dot_do_o_kernelILb1E23Flash_bwd_kernel_traitsILi32ELi128ELi128ELi8ELi4ELi4ELi4ELb1ELb0EN7cutlass6half_tE19Flash_kernel_traitsILi32ELi128ELi128ELi8ES3_EEEEvNS_16Flash_bwd_paramsE --------------------------
	.section	.nv.info._ZN5flash25flash_bwd_dot_do_o_kernelILb1E23Flash_bwd_kernel_traitsILi32ELi128ELi128ELi8ELi4ELi4ELi4ELb1ELb0EN7cutlass6half_tE19Flash_kernel_traitsILi32ELi128ELi128ELi8ES3_EEEEvNS_16Flash_bwd_paramsE,"",@"SHT_CUDA_INFO"
	.sectionflags	@""
	.align	4


	//----- nvinfo : EIATTR_CUDA_API_VERSION
	.align		4
        /*0000*/ 	.byte	0x04, 0x37
        /*0002*/ 	.short	(.L_524 - .L_523)
.L_523:
        /*0004*/ 	.word	0x00000082


	//----- nvinfo : EIATTR_SW2861232_WAR
	.align		4
.L_524:
        /*0008*/ 	.byte	0x01, 0x35
	.zero		2


	//----- nvinfo : EIATTR_PARAM_CBANK
	.align		4
        /*000c*/ 	.byte	0x04, 0x0a
        /*000e*/ 	.short	(.L_526 - .L_525)
	.align		4
.L_525:
        /*0010*/ 	.word	index@(.nv.constant0._ZN5flash25flash_bwd_dot_do_o_kernelILb1E23Flash_bwd_kernel_traitsILi32ELi128ELi128ELi8ELi4ELi4ELi4ELb1ELb0EN7cutlass6half_tE19Flash_kernel_traitsILi32ELi128ELi128ELi8ES3_EEEEvNS_16Flash_bwd_paramsE)
        /*0014*/ 	.short	0x0160
        /*0016*/ 	.short	0x0280


	//----- nvinfo : EIATTR_CBANK_PARAM_SIZE
	.align		4
.L_526:
        /*0018*/ 	.byte	0x03, 0x19
        /*001a*/ 	.short	0x0280


	//----- nvinfo : EIATTR_KPARAM_INFO
	.align		4
        /*001c*/ 	.byte	0x04, 0x17
        /*001e*/ 	.short	(.L_528 - .L_527)
.L_527:
        /*0020*/ 	.word	0x00000000
        /*0024*/ 	.short	0x0000
        /*0026*/ 	.short	0x0000
        /*0028*/ 	.byte	0x00, 0xf0, 0x01, 0x0a


	//----- nvinfo : EIATTR_MAXREG_COUNT
	.align		4
.L_528:
        /*002c*/ 	.byte	0x03, 0x1b
        /*002e*/ 	.short	0x00ff


	//----- nvinfo : EIATTR_MERCURY_ISA_VERSION
	.align		4
        /*0030*/ 	.byte	0x03, 0x5f
        /*0032*/ 	.short	0x0000


	//----- nvinfo : EIATTR_COOP_GROUP_MASK_REGIDS
	.align		4
        /*0034*/ 	.byte	0x04, 0x29
        /*0036*/ 	.short	(.L_530 - .L_529)


	//   ....[0]....
.L_529:
        /*0038*/ 	.word	0xffffffff


	//   ....[1]....
        /*003c*/ 	.word	0xffffffff


	//   ....[2]....
        /*0040*/ 	.word	0xffffffff


	//   ....[3]....
        /*0044*/ 	.word	0xffffffff


	//----- nvinfo : EIATTR_COOP_GROUP_INSTR_OFFSETS
	.align		4
.L_530:
        /*0048*/ 	.byte	0x04, 0x28
        /*004a*/ 	.short	(.L_532 - .L_531)


	//   ....[0]....
.L_531:
        /*004c*/ 	.word	0x00000d50


	//   ....[1]....
        /*0050*/ 	.word	0x00000d60


	//   ....[2]....
        /*0054*/ 	.word	0x00000da0


	//   ....[3]....
        /*0058*/ 	.word	0x00000dd0


	//----- nvinfo : EIATTR_EXIT_INSTR_OFFSETS
	.align		4
.L_532:
        /*005c*/ 	.byte	0x04, 0x1c
        /*005e*/ 	.short	(.L_534 - .L_533)


	//   ....[0]....
.L_533:
        /*0060*/ 	.word	0x000000f0


	//   ....[1]....
        /*0064*/ 	.word	0x00000f50


	//----- nvinfo : EIATTR_CTAIDZ_USED
	.align		4
.L_534:
        /*0068*/ 	.byte	0x01, 0x04
	.zero		2


//--------------------- .nv.info._ZN5flash27flash_bwd_convert_dq_kernelI23Flash_bwd_kernel_traitsILi32ELi128ELi128ELi8ELi4ELi4ELi4ELb0ELb0EN7cutlass6half_tE19Flash_kernel_traitsILi32ELi128ELi128ELi8ES3_EEEEvNS_16Flash_bwd_paramsEi --------------------------
	.section	.nv.info._ZN5flash27flash_bwd_convert_dq_kernelI23Flash_bwd_kernel_traitsILi32ELi128ELi128ELi8ELi4ELi4ELi4ELb0ELb0EN7cutlass6half_tE19Flash_kernel_traitsILi32ELi128ELi128ELi8ES3_EEEEvNS_16Flash_bwd_paramsEi,"",@"SHT_CUDA_INFO"
	.sectionflags	@""
	.align	4


	//----- nvinfo : EIATTR_CUDA_API_VERSION
	.align		4
        /*0000*/ 	.byte	0x04, 0x37
        /*0002*/ 	.short	(.L_536 - .L_535)
.L_535:
        /*0004*/ 	.word	0x00000082


	//----- nvinfo : EIATTR_SW2861232_WAR
	.align		4
.L_536:
        /*0008*/ 	.byte	0x01, 0x35
	.zero		2


	//----- nvinfo : EIATTR_PARAM_CBANK
	.align		4
        /*000c*/ 	.byte	0x04, 0x0a
        /*000e*/ 	.short	(.L_538 - .L_537)
	.align		4
.L_537:
        /*0010*/ 	.word	index@(.nv.constant0._ZN5flash27flash_bwd_convert_dq_kernelI23Flash_bwd_kernel_traitsILi32ELi128ELi128ELi8ELi4ELi4ELi4ELb0ELb0EN7cutlass6half_tE19Flash_kernel_traitsILi32ELi128ELi128ELi8ES3_EEEEvNS_16Flash_bwd_paramsEi)
        /*0014*/ 	.short	0x0160
        /*0016*/ 	.short	0x0284


	//----- nvinfo : EIATTR_CBANK_PARAM_SIZE
	.align		4
.L_538:
        /*0018*/ 	.byte	0x03, 0x19
        /*001a*/ 	.short	0x0284


	//----- nvinfo : EIATTR_KPARAM_INFO
	.align		4
        /*001c*/ 	.byte	0x04, 0x17
        /*001e*/ 	.short	(.L_540 - .L_539)
.L_539:
        /*0020*/ 	.word	0x00000000
        /*0024*/ 	.short	0x0001
        /*0026*/ 	.short	0x0280
        /*0028*/ 	.byte	0x00, 0xf0, 0x11, 0x00


	//----- nvinfo : EIATTR_KPARAM_INFO
	.align		4
.L_540:
        /*002c*/ 	.byte	0x04, 0x17
        /*002e*/ 	.short	(.L_542 - .L_541)
.L_541:
        /*0030*/ 	.word	0x00000000
        /*0034*/ 	.short	0x0000
        /*0036*/ 	.short	0x0000
        /*0038*/ 	.byte	0x00, 0xf0, 0x01, 0x0a


	//----- nvinfo : EIATTR_MAXREG_COUNT
	.align		4
.L_542:
        /*003c*/ 	.byte	0x03, 0x1b
        /*003e*/ 	.short	0x00ff


	//----- nvinfo : EIATTR_NUM_BARRIERS
	.align		4
        /*0040*/ 	.byte	0x02, 0x4c
        /*0042*/ 	.byte	0x01
	.zero		1


	//----- nvinfo : EIATTR_MERCURY_ISA_VERSION
	.align		4
        /*0044*/ 	.byte	0x03, 0x5f
        /*0046*/ 	.short	0x0000


	//----- nvinfo : EIATTR_EXIT_INSTR_OFFSETS
	.align		4
        /*0048*/ 	.byte	0x04, 0x1c
        /*004a*/ 	.short	(.L_544 - .L_543)


	//   ....[0]....
.L_543:
        /*004c*/ 	.word	0x000000f0


	//   ....[1]....
        /*0050*/ 	.word	0x00001770


	//   ....[2]....
        /*0054*/ 	.word	0x00001830


	//----- nvinfo : EIATTR_CTAIDZ_USED
	.align		4
.L_544:
        /*0058*/ 	.byte	0x01, 0x04
	.zero		2


	//----- nvinfo : EIATTR_CRS_STACK_SIZE
	.align		4
        /*005c*/ 	.byte	0x04, 0x1e
        /*005e*/ 	.short	(.L_546 - .L_545)
.L_545:
        /*0060*/ 	.word	0x00000000
.L_546:


//--------------------- .nv.info._ZN5flash44flash_bwd_dq_dk_dv_loop_seqk_parallel_kernelI23Flash_bwd_kernel_traitsILi32ELi128ELi128ELi8ELi4ELi4ELi4ELb0ELb0EN7cutlass6half_tE19Flash_kernel_traitsILi32ELi128ELi128ELi8ES3_EELb1ELb0ELb0ELb0ELb0ELb1ELb0EEEvNS_16Flash_bwd_paramsE --------------------------
	.section	.nv.info._ZN5flash44flash_bwd_dq_dk_dv_loop_seqk_parallel_kernelI23Flash_bwd_kernel_traitsILi32ELi128ELi128ELi8ELi4ELi4ELi4ELb0ELb0EN7cutlass6half_tE19Flash_kernel_traitsILi32ELi128ELi128ELi8ES3_EELb1ELb0ELb0ELb0ELb0ELb1ELb0EEEvNS_16Flash_bwd_paramsE,"",@"SHT_CUDA_INFO"
	.sectionflags	@""
	.align	4


	//----- nvinfo : EIATTR_CUDA_API_VERSION
	.align		4
        /*0000*/ 	.byte	0x04, 0x37
        /*0002*/ 	.short	(.L_548 - .L_547)
.L_547:
        /*0004*/ 	.word	0x00000082


	//----- nvinfo : EIATTR_SW2861232_WAR
	.align		4
.L_548:
        /*0008*/ 	.byte	0x01, 0x35
	.zero		2


	//----- nvinfo : EIATTR_PARAM_CBANK
	.align		4
        /*000c*/ 	.byte	0x04, 0x0a
        /*000e*/ 	.short	(.L_550 - .L_549)
	.align		4
.L_549:
        /*0010*/ 	.word	index@(.nv.constant0._ZN5flash44flash_bwd_dq_dk_dv_loop_seqk_parallel_kernelI23Flash_bwd_kernel_traitsILi32ELi128ELi128ELi8ELi4ELi4ELi4ELb0ELb0EN7cutlass6half_tE19Flash_kernel_traitsILi32ELi128ELi128ELi8ES3_EELb1ELb0ELb0ELb0ELb0ELb1ELb0EEEvNS_16Flash_bwd_paramsE)
        /*0014*/ 	.short	0x0160
        /*0016*/ 	.short	0x0280


	//----- nvinfo : EIATTR_CBANK_PARAM_SIZE
	.align		4
.L_550:
        /*0018*/ 	.byte	0x03, 0x19
        /*001a*/ 	.short	0x0280


	//----- nvinfo : EIATTR_KPARAM_INFO
	.align		4
        /*001c*/ 	.byte	0x04, 0x17
        /*001e*/ 	.short	(.L_552 - .L_551)
.L_551:
        /*0020*/ 	.word	0x00000000
        /*0024*/ 	.short	0x0000
        /*0026*/ 	.short	0x0000
        /*0028*/ 	.byte	0x00, 0xf0, 0x01, 0x0a


	//----- nvinfo : EIATTR_MAXREG_COUNT
	.align		4
.L_552:
        /*002c*/ 	.byte	0x03, 0x1b
        /*002e*/ 	.short	0x00ff


	//----- nvinfo : EIATTR_NUM_BARRIERS
	.align		4
        /*0030*/ 	.byte	0x02, 0x4c
        /*0032*/ 	.byte	0x01
	.zero		1


	//----- nvinfo : EIATTR_MERCURY_ISA_VERSION
	.align		4
        /*0034*/ 	.byte	0x03, 0x5f
        /*0036*/ 	.short	0x0000


	//----- nvinfo : EIATTR_EXIT_INSTR_OFFSETS
	.align		4
        /*0038*/ 	.byte	0x04, 0x1c
        /*003a*/ 	.short	(.L_554 - .L_553)


	//   ....[0]....
.L_553:
        /*003c*/ 	.word	0x00000090


	//   ....[1]....
        /*0040*/ 	.word	0x0000a070


	//----- nvinfo : EIATTR_CTAIDZ_USED
	.align		4
.L_554:
        /*0044*/ 	.byte	0x01, 0x04
	.zero		2


	//----- nvinfo : EIATTR_CRS_STACK_SIZE
	.align		4
        /*0048*/ 	.byte	0x04, 0x1e
        /*004a*/ 	.short	(.L_556 - .L_555)
.L_555:
        /*004c*/ 	.word	0x00000000
.L_556:


//--------------------- .nv.info._ZN5flash44flash_bwd_dq_dk_dv_loop_seqk_parallel_kernelI23Flash_bwd_kernel_traitsILi32ELi128ELi128ELi8ELi4ELi4ELi4ELb0ELb0EN7cutlass6half_tE19Flash_kernel_traitsILi32ELi128ELi128ELi8ES3_EELb0ELb0ELb0ELb0ELb0ELb1ELb1EEEvNS_16Flash_bwd_paramsE --------------------------
	.section	.nv.info._ZN5flash44flash_bwd_dq_dk_dv_loop_seqk_parallel_kernelI23Flash_bwd_kernel_traitsILi32ELi128ELi128ELi8ELi4ELi4ELi4ELb0ELb0EN7cutlass6half_tE19Flash_kernel_traitsILi32ELi128ELi128ELi8ES3_EELb0ELb0ELb0ELb0ELb0ELb1ELb1EEEvNS_16Flash_bwd_paramsE,"",@"SHT_CUDA_INFO"
	.sectionflags	@""
	.align	4


	//----- nvinfo : EIATTR_CUDA_API_VERSION
	.align		4
        /*0000*/ 	.byte	0x04, 0x37
        /*0002*/ 	.short	(.L_558 - .L_557)
.L_557:
        /*0004*/ 	.word	0x00000082


	//----- nvinfo : EIATTR_SW2861232_WAR
	.align		4
.L_558:
        /*0008*/ 	.byte	0x01, 0x35
	.zero		2


	//----- nvinfo : EIATTR_PARAM_CBANK
	.align		4
        /*000c*/ 	.byte	0x04, 0x0a
        /*000e*/ 	.short	(.L_560 - .L_559)
	.align		4
.L_559:
        /*0010*/ 	.word	index@(.nv.constant0._ZN5flash44flash_bwd_dq_dk_dv_loop_seqk_parallel_kernelI23Flash_bwd_kernel_traitsILi32ELi128ELi128ELi8ELi4ELi4ELi4ELb0ELb0EN7cutlass6half_tE19Flash_kernel_traitsILi32ELi128ELi128ELi8ES3_EELb0ELb0ELb0ELb0ELb0ELb1ELb1EEEvNS_16Flash_bwd_paramsE)
        /*0014*/ 	.short	0x0160
        /*0016*/ 	.short	0x0280


	//----- nvinfo : EIATTR_CBANK_PARAM_SIZE
	.align		4
.L_560:
        /*0018*/ 	.byte	0x03, 0x19
        /*001a*/ 	.short	0x0280


	//----- nvinfo : EIATTR_KPARAM_INFO
	.align		4
        /*001c*/ 	.byte	0x04, 0x17
        /*001e*/ 	.short	(.L_562 - .L_561)
.L_561:
        /*0020*/ 	.word	0x00000000
        /*0024*/ 	.short	0x0000
        /*0026*/ 	.short	0x0000
        /*0028*/ 	.byte	0x00, 0xf0, 0x01, 0x0a


	//----- nvinfo : EIATTR_MAXREG_COUNT
	.align		4
.L_562:
        /*002c*/ 	.byte	0x03, 0x1b
        /*002e*/ 	.short	0x00ff


	//----- nvinfo : EIATTR_NUM_BARRIERS
	.align		4
        /*0030*/ 	.byte	0x02, 0x4c
        /*0032*/ 	.byte	0x01
	.zero		1


	//----- nvinfo : EIATTR_ANNOTATIONS
	.align		4
        /*0034*/ 	.byte	0x04, 0x55
        /*0036*/ 	.short	(.L_564 - .L_563)


	//   ....[0]....
.L_563:
        /* <DEDUP_REMOVED lines=44> */


	//----- nvinfo : EIATTR_MERCURY_ISA_VERSION
	.align		4
.L_564:
        /*02e0*/ 	.byte	0x03, 0x5f
        /*02e2*/ 	.short	0x0000


	//----- nvinfo : EIATTR_EXIT_INSTR_OFFSETS
	.align		4
        /*02e4*/ 	.byte	0x04, 0x1c
        /*02e6*/ 	.short	(.L_566 - .L_565)


	//   ....[0]....
.L_565:
        /*02e8*/ 	.word	0x000000a0


	//   ....[1]....
        /*02ec*/ 	.word	0x00009ed0


	//----- nvinfo : EIATTR_CTAIDZ_USED
	.align		4
.L_566:
        /*02f0*/ 	.byte	0x01, 0x04
	.zero		2


	//----- nvinfo : EIATTR_CRS_STACK_SIZE
	.align		4
        /*02f4*/ 	.byte	0x04, 0x1e
        /*02f6*/ 	.short	(.L_568 - .L_567)
.L_567:
        /*02f8*/ 	.word	0x00000000
.L_568:


//--------------------- .nv.info._ZN5flash44flash_bwd_dq_dk_dv_loop_seqk_parallel_kernelI23Flash_bwd_kernel_traitsILi32ELi128ELi128ELi8ELi4ELi4ELi4ELb0ELb0EN7cutlass6half_tE19Flash_kernel_traitsILi32ELi128ELi128ELi8ES3_EELb1ELb0ELb0ELb0ELb0ELb0ELb0EEEvNS_16Flash_bwd_paramsE --------------------------
	.section	.nv.info._ZN5flash44flash_bwd_dq_dk_dv_loop_seqk_parallel_kernelI23Flash_bwd_kernel_traitsILi32ELi128ELi128ELi8ELi4ELi4ELi4ELb0ELb0EN7cutlass6half_tE19Flash_kernel_traitsILi32ELi128ELi128ELi8ES3_EELb1ELb0ELb0ELb0ELb0ELb0ELb0EEEvNS_16Flash_bwd_paramsE,"",@"SHT_CUDA_INFO"
	.sectionflags	@""
	.align	4


	//----- nvinfo : EIATTR_CUDA_API_VERSION
	.align		4
        /*0000*/ 	.byte	0x04, 0x37
        /*0002*/ 	.short	(.L_570 - .L_569)
.L_569:
        /*0004*/ 	.word	0x00000082


	//----- nvinfo : EIATTR_SW2861232_WAR
	.align		4
.L_570:
        /*0008*/ 	.byte	0x01, 0x35
	.zero		2


	//----- nvinfo : EIATTR_PARAM_CBANK
	.align		4
        /*000c*/ 	.byte	0x04, 0x0a
        /*000e*/ 	.short	(.L_572 - .L_571)
	.align		4
.L_571:
        /*0010*/ 	.word	index@(.nv.constant0._ZN5flash44flash_bwd_dq_dk_dv_loop_seqk_parallel_kernelI23Flash_bwd_kernel_traitsILi32ELi128ELi128ELi8ELi4ELi4ELi4ELb0ELb0EN7cutlass6half_tE19Flash_kernel_traitsILi32ELi128ELi128ELi8ES3_EELb1ELb0ELb0ELb0ELb0ELb0ELb0EEEvNS_16Flash_bwd_paramsE)
        /*0014*/ 	.short	0x0160
        /*0016*/ 	.short	0x0280


	//----- nvinfo : EIATTR_CBANK_PARAM_SIZE
	.align		4
.L_572:
        /*0018*/ 	.byte	0x03, 0x19
        /*001a*/ 	.short	0x0280


	//----- nvinfo : EIATTR_KPARAM_INFO
	.align		4
        /*001c*/ 	.byte	0x04, 0x17
        /*001e*/ 	.short	(.L_574 - .L_573)
.L_573:
        /*0020*/ 	.word	0x00000000
        /*0024*/ 	.short	0x0000
        /*0026*/ 	.short	0x0000
        /*0028*/ 	.byte	0x00, 0xf0, 0x01, 0x0a


	//----- nvinfo : EIATTR_MAXREG_COUNT
	.align		4
.L_574:
        /*002c*/ 	.byte	0x03, 0x1b
        /*002e*/ 	.short	0x00ff


	//----- nvinfo : EIATTR_NUM_BARRIERS
	.align		4
        /*0030*/ 	.byte	0x02, 0x4c
        /*0032*/ 	.byte	0x01
	.zero		1


	//----- nvinfo : EIATTR_MERCURY_ISA_VERSION
	.align		4
        /*0034*/ 	.byte	0x03, 0x5f
        /*0036*/ 	.short	0x0000


	//----- nvinfo : EIATTR_EXIT_INSTR_OFFSETS
	.align		4
        /*0038*/ 	.byte	0x04, 0x1c
        /*003a*/ 	.short	(.L_576 - .L_575)


	//   ....[0]....
.L_575:
        /*003c*/ 	.word	0x00000090


	//   ....[1]....
        /*0040*/ 	.word	0x0000a5c0


	//----- nvinfo : EIATTR_CTAIDZ_USED
	.align		4
.L_576:
        /*0044*/ 	.byte	0x01, 0x04
	.zero		2


	//----- nvinfo : EIATTR_CRS_STACK_SIZE
	.align		4
        /*0048*/ 	.byte	0x04, 0x1e
        /*004a*/ 	.short	(.L_578 - .L_577)
.L_577:
        /*004c*/ 	.word	0x00000000
.L_578:


//--------------------- .nv.info._ZN5flash44flash_bwd_dq_dk_dv_loop_seqk_parallel_kernelI23Flash_bwd_kernel_traitsILi32ELi128ELi128ELi8ELi4ELi4ELi4ELb0ELb0EN7cutlass6half_tE19Flash_kernel_traitsILi32ELi128ELi128ELi8ES3_EELb0ELb0ELb0ELb0ELb0ELb0ELb1EEEvNS_16Flash_bwd_paramsE --------------------------
	.section	.nv.info._ZN5flash44flash_bwd_dq_dk_dv_loop_seqk_parallel_kernelI23Flash_bwd_kernel_traitsILi32ELi128ELi128ELi8ELi4ELi4ELi4ELb0ELb0EN7cutlass6half_tE19Flash_kernel_traitsILi32ELi128ELi128ELi8ES3_EELb0ELb0ELb0ELb0ELb0ELb0ELb1EEEvNS_16Flash_bwd_paramsE,"",@"SHT_CUDA_INFO"
	.sectionflags	@""
	.align	4


	//----- nvinfo : EIATTR_CUDA_API_VERSION
	.align		4
        /*0000*/ 	.byte	0x04, 0x37
        /*0002*/ 	.short	(.L_580 - .L_579)
.L_579:
        /*0004*/ 	.word	0x00000082


	//----- nvinfo : EIATTR_SW2861232_WAR
	.align		4
.L_580:
        /*0008*/ 	.byte	0x01, 0x35
	.zero		2


	//----- nvinfo : EIATTR_PARAM_CBANK
	.align		4
        /*000c*/ 	.byte	0x04, 0x0a
        /*000e*/ 	.short	(.L_582 - .L_581)
	.align		4
.L_581:
        /*0010*/ 	.word	index@(.nv.constant0._ZN5flash44flash_bwd_dq_dk_dv_loop_seqk_parallel_kernelI23Flash_bwd_kernel_traitsILi32ELi128ELi128ELi8ELi4ELi4ELi4ELb0ELb0EN7cutlass6half_tE19Flash_kernel_traitsILi32ELi128ELi128ELi8ES3_EELb0ELb0ELb0ELb0ELb0ELb0ELb1EEEvNS_16Flash_bwd_paramsE)
        /*0014*/ 	.short	0x0160
        /*0016*/ 	.short	0x0280


	//----- nvinfo : EIATTR_CBANK_PARAM_SIZE
	.align		4
.L_582:
        /*0018*/ 	.byte	0x03, 0x19
        /*001a*/ 	.short	0x0280


	//----- nvinfo : EIATTR_KPARAM_INFO
	.align		4
        /*001c*/ 	.byte	0x04, 0x17
        /*001e*/ 	.short	(.L_584 - .L_583)
.L_583:
        /*0020*/ 	.word	0x00000000
        /*0024*/ 	.short	0x0000
        /*0026*/ 	.short	0x0000
        /*0028*/ 	.byte	0x00, 0xf0, 0x01, 0x0a


	//----- nvinfo : EIATTR_MAXREG_COUNT
	.align		4
.L_584:
        /*002c*/ 	.byte	0x03, 0x1b
        /*002e*/ 	.short	0x00ff


	//----- nvinfo : EIATTR_NUM_BARRIERS
	.align		4
        /*0030*/ 	.byte	0x02, 0x4c
        /*0032*/ 	.byte	0x01
	.zero		1


	//----- nvinfo : EIATTR_ANNOTATIONS
	.align		4
        /*0034*/ 	.byte	0x04, 0x55
        /*0036*/ 	.short	(.L_586 - .L_585)


	//   ....[0]....
.L_585:
        /* <DEDUP_REMOVED lines=50> */


	//----- nvinfo : EIATTR_MERCURY_ISA_VERSION
	.align		4
.L_586:
        /*0340*/ 	.byte	0x03, 0x5f
        /*0342*/ 	.short	0x0000


	//----- nvinfo : EIATTR_EXIT_INSTR_OFFSETS
	.align		4
        /*0344*/ 	.byte	0x04, 0x1c
        /*0346*/ 	.short	(.L_588 - .L_587)


	//   ....[0]....
.L_587:
        /*0348*/ 	.word	0x000000a0


	//   ....[1]....
        /*034c*/ 	.word	0x0000a4d0


	//----- nvinfo : EIATTR_CTAIDZ_USED
	.align		4
.L_588:
        /*0350*/ 	.byte	0x01, 0x04
	.zero		2


	//----- nvinfo : EIATTR_CRS_STACK_SIZE
	.align		4
        /*0354*/ 	.byte	0x04, 0x1e
        /*0356*/ 	.short	(.L_590 - .L_589)
.L_589:
        /*0358*/ 	.word	0x00000000
.L_590:


//--------------------- .nv.info._ZN5flash44flash_bwd_dq_dk_dv_loop_seqk_parallel_kernelI23Flash_bwd_kernel_traitsILi32ELi128ELi128ELi8ELi4ELi4ELi4ELb0ELb0EN7cutlass6half_tE19Flash_kernel_traitsILi32ELi128ELi128ELi8ES3_EELb1ELb0ELb1ELb0ELb0ELb0ELb0EEEvNS_16Flash_bwd_paramsE --------------------------
	.section	.nv.info._ZN5flash44flash_bwd_dq_dk_dv_loop_seqk_parallel_kernelI23Flash_bwd_kernel_traitsILi32ELi128ELi128ELi8ELi4ELi4ELi4ELb0ELb0EN7cutlass6half_tE19Flash_kernel_traitsILi32ELi128ELi128ELi8ES3_EELb1ELb0ELb1ELb0ELb0ELb0ELb0EEEvNS_16Flash_bwd_paramsE,"",@"SHT_CUDA_INFO"
	.sectionflags	@""
	.align	4


	//----- nvinfo : EIATTR_CUDA_API_VERSION
	.align		4
        /*0000*/ 	.byte	0x04, 0x37
        /*0002*/ 	.short	(.L_592 - .L_591)
.L_591:
        /*0004*/ 	.word	0x00000082


	//----- nvinfo : EIATTR_SW2861232_WAR
	.align		4
.L_592:
        /*0008*/ 	.byte	0x01, 0x35
	.zero		2


	//----- nvinfo : EIATTR_PARAM_CBANK
	.align		4
        /*000c*/ 	.byte	0x04, 0x0a
        /*000e*/ 	.short	(.L_594 - .L_593)
	.align		4
.L_593:
        /*0010*/ 	.word	index@(.nv.constant0._ZN5flash44flash_bwd_dq_dk_dv_loop_seqk_parallel_kernelI23Flash_bwd_kernel_traitsILi32ELi128ELi128ELi8ELi4ELi4ELi4ELb0ELb0EN7cutlass6half_tE19Flash_kernel_traitsILi32ELi128ELi128ELi8ES3_EELb1ELb0ELb1ELb0ELb0ELb0ELb0EEEvNS_16Flash_bwd_paramsE)
        /*0014*/ 	.short	0x0160
        /*0016*/ 	.short	0x0280


	//----- nvinfo : EIATTR_CBANK_PARAM_SIZE
	.align		4
.L_594:
        /*0018*/ 	.byte	0x03, 0x19
        /*001a*/ 	.short	0x0280


	//----- nvinfo : EIATTR_KPARAM_INFO
	.align		4
        /*001c*/ 	.byte	0x04, 0x17
        /*001e*/ 	.short	(.L_596 - .L_595)
.L_595:
        /*0020*/ 	.word	0x00000000
        /*0024*/ 	.short	0x0000
        /*0026*/ 	.short	0x0000
        /*0028*/ 	.byte	0x00, 0xf0, 0x01, 0x0a


	//----- nvinfo : EIATTR_MAXREG_COUNT
	.align		4
.L_596:
        /*002c*/ 	.byte	0x03, 0x1b
        /*002e*/ 	.short	0x00ff


	//----- nvinfo : EIATTR_NUM_BARRIERS
	.align		4
        /*0030*/ 	.byte	0x02, 0x4c
        /*0032*/ 	.byte	0x01
	.zero		1


	//----- nvinfo : EIATTR_MERCURY_ISA_VERSION
	.align		4
        /*0034*/ 	.byte	0x03, 0x5f
        /*0036*/ 	.short	0x0000


	//----- nvinfo : EIATTR_EXIT_INSTR_OFFSETS
	.align		4
        /*0038*/ 	.byte	0x04, 0x1c
        /*003a*/ 	.short	(.L_598 - .L_597)


	//   ....[0]....
.L_597:
        /*003c*/ 	.word	0x00000090


	//   ....[1]....
        /*0040*/ 	.word	0x0000a9c0


	//----- nvinfo : EIATTR_CTAIDZ_USED
	.align		4
.L_598:
        /*0044*/ 	.byte	0x01, 0x04
	.zero		2


	//----- nvinfo : EIATTR_CRS_STACK_SIZE
	.align		4
        /*0048*/ 	.byte	0x04, 0x1e
        /*004a*/ 	.short	(.L_600 - .L_599)
.L_599:
        /*004c*/ 	.word	0x00000000
.L_600:


//--------------------- .nv.info._ZN5flash44flash_bwd_dq_dk_dv_loop_seqk_parallel_kernelI23Flash_bwd_kernel_traitsILi32ELi128ELi128ELi8ELi4ELi4ELi4ELb0ELb0EN7cutlass6half_tE19Flash_kernel_traitsILi32ELi128ELi128ELi8ES3_EELb0ELb0ELb1ELb0ELb0ELb0ELb1EEEvNS_16Flash_bwd_paramsE --------------------------
	.section	.nv.info._ZN5flash44flash_bwd_dq_dk_dv_loop_seqk_parallel_kernelI23Flash_bwd_kernel_traitsILi32ELi128ELi128ELi8ELi4ELi4ELi4ELb0ELb0EN7cutlass6half_tE19Flash_kernel_traitsILi32ELi128ELi128ELi8ES3_EELb0ELb0ELb1ELb0ELb0ELb0ELb1EEEvNS_16Flash_bwd_paramsE,"",@"SHT_CUDA_INFO"
	.sectionflags	@""
	.align	4


	//----- nvinfo : EIATTR_CUDA_API_VERSION
	.align		4
        /*0000*/ 	.byte	0x04, 0x37
        /*0002*/ 	.short	(.L_602 - .L_601)
.L_601:
        /*0004*/ 	.word	0x00000082


	//----- nvinfo : EIATTR_SW2861232_WAR
	.align		4
.L_602:
        /*0008*/ 	.byte	0x01, 0x35
	.zero		2


	//----- nvinfo : EIATTR_PARAM_CBANK
	.align		4
        /*000c*/ 	.byte	0x04, 0x0a
        /*000e*/ 	.short	(.L_604 - .L_603)
	.align		4
.L_603:
        /*0010*/ 	.word	index@(.nv.constant0._ZN5flash44flash_bwd_dq_dk_dv_loop_seqk_parallel_kernelI23Flash_bwd_kernel_traitsILi32ELi128ELi128ELi8ELi4ELi4ELi4ELb0ELb0EN7cutlass6half_tE19Flash_kernel_traitsILi32ELi128ELi128ELi8ES3_EELb0ELb0ELb1ELb0ELb0ELb0ELb1EEEvNS_16Flash_bwd_paramsE)
        /*0014*/ 	.short	0x0160
        /*0016*/ 	.short	0x0280


	//----- nvinfo : EIATTR_CBANK_PARAM_SIZE
	.align		4
.L_604:
        /*0018*/ 	.byte	0x03, 0x19
        /*001a*/ 	.short	0x0280


	//----- nvinfo : EIATTR_KPARAM_INFO
	.align		4
        /*001c*/ 	.byte	0x04, 0x17
        /*001e*/ 	.short	(.L_606 - .L_605)
.L_605:
        /*0020*/ 	.word	0x00000000
        /*0024*/ 	.short	0x0000
        /*0026*/ 	.short	0x0000
        /*0028*/ 	.byte	0x00, 0xf0, 0x01, 0x0a


	//----- nvinfo : EIATTR_MAXREG_COUNT
	.align		4
.L_606:
        /*002c*/ 	.byte	0x03, 0x1b
        /*002e*/ 	.short	0x00ff


	//----- nvinfo : EIATTR_NUM_BARRIERS
	.align		4
        /*0030*/ 	.byte	0x02, 0x4c
        /*0032*/ 	.byte	0x01
	.zero		1


	//----- nvinfo : EIATTR_ANNOTATIONS
	.align		4
        /*0034*/ 	.byte	0x04, 0x55
        /*0036*/ 	.short	(.L_608 - .L_607)


	//   ....[0]....
.L_607:
        /* <DEDUP_REMOVED lines=57> */


	//----- nvinfo : EIATTR_MERCURY_ISA_VERSION
	.align		4
.L_608:
        /*03b0*/ 	.byte	0x03, 0x5f
        /*03b2*/ 	.short	0x0000


	//----- nvinfo : EIATTR_EXIT_INSTR_OFFSETS
	.align		4
        /*03b4*/ 	.byte	0x04, 0x1c
        /*03b6*/ 	.short	(.L_610 - .L_609)


	//   ....[0]....
.L_609:
        /*03b8*/ 	.word	0x000000a0


	//   ....[1]....
        /*03bc*/ 	.word	0x0000a940


	//----- nvinfo : EIATTR_CTAIDZ_USED
	.align		4
.L_610:
        /*03c0*/ 	.byte	0x01, 0x04
	.zero		2


	//----- nvinfo : EIATTR_CRS_STACK_SIZE
	.align		4
        /*03c4*/ 	.byte	0x04, 0x1e
        /*03c6*/ 	.short	(.L_612 - .L_611)
.L_611:
        /*03c8*/ 	.word	0x00000000
.L_612:


//--------------------- .nv.info._ZN5flash44flash_bwd_dq_dk_dv_loop_seqk_parallel_kernelI23Flash_bwd_kernel_traitsILi32ELi128ELi128ELi8ELi4ELi4ELi4ELb0ELb0EN7cutlass6half_tE19Flash_kernel_traitsILi32ELi128ELi128ELi8ES3_EELb1ELb0ELb0ELb0ELb1ELb1ELb0EEEvNS_16Flash_bwd_paramsE --------------------------
	.section	.nv.info._ZN5flash44flash_bwd_dq_dk_dv_loop_seqk_parallel_kernelI23Flash_bwd_kernel_traitsILi32ELi128ELi128ELi8ELi4ELi4ELi4ELb0ELb0EN7cutlass6half_tE19Flash_kernel_traitsILi32ELi128ELi128ELi8ES3_EELb1ELb0ELb0ELb0ELb1ELb1ELb0EEEvNS_16Flash_bwd_paramsE,"",@"SHT_CUDA_INFO"
	.sectionflags	@""
	.align	4


	//----- nvinfo : EIATTR_CUDA_API_VERSION
	.align		4
        /*0000*/ 	.byte	0x04, 0x37
        /*0002*/ 	.short	(.L_614 - .L_613)
.L_613:
        /*0004*/ 	.word	0x00000082


	//----- nvinfo : EIATTR_SW2861232_WAR
	.align		4
.L_614:
        /*0008*/ 	.byte	0x01, 0x35
	.zero		2


	//----- nvinfo : EIATTR_PARAM_CBANK
	.align		4
        /*000c*/ 	.byte	0x04, 0x0a
        /*000e*/ 	.short	(.L_616 - .L_615)
	.align		4
.L_615:
        /*0010*/ 	.word	index@(.nv.constant0._ZN5flash44flash_bwd_dq_dk_dv_loop_seqk_parallel_kernelI23Flash_bwd_kernel_traitsILi32ELi128ELi128ELi8ELi4ELi4ELi4ELb0ELb0EN7cutlass6half_tE19Flash_kernel_traitsILi32ELi128ELi128ELi8ES3_EELb1ELb0ELb0ELb0ELb1ELb1ELb0EEEvNS_16Flash_bwd_paramsE)
        /*0014*/ 	.short	0x0160
        /*0016*/ 	.short	0x0280


	//----- nvinfo : EIATTR_CBANK_PARAM_SIZE
	.align		4
.L_616:
        /*0018*/ 	.byte	0x03, 0x19
        /*001a*/ 	.short	0x0280


	//----- nvinfo : EIATTR_KPARAM_INFO
	.align		4
        /*001c*/ 	.byte	0x04, 0x17
        /*001e*/ 	.short	(.L_618 - .L_617)
.L_617:
        /*0020*/ 	.word	0x00000000
        /*0024*/ 	.short	0x0000
        /*0026*/ 	.short	0x0000
        /*0028*/ 	.byte	0x00, 0xf0, 0x01, 0x0a


	//----- nvinfo : EIATTR_MAXREG_COUNT
	.align		4
.L_618:
        /*002c*/ 	.byte	0x03, 0x1b
        /*002e*/ 	.short	0x00ff


	//----- nvinfo : EIATTR_NUM_BARRIERS
	.align		4
        /*0030*/ 	.byte	0x02, 0x4c
        /*0032*/ 	.byte	0x01
	.zero		1


	//----- nvinfo : EIATTR_MERCURY_ISA_VERSION
	.align		4
        /*0034*/ 	.byte	0x03, 0x5f
        /*0036*/ 	.short	0x0000


	//----- nvinfo : EIATTR_EXIT_INSTR_OFFSETS
	.align		4
        /*0038*/ 	.byte	0x04, 0x1c
        /*003a*/ 	.short	(.L_620 - .L_619)


	//   ....[0]....
.L_619:
        /*003c*/ 	.word	0x00000090


	//   ....[1]....
        /*0040*/ 	.word	0x000077c0


	//----- nvinfo : EIATTR_CTAIDZ_USED
	.align		4
.L_620:
        /*0044*/ 	.byte	0x01, 0x04
	.zero		2


//--------------------- .nv.info._ZN5flash44flash_bwd_dq_dk_dv_loop_seqk_parallel_kernelI23Flash_bwd_kernel_traitsILi32ELi128ELi128ELi8ELi4ELi4ELi4ELb0ELb0EN7cutlass6half_tE19Flash_kernel_traitsILi32ELi128ELi128ELi8ES3_EELb0ELb0ELb0ELb0ELb1ELb1ELb1EEEvNS_16Flash_bwd_paramsE --------------------------
	.section	.nv.info._ZN5flash44flash_bwd_dq_dk_dv_loop_seqk_parallel_kernelI23Flash_bwd_kernel_traitsILi32ELi128ELi128ELi8ELi4ELi4ELi4ELb0ELb0EN7cutlass6half_tE19Flash_kernel_traitsILi32ELi128ELi128ELi8ES3_EELb0ELb0ELb0ELb0ELb1ELb1ELb1EEEvNS_16Flash_bwd_paramsE,"",@"SHT_CUDA_INFO"
	.sectionflags	@""
	.align	4


	//----- nvinfo : EIATTR_CUDA_API_VERSION
	.align		4
        /*0000*/ 	.byte	0x04, 0x37
        /*0002*/ 	.short	(.L_622 - .L_621)
.L_621:
        /*0004*/ 	.word	0x00000082


	//----- nvinfo : EIATTR_SW2861232_WAR
	.align		4
.L_622:
        /*0008*/ 	.byte	0x01, 0x35
	.zero		2


	//----- nvinfo : EIATTR_PARAM_CBANK
	.align		4
        /*000c*/ 	.byte	0x04, 0x0a
        /*000e*/ 	.short	(.L_624 - .L_623)
	.align		4
.L_623:
        /*0010*/ 	.word	index@(.nv.constant0._ZN5flash44flash_bwd_dq_dk_dv_loop_seqk_parallel_kernelI23Flash_bwd_kernel_traitsILi32ELi128ELi128ELi8ELi4ELi4ELi4ELb0ELb0EN7cutlass6half_tE19Flash_kernel_traitsILi32ELi128ELi128ELi8ES3_EELb0ELb0ELb0ELb0ELb1ELb1ELb1EEEvNS_16Flash_bwd_paramsE)
        /*0014*/ 	.short	0x0160
        /*0016*/ 	.short	0x0280


	//----- nvinfo : EIATTR_CBANK_PARAM_SIZE
	.align		4
.L_624:
        /*0018*/ 	.byte	0x03, 0x19
        /*001a*/ 	.short	0x0280


	//----- nvinfo : EIATTR_KPARAM_INFO
	.align		4
        /*001c*/ 	.byte	0x04, 0x17
        /*001e*/ 	.short	(.L_626 - .L_625)
.L_625:
        /*0020*/ 	.word	0x00000000
        /*0024*/ 	.short	0x0000
        /*0026*/ 	.short	0x0000
        /*0028*/ 	.byte	0x00, 0xf0, 0x01, 0x0a


	//----- nvinfo : EIATTR_MAXREG_COUNT
	.align		4
.L_626:
        /*002c*/ 	.byte	0x03, 0x1b
        /*002e*/ 	.short	0x00ff


	//----- nvinfo : EIATTR_NUM_BARRIERS
	.align		4
        /*0030*/ 	.byte	0x02, 0x4c
        /*0032*/ 	.byte	0x01
	.zero		1


	//----- nvinfo : EIATTR_ANNOTATIONS
	.align		4
        /*0034*/ 	.byte	0x04, 0x55
        /*0036*/ 	.short	(.L_628 - .L_627)


	//   ....[0]....
.L_627:
        /* <DEDUP_REMOVED lines=40> */


	//----- nvinfo : EIATTR_MERCURY_ISA_VERSION
	.align		4
.L_628:
        /*02a8*/ 	.byte	0x03, 0x5f
        /*02aa*/ 	.short	0x0000


	//----- nvinfo : EIATTR_EXIT_INSTR_OFFSETS
	.align		4
        /*02ac*/ 	.byte	0x04, 0x1c
        /*02ae*/ 	.short	(.L_630 - .L_629)


	//   ....[0]....
.L_629:
        /*02b0*/ 	.word	0x000000a0


	//   ....[1]....
        /*02b4*/ 	.word	0x00007480


	//----- nvinfo : EIATTR_CTAIDZ_USED
	.align		4
.L_630:
        /*02b8*/ 	.byte	0x01, 0x04
	.zero		2


//--------------------- .nv.info._ZN5flash44flash_bwd_dq_dk_dv_loop_seqk_parallel_kernelI23Flash_bwd_kernel_traitsILi32ELi128ELi128ELi8ELi4ELi4ELi4ELb0ELb0EN7cutlass6half_tE19Flash_kernel_traitsILi32ELi128ELi128ELi8ES3_EELb1ELb0ELb0ELb1ELb0ELb0ELb0EEEvNS_16Flash_bwd_paramsE --------------------------
	.section	.nv.info._ZN5flash44flash_bwd_dq_dk_dv_loop_seqk_parallel_kernelI23Flash_bwd_kernel_traitsILi32ELi128ELi128ELi8ELi4ELi4ELi4ELb0ELb0EN7cutlass6half_tE19Flash_kernel_traitsILi32ELi128ELi128ELi8ES3_EELb1ELb0ELb0ELb1ELb0ELb0ELb0EEEvNS_16Flash_bwd_paramsE,"",@"SHT_CUDA_INFO"
	.sectionflags	@""
	.align	4


	//----- nvinfo : EIATTR_CUDA_API_VERSION
	.align		4
        /*0000*/ 	.byte	0x04, 0x37
        /*0002*/ 	.short	(.L_632 - .L_631)
.L_631:
        /*0004*/ 	.word	0x00000082


	//----- nvinfo : EIATTR_SW2861232_WAR
	.align		4
.L_632:
        /*0008*/ 	.byte	0x01, 0x35
	.zero		2


	//----- nvinfo : EIATTR_PARAM_CBANK
	.align		4
        /*000c*/ 	.byte	0x04, 0x0a
        /*000e*/ 	.short	(.L_634 - .L_633)
	.align		4
.L_633:
        /*0010*/ 	.word	index@(.nv.constant0._ZN5flash44flash_bwd_dq_dk_dv_loop_seqk_parallel_kernelI23Flash_bwd_kernel_traitsILi32ELi128ELi128ELi8ELi4ELi4ELi4ELb0ELb0EN7cutlass6half_tE19Flash_kernel_traitsILi32ELi128ELi128ELi8ES3_EELb1ELb0ELb0ELb1ELb0ELb0ELb0EEEvNS_16Flash_bwd_paramsE)
        /*0014*/ 	.short	0x0160
        /*0016*/ 	.short	0x0280


	//----- nvinfo : EIATTR_CBANK_PARAM_SIZE
	.align		4
.L_634:
        /*0018*/ 	.byte	0x03, 0x19
        /*001a*/ 	.short	0x0280


	//----- nvinfo : EIATTR_KPARAM_INFO
	.align		4
        /*001c*/ 	.byte	0x04, 0x17
        /*001e*/ 	.short	(.L_636 - .L_635)
.L_635:
        /*0020*/ 	.word	0x00000000
        /*0024*/ 	.short	0x0000
        /*0026*/ 	.short	0x0000
        /*0028*/ 	.byte	0x00, 0xf0, 0x01, 0x0a


	//----- nvinfo : EIATTR_MAXREG_COUNT
	.align		4
.L_636:
        /*002c*/ 	.byte	0x03, 0x1b
        /*002e*/ 	.short	0x00ff


	//----- nvinfo : EIATTR_NUM_BARRIERS
	.align		4
        /*0030*/ 	.byte	0x02, 0x4c
        /*0032*/ 	.byte	0x01
	.zero		1


	//----- nvinfo : EIATTR_ANNOTATIONS
	.align		4
        /*0034*/ 	.byte	0x04, 0x55
        /*0036*/ 	.short	(.L_638 - .L_637)


	//   ....[0]....
.L_637:
        /*0038*/ 	.word	0x00000001
        /*003c*/ 	.byte	0xa0, 0x01, 0x00, 0x00, 0x01, 0x00, 0x00, 0x00, 0xf0, 0x05, 0x00, 0x00, 0x01, 0x00, 0x00, 0x00
        /*004c*/ 	.byte	0x30, 0x06, 0x00, 0x00, 0x01, 0x00, 0x00, 0x00, 0x60, 0x0b, 0x00, 0x00, 0x01, 0x00, 0x00, 0x00
        /*005c*/ 	.byte	0x10, 0x18, 0x00, 0x00, 0x01, 0x00, 0x00, 0x00, 0x30, 0x18, 0x00, 0x00, 0x01, 0x00, 0x00, 0x00
        /*006c*/ 	.byte	0xb0, 0x1c, 0x00, 0x00, 0x01, 0x00, 0x00, 0x00, 0x60, 0x1d, 0x00, 0x00


	//----- nvinfo : EIATTR_MERCURY_ISA_VERSION
	.align		4
.L_638:
        /*0078*/ 	.byte	0x03, 0x5f
        /*007a*/ 	.short	0x0000


	//----- nvinfo : EIATTR_EXIT_INSTR_OFFSETS
	.align		4
        /*007c*/ 	.byte	0x04, 0x1c
        /*007e*/ 	.short	(.L_640 - .L_639)


	//   ....[0]....
.L_639:
        /*0080*/ 	.word	0x000000a0


	//   ....[1]....
        /*0084*/ 	.word	0x0000b500


	//----- nvinfo : EIATTR_CTAIDZ_USED
	.align		4
.L_640:
        /*0088*/ 	.byte	0x01, 0x04
	.zero		2


	//----- nvinfo : EIATTR_CRS_STACK_SIZE
	.align		4
        /*008c*/ 	.byte	0x04, 0x1e
        /*008e*/ 	.short	(.L_642 - .L_641)
.L_641:
        /*0090*/ 	.word	0x00000000
.L_642:


//--------------------- .nv.info._ZN5flash44flash_bwd_dq_dk_dv_loop_seqk_parallel_kernelI23Flash_bwd_kernel_traitsILi32ELi128ELi128ELi8ELi4ELi4ELi4ELb0ELb0EN7cutlass6half_tE19Flash_kernel_traitsILi32ELi128ELi128ELi8ES3_EELb0ELb0ELb0ELb1ELb0ELb0ELb1EEEvNS_16Flash_bwd_paramsE --------------------------
	.section	.nv.info._ZN5flash44flash_bwd_dq_dk_dv_loop_seqk_parallel_kernelI23Flash_bwd_kernel_traitsILi32ELi128ELi128ELi8ELi4ELi4ELi4ELb0ELb0EN7cutlass6half_tE19Flash_kernel_traitsILi32ELi128ELi128ELi8ES3_EELb0ELb0ELb0ELb1ELb0ELb0ELb1EEEvNS_16Flash_bwd_paramsE,"",@"SHT_CUDA_INFO"
	.sectionflags	@""
	.align	4


	//----- nvinfo : EIATTR_CUDA_API_VERSION
	.align		4
        /*0000*/ 	.byte	0x04, 0x37
        /*0002*/ 	.short	(.L_644 - .L_643)
.L_643:
        /*0004*/ 	.word	0x00000082


	//----- nvinfo : EIATTR_SW2861232_WAR
	.align		4
.L_644:
        /*0008*/ 	.byte	0x01, 0x35
	.zero		2


	//----- nvinfo : EIATTR_PARAM_CBANK
	.align		4
        /*000c*/ 	.byte	0x04, 0x0a
        /*000e*/ 	.short	(.L_646 - .L_645)
	.align		4
.L_645:
        /*0010*/ 	.word	index@(.nv.constant0._ZN5flash44flash_bwd_dq_dk_dv_loop_seqk_parallel_kernelI23Flash_bwd_kernel_traitsILi32ELi128ELi128ELi8ELi4ELi4ELi4ELb0ELb0EN7cutlass6half_tE19Flash_kernel_traitsILi32ELi128ELi128ELi8ES3_EELb0ELb0ELb0ELb1ELb0ELb0ELb1EEEvNS_16Flash_bwd_paramsE)
        /*0014*/ 	.short	0x0160
        /*0016*/ 	.short	0x0280


	//----- nvinfo : EIATTR_CBANK_PARAM_SIZE
	.align		4
.L_646:
        /*0018*/ 	.byte	0x03, 0x19
        /*001a*/ 	.short	0x0280


	//----- nvinfo : EIATTR_KPARAM_INFO
	.align		4
        /*001c*/ 	.byte	0x04, 0x17
        /*001e*/ 	.short	(.L_648 - .L_647)
.L_647:
        /*0020*/ 	.word	0x00000000
        /*0024*/ 	.short	0x0000
        /*0026*/ 	.short	0x0000
        /*0028*/ 	.byte	0x00, 0xf0, 0x01, 0x0a


	//----- nvinfo : EIATTR_MAXREG_COUNT
	.align		4
.L_648:
        /*002c*/ 	.byte	0x03, 0x1b
        /*002e*/ 	.short	0x00ff


	//----- nvinfo : EIATTR_NUM_BARRIERS
	.align		4
        /*0030*/ 	.byte	0x02, 0x4c
        /*0032*/ 	.byte	0x01
	.zero		1


	//----- nvinfo : EIATTR_ANNOTATIONS
	.align		4
        /*0034*/ 	.byte	0x04, 0x55
        /*0036*/ 	.short	(.L_650 - .L_649)


	//   ....[0]....
.L_649:
        /* <DEDUP_REMOVED lines=50> */


	//----- nvinfo : EIATTR_MERCURY_ISA_VERSION
	.align		4
.L_650:
        /*0348*/ 	.byte	0x03, 0x5f
        /*034a*/ 	.short	0x0000


	//----- nvinfo : EIATTR_EXIT_INSTR_OFFSETS
	.align		4
        /*034c*/ 	.byte	0x04, 0x1c
        /*034e*/ 	.short	(.L_652 - .L_651)


	//   ....[0]....
.L_651:
        /*0350*/ 	.word	0x000000a0


	//   ....[1]....
        /*0354*/ 	.word	0x0000b020


	//----- nvinfo : EIATTR_CTAIDZ_USED
	.align		4
.L_652:
        /*0358*/ 	.byte	0x01, 0x04
	.zero		2


	//----- nvinfo : EIATTR_CRS_STACK_SIZE
	.align		4
        /*035c*/ 	.byte	0x04, 0x1e
        /*035e*/ 	.short	(.L_654 - .L_653)
.L_653:
        /*0360*/ 	.word	0x00000000
.L_654:


//--------------------- .nv.info._ZN5flash44flash_bwd_dq_dk_dv_loop_seqk_parallel_kernelI23Flash_bwd_kernel_traitsILi32ELi128ELi128ELi8ELi4ELi4ELi4ELb0ELb0EN7cutlass6half_tE19Flash_kernel_traitsILi32ELi128ELi128ELi8ES3_EELb1ELb0ELb1ELb0ELb0ELb1ELb0EEEvNS_16Flash_bwd_paramsE --------------------------
	.section	.nv.info._ZN5flash44flash_bwd_dq_dk_dv_loop_seqk_parallel_kernelI23Flash_bwd_kernel_traitsILi32ELi128ELi128ELi8ELi4ELi4ELi4ELb0ELb0EN7cutlass6half_tE19Flash_kernel_traitsILi32ELi128ELi128ELi8ES3_EELb1ELb0ELb1ELb0ELb0ELb1ELb0EEEvNS_16Flash_bwd_paramsE,"",@"SHT_CUDA_INFO"
	.sectionflags	@""
	.align	4


	//----- nvinfo : EIATTR_CUDA_API_VERSION
	.align		4
        /*0000*/ 	.byte	0x04, 0x37
        /*0002*/ 	.short	(.L_656 - .L_655)
.L_655:
        /*0004*/ 	.word	0x00000082


	//----- nvinfo : EIATTR_SW2861232_WAR
	.align		4
.L_656:
        /*0008*/ 	.byte	0x01, 0x35
	.zero		2


	//----- nvinfo : EIATTR_PARAM_CBANK
	.align		4
        /*000c*/ 	.byte	0x04, 0x0a
        /*000e*/ 	.short	(.L_658 - .L_657)
	.align		4
.L_657:
        /*0010*/ 	.word	index@(.nv.constant0._ZN5flash44flash_bwd_dq_dk_dv_loop_seqk_parallel_kernelI23Flash_bwd_kernel_traitsILi32ELi128ELi128ELi8ELi4ELi4ELi4ELb0ELb0EN7cutlass6half_tE19Flash_kernel_traitsILi32ELi128ELi128ELi8ES3_EELb1ELb0ELb1ELb0ELb0ELb1ELb0EEEvNS_16Flash_bwd_paramsE)
        /*0014*/ 	.short	0x0160
        /*0016*/ 	.short	0x0280


	//----- nvinfo : EIATTR_CBANK_PARAM_SIZE
	.align		4
.L_658:
        /*0018*/ 	.byte	0x03, 0x19
        /*001a*/ 	.short	0x0280


	//----- nvinfo : EIATTR_KPARAM_INFO
	.align		4
        /*001c*/ 	.byte	0x04, 0x17
        /*001e*/ 	.short	(.L_660 - .L_659)
.L_659:
        /*0020*/ 	.word	0x00000000
        /*0024*/ 	.short	0x0000
        /*0026*/ 	.short	0x0000
        /*0028*/ 	.byte	0x00, 0xf0, 0x01, 0x0a


	//----- nvinfo : EIATTR_MAXREG_COUNT
	.align		4
.L_660:
        /*002c*/ 	.byte	0x03, 0x1b
        /*002e*/ 	.short	0x00ff


	//----- nvinfo : EIATTR_NUM_BARRIERS
	.align		4
        /*0030*/ 	.byte	0x02, 0x4c
        /*0032*/ 	.byte	0x01
	.zero		1


	//----- nvinfo : EIATTR_MERCURY_ISA_VERSION
	.align		4
        /*0034*/ 	.byte	0x03, 0x5f
        /*0036*/ 	.short	0x0000


	//----- nvinfo : EIATTR_EXIT_INSTR_OFFSETS
	.align		4
        /*0038*/ 	.byte	0x04, 0x1c
        /*003a*/ 	.short	(.L_662 - .L_661)


	//   ....[0]....
.L_661:
        /*003c*/ 	.word	0x00000090


	//   ....[1]....
        /*0040*/ 	.word	0x0000a380


	//----- nvinfo : EIATTR_CTAIDZ_USED
	.align		4
.L_662:
        /*0044*/ 	.byte	0x01, 0x04
	.zero		2


	//----- nvinfo : EIATTR_CRS_STACK_SIZE
	.align		4
        /*0048*/ 	.byte	0x04, 0x1e
        /*004a*/ 	.short	(.L_664 - .L_663)
.L_663:
        /*004c*/ 	.word	0x00000000
.L_664:


//--------------------- .nv.info._ZN5flash44flash_bwd_dq_dk_dv_loop_seqk_parallel_kernelI23Flash_bwd_kernel_traitsILi32ELi128ELi128ELi8ELi4ELi4ELi4ELb0ELb0EN7cutlass6half_tE19Flash_kernel_traitsILi32ELi128ELi128ELi8ES3_EELb0ELb0ELb1ELb0ELb0ELb1ELb1EEEvNS_16Flash_bwd_paramsE --------------------------
	.section	.nv.info._ZN5flash44flash_bwd_dq_dk_dv_loop_seqk_parallel_kernelI23Flash_bwd_kernel_traitsILi32ELi128ELi128ELi8ELi4ELi4ELi4ELb0ELb0EN7cutlass6half_tE19Flash_kernel_traitsILi32ELi128ELi128ELi8ES3_EELb0ELb0ELb1ELb0ELb0ELb1ELb1EEEvNS_16Flash_bwd_paramsE,"",@"SHT_CUDA_INFO"
	.sectionflags	@""
	.align	4


	//----- nvinfo : EIATTR_CUDA_API_VERSION
	.align		4
        /*0000*/ 	.byte	0x04, 0x37
        /*0002*/ 	.short	(.L_666 - .L_665)
.L_665:
        /*0004*/ 	.word	0x00000082


	//----- nvinfo : EIATTR_SW2861232_WAR
	.align		4
.L_666:
        /*0008*/ 	.byte	0x01, 0x35
	.zero		2


	//----- nvinfo : EIATTR_PARAM_CBANK
	.align		4
        /*000c*/ 	.byte	0x04, 0x0a
        /*000e*/ 	.short	(.L_668 - .L_667)
	.align		4
.L_667:
        /*0010*/ 	.word	index@(.nv.constant0._ZN5flash44flash_bwd_dq_dk_dv_loop_seqk_parallel_kernelI23Flash_bwd_kernel_traitsILi32ELi128ELi128ELi8ELi4ELi4ELi4ELb0ELb0EN7cutlass6half_tE19Flash_kernel_traitsILi32ELi128ELi128ELi8ES3_EELb0ELb0ELb1ELb0ELb0ELb1ELb1EEEvNS_16Flash_bwd_paramsE)
        /*0014*/ 	.short	0x0160
        /*0016*/ 	.short	0x0280


	//----- nvinfo : EIATTR_CBANK_PARAM_SIZE
	.align		4
.L_668:
        /*0018*/ 	.byte	0x03, 0x19
        /*001a*/ 	.short	0x0280


	//----- nvinfo : EIATTR_KPARAM_INFO
	.align		4
        /*001c*/ 	.byte	0x04, 0x17
        /*001e*/ 	.short	(.L_670 - .L_669)
.L_669:
        /*0020*/ 	.word	0x00000000
        /*0024*/ 	.short	0x0000
        /*0026*/ 	.short	0x0000
        /*0028*/ 	.byte	0x00, 0xf0, 0x01, 0x0a


	//----- nvinfo : EIATTR_MAXREG_COUNT
	.align		4
.L_670:
        /*002c*/ 	.byte	0x03, 0x1b
        /*002e*/ 	.short	0x00ff


	//----- nvinfo : EIATTR_NUM_BARRIERS
	.align		4
        /*0030*/ 	.byte	0x02, 0x4c
        /*0032*/ 	.byte	0x01
	.zero		1


	//----- nvinfo : EIATTR_ANNOTATIONS
	.align		4
        /*0034*/ 	.byte	0x04, 0x55
        /*0036*/ 	.short	(.L_672 - .L_671)


	//   ....[0]....
.L_671:
        /* <DEDUP_REMOVED lines=53> */


	//----- nvinfo : EIATTR_MERCURY_ISA_VERSION
	.align		4
.L_672:
        /*0378*/ 	.byte	0x03, 0x5f
        /*037a*/ 	.short	0x0000


	//----- nvinfo : EIATTR_EXIT_INSTR_OFFSETS
	.align		4
        /*037c*/ 	.byte	0x04, 0x1c
        /*037e*/ 	.short	(.L_674 - .L_673)


	//   ....[0]....
.L_673:
        /*0380*/ 	.word	0x000000a0


	//   ....[1]....
        /*0384*/ 	.word	0x0000a3a0


	//----- nvinfo : EIATTR_CTAIDZ_USED
	.align		4
.L_674:
        /*0388*/ 	.byte	0x01, 0x04
	.zero		2


	//----- nvinfo : EIATTR_CRS_STACK_SIZE
	.align		4
        /*038c*/ 	.byte	0x04, 0x1e
        /*038e*/ 	.short	(.L_676 - .L_675)
.L_675:
        /*0390*/ 	.word	0x00000000
.L_676:


//--------------------- .nv.info._ZN5flash44flash_bwd_dq_dk_dv_loop_seqk_parallel_kernelI23Flash_bwd_kernel_traitsILi32ELi128ELi128ELi8ELi4ELi4ELi4ELb0ELb0EN7cutlass6half_tE19Flash_kernel_traitsILi32ELi128ELi128ELi8ES3_EELb1ELb0ELb1ELb1ELb0ELb0ELb0EEEvNS_16Flash_bwd_paramsE --------------------------
	.section	.nv.info._ZN5flash44flash_bwd_dq_dk_dv_loop_seqk_parallel_kernelI23Flash_bwd_kernel_traitsILi32ELi128ELi128ELi8ELi4ELi4ELi4ELb0ELb0EN7cutlass6half_tE19Flash_kernel_traitsILi32ELi128ELi128ELi8ES3_EELb1ELb0ELb1ELb1ELb0ELb0ELb0EEEvNS_16Flash_bwd_paramsE,"",@"SHT_CUDA_INFO"
	.sectionflags	@""
	.align	4


	//----- nvinfo : EIATTR_CUDA_API_VERSION
	.align		4
        /*0000*/ 	.byte	0x04, 0x37
        /*0002*/ 	.short	(.L_678 - .L_677)
.L_677:
        /*0004*/ 	.word	0x00000082


	//----- nvinfo : EIATTR_SW2861232_WAR
	.align		4
.L_678:
        /*0008*/ 	.byte	0x01, 0x35
	.zero		2


	//----- nvinfo : EIATTR_PARAM_CBANK
	.align		4
        /*000c*/ 	.byte	0x04, 0x0a
        /*000e*/ 	.short	(.L_680 - .L_679)
	.align		4
.L_679:
        /*0010*/ 	.word	index@(.nv.constant0._ZN5flash44flash_bwd_dq_dk_dv_loop_seqk_parallel_kernelI23Flash_bwd_kernel_traitsILi32ELi128ELi128ELi8ELi4ELi4ELi4ELb0ELb0EN7cutlass6half_tE19Flash_kernel_traitsILi32ELi128ELi128ELi8ES3_EELb1ELb0ELb1ELb1ELb0ELb0ELb0EEEvNS_16Flash_bwd_paramsE)
        /*0014*/ 	.short	0x0160
        /*0016*/ 	.short	0x0280


	//----- nvinfo : EIATTR_CBANK_PARAM_SIZE
	.align		4
.L_680:
        /*0018*/ 	.byte	0x03, 0x19
        /*001a*/ 	.short	0x0280


	//----- nvinfo : EIATTR_KPARAM_INFO
	.align		4
        /*001c*/ 	.byte	0x04, 0x17
        /*001e*/ 	.short	(.L_682 - .L_681)
.L_681:
        /*0020*/ 	.word	0x00000000
        /*0024*/ 	.short	0x0000
        /*0026*/ 	.short	0x0000
        /*0028*/ 	.byte	0x00, 0xf0, 0x01, 0x0a


	//----- nvinfo : EIATTR_MAXREG_COUNT
	.align		4
.L_682:
        /*002c*/ 	.byte	0x03, 0x1b
        /*002e*/ 	.short	0x00ff


	//----- nvinfo : EIATTR_NUM_BARRIERS
	.align		4
        /*0030*/ 	.byte	0x02, 0x4c
        /*0032*/ 	.byte	0x01
	.zero		1


	//----- nvinfo : EIATTR_MERCURY_ISA_VERSION
	.align		4
        /*0034*/ 	.byte	0x03, 0x5f
        /*0036*/ 	.short	0x0000


	//----- nvinfo : EIATTR_EXIT_INSTR_OFFSETS
	.align		4
        /*0038*/ 	.byte	0x04, 0x1c
        /*003a*/ 	.short	(.L_684 - .L_683)


	//   ....[0]....
.L_683:
        /*003c*/ 	.word	0x00000090


	//   ....[1]....
        /*0040*/ 	.word	0x0000b790


	//----- nvinfo : EIATTR_CTAIDZ_USED
	.align		4
.L_684:
        /*0044*/ 	.byte	0x01, 0x04
	.zero		2


	//----- nvinfo : EIATTR_CRS_STACK_SIZE
	.align		4
        /*0048*/ 	.byte	0x04, 0x1e
        /*004a*/ 	.short	(.L_686 - .L_685)
.L_685:
        /*004c*/ 	.word	0x00000000
.L_686:


//--------------------- .nv.info._ZN5flash44flash_bwd_dq_dk_dv_loop_seqk_parallel_kernelI23Flash_bwd_kernel_traitsILi32ELi128ELi128ELi8ELi4ELi4ELi4ELb0ELb0EN7cutlass6half_tE19Flash_kernel_traitsILi32ELi128ELi128ELi8ES3_EELb0ELb0ELb1ELb1ELb0ELb0ELb1EEEvNS_16Flash_bwd_paramsE --------------------------
	.section	.nv.info._ZN5flash44flash_bwd_dq_dk_dv_loop_seqk_parallel_kernelI23Flash_bwd_kernel_traitsILi32ELi128ELi128ELi8ELi4ELi4ELi4ELb0ELb0EN7cutlass6half_tE19Flash_kernel_traitsILi32ELi128ELi128ELi8ES3_EELb0ELb0ELb1ELb1ELb0ELb0ELb1EEEvNS_16Flash_bwd_paramsE,"",@"SHT_CUDA_INFO"
	.sectionflags	@""
	.align	4


	//----- nvinfo : EIATTR_CUDA_API_VERSION
	.align		4
        /*0000*/ 	.byte	0x04, 0x37
        /*0002*/ 	.short	(.L_688 - .L_687)
.L_687:
        /*0004*/ 	.word	0x00000082


	//----- nvinfo : EIATTR_SW2861232_WAR
	.align		4
.L_688:
        /*0008*/ 	.byte	0x01, 0x35
	.zero		2


	//----- nvinfo : EIATTR_PARAM_CBANK
	.align		4
        /*000c*/ 	.byte	0x04, 0x0a
        /*000e*/ 	.short	(.L_690 - .L_689)
	.align		4
.L_689:
        /*0010*/ 	.word	index@(.nv.constant0._ZN5flash44flash_bwd_dq_dk_dv_loop_seqk_parallel_kernelI23Flash_bwd_kernel_traitsILi32ELi128ELi128ELi8ELi4ELi4ELi4ELb0ELb0EN7cutlass6half_tE19Flash_kernel_traitsILi32ELi128ELi128ELi8ES3_EELb0ELb0ELb1ELb1ELb0ELb0ELb1EEEvNS_16Flash_bwd_paramsE)
        /*0014*/ 	.short	0x0160
        /*0016*/ 	.short	0x0280


	//----- nvinfo : EIATTR_CBANK_PARAM_SIZE
	.align		4
.L_690:
        /*0018*/ 	.byte	0x03, 0x19
        /*001a*/ 	.short	0x0280


	//----- nvinfo : EIATTR_KPARAM_INFO
	.align		4
        /*001c*/ 	.byte	0x04, 0x17
        /*001e*/ 	.short	(.L_692 - .L_691)
.L_691:
        /*0020*/ 	.word	0x00000000
        /*0024*/ 	.short	0x0000
        /*0026*/ 	.short	0x0000
        /*0028*/ 	.byte	0x00, 0xf0, 0x01, 0x0a


	//----- nvinfo : EIATTR_MAXREG_COUNT
	.align		4
.L_692:
        /*002c*/ 	.byte	0x03, 0x1b
        /*002e*/ 	.short	0x00ff


	//----- nvinfo : EIATTR_NUM_BARRIERS
	.align		4
        /*0030*/ 	.byte	0x02, 0x4c
        /*0032*/ 	.byte	0x01
	.zero		1


	//----- nvinfo : EIATTR_ANNOTATIONS
	.align		4
        /*0034*/ 	.byte	0x04, 0x55
        /*0036*/ 	.short	(.L_694 - .L_693)


	//   ....[0]....
.L_693:
        /* <DEDUP_REMOVED lines=57> */


	//----- nvinfo : EIATTR_MERCURY_ISA_VERSION
	.align		4
.L_694:
        /*03b8*/ 	.byte	0x03, 0x5f
        /*03ba*/ 	.short	0x0000


	//----- nvinfo : EIATTR_EXIT_INSTR_OFFSETS
	.align		4
        /*03bc*/ 	.byte	0x04, 0x1c
        /*03be*/ 	.short	(.L_696 - .L_695)


	//   ....[0]....
.L_695:
        /*03c0*/ 	.word	0x000000a0


	//   ....[1]....
        /*03c4*/ 	.word	0x0000b350


	//----- nvinfo : EIATTR_CTAIDZ_USED
	.align		4
.L_696:
        /*03c8*/ 	.byte	0x01, 0x04
	.zero		2


	//----- nvinfo : EIATTR_CRS_STACK_SIZE
	.align		4
        /*03cc*/ 	.byte	0x04, 0x1e
        /*03ce*/ 	.short	(.L_698 - .L_697)
.L_697:
        /*03d0*/ 	.word	0x00000000
.L_698:


//--------------------- .nv.info._ZN5flash25flash_bwd_dot_do_o_kernelILb0E23Flash_bwd_kernel_traitsILi32ELi128ELi128ELi8ELi4ELi4ELi4ELb0ELb0EN7cutlass6half_tE19Flash_kernel_traitsILi32ELi128ELi128ELi8ES3_EEEEvNS_16Flash_bwd_paramsE --------------------------
	.section	.nv.info._ZN5flash25flash_bwd_dot_do_o_kernelILb0E23Flash_bwd_kernel_traitsILi32ELi128ELi128ELi8ELi4ELi4ELi4ELb0ELb0EN7cutlass6half_tE19Flash_kernel_traitsILi32ELi128ELi128ELi8ES3_EEEEvNS_16Flash_bwd_paramsE,"",@"SHT_CUDA_INFO"
	.sectionflags	@""
	.align	4


	//----- nvinfo : EIATTR_CUDA_API_VERSION
	.align		4
        /*0000*/ 	.byte	0x04, 0x37
        /*0002*/ 	.short	(.L_700 - .L_699)
.L_699:
        /*0004*/ 	.word	0x00000082


	//----- nvinfo : EIATTR_SW2861232_WAR
	.align		4
.L_700:
        /*0008*/ 	.byte	0x01, 0x35
	.zero		2


	//----- nvinfo : EIATTR_PARAM_CBANK
	.align		4
        /*000c*/ 	.byte	0x04, 0x0a
        /*000e*/ 	.short	(.L_702 - .L_701)
	.align		4
.L_701:
        /*0010*/ 	.word	index@(.nv.constant0._ZN5flash25flash_bwd_dot_do_o_kernelILb0E23Flash_bwd_kernel_traitsILi32ELi128ELi128ELi8ELi4ELi4ELi4ELb0ELb0EN7cutlass6half_tE19Flash_kernel_traitsILi32ELi128ELi128ELi8ES3_EEEEvNS_16Flash_bwd_paramsE)
        /*0014*/ 	.short	0x0160
        /*0016*/ 	.short	0x0280


	//----- nvinfo : EIATTR_CBANK_PARAM_SIZE
	.align		4
.L_702:
        /*0018*/ 	.byte	0x03, 0x19
        /*001a*/ 	.short	0x0280


	//----- nvinfo : EIATTR_KPARAM_INFO
	.align		4
        /*001c*/ 	.byte	0x04, 0x17
        /*001e*/ 	.short	(.L_704 - .L_703)
.L_703:
        /*0020*/ 	.word	0x00000000
        /*0024*/ 	.short	0x0000
        /*0026*/ 	.short	0x0000
        /*0028*/ 	.byte	0x00, 0xf0, 0x01, 0x0a


	//----- nvinfo : EIATTR_MAXREG_COUNT
	.align		4
.L_704:
        /*002c*/ 	.byte	0x03, 0x1b
        /*002e*/ 	.short	0x00ff


	//----- nvinfo : EIATTR_MERCURY_ISA_VERSION
	.align		4
        /*0030*/ 	.byte	0x03, 0x5f
        /*0032*/ 	.short	0x0000


	//----- nvinfo : EIATTR_COOP_GROUP_MASK_REGIDS
	.align		4
        /*0034*/ 	.byte	0x04, 0x29
        /*0036*/ 	.short	(.L_706 - .L_705)


	//   ....[0]....
.L_705:
        /*0038*/ 	.word	0xffffffff


	//   ....[1]....
        /*003c*/ 	.word	0xffffffff


	//   ....[2]....
        /*0040*/ 	.word	0xffffffff


	//   ....[3]....
        /*0044*/ 	.word	0xffffffff


	//----- nvinfo : EIATTR_COOP_GROUP_INSTR_OFFSETS
	.align		4
.L_706:
        /*0048*/ 	.byte	0x04, 0x28
        /*004a*/ 	.short	(.L_708 - .L_707)


	//   ....[0]....
.L_707:
        /*004c*/ 	.word	0x00000aa0


	//   ....[1]....
        /*0050*/ 	.word	0x00000ad0


	//   ....[2]....
        /*0054*/ 	.word	0x00000af0


	//   ....[3]....
        /*0058*/ 	.word	0x00000b20


	//----- nvinfo : EIATTR_EXIT_INSTR_OFFSETS
	.align		4
.L_708:
        /*005c*/ 	.byte	0x04, 0x1c
        /*005e*/ 	.short	(.L_710 - .L_709)


	//   ....[0]....
.L_709:
        /*0060*/ 	.word	0x000000f0


	//   ....[1]....
        /*0064*/ 	.word	0x00000bc0


	//   ....[2]....
        /*0068*/ 	.word	0x00000bf0


	//----- nvinfo : EIATTR_CTAIDZ_USED
	.align		4
.L_710:
        /*006c*/ 	.byte	0x01, 0x04
	.zero		2


//--------------------- .nv.info._ZN5flash25flash_bwd_dot_do_o_kernelILb1E23Flash_bwd_kernel_traitsILi32ELi128ELi128ELi8ELi4ELi4ELi4ELb0ELb0EN7cutlass6half_tE19Flash_kernel_traitsILi32ELi128ELi128ELi8ES3_EEEEvNS_16Flash_bwd_paramsE --------------------------
	.section	.nv.info._ZN5flash25flash_bwd_dot_do_o_kernelILb1E23Flash_bwd_kernel_traitsILi32ELi128ELi128ELi8ELi4ELi4ELi4ELb0ELb0EN7cutlass6half_tE19Flash_kernel_traitsILi32ELi128ELi128ELi8ES3_EEEEvNS_16Flash_bwd_paramsE,"",@"SHT_CUDA_INFO"
	.sectionflags	@""
	.align	4


	//----- nvinfo : EIATTR_CUDA_API_VERSION
	.align		4
        /*0000*/ 	.byte	0x04, 0x37
        /*0002*/ 	.short	(.L_712 - .L_711)
.L_711:
        /*0004*/ 	.word	0x00000082


	//----- nvinfo : EIATTR_SW2861232_WAR
	.align		4
.L_712:
        /*0008*/ 	.byte	0x01, 0x35
	.zero		2


	//----- nvinfo : EIATTR_PARAM_CBANK
	.align		4
        /*000c*/ 	.byte	0x04, 0x0a
        /*000e*/ 	.short	(.L_714 - .L_713)
	.align		4
.L_713:
        /*0010*/ 	.word	index@(.nv.constant0._ZN5flash25flash_bwd_dot_do_o_kernelILb1E23Flash_bwd_kernel_traitsILi32ELi128ELi128ELi8ELi4ELi4ELi4ELb0ELb0EN7cutlass6half_tE19Flash_kernel_traitsILi32ELi128ELi128ELi8ES3_EEEEvNS_16Flash_bwd_paramsE)
        /*0014*/ 	.short	0x0160
        /*0016*/ 	.short	0x0280


	//----- nvinfo : EIATTR_CBANK_PARAM_SIZE
	.align		4
.L_714:
        /*0018*/ 	.byte	0x03, 0x19
        /*001a*/ 	.short	0x0280


	//----- nvinfo : EIATTR_KPARAM_INFO
	.align		4
        /*001c*/ 	.byte	0x04, 0x17
        /*001e*/ 	.short	(.L_716 - .L_715)
.L_715:
        /*0020*/ 	.word	0x00000000
        /*0024*/ 	.short	0x0000
        /*0026*/ 	.short	0x0000
        /*0028*/ 	.byte	0x00, 0xf0, 0x01, 0x0a


	//----- nvinfo : EIATTR_MAXREG_COUNT
	.align		4
.L_716:
        /*002c*/ 	.byte	0x03, 0x1b
        /*002e*/ 	.short	0x00ff


	//----- nvinfo : EIATTR_MERCURY_ISA_VERSION
	.align		4
        /*0030*/ 	.byte	0x03, 0x5f
        /*0032*/ 	.short	0x0000


	//----- nvinfo : EIATTR_COOP_GROUP_MASK_REGIDS
	.align		4
        /*0034*/ 	.byte	0x04, 0x29
        /*0036*/ 	.short	(.L_718 - .L_717)


	//   ....[0]....
.L_717:
        /*0038*/ 	.word	0xffffffff


	//   ....[1]....
        /*003c*/ 	.word	0xffffffff


	//   ....[2]....
        /*0040*/ 	.word	0xffffffff


	//   ....[3]....
        /*0044*/ 	.word	0xffffffff


	//----- nvinfo : EIATTR_COOP_GROUP_INSTR_OFFSETS
	.align		4
.L_718:
        /*0048*/ 	.byte	0x04, 0x28
        /*004a*/ 	.short	(.L_720 - .L_719)


	//   ....[0]....
.L_719:
        /*004c*/ 	.word	0x00000d50


	//   ....[1]....
        /*0050*/ 	.word	0x00000d60


	//   ....[2]....
        /*0054*/ 	.word	0x00000da0


	//   ....[3]....
        /*0058*/ 	.word	0x00000dd0


	//----- nvinfo : EIATTR_EXIT_INSTR_OFFSETS
	.align		4
.L_720:
        /*005c*/ 	.byte	0x04, 0x1c
        /*005e*/ 	.short	(.L_722 - .L_721)


	//   ....[0]....
.L_721:
        /*0060*/ 	.word	0x000000f0


	//   ....[1]....
        /*0064*/ 	.word	0x00000f50


	//----- nvinfo : EIATTR_CTAIDZ_USED
	.align		4
.L_722:
        /*0068*/ 	.byte	0x01, 0x04
	.zero		2


//--------------------- .nv.callgraph             --------------------------
	.section	.nv.callgraph,"",@"SHT_CUDA_CALLGRAPH"
	.align	4
	.sectionentsize	8
	.align		4
        /*0000*/ 	.word	0x00000000
	.align		4
        /*0004*/ 	.word	0xffffffff
	.align		4
        /*0008*/ 	.word	0x00000000
	.align		4
        /*000c*/ 	.word	0xfffffffe
	.align		4
        /*0010*/ 	.word	0x00000000
	.align		4
        /*0014*/ 	.word	0xfffffffd
	.align		4
        /*0018*/ 	.word	0x00000000
	.align		4
        /*001c*/ 	.word	0xfffffffc


//--------------------- .nv.rel.action            --------------------------
	.section	.nv.rel.action,"",@"SHT_CUDA_RELOCINFO"
	.align	8
	.sectionentsize	8
        /*0000*/ 	.byte	0x73, 0x00, 0x00, 0x00, 0x00, 0x00, 0x00, 0x00, 0x00, 0x00, 0x00, 0x11, 0x25, 0x00, 0x05, 0x36


//--------------------- .nv.constant4             --------------------------
	.section	.nv.constant4,"a",@progbits
	.align	8
	.align		8
.nv.constant4:
        /*0000*/ 	.dword	_ZN65_INTERNAL_ade4a511_29_flash_bwd_hdim32_fp16_sm80_cu_ea41c527_28344cuda3std3__45__cpo5beginE
	.align		8
        /*0008*/ 	.dword	_ZN65_INTERNAL_ade4a511_29_flash_bwd_hdim32_fp16_sm80_cu_ea41c527_28344cuda3std3__45__cpo3endE
	.align		8
        /*0010*/ 	.dword	_ZN65_INTERNAL_ade4a511_29_flash_bwd_hdim32_fp16_sm80_cu_ea41c527_28344cuda3std3__45__cpo6cbeginE
	.align		8
        /*0018*/ 	.dword	_ZN65_INTERNAL_ade4a511_29_flash_bwd_hdim32_fp16_sm80_cu_ea41c527_28344cuda3std3__45__cpo4cendE
	.align		8
        /*0020*/ 	.dword	_ZN65_INTERNAL_ade4a511_29_flash_bwd_hdim32_fp16_sm80_cu_ea41c527_28344cuda3std3__467_GLOBAL__N__ade4a511_29_flash_bwd_hdim32_fp16_sm80_cu_ea41c527_28346ignoreE
	.align		8
        /*0028*/ 	.dword	_ZN65_INTERNAL_ade4a511_29_flash_bwd_hdim32_fp16_sm80_cu_ea41c527_28344cuda3std3__419piecewise_constructE
	.align		8
        /*0030*/ 	.dword	_ZN65_INTERNAL_ade4a511_29_flash_bwd_hdim32_fp16_sm80_cu_ea41c527_28344cuda3std3__48in_placeE
	.align		8
        /*0038*/ 	.dword	_ZN65_INTERNAL_ade4a511_29_flash_bwd_hdim32_fp16_sm80_cu_ea41c527_28344cuda3std6ranges3__45__cpo4swapE
	.align		8
        /*0040*/ 	.dword	_ZN65_INTERNAL_ade4a511_29_flash_bwd_hdim32_fp16_sm80_cu_ea41c527_28344cuda3std6ranges3__45__cpo9iter_moveE
	.align		8
        /*0048*/ 	.dword	_ZN65_INTERNAL_ade4a511_29_flash_bwd_hdim32_fp16_sm80_cu_ea41c527_28344cute7productE
	.align		8
        /*0050*/ 	.dword	_ZN65_INTERNAL_ade4a511_29_flash_bwd_hdim32_fp16_sm80_cu_ea41c527_28344cute1_E


//--------------------- .nv.constant0._ZN5flash44flash_bwd_dq_dk_dv_loop_seqk_parallel_kernelI23Flash_bwd_kernel_traitsILi32ELi128ELi128ELi8ELi4ELi4ELi4ELb1ELb0EN7cutlass6half_tE19Flash_kernel_traitsILi32ELi128ELi128ELi8ES3_EELb0ELb0ELb0ELb0ELb0ELb1ELb0EEEvNS_16Flash_bwd_paramsE --------------------------
	.section	.nv.constant0._ZN5flash44flash_bwd_dq_dk_dv_loop_seqk_parallel_kernelI23Flash_bwd_kernel_traitsILi32ELi128ELi128ELi8ELi4ELi4ELi4ELb1ELb0EN7cutlass6half_tE19Flash_kernel_traitsILi32ELi128ELi128ELi8ES3_EELb0ELb0ELb0ELb0ELb0ELb1ELb0EEEvNS_16Flash_bwd_paramsE,"a",@progbits
	.sectionflags	@""
	.align	4
.nv.constant0._ZN5flash44flash_bwd_dq_dk_dv_loop_seqk_parallel_kernelI23Flash_bwd_kernel_traitsILi32ELi128ELi128ELi8ELi4ELi4ELi4ELb1ELb0EN7cutlass6half_tE19Flash_kernel_traitsILi32ELi128ELi128ELi8ES3_EELb0ELb0ELb0ELb0ELb0ELb1ELb0EEEvNS_16Flash_bwd_paramsE:
	.zero		992


//--------------------- .nv.constant0._ZN5flash44flash_bwd_dq_dk_dv_loop_seqk_parallel_kernelI23Flash_bwd_kernel_traitsILi32ELi128ELi128ELi8ELi4ELi4ELi4ELb1ELb0EN7cutlass6half_tE19Flash_kernel_traitsILi32ELi128ELi128ELi8ES3_EELb0ELb0ELb0ELb0ELb0ELb0ELb0EEEvNS_16Flash_bwd_paramsE --------------------------
	.section	.nv.constant0._ZN5flash44flash_bwd_dq_dk_dv_loop_seqk_parallel_kernelI23Flash_bwd_kernel_traitsILi32ELi128ELi128ELi8ELi4ELi4ELi4ELb1ELb0EN7cutlass6half_tE19Flash_kernel_traitsILi32ELi128ELi128ELi8ES3_EELb0ELb0ELb0ELb0ELb0ELb0ELb0EEEvNS_16Flash_bwd_paramsE,"a",@progbits
	.sectionflags	@""
	.align	4
.nv.constant0._ZN5flash44flash_bwd_dq_dk_dv_loop_seqk_parallel_kernelI23Flash_bwd_kernel_traitsILi32ELi128ELi128ELi8ELi4ELi4ELi4ELb1ELb0EN7cutlass6half_tE19Flash_kernel_traitsILi32ELi128ELi128ELi8ES3_EELb0ELb0ELb0ELb0ELb0ELb0ELb0EEEvNS_16Flash_bwd_paramsE:
	.zero		992


//--------------------- .nv.constant0._ZN5flash44flash_bwd_dq_dk_dv_loop_seqk_parallel_kernelI23Flash_bwd_kernel_traitsILi32ELi128ELi128ELi8ELi4ELi4ELi4ELb1ELb0EN7cutlass6half_tE19Flash_kernel_traitsILi32ELi128ELi128ELi8ES3_EELb0ELb0ELb1ELb0ELb0ELb0ELb0EEEvNS_16Flash_bwd_paramsE --------------------------
	.section	.nv.constant0._ZN5flash44flash_bwd_dq_dk_dv_loop_seqk_parallel_kernelI23Flash_bwd_kernel_traitsILi32ELi128ELi128ELi8ELi4ELi4ELi4ELb1ELb0EN7cutlass6half_tE19Flash_kernel_traitsILi32ELi128ELi128ELi8ES3_EELb0ELb0ELb1ELb0ELb0ELb0ELb0EEEvNS_16Flash_bwd_paramsE,"a",@progbits
	.sectionflags	@""
	.align	4
.nv.constant0._ZN5flash44flash_bwd_dq_dk_dv_loop_seqk_parallel_kernelI23Flash_bwd_kernel_traitsILi32ELi128ELi128ELi8ELi4ELi4ELi4ELb1ELb0EN7cutlass6half_tE19Flash_kernel_traitsILi32ELi128ELi128ELi8ES3_EELb0ELb0ELb1ELb0ELb0ELb0ELb0EEEvNS_16Flash_bwd_paramsE:
	.zero		992


//--------------------- .nv.constant0._ZN5flash44flash_bwd_dq_dk_dv_loop_seqk_parallel_kernelI23Flash_bwd_kernel_traitsILi32ELi128ELi128ELi8ELi4ELi4ELi4ELb1ELb0EN7cutlass6half_tE19Flash_kernel_traitsILi32ELi128ELi128ELi8ES3_EELb0ELb0ELb0ELb0ELb1ELb1ELb0EEEvNS_16Flash_bwd_paramsE --------------------------
	.section	.nv.constant0._ZN5flash44flash_bwd_dq_dk_dv_loop_seqk_parallel_kernelI23Flash_bwd_kernel_traitsILi32ELi128ELi128ELi8ELi4ELi4ELi4ELb1ELb0EN7cutlass6half_tE19Flash_kernel_traitsILi32ELi128ELi128ELi8ES3_EELb0ELb0ELb0ELb0ELb1ELb1ELb0EEEvNS_16Flash_bwd_paramsE,"a",@progbits
	.sectionflags	@""
	.align	4
.nv.constant0._ZN5flash44flash_bwd_dq_dk_dv_loop_seqk_parallel_kernelI23Flash_bwd_kernel_traitsILi32ELi128ELi128ELi8ELi4ELi4ELi4ELb1ELb0EN7cutlass6half_tE19Flash_kernel_traitsILi32ELi128ELi128ELi8ES3_EELb0ELb0ELb0ELb0ELb1ELb1ELb0EEEvNS_16Flash_bwd_paramsE:
	.zero		992


//--------------------- .nv.constant0._ZN5flash44flash_bwd_dq_dk_dv_loop_seqk_parallel_kernelI23Flash_bwd_kernel_traitsILi32ELi128ELi128ELi8ELi4ELi4ELi4ELb1ELb0EN7cutlass6half_tE19Flash_kernel_traitsILi32ELi128ELi128ELi8ES3_EELb0ELb0ELb0ELb1ELb0ELb0ELb0EEEvNS_16Flash_bwd_paramsE --------------------------
	.section	.nv.constant0._ZN5flash44flash_bwd_dq_dk_dv_loop_seqk_parallel_kernelI23Flash_bwd_kernel_traitsILi32ELi128ELi128ELi8ELi4ELi4ELi4ELb1ELb0EN7cutlass6half_tE19Flash_kernel_traitsILi32ELi128ELi128ELi8ES3_EELb0ELb0ELb0ELb1ELb0ELb0ELb0EEEvNS_16Flash_bwd_paramsE,"a",@progbits
	.sectionflags	@""
	.align	4
.nv.constant0._ZN5flash44flash_bwd_dq_dk_dv_loop_seqk_parallel_kernelI23Flash_bwd_kernel_traitsILi32ELi128ELi128ELi8ELi4ELi4ELi4ELb1ELb0EN7cutlass6half_tE19Flash_kernel_traitsILi32ELi128ELi128ELi8ES3_EELb0ELb0ELb0ELb1ELb0ELb0ELb0EEEvNS_16Flash_bwd_paramsE:
	.zero		992


//--------------------- .nv.constant0._ZN5flash44flash_bwd_dq_dk_dv_loop_seqk_parallel_kernelI23Flash_bwd_kernel_traitsILi32ELi128ELi128ELi8ELi4ELi4ELi4ELb1ELb0EN7cutlass6half_tE19Flash_kernel_traitsILi32ELi128ELi128ELi8ES3_EELb0ELb0ELb1ELb0ELb0ELb1ELb0EEEvNS_16Flash_bwd_paramsE --------------------------
	.section	.nv.constant0._ZN5flash44flash_bwd_dq_dk_dv_loop_seqk_parallel_kernelI23Flash_bwd_kernel_traitsILi32ELi128ELi128ELi8ELi4ELi4ELi4ELb1ELb0EN7cutlass6half_tE19Flash_kernel_traitsILi32ELi128ELi128ELi8ES3_EELb0ELb0ELb1ELb0ELb0ELb1ELb0EEEvNS_16Flash_bwd_paramsE,"a",@progbits
	.sectionflags	@""
	.align	4
.nv.constant0._ZN5flash44flash_bwd_dq_dk_dv_loop_seqk_parallel_kernelI23Flash_bwd_kernel_traitsILi32ELi128ELi128ELi8ELi4ELi4ELi4ELb1ELb0EN7cutlass6half_tE19Flash_kernel_traitsILi32ELi128ELi128ELi8ES3_EELb0ELb0ELb1ELb0ELb0ELb1ELb0EEEvNS_16Flash_bwd_paramsE:
	.zero		992


//--------------------- .nv.constant0._ZN5flash44flash_bwd_dq_dk_dv_loop_seqk_parallel_kernelI23Flash_bwd_kernel_traitsILi32ELi128ELi128ELi8ELi4ELi4ELi4ELb1ELb0EN7cutlass6half_tE19Flash_kernel_traitsILi32ELi128ELi128ELi8ES3_EELb0ELb0ELb1ELb1ELb0ELb0ELb0EEEvNS_16Flash_bwd_paramsE --------------------------
	.section	.nv.constant0._ZN5flash44flash_bwd_dq_dk_dv_loop_seqk_parallel_kernelI23Flash_bwd_kernel_traitsILi32ELi128ELi128ELi8ELi4ELi4ELi4ELb1ELb0EN7cutlass6half_tE19Flash_kernel_traitsILi32ELi128ELi128ELi8ES3_EELb0ELb0ELb1ELb1ELb0ELb0ELb0EEEvNS_16Flash_bwd_paramsE,"a",@progbits
	.sectionflags	@""
	.align	4
.nv.constant0._ZN5flash44flash_bwd_dq_dk_dv_loop_seqk_parallel_kernelI23Flash_bwd_kernel_traitsILi32ELi128ELi128ELi8ELi4ELi4ELi4ELb1ELb0EN7cutlass6half_tE19Flash_kernel_traitsILi32ELi128ELi128ELi8ES3_EELb0ELb0ELb1ELb1ELb0ELb0ELb0EEEvNS_16Flash_bwd_paramsE:
	.zero		992


//--------------------- .nv.constant0._ZN5flash27flash_bwd_convert_dq_kernelI23Flash_bwd_kernel_traitsILi32ELi128ELi128ELi8ELi4ELi4ELi4ELb1ELb0EN7cutlass6half_tE19Flash_kernel_traitsILi32ELi128ELi128ELi8ES3_EEEEvNS_16Flash_bwd_paramsEi --------------------------
	.section	.nv.constant0._ZN5flash27flash_bwd_convert_dq_kernelI23Flash_bwd_kernel_traitsILi32ELi128ELi128ELi8ELi4ELi4ELi4ELb1ELb0EN7cutlass6half_tE19Flash_kernel_traitsILi32ELi128ELi128ELi8ES3_EEEEvNS_16Flash_bwd_paramsEi,"a",@progbits
	.sectionflags	@""
	.align	4
.nv.constant0._ZN5flash27flash_bwd_convert_dq_kernelI23Flash_bwd_kernel_traitsILi32ELi128ELi128ELi8ELi4ELi4ELi4ELb1ELb0EN7cutlass6half_tE19Flash_kernel_traitsILi32ELi128ELi128ELi8ES3_EEEEvNS_16Flash_bwd_paramsEi:
	.zero		996


//--------------------- .nv.constant0._ZN5flash44flash_bwd_dq_dk_dv_loop_seqk_parallel_kernelI23Flash_bwd_kernel_traitsILi32ELi128ELi128ELi8ELi4ELi4ELi4ELb1ELb0EN7cutlass6half_tE19Flash_kernel_traitsILi32ELi128ELi128ELi8ES3_EELb1ELb0ELb0ELb0ELb0ELb1ELb0EEEvNS_16Flash_bwd_paramsE --------------------------
	.section	.nv.constant0._ZN5flash44flash_bwd_dq_dk_dv_loop_seqk_parallel_kernelI23Flash_bwd_kernel_traitsILi32ELi128ELi128ELi8ELi4ELi4ELi4ELb1ELb0EN7cutlass6half_tE19Flash_kernel_traitsILi32ELi128ELi128ELi8ES3_EELb1ELb0ELb0ELb0ELb0ELb1ELb0EEEvNS_16Flash_bwd_paramsE,"a",@progbits
	.sectionflags	@""
	.align	4
.nv.constant0._ZN5flash44flash_bwd_dq_dk_dv_loop_seqk_parallel_kernelI23Flash_bwd_kernel_traitsILi32ELi128ELi128ELi8ELi4ELi4ELi4ELb1ELb0EN7cutlass6half_tE19Flash_kernel_traitsILi32ELi128ELi128ELi8ES3_EELb1ELb0ELb0ELb0ELb0ELb1ELb0EEEvNS_16Flash_bwd_paramsE:
	.zero		992


//--------------------- .nv.constant0._ZN5flash44flash_bwd_dq_dk_dv_loop_seqk_parallel_kernelI23Flash_bwd_kernel_traitsILi32ELi128ELi128ELi8ELi4ELi4ELi4ELb1ELb0EN7cutlass6half_tE19Flash_kernel_traitsILi32ELi128ELi128ELi8ES3_EELb0ELb0ELb0ELb0ELb0ELb1ELb1EEEvNS_16Flash_bwd_paramsE --------------------------
	.section	.nv.constant0._ZN5flash44flash_bwd_dq_dk_dv_loop_seqk_parallel_kernelI23Flash_bwd_kernel_traitsILi32ELi128ELi128ELi8ELi4ELi4ELi4ELb1ELb0EN7cutlass6half_tE19Flash_kernel_traitsILi32ELi128ELi128ELi8ES3_EELb0ELb0ELb0ELb0ELb0ELb1ELb1EEEvNS_16Flash_bwd_paramsE,"a",@progbits
	.sectionflags	@""
	.align	4
.nv.constant0._ZN5flash44flash_bwd_dq_dk_dv_loop_seqk_parallel_kernelI23Flash_bwd_kernel_traitsILi32ELi128ELi128ELi8ELi4ELi4ELi4ELb1ELb0EN7cutlass6half_tE19Flash_kernel_traitsILi32ELi128ELi128ELi8ES3_EELb0ELb0ELb0ELb0ELb0ELb1ELb1EEEvNS_16Flash_bwd_paramsE:
	.zero		992


//--------------------- .nv.constant0._ZN5flash44flash_bwd_dq_dk_dv_loop_seqk_parallel_kernelI23Flash_bwd_kernel_traitsILi32ELi128ELi128ELi8ELi4ELi4ELi4ELb1ELb0EN7cutlass6half_tE19Flash_kernel_traitsILi32ELi128ELi128ELi8ES3_EELb1ELb0ELb0ELb0ELb0ELb0ELb0EEEvNS_16Flash_bwd_paramsE --------------------------
	.section	.nv.constant0._ZN5flash44flash_bwd_dq_dk_dv_loop_seqk_parallel_kernelI23Flash_bwd_kernel_traitsILi32ELi128ELi128ELi8ELi4ELi4ELi4ELb1ELb0EN7cutlass6half_tE19Flash_kernel_traitsILi32ELi128ELi128ELi8ES3_EELb1ELb0ELb0ELb0ELb0ELb0ELb0EEEvNS_16Flash_bwd_paramsE,"a",@progbits
	.sectionflags	@""
	.align	4
.nv.constant0._ZN5flash44flash_bwd_dq_dk_dv_loop_seqk_parallel_kernelI23Flash_bwd_kernel_traitsILi32ELi128ELi128ELi8ELi4ELi4ELi4ELb1ELb0EN7cutlass6half_tE19Flash_kernel_traitsILi32ELi128ELi128ELi8ES3_EELb1ELb0ELb0ELb0ELb0ELb0ELb0EEEvNS_16Flash_bwd_paramsE:
	.zero		992


//--------------------- .nv.constant0._ZN5flash44flash_bwd_dq_dk_dv_loop_seqk_parallel_kernelI23Flash_bwd_kernel_traitsILi32ELi128ELi128ELi8ELi4ELi4ELi4ELb1ELb0EN7cutlass6half_tE19Flash_kernel_traitsILi32ELi128ELi128ELi8ES3_EELb0ELb0ELb0ELb0ELb0ELb0ELb1EEEvNS_16Flash_bwd_paramsE --------------------------
	.section	.nv.constant0._ZN5flash44flash_bwd_dq_dk_dv_loop_seqk_parallel_kernelI23Flash_bwd_kernel_traitsILi32ELi128ELi128ELi8ELi4ELi4ELi4ELb1ELb0EN7cutlass6half_tE19Flash_kernel_traitsILi32ELi128ELi128ELi8ES3_EELb0ELb0ELb0ELb0ELb0ELb0ELb1EEEvNS_16Flash_bwd_paramsE,"a",@progbits
	.sectionflags	@""
	.align	4
.nv.constant0._ZN5flash44flash_bwd_dq_dk_dv_loop_seqk_parallel_kernelI23Flash_bwd_kernel_traitsILi32ELi128ELi128ELi8ELi4ELi4ELi4ELb1ELb0EN7cutlass6half_tE19Flash_kernel_traitsILi32ELi128ELi128ELi8ES3_EELb0ELb0ELb0ELb0ELb0ELb0ELb1EEEvNS_16Flash_bwd_paramsE:
	.zero		992


//--------------------- .nv.constant0._ZN5flash44flash_bwd_dq_dk_dv_loop_seqk_parallel_kernelI23Flash_bwd_kernel_traitsILi32ELi128ELi128ELi8ELi4ELi4ELi4ELb1ELb0EN7cutlass6half_tE19Flash_kernel_traitsILi32ELi128ELi128ELi8ES3_EELb1ELb0ELb1ELb0ELb0ELb0ELb0EEEvNS_16Flash_bwd_paramsE --------------------------
	.section	.nv.constant0._ZN5flash44flash_bwd_dq_dk_dv_loop_seqk_parallel_kernelI23Flash_bwd_kernel_traitsILi32ELi128ELi128ELi8ELi4ELi4ELi4ELb1ELb0EN7cutlass6half_tE19Flash_kernel_traitsILi32ELi128ELi128ELi8ES3_EELb1ELb0ELb1ELb0ELb0ELb0ELb0EEEvNS_16Flash_bwd_paramsE,"a",@progbits
	.sectionflags	@""
	.align	4
.nv.constant0._ZN5flash44flash_bwd_dq_dk_dv_loop_seqk_parallel_kernelI23Flash_bwd_kernel_traitsILi32ELi128ELi128ELi8ELi4ELi4ELi4ELb1ELb0EN7cutlass6half_tE19Flash_kernel_traitsILi32ELi128ELi128ELi8ES3_EELb1ELb0ELb1ELb0ELb0ELb0ELb0EEEvNS_16Flash_bwd_paramsE:
	.zero		992


//--------------------- .nv.constant0._ZN5flash44flash_bwd_dq_dk_dv_loop_seqk_parallel_kernelI23Flash_bwd_kernel_traitsILi32ELi128ELi128ELi8ELi4ELi4ELi4ELb1ELb0EN7cutlass6half_tE19Flash_kernel_traitsILi32ELi128ELi128ELi8ES3_EELb0ELb0ELb1ELb0ELb0ELb0ELb1EEEvNS_16Flash_bwd_paramsE --------------------------
	.section	.nv.constant0._ZN5flash44flash_bwd_dq_dk_dv_loop_seqk_parallel_kernelI23Flash_bwd_kernel_traitsILi32ELi128ELi128ELi8ELi4ELi4ELi4ELb1ELb0EN7cutlass6half_tE19Flash_kernel_traitsILi32ELi128ELi128ELi8ES3_EELb0ELb0ELb1ELb0ELb0ELb0ELb1EEEvNS_16Flash_bwd_paramsE,"a",@progbits
	.sectionflags	@""
	.align	4
.nv.constant0._ZN5flash44flash_bwd_dq_dk_dv_loop_seqk_parallel_kernelI23Flash_bwd_kernel_traitsILi32ELi128ELi128ELi8ELi4ELi4ELi4ELb1ELb0EN7cutlass6half_tE19Flash_kernel_traitsILi32ELi128ELi128ELi8ES3_EELb0ELb0ELb1ELb0ELb0ELb0ELb1EEEvNS_16Flash_bwd_paramsE:
	.zero		992


//--------------------- .nv.constant0._ZN5flash44flash_bwd_dq_dk_dv_loop_seqk_parallel_kernelI23Flash_bwd_kernel_traitsILi32ELi128ELi128ELi8ELi4ELi4ELi4ELb1ELb0EN7cutlass6half_tE19Flash_kernel_traitsILi32ELi128ELi128ELi8ES3_EELb1ELb0ELb0ELb0ELb1ELb1ELb0EEEvNS_16Flash_bwd_paramsE --------------------------
	.section	.nv.constant0._ZN5flash44flash_bwd_dq_dk_dv_loop_seqk_parallel_kernelI23Flash_bwd_kernel_traitsILi32ELi128ELi128ELi8ELi4ELi4ELi4ELb1ELb0EN7cutlass6half_tE19Flash_kernel_traitsILi32ELi128ELi128ELi8ES3_EELb1ELb0ELb0ELb0ELb1ELb1ELb0EEEvNS_16Flash_bwd_paramsE,"a",@progbits
	.sectionflags	@""
	.align	4
.nv.constant0._ZN5flash44flash_bwd_dq_dk_dv_loop_seqk_parallel_kernelI23Flash_bwd_kernel_traitsILi32ELi128ELi128ELi8ELi4ELi4ELi4ELb1ELb0EN7cutlass6half_tE19Flash_kernel_traitsILi32ELi128ELi128ELi8ES3_EELb1ELb0ELb0ELb0ELb1ELb1ELb0EEEvNS_16Flash_bwd_paramsE:
	.zero		992


//--------------------- .nv.constant0._ZN5flash44flash_bwd_dq_dk_dv_loop_seqk_parallel_kernelI23Flash_bwd_kernel_traitsILi32ELi128ELi128ELi8ELi4ELi4ELi4ELb1ELb0EN7cutlass6half_tE19Flash_kernel_traitsILi32ELi128ELi128ELi8ES3_EELb0ELb0ELb0ELb0ELb1ELb1ELb1EEEvNS_16Flash_bwd_paramsE --------------------------
	.section	.nv.constant0._ZN5flash44flash_bwd_dq_dk_dv_loop_seqk_parallel_kernelI23Flash_bwd_kernel_traitsILi32ELi128ELi128ELi8ELi4ELi4ELi4ELb1ELb0EN7cutlass6half_tE19Flash_kernel_traitsILi32ELi128ELi128ELi8ES3_EELb0ELb0ELb0ELb0ELb1ELb1ELb1EEEvNS_16Flash_bwd_paramsE,"a",@progbits
	.sectionflags	@""
	.align	4
.nv.constant0._ZN5flash44flash_bwd_dq_dk_dv_loop_seqk_parallel_kernelI23Flash_bwd_kernel_traitsILi32ELi128ELi128ELi8ELi4ELi4ELi4ELb1ELb0EN7cutlass6half_tE19Flash_kernel_traitsILi32ELi128ELi128ELi8ES3_EELb0ELb0ELb0ELb0ELb1ELb1ELb1EEEvNS_16Flash_bwd_paramsE:
	.zero		992


//--------------------- .nv.constant0._ZN5flash44flash_bwd_dq_dk_dv_loop_seqk_parallel_kernelI23Flash_bwd_kernel_traitsILi32ELi128ELi128ELi8ELi4ELi4ELi4ELb1ELb0EN7cutlass6half_tE19Flash_kernel_traitsILi32ELi128ELi128ELi8ES3_EELb1ELb0ELb0ELb1ELb0ELb0ELb0EEEvNS_16Flash_bwd_paramsE --------------------------
	.section	.nv.constant0._ZN5flash44flash_bwd_dq_dk_dv_loop_seqk_parallel_kernelI23Flash_bwd_kernel_traitsILi32ELi128ELi128ELi8ELi4ELi4ELi4ELb1ELb0EN7cutlass6half_tE19Flash_kernel_traitsILi32ELi128ELi128ELi8ES3_EELb1ELb0ELb0ELb1ELb0ELb0ELb0EEEvNS_16Flash_bwd_paramsE,"a",@progbits
	.sectionflags	@""
	.align	4
.nv.constant0._ZN5flash44flash_bwd_dq_dk_dv_loop_seqk_parallel_kernelI23Flash_bwd_kernel_traitsILi32ELi128ELi128ELi8ELi4ELi4ELi4ELb1ELb0EN7cutlass6half_tE19Flash_kernel_traitsILi32ELi128ELi128ELi8ES3_EELb1ELb0ELb0ELb1ELb0ELb0ELb0EEEvNS_16Flash_bwd_paramsE:
	.zero		992


//--------------------- .nv.constant0._ZN5flash44flash_bwd_dq_dk_dv_loop_seqk_parallel_kernelI23Flash_bwd_kernel_traitsILi32ELi128ELi128ELi8ELi4ELi4ELi4ELb1ELb0EN7cutlass6half_tE19Flash_kernel_traitsILi32ELi128ELi128ELi8ES3_EELb0ELb0ELb0ELb1ELb0ELb0ELb1EEEvNS_16Flash_bwd_paramsE --------------------------
	.section	.nv.constant0._ZN5flash44flash_bwd_dq_dk_dv_loop_seqk_parallel_kernelI23Flash_bwd_kernel_traitsILi32ELi128ELi128ELi8ELi4ELi4ELi4ELb1ELb0EN7cutlass6half_tE19Flash_kernel_traitsILi32ELi128ELi128ELi8ES3_EELb0ELb0ELb0ELb1ELb0ELb0ELb1EEEvNS_16Flash_bwd_paramsE,"a",@progbits
	.sectionflags	@""
	.align	4
.nv.constant0._ZN5flash44flash_bwd_dq_dk_dv_loop_seqk_parallel_kernelI23Flash_bwd_kernel_traitsILi32ELi128ELi128ELi8ELi4ELi4ELi4ELb1ELb0EN7cutlass6half_tE19Flash_kernel_traitsILi32ELi128ELi128ELi8ES3_EELb0ELb0ELb0ELb1ELb0ELb0ELb1EEEvNS_16Flash_bwd_paramsE:
	.zero		992


//--------------------- .nv.constant0._ZN5flash44flash_bwd_dq_dk_dv_loop_seqk_parallel_kernelI23Flash_bwd_kernel_traitsILi32ELi128ELi128ELi8ELi4ELi4ELi4ELb1ELb0EN7cutlass6half_tE19Flash_kernel_traitsILi32ELi128ELi128ELi8ES3_EELb1ELb0ELb1ELb0ELb0ELb1ELb0EEEvNS_16Flash_bwd_paramsE --------------------------
	.section	.nv.constant0._ZN5flash44flash_bwd_dq_dk_dv_loop_seqk_parallel_kernelI23Flash_bwd_kernel_traitsILi32ELi128ELi128ELi8ELi4ELi4ELi4ELb1ELb0EN7cutlass6half_tE19Flash_kernel_traitsILi32ELi128ELi128ELi8ES3_EELb1ELb0ELb1ELb0ELb0ELb1ELb0EEEvNS_16Flash_bwd_paramsE,"a",@progbits
	.sectionflags	@""
	.align	4
.nv.constant0._ZN5flash44flash_bwd_dq_dk_dv_loop_seqk_parallel_kernelI23Flash_bwd_kernel_traitsILi32ELi128ELi128ELi8ELi4ELi4ELi4ELb1ELb0EN7cutlass6half_tE19Flash_kernel_traitsILi32ELi128ELi128ELi8ES3_EELb1ELb0ELb1ELb0ELb0ELb1ELb0EEEvNS_16Flash_bwd_paramsE:
	.zero		992


//--------------------- .nv.constant0._ZN5flash44flash_bwd_dq_dk_dv_loop_seqk_parallel_kernelI23Flash_bwd_kernel_traitsILi32ELi128ELi128ELi8ELi4ELi4ELi4ELb1ELb0EN7cutlass6half_tE19Flash_kernel_traitsILi32ELi128ELi128ELi8ES3_EELb0ELb0ELb1ELb0ELb0ELb1ELb1EEEvNS_16Flash_bwd_paramsE --------------------------
	.section	.nv.constant0._ZN5flash44flash_bwd_dq_dk_dv_loop_seqk_parallel_kernelI23Flash_bwd_kernel_traitsILi32ELi128ELi128ELi8ELi4ELi4ELi4ELb1ELb0EN7cutlass6half_tE19Flash_kernel_traitsILi32ELi128ELi128ELi8ES3_EELb0ELb0ELb1ELb0ELb0ELb1ELb1EEEvNS_16Flash_bwd_paramsE,"a",@progbits
	.sectionflags	@""
	.align	4
.nv.constant0._ZN5flash44flash_bwd_dq_dk_dv_loop_seqk_parallel_kernelI23Flash_bwd_kernel_traitsILi32ELi128ELi128ELi8ELi4ELi4ELi4ELb1ELb0EN7cutlass6half_tE19Flash_kernel_traitsILi32ELi128ELi128ELi8ES3_EELb0ELb0ELb1ELb0ELb0ELb1ELb1EEEvNS_16Flash_bwd_paramsE:
	.zero		992


//--------------------- .nv.constant0._ZN5flash44flash_bwd_dq_dk_dv_loop_seqk_parallel_kernelI23Flash_bwd_kernel_traitsILi32ELi128ELi128ELi8ELi4ELi4ELi4ELb1ELb0EN7cutlass6half_tE19Flash_kernel_traitsILi32ELi128ELi128ELi8ES3_EELb1ELb0ELb1ELb1ELb0ELb0ELb0EEEvNS_16Flash_bwd_paramsE --------------------------
	.section	.nv.constant0._ZN5flash44flash_bwd_dq_dk_dv_loop_seqk_parallel_kernelI23Flash_bwd_kernel_traitsILi32ELi128ELi128ELi8ELi4ELi4ELi4ELb1ELb0EN7cutlass6half_tE19Flash_kernel_traitsILi32ELi128ELi128ELi8ES3_EELb1ELb0ELb1ELb1ELb0ELb0ELb0EEEvNS_16Flash_bwd_paramsE,"a",@progbits
	.sectionflags	@""
	.align	4
.nv.constant0._ZN5flash44flash_bwd_dq_dk_dv_loop_seqk_parallel_kernelI23Flash_bwd_kernel_traitsILi32ELi128ELi128ELi8ELi4ELi4ELi4ELb1ELb0EN7cutlass6half_tE19Flash_kernel_traitsILi32ELi128ELi128ELi8ES3_EELb1ELb0ELb1ELb1ELb0ELb0ELb0EEEvNS_16Flash_bwd_paramsE:
	.zero		992


//--------------------- .nv.constant0._ZN5flash44flash_bwd_dq_dk_dv_loop_seqk_parallel_kernelI23Flash_bwd_kernel_traitsILi32ELi128ELi128ELi8ELi4ELi4ELi4ELb1ELb0EN7cutlass6half_tE19Flash_kernel_traitsILi32ELi128ELi128ELi8ES3_EELb0ELb0ELb1ELb1ELb0ELb0ELb1EEEvNS_16Flash_bwd_paramsE --------------------------
	.section	.nv.constant0._ZN5flash44flash_bwd_dq_dk_dv_loop_seqk_parallel_kernelI23Flash_bwd_kernel_traitsILi32ELi128ELi128ELi8ELi4ELi4ELi4ELb1ELb0EN7cutlass6half_tE19Flash_kernel_traitsILi32ELi128ELi128ELi8ES3_EELb0ELb0ELb1ELb1ELb0ELb0ELb1EEEvNS_16Flash_bwd_paramsE,"a",@progbits
	.sectionflags	@""
	.align	4
.nv.constant0._ZN5flash44flash_bwd_dq_dk_dv_loop_seqk_parallel_kernelI23Flash_bwd_kernel_traitsILi32ELi128ELi128ELi8ELi4ELi4ELi4ELb1ELb0EN7cutlass6half_tE19Flash_kernel_traitsILi32ELi128ELi128ELi8ES3_EELb0ELb0ELb1ELb1ELb0ELb0ELb1EEEvNS_16Flash_bwd_paramsE:
	.zero		992


//--------------------- .nv.constant0._ZN5flash25flash_bwd_dot_do_o_kernelILb0E23Flash_bwd_kernel_traitsILi32ELi128ELi128ELi8ELi4ELi4ELi4ELb1ELb0EN7cutlass6half_tE19Flash_kernel_traitsILi32ELi128ELi128ELi8ES3_EEEEvNS_16Flash_bwd_paramsE --------------------------
	.section	.nv.constant0._ZN5flash25flash_bwd_dot_do_o_kernelILb0E23Flash_bwd_kernel_traitsILi32ELi128ELi128ELi8ELi4ELi4ELi4ELb1ELb0EN7cutlass6half_tE19Flash_kernel_traitsILi32ELi128ELi128ELi8ES3_EEEEvNS_16Flash_bwd_paramsE,"a",@progbits
	.sectionflags	@""
	.align	4
.nv.constant0._ZN5flash25flash_bwd_dot_do_o_kernelILb0E23Flash_bwd_kernel_traitsILi32ELi128ELi128ELi8ELi4ELi4ELi4ELb1ELb0EN7cutlass6half_tE19Flash_kernel_traitsILi32ELi128ELi128ELi8ES3_EEEEvNS_16Flash_bwd_paramsE:
	.zero		992


//--------------------- .nv.constant0._ZN5flash25flash_bwd_dot_do_o_kernelILb1E23Flash_bwd_kernel_traitsILi32ELi128ELi128ELi8ELi4ELi4ELi4ELb1ELb0EN7cutlass6half_tE19Flash_kernel_traitsILi32ELi128ELi128ELi8ES3_EEEEvNS_16Flash_bwd_paramsE --------------------------
	.section	.nv.constant0._ZN5flash25flash_bwd_dot_do_o_kernelILb1E23Flash_bwd_kernel_traitsILi32ELi128ELi128ELi8ELi4ELi4ELi4ELb1ELb0EN7cutlass6half_tE19Flash_kernel_traitsILi32ELi128ELi128ELi8ES3_EEEEvNS_16Flash_bwd_paramsE,"a",@progbits
	.sectionflags	@""
	.align	4
.nv.constant0._ZN5flash25flash_bwd_dot_do_o_kernelILb1E23Flash_bwd_kernel_traitsILi32ELi128ELi128ELi8ELi4ELi4ELi4ELb1ELb0EN7cutlass6half_tE19Flash_kernel_traitsILi32ELi128ELi128ELi8ES3_EEEEvNS_16Flash_bwd_paramsE:
	.zero		992


//--------------------- .nv.constant0._ZN5flash27flash_bwd_convert_dq_kernelI23Flash_bwd_kernel_traitsILi32ELi128ELi128ELi8ELi4ELi4ELi4ELb0ELb0EN7cutlass6half_tE19Flash_kernel_traitsILi32ELi128ELi128ELi8ES3_EEEEvNS_16Flash_bwd_paramsEi --------------------------
	.section	.nv.constant0._ZN5flash27flash_bwd_convert_dq_kernelI23Flash_bwd_kernel_traitsILi32ELi128ELi128ELi8ELi4ELi4ELi4ELb0ELb0EN7cutlass6half_tE19Flash_kernel_traitsILi32ELi128ELi128ELi8ES3_EEEEvNS_16Flash_bwd_paramsEi,"a",@progbits
	.sectionflags	@""
	.align	4
.nv.constant0._ZN5flash27flash_bwd_convert_dq_kernelI23Flash_bwd_kernel_traitsILi32ELi128ELi128ELi8ELi4ELi4ELi4ELb0ELb0EN7cutlass6half_tE19Flash_kernel_traitsILi32ELi128ELi128ELi8ES3_EEEEvNS_16Flash_bwd_paramsEi:
	.zero		996


//--------------------- .nv.constant0._ZN5flash44flash_bwd_dq_dk_dv_loop_seqk_parallel_kernelI23Flash_bwd_kernel_traitsILi32ELi128ELi128ELi8ELi4ELi4ELi4ELb0ELb0EN7cutlass6half_tE19Flash_kernel_traitsILi32ELi128ELi128ELi8ES3_EELb1ELb0ELb0ELb0ELb0ELb1ELb0EEEvNS_16Flash_bwd_paramsE --------------------------
	.section	.nv.constant0._ZN5flash44flash_bwd_dq_dk_dv_loop_seqk_parallel_kernelI23Flash_bwd_kernel_traitsILi32ELi128ELi128ELi8ELi4ELi4ELi4ELb0ELb0EN7cutlass6half_tE19Flash_kernel_traitsILi32ELi128ELi128ELi8ES3_EELb1ELb0ELb0ELb0ELb0ELb1ELb0EEEvNS_16Flash_bwd_paramsE,"a",@progbits
	.sectionflags	@""
	.align	4
.nv.constant0._ZN5flash44flash_bwd_dq_dk_dv_loop_seqk_parallel_kernelI23Flash_bwd_kernel_traitsILi32ELi128ELi128ELi8ELi4ELi4ELi4ELb0ELb0EN7cutlass6half_tE19Flash_kernel_traitsILi32ELi128ELi128ELi8ES3_EELb1ELb0ELb0ELb0ELb0ELb1ELb0EEEvNS_16Flash_bwd_paramsE:
	.zero		992


//--------------------- .nv.constant0._ZN5flash44flash_bwd_dq_dk_dv_loop_seqk_parallel_kernelI23Flash_bwd_kernel_traitsILi32ELi128ELi128ELi8ELi4ELi4ELi4ELb0ELb0EN7cutlass6half_tE19Flash_kernel_traitsILi32ELi128ELi128ELi8ES3_EELb0ELb0ELb0ELb0ELb0ELb1ELb1EEEvNS_16Flash_bwd_paramsE --------------------------
	.section	.nv.constant0._ZN5flash44flash_bwd_dq_dk_dv_loop_seqk_parallel_kernelI23Flash_bwd_kernel_traitsILi32ELi128ELi128ELi8ELi4ELi4ELi4ELb0ELb0EN7cutlass6half_tE19Flash_kernel_traitsILi32ELi128ELi128ELi8ES3_EELb0ELb0ELb0ELb0ELb0ELb1ELb1EEEvNS_16Flash_bwd_paramsE,"a",@progbits
	.sectionflags	@""
	.align	4
.nv.constant0._ZN5flash44flash_bwd_dq_dk_dv_loop_seqk_parallel_kernelI23Flash_bwd_kernel_traitsILi32ELi128ELi128ELi8ELi4ELi4ELi4ELb0ELb0EN7cutlass6half_tE19Flash_kernel_traitsILi32ELi128ELi128ELi8ES3_EELb0ELb0ELb0ELb0ELb0ELb1ELb1EEEvNS_16Flash_bwd_paramsE:
	.zero		992


//--------------------- .nv.constant0._ZN5flash44flash_bwd_dq_dk_dv_loop_seqk_parallel_kernelI23Flash_bwd_kernel_traitsILi32ELi128ELi128ELi8ELi4ELi4ELi4ELb0ELb0EN7cutlass6half_tE19Flash_kernel_traitsILi32ELi128ELi128ELi8ES3_EELb1ELb0ELb0ELb0ELb0ELb0ELb0EEEvNS_16Flash_bwd_paramsE --------------------------
	.section	.nv.constant0._ZN5flash44flash_bwd_dq_dk_dv_loop_seqk_parallel_kernelI23Flash_bwd_kernel_traitsILi32ELi128ELi128ELi8ELi4ELi4ELi4ELb0ELb0EN7cutlass6half_tE19Flash_kernel_traitsILi32ELi128ELi128ELi8ES3_EELb1ELb0ELb0ELb0ELb0ELb0ELb0EEEvNS_16Flash_bwd_paramsE,"a",@progbits
	.sectionflags	@""
	.align	4
.nv.constant0._ZN5flash44flash_bwd_dq_dk_dv_loop_seqk_parallel_kernelI23Flash_bwd_kernel_traitsILi32ELi128ELi128ELi8ELi4ELi4ELi4ELb0ELb0EN7cutlass6half_tE19Flash_kernel_traitsILi32ELi128ELi128ELi8ES3_EELb1ELb0ELb0ELb0ELb0ELb0ELb0EEEvNS_16Flash_bwd_paramsE:
	.zero		992


//--------------------- .nv.constant0._ZN5flash44flash_bwd_dq_dk_dv_loop_seqk_parallel_kernelI23Flash_bwd_kernel_traitsILi32ELi128ELi128ELi8ELi4ELi4ELi4ELb0ELb0EN7cutlass6half_tE19Flash_kernel_traitsILi32ELi128ELi128ELi8ES3_EELb0ELb0ELb0ELb0ELb0ELb0ELb1EEEvNS_16Flash_bwd_paramsE --------------------------
	.section	.nv.constant0._ZN5flash44flash_bwd_dq_dk_dv_loop_seqk_parallel_kernelI23Flash_bwd_kernel_traitsILi32ELi128ELi128ELi8ELi4ELi4ELi4ELb0ELb0EN7cutlass6half_tE19Flash_kernel_traitsILi32ELi128ELi128ELi8ES3_EELb0ELb0ELb0ELb0ELb0ELb0ELb1EEEvNS_16Flash_bwd_paramsE,"a",@progbits
	.sectionflags	@""
	.align	4
.nv.constant0._ZN5flash44flash_bwd_dq_dk_dv_loop_seqk_parallel_kernelI23Flash_bwd_kernel_traitsILi32ELi128ELi128ELi8ELi4ELi4ELi4ELb0ELb0EN7cutlass6half_tE19Flash_kernel_traitsILi32ELi128ELi128ELi8ES3_EELb0ELb0ELb0ELb0ELb0ELb0ELb1EEEvNS_16Flash_bwd_paramsE:
	.zero		992


//--------------------- .nv.constant0._ZN5flash44flash_bwd_dq_dk_dv_loop_seqk_parallel_kernelI23Flash_bwd_kernel_traitsILi32ELi128ELi128ELi8ELi4ELi4ELi4ELb0ELb0EN7cutlass6half_tE19Flash_kernel_traitsILi32ELi128ELi128ELi8ES3_EELb1ELb0ELb1ELb0ELb0ELb0ELb0EEEvNS_16Flash_bwd_paramsE --------------------------
	.section	.nv.constant0._ZN5flash44flash_bwd_dq_dk_dv_loop_seqk_parallel_kernelI23Flash_bwd_kernel_traitsILi32ELi128ELi128ELi8ELi4ELi4ELi4ELb0ELb0EN7cutlass6half_tE19Flash_kernel_traitsILi32ELi128ELi128ELi8ES3_EELb1ELb0ELb1ELb0ELb0ELb0ELb0EEEvNS_16Flash_bwd_paramsE,"a",@progbits
	.sectionflags	@""
	.align	4
.nv.constant0._ZN5flash44flash_bwd_dq_dk_dv_loop_seqk_parallel_kernelI23Flash_bwd_kernel_traitsILi32ELi128ELi128ELi8ELi4ELi4ELi4ELb0ELb0EN7cutlass6half_tE19Flash_kernel_traitsILi32ELi128ELi128ELi8ES3_EELb1ELb0ELb1ELb0ELb0ELb0ELb0EEEvNS_16Flash_bwd_paramsE:
	.zero		992


//--------------------- .nv.constant0._ZN5flash44flash_bwd_dq_dk_dv_loop_seqk_parallel_kernelI23Flash_bwd_kernel_traitsILi32ELi128ELi128ELi8ELi4ELi4ELi4ELb0ELb0EN7cutlass6half_tE19Flash_kernel_traitsILi32ELi128ELi128ELi8ES3_EELb0ELb0ELb1ELb0ELb0ELb0ELb1EEEvNS_16Flash_bwd_paramsE --------------------------
	.section	.nv.constant0._ZN5flash44flash_bwd_dq_dk_dv_loop_seqk_parallel_kernelI23Flash_bwd_kernel_traitsILi32ELi128ELi128ELi8ELi4ELi4ELi4ELb0ELb0EN7cutlass6half_tE19Flash_kernel_traitsILi32ELi128ELi128ELi8ES3_EELb0ELb0ELb1ELb0ELb0ELb0ELb1EEEvNS_16Flash_bwd_paramsE,"a",@progbits
	.sectionflags	@""
	.align	4
.nv.constant0._ZN5flash44flash_bwd_dq_dk_dv_loop_seqk_parallel_kernelI23Flash_bwd_kernel_traitsILi32ELi128ELi128ELi8ELi4ELi4ELi4ELb0ELb0EN7cutlass6half_tE19Flash_kernel_traitsILi32ELi128ELi128ELi8ES3_EELb0ELb0ELb1ELb0ELb0ELb0ELb1EEEvNS_16Flash_bwd_paramsE:
	.zero		992


//--------------------- .nv.constant0._ZN5flash44flash_bwd_dq_dk_dv_loop_seqk_parallel_kernelI23Flash_bwd_kernel_traitsILi32ELi128ELi128ELi8ELi4ELi4ELi4ELb0ELb0EN7cutlass6half_tE19Flash_kernel_traitsILi32ELi128ELi128ELi8ES3_EELb1ELb0ELb0ELb0ELb1ELb1ELb0EEEvNS_16Flash_bwd_paramsE --------------------------
	.section	.nv.constant0._ZN5flash44flash_bwd_dq_dk_dv_loop_seqk_parallel_kernelI23Flash_bwd_kernel_traitsILi32ELi128ELi128ELi8ELi4ELi4ELi4ELb0ELb0EN7cutlass6half_tE19Flash_kernel_traitsILi32ELi128ELi128ELi8ES3_EELb1ELb0ELb0ELb0ELb1ELb1ELb0EEEvNS_16Flash_bwd_paramsE,"a",@progbits
	.sectionflags	@""
	.align	4
.nv.constant0._ZN5flash44flash_bwd_dq_dk_dv_loop_seqk_parallel_kernelI23Flash_bwd_kernel_traitsILi32ELi128ELi128ELi8ELi4ELi4ELi4ELb0ELb0EN7cutlass6half_tE19Flash_kernel_traitsILi32ELi128ELi128ELi8ES3_EELb1ELb0ELb0ELb0ELb1ELb1ELb0EEEvNS_16Flash_bwd_paramsE:
	.zero		992


//--------------------- .nv.constant0._ZN5flash44flash_bwd_dq_dk_dv_loop_seqk_parallel_kernelI23Flash_bwd_kernel_traitsILi32ELi128ELi128ELi8ELi4ELi4ELi4ELb0ELb0EN7cutlass6half_tE19Flash_kernel_traitsILi32ELi128ELi128ELi8ES3_EELb0ELb0ELb0ELb0ELb1ELb1ELb1EEEvNS_16Flash_bwd_paramsE --------------------------
	.section	.nv.constant0._ZN5flash44flash_bwd_dq_dk_dv_loop_seqk_parallel_kernelI23Flash_bwd_kernel_traitsILi32ELi128ELi128ELi8ELi4ELi4ELi4ELb0ELb0EN7cutlass6half_tE19Flash_kernel_traitsILi32ELi128ELi128ELi8ES3_EELb0ELb0ELb0ELb0ELb1ELb1ELb1EEEvNS_16Flash_bwd_paramsE,"a",@progbits
	.sectionflags	@""
	.align	4
.nv.constant0._ZN5flash44flash_bwd_dq_dk_dv_loop_seqk_parallel_kernelI23Flash_bwd_kernel_traitsILi32ELi128ELi128ELi8ELi4ELi4ELi4ELb0ELb0EN7cutlass6half_tE19Flash_kernel_traitsILi32ELi128ELi128ELi8ES3_EELb0ELb0ELb0ELb0ELb1ELb1ELb1EEEvNS_16Flash_bwd_paramsE:
	.zero		992


//--------------------- .nv.constant0._ZN5flash44flash_bwd_dq_dk_dv_loop_seqk_parallel_kernelI23Flash_bwd_kernel_traitsILi32ELi128ELi128ELi8ELi4ELi4ELi4ELb0ELb0EN7cutlass6half_tE19Flash_kernel_traitsILi32ELi128ELi128ELi8ES3_EELb1ELb0ELb0ELb1ELb0ELb0ELb0EEEvNS_16Flash_bwd_paramsE --------------------------
	.section	.nv.constant0._ZN5flash44flash_bwd_dq_dk_dv_loop_seqk_parallel_kernelI23Flash_bwd_kernel_traitsILi32ELi128ELi128ELi8ELi4ELi4ELi4ELb0ELb0EN7cutlass6half_tE19Flash_kernel_traitsILi32ELi128ELi128ELi8ES3_EELb1ELb0ELb0ELb1ELb0ELb0ELb0EEEvNS_16Flash_bwd_paramsE,"a",@progbits
	.sectionflags	@""
	.align	4
.nv.constant0._ZN5flash44flash_bwd_dq_dk_dv_loop_seqk_parallel_kernelI23Flash_bwd_kernel_traitsILi32ELi128ELi128ELi8ELi4ELi4ELi4ELb0ELb0EN7cutlass6half_tE19Flash_kernel_traitsILi32ELi128ELi128ELi8ES3_EELb1ELb0ELb0ELb1ELb0ELb0ELb0EEEvNS_16Flash_bwd_paramsE:
	.zero		992


//--------------------- .nv.constant0._ZN5flash44flash_bwd_dq_dk_dv_loop_seqk_parallel_kernelI23Flash_bwd_kernel_traitsILi32ELi128ELi128ELi8ELi4ELi4ELi4ELb0ELb0EN7cutlass6half_tE19Flash_kernel_traitsILi32ELi128ELi128ELi8ES3_EELb0ELb0ELb0ELb1ELb0ELb0ELb1EEEvNS_16Flash_bwd_paramsE --------------------------
	.section	.nv.constant0._ZN5flash44flash_bwd_dq_dk_dv_loop_seqk_parallel_kernelI23Flash_bwd_kernel_traitsILi32ELi128ELi128ELi8ELi4ELi4ELi4ELb0ELb0EN7cutlass6half_tE19Flash_kernel_traitsILi32ELi128ELi128ELi8ES3_EELb0ELb0ELb0ELb1ELb0ELb0ELb1EEEvNS_16Flash_bwd_paramsE,"a",@progbits
	.sectionflags	@""
	.align	4
.nv.constant0._ZN5flash44flash_bwd_dq_dk_dv_loop_seqk_parallel_kernelI23Flash_bwd_kernel_traitsILi32ELi128ELi128ELi8ELi4ELi4ELi4ELb0ELb0EN7cutlass6half_tE19Flash_kernel_traitsILi32ELi128ELi128ELi8ES3_EELb0ELb0ELb0ELb1ELb0ELb0ELb1EEEvNS_16Flash_bwd_paramsE:
	.zero		992


//--------------------- .nv.constant0._ZN5flash44flash_bwd_dq_dk_dv_loop_seqk_parallel_kernelI23Flash_bwd_kernel_traitsILi32ELi128ELi128ELi8ELi4ELi4ELi4ELb0ELb0EN7cutlass6half_tE19Flash_kernel_traitsILi32ELi128ELi128ELi8ES3_EELb1ELb0ELb1ELb0ELb0ELb1ELb0EEEvNS_16Flash_bwd_paramsE --------------------------
	.section	.nv.constant0._ZN5flash44flash_bwd_dq_dk_dv_loop_seqk_parallel_kernelI23Flash_bwd_kernel_traitsILi32ELi128ELi128ELi8ELi4ELi4ELi4ELb0ELb0EN7cutlass6half_tE19Flash_kernel_traitsILi32ELi128ELi128ELi8ES3_EELb1ELb0ELb1ELb0ELb0ELb1ELb0EEEvNS_16Flash_bwd_paramsE,"a",@progbits
	.sectionflags	@""
	.align	4
.nv.constant0._ZN5flash44flash_bwd_dq_dk_dv_loop_seqk_parallel_kernelI23Flash_bwd_kernel_traitsILi32ELi128ELi128ELi8ELi4ELi4ELi4ELb0ELb0EN7cutlass6half_tE19Flash_kernel_traitsILi32ELi128ELi128ELi8ES3_EELb1ELb0ELb1ELb0ELb0ELb1ELb0EEEvNS_16Flash_bwd_paramsE:
	.zero		992


//--------------------- .nv.constant0._ZN5flash44flash_bwd_dq_dk_dv_loop_seqk_parallel_kernelI23Flash_bwd_kernel_traitsILi32ELi128ELi128ELi8ELi4ELi4ELi4ELb0ELb0EN7cutlass6half_tE19Flash_kernel_traitsILi32ELi128ELi128ELi8ES3_EELb0ELb0ELb1ELb0ELb0ELb1ELb1EEEvNS_16Flash_bwd_paramsE --------------------------
	.section	.nv.constant0._ZN5flash44flash_bwd_dq_dk_dv_loop_seqk_parallel_kernelI23Flash_bwd_kernel_traitsILi32ELi128ELi128ELi8ELi4ELi4ELi4ELb0ELb0EN7cutlass6half_tE19Flash_kernel_traitsILi32ELi128ELi128ELi8ES3_EELb0ELb0ELb1ELb0ELb0ELb1ELb1EEEvNS_16Flash_bwd_paramsE,"a",@progbits
	.sectionflags	@""
	.align	4
.nv.constant0._ZN5flash44flash_bwd_dq_dk_dv_loop_seqk_parallel_kernelI23Flash_bwd_kernel_traitsILi32ELi128ELi128ELi8ELi4ELi4ELi4ELb0ELb0EN7cutlass6half_tE19Flash_kernel_traitsILi32ELi128ELi128ELi8ES3_EELb0ELb0ELb1ELb0ELb0ELb1ELb1EEEvNS_16Flash_bwd_paramsE:
	.zero		992


//--------------------- .nv.constant0._ZN5flash44flash_bwd_dq_dk_dv_loop_seqk_parallel_kernelI23Flash_bwd_kernel_traitsILi32ELi128ELi128ELi8ELi4ELi4ELi4ELb0ELb0EN7cutlass6half_tE19Flash_kernel_traitsILi32ELi128ELi128ELi8ES3_EELb1ELb0ELb1ELb1ELb0ELb0ELb0EEEvNS_16Flash_bwd_paramsE --------------------------
	.section	.nv.constant0._ZN5flash44flash_bwd_dq_dk_dv_loop_seqk_parallel_kernelI23Flash_bwd_kernel_traitsILi32ELi128ELi128ELi8ELi4ELi4ELi4ELb0ELb0EN7cutlass6half_tE19Flash_kernel_traitsILi32ELi128ELi128ELi8ES3_EELb1ELb0ELb1ELb1ELb0ELb0ELb0EEEvNS_16Flash_bwd_paramsE,"a",@progbits
	.sectionflags	@""
	.align	4
.nv.constant0._ZN5flash44flash_bwd_dq_dk_dv_loop_seqk_parallel_kernelI23Flash_bwd_kernel_traitsILi32ELi128ELi128ELi8ELi4ELi4ELi4ELb0ELb0EN7cutlass6half_tE19Flash_kernel_traitsILi32ELi128ELi128ELi8ES3_EELb1ELb0ELb1ELb1ELb0ELb0ELb0EEEvNS_16Flash_bwd_paramsE:
	.zero		992


//--------------------- .nv.constant0._ZN5flash44flash_bwd_dq_dk_dv_loop_seqk_parallel_kernelI23Flash_bwd_kernel_traitsILi32ELi128ELi128ELi8ELi4ELi4ELi4ELb0ELb0EN7cutlass6half_tE19Flash_kernel_traitsILi32ELi128ELi128ELi8ES3_EELb0ELb0ELb1ELb1ELb0ELb0ELb1EEEvNS_16Flash_bwd_paramsE --------------------------
	.section	.nv.constant0._ZN5flash44flash_bwd_dq_dk_dv_loop_seqk_parallel_kernelI23Flash_bwd_kernel_traitsILi32ELi128ELi128ELi8ELi4ELi4ELi4ELb0ELb0EN7cutlass6half_tE19Flash_kernel_traitsILi32ELi128ELi128ELi8ES3_EELb0ELb0ELb1ELb1ELb0ELb0ELb1EEEvNS_16Flash_bwd_paramsE,"a",@progbits
	.sectionflags	@""
	.align	4
.nv.constant0._ZN5flash44flash_bwd_dq_dk_dv_loop_seqk_parallel_kernelI23Flash_bwd_kernel_traitsILi32ELi128ELi128ELi8ELi4ELi4ELi4ELb0ELb0EN7cutlass6half_tE19Flash_kernel_traitsILi32ELi128ELi128ELi8ES3_EELb0ELb0ELb1ELb1ELb0ELb0ELb1EEEvNS_16Flash_bwd_paramsE:
	.zero		992


//--------------------- .nv.constant0._ZN5flash25flash_bwd_dot_do_o_kernelILb0E23Flash_bwd_kernel_traitsILi32ELi128ELi128ELi8ELi4ELi4ELi4ELb0ELb0EN7cutlass6half_tE19Flash_kernel_traitsILi32ELi128ELi128ELi8ES3_EEEEvNS_16Flash_bwd_paramsE --------------------------
	.section	.nv.constant0._ZN5flash25flash_bwd_dot_do_o_kernelILb0E23Flash_bwd_kernel_traitsILi32ELi128ELi128ELi8ELi4ELi4ELi4ELb0ELb0EN7cutlass6half_tE19Flash_kernel_traitsILi32ELi128ELi128ELi8ES3_EEEEvNS_16Flash_bwd_paramsE,"a",@progbits
	.sectionflags	@""
	.align	4
.nv.constant0._ZN5flash25flash_bwd_dot_do_o_kernelILb0E23Flash_bwd_kernel_traitsILi32ELi128ELi128ELi8ELi4ELi4ELi4ELb0ELb0EN7cutlass6half_tE19Flash_kernel_traitsILi32ELi128ELi128ELi8ES3_EEEEvNS_16Flash_bwd_paramsE:
	.zero		992


//--------------------- .nv.constant0._ZN5flash25flash_bwd_dot_do_o_kernelILb1E23Flash_bwd_kernel_traitsILi32ELi128ELi128ELi8ELi4ELi4ELi4ELb0ELb0EN7cutlass6half_tE19Flash_kernel_traitsILi32ELi128ELi128ELi8ES3_EEEEvNS_16Flash_bwd_paramsE --------------------------
	.section	.nv.constant0._ZN5flash25flash_bwd_dot_do_o_kernelILb1E23Flash_bwd_kernel_traitsILi32ELi128ELi128ELi8ELi4ELi4ELi4ELb0ELb0EN7cutlass6half_tE19Flash_kernel_traitsILi32ELi128ELi128ELi8ES3_EEEEvNS_16Flash_bwd_paramsE,"a",@progbits
	.sectionflags	@""
	.align	4
.nv.constant0._ZN5flash25flash_bwd_dot_do_o_kernelILb1E23Flash_bwd_kernel_traitsILi32ELi128ELi128ELi8ELi4ELi4ELi4ELb0ELb0EN7cutlass6half_tE19Flash_kernel_traitsILi32ELi128ELi128ELi8ES3_EEEEvNS_16Flash_bwd_paramsE:
	.zero		992


//--------------------- .text._ZN5flash44flash_bwd_dq_dk_dv_loop_seqk_parallel_kernelI23Flash_bwd_kernel_traitsILi32ELi128ELi128ELi8ELi4ELi4ELi4ELb1ELb0EN7cutlass6half_tE19Flash_kernel_traitsILi32ELi128ELi128ELi8ES3_EELb0ELb0ELb0ELb0ELb0ELb1ELb0EEEvNS_16Flash_bwd_paramsE --------------------------
	.section	.text._ZN5flash44flash_bwd_dq_dk_dv_loop_seqk_parallel_kernelI23Flash_bwd_kernel_traitsILi32ELi128ELi128ELi8ELi4ELi4ELi4ELb1ELb0EN7cutlass6half_tE19Flash_kernel_traitsILi32ELi128ELi128ELi8ES3_EELb0ELb0ELb0ELb0ELb0ELb1ELb0EEEvNS_16Flash_bwd_paramsE,"ax",@progbits
	.sectioninfo	@"SHI_REGISTERS=255"
	.align	128
        .global         _ZN5flash44flash_bwd_dq_dk_dv_loop_seqk_parallel_kernelI23Flash_bwd_kernel_traitsILi32ELi128ELi128ELi8ELi4ELi4ELi4ELb1ELb0EN7cutlass6half_tE19Flash_kernel_traitsILi32ELi128ELi128ELi8ES3_EELb0ELb0ELb0ELb0ELb0ELb1ELb0EEEvNS_16Flash_bwd_paramsE
        .type           _ZN5flash44flash_bwd_dq_dk_dv_loop_seqk_parallel_kernelI23Flash_bwd_kernel_traitsILi32ELi128ELi128ELi8ELi4ELi4ELi4ELb1ELb0EN7cutlass6half_tE19Flash_kernel_traitsILi32ELi128ELi128ELi8ES3_EELb0ELb0ELb0ELb0ELb0ELb1ELb0EEEvNS_16Flash_bwd_paramsE,@function
        .size           _ZN5flash44flash_bwd_dq_dk_dv_loop_seqk_parallel_kernelI23Flash_bwd_kernel_traitsILi32ELi128ELi128ELi8ELi4ELi4ELi4ELb1ELb0EN7cutlass6half_tE19Flash_kernel_traitsILi32ELi128ELi128ELi8ES3_EELb0ELb0ELb0ELb0ELb0ELb1ELb0EEEvNS_16Flash_bwd_paramsE,(.L_x_1324 - _ZN5flash44flash_bwd_dq_dk_dv_loop_seqk_parallel_kernelI23Flash_bwd_kernel_traitsILi32ELi128ELi128ELi8ELi4ELi4ELi4ELb1ELb0EN7cutlass6half_tE19Flash_kernel_traitsILi32ELi128ELi128ELi8ES3_EELb0ELb0ELb0ELb0ELb0ELb1ELb0EEEvNS_16Flash_bwd_paramsE)
        .other          _ZN5flash44flash_bwd_dq_dk_dv_loop_seqk_parallel_kernelI23Flash_bwd_kernel_traitsILi32ELi128ELi128ELi8ELi4ELi4ELi4ELb1ELb0EN7cutlass6half_tE19Flash_kernel_traitsILi32ELi128ELi128ELi8ES3_EELb0ELb0ELb0ELb0ELb0ELb1ELb0EEEvNS_16Flash_bwd_paramsE,@"STO_CUDA_ENTRY STV_DEFAULT"
_ZN5flash44flash_bwd_dq_dk_dv_loop_seqk_parallel_kernelI23Flash_bwd_kernel_traitsILi32ELi128ELi128ELi8ELi4ELi4ELi4ELb1ELb0EN7cutlass6half_tE19Flash_kernel_traitsILi32ELi128ELi128ELi8ES3_EELb0ELb0ELb0ELb0ELb0ELb1ELb0EEEvNS_16Flash_bwd_paramsE:
.text._ZN5flash44flash_bwd_dq_dk_dv_loop_seqk_parallel_kernelI23Flash_bwd_kernel_traitsILi32ELi128ELi128ELi8ELi4ELi4ELi4ELb1ELb0EN7cutlass6half_tE19Flash_kernel_traitsILi32ELi128ELi128ELi8ES3_EELb0ELb0ELb0ELb0ELb0ELb1ELb0EEEvNS_16Flash_bwd_paramsE:
[----:B------:R-:W-:Y:S02]  /*0000*/  MOV R1, c[0x0][0x28] ;  /* 0x00000a0000017a02 */ /* 0x000fe40000000f00 */
[----:B------:R-:W1:Y:S01]  /*0010*/  S2UR UR30, SR_CTAID.X ;  /* 0x00000000001e79c3 */ /* 0x000e620000002500 */
[----:B------:R-:W-:Y:S01]  /*0020*/  ULDC UR4, c[0x0][0x218] ;  /* 0x0000860000047ab9 */ /* 0x000fe20000000800 */
[----:B------:R-:W-:Y:S01]  /*0030*/  IADD3 R1, R1, -0x28, RZ ;  /* 0xffffffd801017810 */ /* 0x000fe20007ffe0ff */
[----:B------:R-:W-:-:S04]  /*0040*/  UIADD3 UR5, UR4, 0x7f, URZ ;  /* 0x0000007f04057890 */ /* 0x000fc8000fffe03f */
[----:B------:R-:W-:-:S04]  /*0050*/  USHF.R.S32.HI UR4, URZ, 0x1f, UR5 ;  /* 0x0000001f3f047899 */ /* 0x000fc80008011405 */
[----:B------:R-:W-:-:S04]  /*0060*/  ULEA.HI UR4, UR4, UR5, URZ, 0x7 ;  /* 0x0000000504047291 */ /* 0x000fc8000f8f383f */
[----:B------:R-:W-:-:S04]  /*0070*/  USHF.R.S32.HI UR4, URZ, 0x7, UR4 ;  /* 0x000000073f047899 */ /* 0x000fc80008011404 */
[----:B-1----:R-:W-:-:S06]  /*0080*/  UISETP.GE.AND UP0, UPT, UR30, UR4, UPT ;  /* 0x000000041e00728c */ /* 0x002fcc000bf06270 */
[----:B------:R-:W-:-:S13]  /*0090*/  PLOP3.LUT P0, PT, PT, PT, UP0, 0x80, 0x0 ;  /* 0x000000000000781c */ /* 0x000fda0003f0f008 */
[----:B------:R-:W-:Y:S05]  /*00a0*/  @P0 EXIT ;  /* 0x000000000000094d */ /* 0x000fea0003800000 */
[----:B------:R-:W1:Y:S01]  /*00b0*/  S2R R19, SR_TID.X ;  /* 0x0000000000137919 */ /* 0x000e620000002100 */
[----:B------:R-:W-:Y:S01]  /*00c0*/  UMOV UR8, 0x80 ;  /* 0x0000008000087882 */ /* 0x000fe20000000000 */
[----:B------:R-:W2:Y:S01]  /*00d0*/  S2UR UR51, SR_CTAID.Z ;  /* 0x00000000003379c3 */ /* 0x000ea20000002700 */
[----:B------:R-:W-:Y:S01]  /*00e0*/  ULDC UR5, c[0x0][0x210] ;  /* 0x0000840000057ab9 */ /* 0x000fe20000000800 */
[----:B------:R-:W-:Y:S01]  /*00f0*/  IMAD.MOV.U32 R176, RZ, RZ, -0x10 ;  /* 0xfffffff0ffb07424 */ /* 0x000fe200078e00ff */
[----:B------:R-:W-:Y:S01]  /*0100*/  ULDC UR4, c[0x0][0x234] ;  /* 0x00008d0000047ab9 */ /* 0x000fe20000000800 */
[----:B------:R-:W-:Y:S01]  /*0110*/  IMAD.MOV.U32 R153, RZ, RZ, 0x20 ;  /* 0x00000020ff997424 */ /* 0x000fe200078e00ff */
[----:B------:R-:W-:Y:S01]  /*0120*/  UIMAD UR4, UR8, UR5, UR4 ;  /* 0x00000005080472a4 */ /* 0x000fe2000f8e0204 */
[----:B------:R-:W-:Y:S01]  /*0130*/  IMAD.MOV.U32 R148, RZ, RZ, 0x40 ;  /* 0x00000040ff947424 */ /* 0x000fe200078e00ff */
[----:B------:R-:W-:Y:S01]  /*0140*/  ULDC UR57, c[0x0][0x22c] ;  /* 0x00008b0000397ab9 */ /* 0x000fe20000000800 */
[----:B------:R-:W3:Y:S01]  /*0150*/  S2UR UR46, SR_CTAID.Y ;  /* 0x00000000002e79c3 */ /* 0x000ee20000002600 */
[----:B------:R-:W-:-:S02]  /*0160*/  ULDC UR13, c[0x0][0x1c8] ;  /* 0x00007200000d7ab9 */ /* 0x000fc40000000800 */
[----:B------:R-:W-:Y:S02]  /*0170*/  ULDC UR9, c[0x0][0x1c0] ;  /* 0x0000700000097ab9 */ /* 0x000fe40000000800 */
[----:B------:R-:W-:Y:S02]  /*0180*/  ULDC.U8 UR10, c[0x0][0x328] ;  /* 0x0000ca00000a7ab9 */ /* 0x000fe40000000000 */
[----:B------:R-:W-:Y:S02]  /*0190*/  UISETP.NE.AND UP2, UPT, UR10, URZ, UPT ;  /* 0x0000003f0a00728c */ /* 0x000fe4000bf45270 */
[----:B------:R-:W-:Y:S02]  /*01a0*/  ULDC UR29, c[0x0][0x214] ;  /* 0x00008500001d7ab9 */ /* 0x000fe40000000800 */
[----:B------:R-:W-:Y:S02]  /*01b0*/  ULDC UR17, c[0x0][0x224] ;  /* 0x0000890000117ab9 */ /* 0x000fe40000000800 */
[----:B------:R-:W-:Y:S01]  /*01c0*/  USHF.R.S32.HI UR5, URZ, 0x1f, UR17 ;  /* 0x0000001f3f057899 */ /* 0x000fe20008011411 */
[----:B-1----:R-:W-:Y:S01]  /*01d0*/  SHF.R.S32.HI R10, RZ, 0x1f, R19 ;  /* 0x0000001fff0a7819 */ /* 0x002fe20000011413 */
[----:B------:R-:W-:Y:S01]  /*01e0*/  ULDC UR15, c[0x0][0x224] ;  /* 0x00008900000f7ab9 */ /* 0x000fe20000000800 */
[----:B------:R-:W-:Y:S01]  /*01f0*/  IMAD.SHL.U32 R248, R19, 0x2, RZ ;  /* 0x0000000213f87824 */ /* 0x000fe200078e00ff */
[----:B--2---:R-:W-:Y:S01]  /*0200*/  UIMAD UR16, UR51, UR57, URZ ;  /* 0x00000039331072a4 */ /* 0x004fe2000f8e023f */
[CC--:B------:R-:W-:Y:S01]  /*0210*/  LEA.HI R3, R10.reuse, R19.reuse, RZ, 0x2 ;  /* 0x000000130a037211 */ /* 0x0c0fe200078f10ff */
[----:B------:R-:W-:Y:S01]  /*0220*/  ULOP3.LUT UR8, UR51, UR13, URZ, 0x3c, !UPT ;  /* 0x0000000d33087292 */ /* 0x000fe2000f8e3c3f */
[-C--:B------:R-:W-:Y:S01]  /*0230*/  LEA.HI R20, R10, R19.reuse, RZ, 0x3 ;  /* 0x000000130a147211 */ /* 0x080fe200078f18ff */
[----:B------:R-:W-:Y:S01]  /*0240*/  ULDC UR52, c[0x0][0x1c0] ;  /* 0x0000700000347ab9 */ /* 0x000fe20000000800 */
[--C-:B------:R-:W-:Y:S01]  /*0250*/  SHF.R.S32.HI R4, RZ, 0x2, R3.reuse ;  /* 0x00000002ff047819 */ /* 0x100fe20000011403 */
[----:B------:R-:W-:Y:S01]  /*0260*/  UIMAD.WIDE UR52, UR57, UR52, URZ ;  /* 0x00000034393472a5 */ /* 0x000fe2000f8e023f */
[----:B------:R-:W-:Y:S01]  /*0270*/  SHF.R.S32.HI R0, RZ, 0x1f, R3 ;  /* 0x0000001fff007819 */ /* 0x000fe20000011403 */
[----:B---3--:R-:W-:Y:S01]  /*0280*/  UIMAD UR5, UR5, UR46, URZ ;  /* 0x0000002e050572a4 */ /* 0x008fe2000f8e023f */
[CC--:B------:R-:W-:Y:S01]  /*0290*/  LEA.HI R2, R3.reuse, R4.reuse, RZ, 0x1 ;  /* 0x0000000403027211 */ /* 0x0c0fe200078f08ff */
[----:B------:R-:W-:Y:S01]  /*02a0*/  UIMAD.WIDE.U32 UR60, UR46, UR17, URZ ;  /* 0x000000112e3c72a5 */ /* 0x000fe2000f8e003f */
[----:B------:R-:W-:Y:S01]  /*02b0*/  LEA.HI R0, R0, R4, RZ, 0x3 ;  /* 0x0000000400007211 */ /* 0x000fe200078f18ff */
[----:B------:R-:W-:Y:S01]  /*02c0*/  ULDC UR12, c[0x0][0x1c0] ;  /* 0x00007000000c7ab9 */ /* 0x000fe20000000800 */
[----:B------:R-:W-:Y:S01]  /*02d0*/  LOP3.LUT R2, R2, 0x7fffffe, RZ, 0xc0, !PT ;  /* 0x07fffffe02027812 */ /* 0x000fe200078ec0ff */
[----:B------:R-:W-:Y:S01]  /*02e0*/  UIMAD UR57, UR57, UR12, URZ ;  /* 0x0000000c393972a4 */ /* 0x000fe2000f8e023f */
[----:B------:R-:W-:Y:S01]  /*02f0*/  LOP3.LUT R0, R0, 0xfffffff8, RZ, 0xc0, !PT ;  /* 0xfffffff800007812 */ /* 0x000fe200078ec0ff */
[----:B------:R-:W-:Y:S01]  /*0300*/  ULDC UR14, c[0x0][0x1c0] ;  /* 0x00007000000e7ab9 */ /* 0x000fe20000000800 */
[----:B------:R-:W-:Y:S01]  /*0310*/  SHF.R.S32.HI R5, RZ, 0x3, R20 ;  /* 0x00000003ff057819 */ /* 0x000fe20000011414 */
[C---:B------:R-:W-:Y:S01]  /*0320*/  IMAD.IADD R8, R4.reuse, 0x1, -R2 ;  /* 0x0000000104087824 */ /* 0x040fe200078e0a02 */
[----:B------:R-:W-:Y:S01]  /*0330*/  LOP3.LUT R2, R3, 0xfffffffc, RZ, 0xc0, !PT ;  /* 0xfffffffc03027812 */ /* 0x000fe200078ec0ff */
[----:B------:R-:W-:Y:S01]  /*0340*/  IMAD.IADD R7, R4, 0x1, -R0 ;  /* 0x0000000104077824 */ /* 0x000fe200078e0a00 */
[----:B------:R-:W-:Y:S01]  /*0350*/  LEA.HI R4, R10, R19, RZ, 0x5 ;  /* 0x000000130a047211 */ /* 0x000fe200078f28ff */
[----:B------:R-:W-:Y:S01]  /*0360*/  IMAD.SHL.U32 R5, R5, 0x40, RZ ;  /* 0x0000004005057824 */ /* 0x000fe200078e00ff */
[----:B------:R-:W-:Y:S01]  /*0370*/  LOP3.LUT R248, R248, 0x6, RZ, 0xc0, !PT ;  /* 0x00000006f8f87812 */ /* 0x000fe200078ec0ff */
[C---:B------:R-:W-:Y:S01]  /*0380*/  IMAD.IADD R9, R19.reuse, 0x1, -R2 ;  /* 0x0000000113097824 */ /* 0x040fe200078e0a02 */
[----:B------:R-:W-:Y:S01]  /*0390*/  LOP3.LUT R0, R4, 0xffffffe0, RZ, 0xc0, !PT ;  /* 0xffffffe004007812 */ /* 0x000fe200078ec0ff */
[----:B------:R-:W-:Y:S01]  /*03a0*/  ULDC.U8 UR11, c[0x0][0x3d0] ;  /* 0x0000f400000b7ab9 */ /* 0x000fe20000000000 */
[--C-:B------:R-:W-:Y:S01]  /*03b0*/  SHF.R.S32.HI R3, RZ, 0x5, R4.reuse ;  /* 0x00000005ff037819 */ /* 0x100fe20000011404 */
[----:B------:R-:W-:Y:S01]  /*03c0*/  ULDC.64 UR6, c[0x0][0x118] ;  /* 0x0000460000067ab9 */ /* 0x000fe20000000a00 */
[----:B------:R-:W-:Y:S01]  /*03d0*/  SHF.R.S32.HI R4, RZ, 0x1f, R4 ;  /* 0x0000001fff047819 */ /* 0x000fe20000011404 */
[----:B------:R-:W-:Y:S01]  /*03e0*/  IMAD.IADD R0, R19, 0x1, -R0 ;  /* 0x0000000113007824 */ /* 0x000fe200078e0a00 */
[----:B------:R-:W-:Y:S01]  /*03f0*/  LOP3.LUT R2, R5, 0xc0, RZ, 0xc0, !PT ;  /* 0x000000c005027812 */ /* 0x000fe200078ec0ff */
[C---:B------:R-:W-:Y:S01]  /*0400*/  IMAD.SHL.U32 R5, R9.reuse, 0x8, RZ ;  /* 0x0000000809057824 */ /* 0x040fe200078e00ff */
[----:B------:R-:W-:Y:S01]  /*0410*/  LEA.HI R4, R4, R3, RZ, 0x2 ;  /* 0x0000000304047211 */ /* 0x000fe200078f10ff */
[----:B------:R-:W-:Y:S01]  /*0420*/  IMAD.SHL.U32 R9, R9, 0x2, RZ ;  /* 0x0000000209097824 */ /* 0x000fe200078e00ff */
[----:B------:R-:W-:Y:S01]  /*0430*/  SHF.R.S32.HI R6, RZ, 0x1f, R0 ;  /* 0x0000001fff067819 */ /* 0x000fe20000011400 */
[----:B------:R-:W-:Y:S01]  /*0440*/  UMOV UR56, 0xffffe000 ;  /* 0xffffe00000387882 */ /* 0x000fe20000000000 */
[----:B------:R-:W-:Y:S01]  /*0450*/  LOP3.LUT R5, R2, 0x18, R5, 0xf8, !PT ;  /* 0x0000001802057812 */ /* 0x000fe200078ef805 */
[----:B------:R-:W-:Y:S01]  /*0460*/  UISETP.NE.AND UP3, UPT, UR11, URZ, UPT ;  /* 0x0000003f0b00728c */ /* 0x000fe2000bf65270 */
[----:B------:R-:W-:Y:S01]  /*0470*/  LEA.HI R250, R6, R0, RZ, 0x2 ;  /* 0x0000000006fa7211 */ /* 0x000fe200078f10ff */
[----:B------:R-:W-:Y:S01]  /*0480*/  UIMAD.WIDE.U32 UR58, UR52, UR60, URZ ;  /* 0x0000003c343a72a5 */ /* 0x000fe2000f8e003f */
[----:B------:R-:W-:Y:S01]  /*0490*/  LOP3.LUT R0, R4, 0xfffffffc, RZ, 0xc0, !PT ;  /* 0xfffffffc04007812 */ /* 0x000fe200078ec0ff */
[----:B------:R-:W-:Y:S01]  /*04a0*/  USHF.L.U32 UR28, UR57, 0x3, URZ ;  /* 0x00000003391c7899 */ /* 0x000fe2000800063f */
[----:B------:R-:W-:Y:S01]  /*04b0*/  LEA.HI R4, R10, R19, RZ, 0x4 ;  /* 0x000000130a047211 */ /* 0x000fe200078f20ff */
[----:B------:R-:W-:Y:S01]  /*04c0*/  USHF.L.U32 UR27, UR57, 0x4, URZ ;  /* 0x00000004391b7899 */ /* 0x000fe2000800063f */
[----:B------:R-:W-:Y:S01]  /*04d0*/  SHF.R.U32.HI R2, RZ, 0x3, R2 ;  /* 0x00000003ff027819 */ /* 0x000fe20000011602 */
[C---:B------:R-:W-:Y:S01]  /*04e0*/  IMAD.IADD R158, R3.reuse, 0x1, -R0 ;  /* 0x00000001039e7824 */ /* 0x040fe200078e0a00 */
[----:B------:R-:W-:Y:S01]  /*04f0*/  LOP3.LUT R6, R20, 0xfffffff8, RZ, 0xc0, !PT ;  /* 0xfffffff814067812 */ /* 0x000fe200078ec0ff */
[----:B------:R-:W-:Y:S01]  /*0500*/  IMAD R0, R3, 0x8, R8 ;  /* 0x0000000803007824 */ /* 0x000fe200078e0208 */
[----:B------:R-:W-:Y:S01]  /*0510*/  SHF.R.S32.HI R3, RZ, 0x4, R4 ;  /* 0x00000004ff037819 */ /* 0x000fe20000011404 */
[----:B------:R-:W-:Y:S01]  /*0520*/  UIMAD UR26, UR57, 0x18, URZ ;  /* 0x00000018391a78a4 */ /* 0x000fe2000f8e023f */
[----:B------:R-:W-:Y:S01]  /*0530*/  LOP3.LUT R5, R5, R2, RZ, 0x3c, !PT ;  /* 0x0000000205057212 */ /* 0x000fe200078e3cff */
[----:B------:R-:W-:Y:S01]  /*0540*/  IMAD.IADD R6, R19, 0x1, -R6 ;  /* 0x0000000113067824 */ /* 0x000fe200078e0a06 */
[----:B------:R-:W-:Y:S01]  /*0550*/  LEA.HI R2, R4, R3, RZ, 0x1 ;  /* 0x0000000304027211 */ /* 0x000fe200078f08ff */
[----:B------:R-:W-:Y:S01]  /*0560*/  USHF.L.U32 UR25, UR57, 0x5, URZ ;  /* 0x0000000539197899 */ /* 0x000fe2000800063f */
[----:B------:R-:W-:Y:S01]  /*0570*/  LEA.HI R12, R7, R7, RZ, 0x1 ;  /* 0x00000007070c7211 */ /* 0x000fe200078f08ff */
[----:B------:R-:W-:Y:S01]  /*0580*/  IMAD.U32 R247, R0, 0x20, R5 ;  /* 0x0000002000f77824 */ /* 0x000fe200078e0005 */
[----:B------:R-:W-:Y:S01]  /*0590*/  LOP3.LUT R2, R2, 0xfffffffe, RZ, 0xc0, !PT ;  /* 0xfffffffe02027812 */ /* 0x000fe200078ec0ff */
[----:B------:R-:W-:Y:S01]  /*05a0*/  UIMAD UR24, UR57, 0x28, URZ ;  /* 0x00000028391878a4 */ /* 0x000fe2000f8e023f */
[----:B------:R-:W-:Y:S01]  /*05b0*/  LOP3.LUT R0, R4, 0xfffffff0, RZ, 0xc0, !PT ;  /* 0xfffffff004007812 */ /* 0x000fe200078ec0ff */
[----:B------:R-:W-:Y:S01]  /*05c0*/  IMAD.U32 R4, RZ, RZ, UR4 ;  /* 0x00000004ff047e24 */ /* 0x000fe2000f8e00ff */
[----:B------:R-:W-:Y:S01]  /*05d0*/  LEA.HI R8, R6, R6, RZ, 0x1 ;  /* 0x0000000606087211 */ /* 0x000fe200078f08ff */
[----:B------:R-:W-:Y:S01]  /*05e0*/  IMAD.IADD R14, R3, 0x1, -R2 ;  /* 0x00000001030e7824 */ /* 0x000fe200078e0a02 */
[----:B------:R-:W-:Y:S01]  /*05f0*/  LEA.HI R3, R10, R19, RZ, 0x7 ;  /* 0x000000130a037211 */ /* 0x000fe200078f38ff */
[----:B------:R-:W-:Y:S01]  /*0600*/  IMAD.IADD R0, R19, 0x1, -R0 ;  /* 0x0000000113007824 */ /* 0x000fe200078e0a00 */
[----:B------:R-:W-:Y:S01]  /*0610*/  LOP3.LUT R2, R8, 0x3fffffe, RZ, 0xc0, !PT ;  /* 0x03fffffe08027812 */ /* 0x000fe200078ec0ff */
[----:B------:R1:W-:Y:S01]  /*0620*/  STL [R1+0x20], R4 ;  /* 0x0000200401007387 */ /* 0x0003e20000100800 */
[----:B------:R-:W-:Y:S01]  /*0630*/  SHF.R.S32.HI R10, RZ, 0x7, R3 ;  /* 0x00000007ff0a7819 */ /* 0x000fe20000011403 */
[----:B------:R-:W-:Y:S01]  /*0640*/  UIMAD UR4, UR46, UR9, UR51 ;  /* 0x000000092e0472a4 */ /* 0x000fe2000f8e0233 */
[----:B------:R-:W-:Y:S01]  /*0650*/  SHF.R.S32.HI R11, RZ, 0x1f, R0 ;  /* 0x0000001fff0b7819 */ /* 0x000fe20000011400 */
[----:B------:R-:W-:Y:S01]  /*0660*/  USHF.L.U32 UR9, UR46, 0x7, URZ ;  /* 0x000000072e097899 */ /* 0x000fe2000800063f */
[----:B------:R-:W-:Y:S01]  /*0670*/  LOP3.LUT P5, RZ, R7, 0x2, RZ, 0xc0, !PT ;  /* 0x0000000207ff7812 */ /* 0x000fe200078ac0ff */
[C---:B------:R-:W-:Y:S01]  /*0680*/  IMAD R3, R10.reuse, 0x8, R14 ;  /* 0x000000080a037824 */ /* 0x040fe200078e020e */
[----:B------:R-:W-:Y:S01]  /*0690*/  LEA.HI R11, R11, R0, RZ, 0x3 ;  /* 0x000000000b0b7211 */ /* 0x000fe200078f18ff */
[C---:B------:R-:W-:Y:S01]  /*06a0*/  IMAD R18, R10.reuse, 0x2000, R9 ;  /* 0x000020000a127824 */ /* 0x040fe200078e0209 */
[----:B------:R-:W-:Y:S01]  /*06b0*/  UIMAD UR4, UR4, UR15, URZ ;  /* 0x0000000f040472a4 */ /* 0x000fe2000f8e023f */
[----:B------:R-:W-:Y:S01]  /*06c0*/  LOP3.LUT P4, RZ, R7, 0x4, RZ, 0xc0, !PT ;  /* 0x0000000407ff7812 */ /* 0x000fe2000788c0ff */
[----:B------:R-:W-:Y:S01]  /*06d0*/  IMAD R248, R10, 0x40, R248 ;  /* 0x000000400af87824 */ /* 0x000fe200078e02f8 */
[----:B------:R-:W-:Y:S01]  /*06e0*/  SEL R177, R153, 0xffffffe0, !P5 ;  /* 0xffffffe099b17807 */ /* 0x000fe20006800000 */
[----:B------:R-:W-:-:S02]  /*06f0*/  UIMAD UR23, UR57, 0x30, URZ ;  /* 0x00000030391778a4 */ /* 0x000fc4000f8e023f */
[----:B------:R-:W-:Y:S02]  /*0700*/  UIMAD UR22, UR57, 0x38, URZ ;  /* 0x00000038391678a4 */ /* 0x000fe4000f8e023f */
[----:B------:R-:W-:Y:S02]  /*0710*/  USHF.L.U32 UR21, UR57, 0x6, URZ ;  /* 0x0000000639157899 */ /* 0x000fe4000800063f */
[----:B------:R-:W-:Y:S02]  /*0720*/  UIMAD UR20, UR57, 0x48, URZ ;  /* 0x00000048391478a4 */ /* 0x000fe4000f8e023f */
[----:B------:R-:W-:Y:S02]  /*0730*/  UIMAD UR19, UR57, 0x50, URZ ;  /* 0x00000050391378a4 */ /* 0x000fe4000f8e023f */
[----:B------:R-:W-:Y:S01]  /*0740*/  UIMAD UR18, UR57, 0x58, URZ ;  /* 0x00000058391278a4 */ /* 0x000fe2000f8e023f */
[----:B-1----:R-:W-:Y:S01]  /*0750*/  IMAD.IADD R4, R6, 0x1, -R2 ;  /* 0x0000000106047824 */ /* 0x002fe200078e0a02 */
[----:B------:R-:W-:Y:S01]  /*0760*/  LEA.HI R2, R0, R0, RZ, 0x1 ;  /* 0x0000000000027211 */ /* 0x000fe200078f08ff */
[----:B------:R-:W-:-:S02]  /*0770*/  UIMAD UR17, UR57, 0x60, URZ ;  /* 0x00000060391178a4 */ /* 0x000fc4000f8e023f */
[----:B------:R-:W-:Y:S01]  /*0780*/  IMAD R146, R3, 0x8, R4 ;  /* 0x0000000803927824 */ /* 0x000fe200078e0204 */
[----:B------:R-:W-:Y:S01]  /*0790*/  LOP3.LUT R4, R2, 0x7fffffe, RZ, 0xc0, !PT ;  /* 0x07fffffe02047812 */ /* 0x000fe200078ec0ff */
[----:B------:R-:W-:Y:S01]  /*07a0*/  UIMAD UR15, UR57, 0x70, URZ ;  /* 0x00000070390f78a4 */ /* 0x000fe2000f8e023f */
[----:B------:R-:W-:Y:S02]  /*07b0*/  LOP3.LUT R3, R11, 0xfffffff8, RZ, 0xc0, !PT ;  /* 0xfffffff80b037812 */ /* 0x000fe400078ec0ff */
[----:B------:R-:W-:Y:S01]  /*07c0*/  SHF.R.S32.HI R5, RZ, 0x1, R2 ;  /* 0x00000001ff057819 */ /* 0x000fe20000011402 */
[C---:B------:R-:W-:Y:S01]  /*07d0*/  IMAD.IADD R15, R0.reuse, 0x1, -R4 ;  /* 0x00000001000f7824 */ /* 0x040fe200078e0a04 */
[----:B------:R-:W-:Y:S01]  /*07e0*/  SHF.R.S32.HI R2, RZ, 0x1f, R2 ;  /* 0x0000001fff027819 */ /* 0x000fe20000011402 */
[----:B------:R-:W-:Y:S01]  /*07f0*/  IMAD.IADD R17, R0, 0x1, -R3 ;  /* 0x0000000100117824 */ /* 0x000fe200078e0a03 */
[----:B------:R-:W-:Y:S01]  /*0800*/  SHF.R.S32.HI R4, RZ, 0x3, R11 ;  /* 0x00000003ff047819 */ /* 0x000fe2000001140b */
[----:B------:R-:W-:Y:S01]  /*0810*/  IMAD.U32 R3, RZ, RZ, UR16 ;  /* 0x00000010ff037e24 */ /* 0x000fe2000f8e00ff */
[----:B------:R-:W-:-:S02]  /*0820*/  LEA.HI R0, R2, R5, RZ, 0x2 ;  /* 0x0000000502007211 */ /* 0x000fc400078f10ff */
[----:B------:R-:W-:Y:S01]  /*0830*/  LOP3.LUT R2, R7, 0x1, RZ, 0xc0, !PT ;  /* 0x0000000107027812 */ /* 0x000fe200078ec0ff */
[----:B------:R-:W-:Y:S01]  /*0840*/  IMAD R15, R4, 0x8, R15 ;  /* 0x00000008040f7824 */ /* 0x000fe200078e020f */
[----:B------:R-:W-:Y:S01]  /*0850*/  LOP3.LUT R0, R0, 0xfffffffc, RZ, 0xc0, !PT ;  /* 0xfffffffc00007812 */ /* 0x000fe200078ec0ff */
[----:B------:R1:W-:Y:S01]  /*0860*/  STL [R1+0x1c], R3 ;  /* 0x00001c0301007387 */ /* 0x0003e20000100800 */
[----:B------:R-:W-:Y:S01]  /*0870*/  ISETP.NE.U32.AND P6, PT, R2, 0x1, PT ;  /* 0x000000010200780c */ /* 0x000fe20003fc5070 */
[----:B------:R-:W-:Y:S01]  /*0880*/  IMAD.U32 R2, RZ, RZ, UR8 ;  /* 0x00000008ff027e24 */ /* 0x000fe2000f8e00ff */
[----:B------:R-:W-:Y:S01]  /*0890*/  USHF.R.S32.HI UR8, URZ, 0x1f, UR51 ;  /* 0x0000001f3f087899 */ /* 0x000fe20008011433 */
[----:B------:R-:W-:Y:S01]  /*08a0*/  IMAD.IADD R16, R5, 0x1, -R0 ;  /* 0x0000000105107824 */ /* 0x000fe200078e0a00 */
[----:B------:R-:W-:Y:S01]  /*08b0*/  SEL R176, R176, 0x10, !P6 ;  /* 0x00000010b0b07807 */ /* 0x000fe20007000000 */
[----:B------:R-:W-:Y:S01]  /*08c0*/  IMAD.SHL.U32 R0, R6, 0x40, RZ ;  /* 0x0000004006007824 */ /* 0x000fe200078e00ff */
[----:B------:R2:W-:Y:S02]  /*08d0*/  STL [R1+0x18], R2 ;  /* 0x0000180201007387 */ /* 0x0005e40000100800 */
[----:B-1----:R-:W-:Y:S01]  /*08e0*/  IMAD.U32 R3, RZ, RZ, UR8 ;  /* 0x00000008ff037e24 */ /* 0x002fe2000f8e00ff */
[----:B------:R-:W-:Y:S01]  /*08f0*/  USHF.R.S32.HI UR8, URZ, 0x1f, UR46 ;  /* 0x0000001f3f087899 */ /* 0x000fe2000801142e */
[----:B------:R-:W-:Y:S01]  /*0900*/  IMAD.SHL.U32 R3, R7, 0x40, RZ ;  /* 0x0000004007037824 */ /* 0x000fe200078e00ff */
[----:B--2---:R-:W-:-:S02]  /*0910*/  SHF.R.S32.HI R2, RZ, 0x1, R8 ;  /* 0x00000001ff027819 */ /* 0x004fc40000011408 */
[----:B------:R-:W-:Y:S02]  /*0920*/  LOP3.LUT R8, R0, 0x1c0, RZ, 0xc0, !PT ;  /* 0x000001c000087812 */ /* 0x000fe400078ec0ff */
[----:B------:R-:W-:Y:S01]  /*0930*/  LOP3.LUT R0, R12, 0x3fffffe, RZ, 0xc0, !PT ;  /* 0x03fffffe0c007812 */ /* 0x000fe200078ec0ff */
[C---:B------:R-:W-:Y:S01]  /*0940*/  IMAD.SHL.U32 R6, R2.reuse, 0x40, RZ ;  /* 0x0000004002067824 */ /* 0x040fe200078e00ff */
[----:B------:R-:W-:Y:S02]  /*0950*/  LOP3.LUT P0, RZ, R2, 0x2, RZ, 0xc0, !PT ;  /* 0x0000000202ff7812 */ /* 0x000fe4000780c0ff */
[----:B------:R-:W-:Y:S01]  /*0960*/  LOP3.LUT R2, R3, 0x1c0, RZ, 0xc0, !PT ;  /* 0x000001c003027812 */ /* 0x000fe200078ec0ff */
[----:B------:R-:W-:Y:S01]  /*0970*/  IMAD.IADD R13, R7, 0x1, -R0 ;  /* 0x00000001070d7824 */ /* 0x000fe200078e0a00 */
[----:B------:R-:W-:Y:S01]  /*0980*/  SEL R145, R153, 0xffffffe0, !P0 ;  /* 0xffffffe099917807 */ /* 0x000fe20004000000 */
[----:B------:R-:W-:Y:S01]  /*0990*/  IMAD.SHL.U32 R0, R158, 0x10, RZ ;  /* 0x000000109e007824 */ /* 0x000fe200078e00ff */
[----:B------:R-:W-:Y:S01]  /*09a0*/  LEA.HI R2, R2, R2, RZ, 0x1d ;  /* 0x0000000202027211 */ /* 0x000fe200078fe8ff */
[----:B------:R-:W-:-:S03]  /*09b0*/  IMAD.SHL.U32 R3, R158, 0x400, RZ ;  /* 0x000004009e037824 */ /* 0x000fc600078e00ff */
[----:B------:R-:W-:Y:S01]  /*09c0*/  LEA.HI.SX32 R250, R250, R0, 0x1e ;  /* 0x00000000fafa7211 */ /* 0x000fe200078ff2ff */
[--C-:B------:R-:W-:Y:S01]  /*09d0*/  IMAD R147, R4, 0x200, R3.reuse ;  /* 0x0000020004937824 */ /* 0x100fe200078e0203 */
[----:B------:R-:W-:Y:S02]  /*09e0*/  LOP3.LUT R5, R8, 0x30, R0, 0xf8, !PT ;  /* 0x0000003008057812 */ /* 0x000fe400078ef800 */
[----:B------:R-:W-:Y:S02]  /*09f0*/  LOP3.LUT R0, R6, 0xc0, RZ, 0xc0, !PT ;  /* 0x000000c006007812 */ /* 0x000fe400078ec0ff */
[----:B------:R-:W-:Y:S02]  /*0a00*/  IADD3 R18, R2, R18, R3 ;  /* 0x0000001202127210 */ /* 0x000fe40007ffe003 */
[--C-:B------:R-:W-:Y:S01]  /*0a10*/  LOP3.LUT R3, R5, 0x8, R20.reuse, 0xf8, !PT ;  /* 0x0000000805037812 */ /* 0x100fe200078ef814 */
[----:B------:R-:W-:Y:S01]  /*0a20*/  IMAD.U32 R5, RZ, RZ, UR9 ;  /* 0x00000009ff057e24 */ /* 0x000fe2000f8e00ff */
[----:B------:R-:W-:Y:S01]  /*0a30*/  LOP3.LUT R4, R0, 0x8, R20, 0xf8, !PT ;  /* 0x0000000800047812 */ /* 0x000fe200078ef814 */
[----:B------:R-:W-:Y:S01]  /*0a40*/  USHF.R.S32.HI UR9, URZ, 0x1f, UR51 ;  /* 0x0000001f3f097899 */ /* 0x000fe20008011433 */
[----:B------:R-:W-:Y:S01]  /*0a50*/  SHF.R.U32.HI R2, RZ, 0x3, R0 ;  /* 0x00000003ff027819 */ /* 0x000fe20000011600 */
[----:B------:R-:W-:Y:S01]  /*0a60*/  IMAD.SHL.U32 R182, R18, 0x2, RZ ;  /* 0x0000000212b67824 */ /* 0x000fe200078e00ff */
[----:B------:R-:W-:-:S02]  /*0a70*/  SHF.R.U32.HI R0, RZ, 0x3, R8 ;  /* 0x00000003ff007819 */ /* 0x000fc40000011608 */
[----:B------:R-:W-:Y:S01]  /*0a80*/  LOP3.LUT R4, R4, R2, RZ, 0x3c, !PT ;  /* 0x0000000204047212 */ /* 0x000fe200078e3cff */
[----:B------:R-:W-:Y:S01]  /*0a90*/  IMAD.U32 R2, RZ, RZ, UR8 ;  /* 0x00000008ff027e24 */ /* 0x000fe2000f8e00ff */
[----:B------:R-:W-:Y:S01]  /*0aa0*/  LOP3.LUT R5, R3, R0, RZ, 0x3c, !PT ;  /* 0x0000000003057212 */ /* 0x000fe200078e3cff */
[----:B------:R-:W-:Y:S01]  /*0ab0*/  IMAD.U32 R3, RZ, RZ, UR8 ;  /* 0x00000008ff037e24 */ /* 0x000fe2000f8e00ff */
[----:B------:R-:W-:Y:S01]  /*0ac0*/  @!UP2 UIMAD UR8, UR46, UR14, UR51 ;  /* 0x0000000e2e08a2a4 */ /* 0x000fe2000f8e0233 */
[----:B------:R-:W-:Y:S01]  /*0ad0*/  IMAD.U32 R2, RZ, RZ, UR9 ;  /* 0x00000009ff027e24 */ /* 0x000fe2000f8e00ff */
[----:B------:R-:W-:Y:S01]  /*0ae0*/  IADD3 R2, R250, -0x80, RZ ;  /* 0xffffff80fa027810 */ /* 0x000fe20007ffe0ff */
[----:B------:R-:W-:Y:S01]  /*0af0*/  IMAD.U32 R3, RZ, RZ, UR9 ;  /* 0x00000009ff037e24 */ /* 0x000fe2000f8e00ff */
[----:B------:R-:W-:Y:S01]  /*0b00*/  @UP2 UIMAD UR9, UR46, UR29, URZ ;  /* 0x0000001d2e0922a4 */ /* 0x000fe2000f8e023f */
[----:B------:R-:W-:Y:S01]  /*0b10*/  IMAD R0, R158, 0x200, R9 ;  /* 0x000002009e007824 */ /* 0x000fe200078e0209 */
[----:B------:R-:W-:Y:S01]  /*0b20*/  @!UP2 UIMAD UR8, UR8, UR29, URZ ;  /* 0x0000001d0808a2a4 */ /* 0x000fe2000f8e023f */
[----:B------:R-:W-:Y:S01]  /*0b30*/  IMAD.U32 R146, R146, 0x20, R4 ;  /* 0x0000002092927824 */ /* 0x000fe200078e0004 */
[C---:B------:R-:W-:Y:S01]  /*0b40*/  IADD3 R175, R182.reuse, 0x40, RZ ;  /* 0x00000040b6af7810 */ /* 0x040fe20007ffe0ff */
[----:B------:R-:W-:Y:S01]  /*0b50*/  IMAD R13, R13, 0x20, R0 ;  /* 0x000000200d0d7824 */ /* 0x000fe200078e0200 */
[----:B------:R-:W-:Y:S01]  /*0b60*/  SHF.R.S32.HI R0, RZ, 0x1f, R2 ;  /* 0x0000001fff007819 */ /* 0x000fe20000011402 */
[----:B------:R-:W-:Y:S01]  /*0b70*/  IMAD.U32 R3, RZ, RZ, UR9 ;  /* 0x00000009ff037e24 */ /* 0x000fe2000f8e00ff */
[----:B------:R-:W-:Y:S01]  /*0b80*/  @P4 IADD3 R175, R182, -0x40, RZ ;  /* 0xffffffc0b6af4810 */ /* 0x000fe20007ffe0ff */
[----:B------:R-:W-:Y:S01]  /*0b90*/  IMAD.SHL.U32 R4, R14, 0x10, RZ ;  /* 0x000000100e047824 */ /* 0x000fe200078e00ff */
[----:B------:R-:W-:Y:S01]  /*0ba0*/  SHF.L.U64.HI R249, R2, 0x2, R0 ;  /* 0x0000000202f97819 */ /* 0x000fe20000010200 */
[----:B------:R-:W-:Y:S01]  /*0bb0*/  IMAD.U32 R0, RZ, RZ, UR5 ;  /* 0x00000005ff007e24 */ /* 0x000fe2000f8e00ff */
[----:B------:R1:W-:Y:S01]  /*0bc0*/  STL [R1+0x14], R3 ;  /* 0x0000140301007387 */ /* 0x0003e20000100800 */
[----:B------:R-:W-:Y:S01]  /*0bd0*/  UIMAD UR5, UR53, UR60, URZ ;  /* 0x0000003c350572a4 */ /* 0x000fe2000f8e023f */
[----:B------:R-:W-:Y:S01]  /*0be0*/  IMAD.IADD R180, R182, 0x1, R176 ;  /* 0x00000001b6b47824 */ /* 0x000fe200078e02b0 */
[----:B------:R-:W-:Y:S01]  /*0bf0*/  UIMAD UR14, UR57, 0x78, URZ ;  /* 0x00000078390e78a4 */ /* 0x000fe2000f8e023f */
[----:B------:R-:W-:-:S02]  /*0c00*/  IMAD.IADD R176, R176, 0x1, R175 ;  /* 0x00000001b0b07824 */ /* 0x000fc400078e02af */
[----:B------:R-:W-:Y:S02]  /*0c10*/  IMAD R145, R146, 0x2, R145 ;  /* 0x0000000292917824 */ /* 0x000fe400078e0291 */
[--C-:B------:R-:W-:Y:S02]  /*0c20*/  IMAD.IADD R181, R182, 0x1, R177.reuse ;  /* 0x00000001b6b57824 */ /* 0x100fe400078e02b1 */
[----:B------:R-:W-:Y:S02]  /*0c30*/  IMAD.IADD R179, R180, 0x1, R177 ;  /* 0x00000001b4b37824 */ /* 0x000fe400078e02b1 */
[C---:B------:R-:W-:Y:S02]  /*0c40*/  IMAD.IADD R178, R177.reuse, 0x1, R175 ;  /* 0x00000001b1b27824 */ /* 0x040fe400078e02af */
[----:B------:R-:W-:Y:S02]  /*0c50*/  IMAD.SHL.U32 R146, R146, 0x2, RZ ;  /* 0x0000000292927824 */ /* 0x000fe400078e00ff */
[----:B------:R-:W-:-:S02]  /*0c60*/  IMAD.IADD R177, R177, 0x1, R176 ;  /* 0x00000001b1b17824 */ /* 0x000fc400078e02b0 */
[----:B-1----:R-:W-:Y:S01]  /*0c70*/  IMAD.U32 R3, RZ, RZ, UR4 ;  /* 0x00000004ff037e24 */ /* 0x002fe2000f8e00ff */
[----:B------:R-:W-:Y:S02]  /*0c80*/  USHF.R.S32.HI UR4, URZ, 0x1f, UR16 ;  /* 0x0000001f3f047899 */ /* 0x000fe40008011410 */
[----:B------:R-:W-:Y:S02]  /*0c90*/  UIMAD UR16, UR57, 0x68, URZ ;  /* 0x00000068391078a4 */ /* 0x000fe4000f8e023f */
[----:B------:R1:W-:Y:S02]  /*0ca0*/  STL [R1+0x10], R3 ;  /* 0x0000100301007387 */ /* 0x0003e40000100800 */
[----:B------:R-:W-:Y:S01]  /*0cb0*/  IMAD.U32 R2, RZ, RZ, UR4 ;  /* 0x00000004ff027e24 */ /* 0x000fe2000f8e00ff */
[----:B------:R-:W-:Y:S01]  /*0cc0*/  USHF.L.U32 UR4, UR57, 0x7, URZ ;  /* 0x0000000739047899 */ /* 0x000fe2000800063f */
[----:B------:R2:W-:Y:S03]  /*0cd0*/  STL [R1+0x8], R0 ;  /* 0x0000080001007387 */ /* 0x0005e60000100800 */
[----:B------:R-:W-:Y:S01]  /*0ce0*/  UIADD3 UR13, -UR4, URZ, URZ ;  /* 0x0000003f040d7290 */ /* 0x000fe2000fffe13f */
[----:B------:R3:W-:Y:S01]  /*0cf0*/  STL [R1+0x4], R2 ;  /* 0x0000040201007387 */ /* 0x0007e20000100800 */
[----:B-1----:R-:W-:Y:S01]  /*0d00*/  IMAD.U32 R3, RZ, RZ, UR4 ;  /* 0x00000004ff037e24 */ /* 0x002fe2000f8e00ff */
[----:B--2---:R-:W-:-:S04]  /*0d10*/  SHF.R.S32.HI R0, RZ, 0x1, R12 ;  /* 0x00000001ff007819 */ /* 0x004fc8000001140c */
[C---:B------:R-:W-:Y:S01]  /*0d20*/  LOP3.LUT P3, RZ, R0.reuse, 0x2, RZ, 0xc0, !PT ;  /* 0x0000000200ff7812 */ /* 0x040fe2000786c0ff */
[----:B------:R-:W-:Y:S02]  /*0d30*/  IMAD.SHL.U32 R0, R0, 0x40, RZ ;  /* 0x0000004000007824 */ /* 0x000fe400078e00ff */
[----:B---3--:R-:W-:Y:S01]  /*0d40*/  IMAD.U32 R2, RZ, RZ, UR5 ;  /* 0x00000005ff027e24 */ /* 0x008fe2000f8e00ff */
[----:B------:R-:W-:Y:S01]  /*0d50*/  USHF.R.S32.HI UR5, URZ, 0x1f, UR4 ;  /* 0x0000001f3f057899 */ /* 0x000fe20008011404 */
[----:B------:R-:W-:Y:S01]  /*0d60*/  IMAD.SHL.U32 R2, R10, 0x8, RZ ;  /* 0x000000080a027824 */ /* 0x000fe200078e00ff */
[----:B------:R-:W-:Y:S02]  /*0d70*/  LOP3.LUT R0, R0, 0xc0, RZ, 0xc0, !PT ;  /* 0x000000c000007812 */ /* 0x000fe400078ec0ff */
[----:B------:R-:W-:Y:S02]  /*0d80*/  R2P PR, R17, 0x6 ;  /* 0x0000000611007804 */ /* 0x000fe40000000000 */
[----:B------:R-:W-:-:S02]  /*0d90*/  LOP3.LUT R2, R2, 0x8, RZ, 0xc0, !PT ;  /* 0x0000000802027812 */ /* 0x000fc400078ec0ff */
[----:B------:R-:W-:Y:S02]  /*0da0*/  SHF.R.U32.HI R3, RZ, 0x3, R0 ;  /* 0x00000003ff037819 */ /* 0x000fe40000011600 */
[----:B------:R-:W-:Y:S02]  /*0db0*/  LOP3.LUT R7, R2, 0x10, R4, 0xf8, !PT ;  /* 0x0000001002077812 */ /* 0x000fe400078ef804 */
[----:B------:R-:W-:Y:S01]  /*0dc0*/  LOP3.LUT R8, R3, R0, R2, 0x1e, !PT ;  /* 0x0000000003087212 */ /* 0x000fe200078e1e02 */
[----:B------:R-:W-:Y:S01]  /*0dd0*/  IMAD.SHL.U32 R0, R17, 0x40, RZ ;  /* 0x0000004011007824 */ /* 0x000fe200078e00ff */
[----:B------:R-:W-:Y:S01]  /*0de0*/  SEL R148, R148, 0xffffffc0, !P2 ;  /* 0xffffffc094947807 */ /* 0x000fe20005000000 */
[C---:B------:R-:W-:Y:S01]  /*0df0*/  IMAD.SHL.U32 R2, R16.reuse, 0x40, RZ ;  /* 0x0000004010027824 */ /* 0x040fe200078e00ff */
[----:B------:R-:W-:Y:S01]  /*0e00*/  LOP3.LUT P0, RZ, R16, 0x2, RZ, 0xc0, !PT ;  /* 0x0000000210ff7812 */ /* 0x000fe2000780c0ff */
[----:B------:R-:W-:Y:S01]  /*0e10*/  IMAD R3, R14, 0x200, R5 ;  /* 0x000002000e037824 */ /* 0x000fe200078e0205 */
[----:B------:R-:W-:Y:S01]  /*0e20*/  LOP3.LUT R0, R0, 0x1c0, RZ, 0xc0, !PT ;  /* 0x000001c000007812 */ /* 0x000fe200078ec0ff */
[----:B------:R-:W-:Y:S01]  /*0e30*/  IMAD.SHL.U32 R5, R14, 0x8, RZ ;  /* 0x000000080e057824 */ /* 0x000fe200078e00ff */
[----:B------:R-:W-:Y:S01]  /*0e40*/  LOP3.LUT R2, R2, 0xc0, RZ, 0xc0, !PT ;  /* 0x000000c002027812 */ /* 0x000fe200078ec0ff */
[----:B------:R-:W-:Y:S01]  /*0e50*/  IMAD.IADD R8, R8, 0x1, R13 ;  /* 0x0000000108087824 */ /* 0x000fe200078e020d */
[----:B------:R-:W-:-:S02]  /*0e60*/  SHF.R.U32.HI R6, RZ, 0x3, R0 ;  /* 0x00000003ff067819 */ /* 0x000fc40000011600 */
[----:B------:R-:W-:Y:S02]  /*0e70*/  LOP3.LUT R5, R5, 0x8, RZ, 0xc0, !PT ;  /* 0x0000000805057812 */ /* 0x000fe400078ec0ff */
[--C-:B------:R-:W-:Y:S02]  /*0e80*/  SHF.R.U32.HI R4, RZ, 0x3, R2.reuse ;  /* 0x00000003ff047819 */ /* 0x100fe40000011602 */
[--C-:B------:R-:W-:Y:S01]  /*0e90*/  LOP3.LUT R6, R6, R0, R5.reuse, 0x1e, !PT ;  /* 0x0000000006067212 */ /* 0x100fe200078e1e05 */
[----:B------:R-:W-:Y:S01]  /*0ea0*/  IMAD.SHL.U32 R0, R15, 0x20, RZ ;  /* 0x000000200f007824 */ /* 0x000fe200078e00ff */
[C---:B------:R-:W-:Y:S02]  /*0eb0*/  LOP3.LUT R5, R4.reuse, R2, R5, 0x1e, !PT ;  /* 0x0000000204057212 */ /* 0x040fe400078e1e05 */
[----:B------:R-:W-:Y:S01]  /*0ec0*/  LOP3.LUT R2, R4, R7, R2, 0x1e, !PT ;  /* 0x0000000704027212 */ /* 0x000fe200078e1e02 */
[----:B------:R-:W-:Y:S01]  /*0ed0*/  IMAD R158, R158, 0x200, R0 ;  /* 0x000002009e9e7824 */ /* 0x000fe200078e0200 */
[----:B------:R-:W-:Y:S01]  /*0ee0*/  LEA R251, R8, 0x6000, 0x1 ;  /* 0x0000600008fb7811 */ /* 0x000fe200078e08ff */
[----:B------:R-:W-:Y:S01]  /*0ef0*/  IMAD.IADD R147, R147, 0x1, R6 ;  /* 0x0000000193937824 */ /* 0x000fe200078e0206 */
[----:B------:R-:W-:Y:S01]  /*0f00*/  SEL R153, R153, 0xffffffe0, !P0 ;  /* 0xffffffe099997807 */ /* 0x000fe20004000000 */
[----:B------:R-:W-:Y:S01]  /*0f10*/  IMAD.IADD R152, R0, 0x1, R2 ;  /* 0x0000000100987824 */ /* 0x000fe200078e0202 */
[----:B------:R-:W-:Y:S01]  /*0f20*/  IADD3 R252, R251, 0x20, RZ ;  /* 0x00000020fbfc7810 */ /* 0x000fe20007ffe0ff */
[----:B------:R-:W-:Y:S01]  /*0f30*/  IMAD.U32 R0, RZ, RZ, UR8 ;  /* 0x00000008ff007e24 */ /* 0x000fe2000f8e00ff */
[----:B------:R-:W-:Y:S01]  /*0f40*/  LEA R147, R147, 0x8000, 0x1 ;  /* 0x0000800093937811 */ /* 0x000fe200078e08ff */
[----:B------:R-:W-:Y:S01]  /*0f50*/  IMAD.IADD R158, R158, 0x1, R5 ;  /* 0x000000019e9e7824 */ /* 0x000fe200078e0205 */
[----:B------:R-:W-:Y:S01]  /*0f60*/  @P3 IADD3 R252, R251, -0x20, RZ ;  /* 0xffffffe0fbfc3810 */ /* 0x000fe20007ffe0ff */
[----:B------:R-:W-:Y:S01]  /*0f70*/  IMAD.SHL.U32 R2, R3, 0x2, RZ ;  /* 0x0000000203027824 */ /* 0x000fe200078e00ff */
[----:B------:R1:W-:Y:S01]  /*0f80*/  STL [R1], R0 ;  /* 0x0000000001007387 */ /* 0x0003e20000100800 */
[C---:B------:R-:W-:Y:S01]  /*0f90*/  IADD3 R154, R147.reuse, 0x20, RZ ;  /* 0x00000020939a7810 */ /* 0x040fe20007ffe0ff */
[C---:B------:R-:W-:Y:S01]  /*0fa0*/  IMAD.IADD R149, R147.reuse, 0x1, R148 ;  /* 0x0000000193957824 */ /* 0x040fe200078e0294 */
[----:B------:R-:W-:-:S04]  /*0fb0*/  @P1 IADD3 R154, R147, -0x20, RZ ;  /* 0xffffffe0939a1810 */ /* 0x000fc80007ffe0ff */
[----:B------:R-:W-:Y:S01]  /*0fc0*/  IADD3 R157, R154, 0x2000, RZ ;  /* 0x000020009a9d7810 */ /* 0x000fe20007ffe0ff */
[----:B------:R-:W-:Y:S01]  /*0fd0*/  IMAD.IADD R148, R148, 0x1, R154 ;  /* 0x0000000194947824 */ /* 0x000fe200078e029a */
[C---:B------:R-:W-:Y:S02]  /*0fe0*/  IADD3 R156, R154.reuse, 0x4000, RZ ;  /* 0x000040009a9c7810 */ /* 0x040fe40007ffe0ff */
[----:B------:R-:W-:Y:S01]  /*0ff0*/  IADD3 R155, R154, 0x6000, RZ ;  /* 0x000060009a9b7810 */ /* 0x000fe20007ffe0ff */
[----:B-1----:R-:W-:-:S05]  /*1000*/  IMAD.U32 R0, RZ, RZ, UR5 ;  /* 0x00000005ff007e24 */ /* 0x002fca000f8e00ff */
[----:B------:R1:W-:Y:S02]  /*1010*/  STL [R1+0xc], R0 ;  /* 0x00000c0001007387 */ /* 0x0003e40000100800 */
.L_x_28:
[----:B------:R-:W-:Y:S02]  /*1020*/  ULDC.64 UR8, c[0x0][0x250] ;  /* 0x0000940000087ab9 */ /* 0x000fe40000000a00 */
[----:B------:R-:W-:Y:S02]  /*1030*/  UISETP.NE.U32.AND UP4, UPT, URZ, UR8, UPT ;  /* 0x000000083f00728c */ /* 0x000fe4000bf85070 */
[----:B------:R-:W-:Y:S02]  /*1040*/  USHF.L.U32 UR12, UR46, 0x2, URZ ;  /* 0x000000022e0c7899 */ /* 0x000fe4000800063f */
[----:B------:R-:W-:Y:S02]  /*1050*/  UISETP.NE.AND.EX UP4, UPT, URZ, UR9, UPT, UP4 ;  /* 0x000000093f00728c */ /* 0x000fe4000bf85340 */
[----:B------:R-:W-:Y:S02]  /*1060*/  USHF.R.S32.HI UR39, URZ, 0x1f, UR46 ;  /* 0x0000001f3f277899 */ /* 0x000fe4000801142e */
[----:B------:R-:W-:-:S02]  /*1070*/  ULDC.U8 UR5, c[0x0][0x312] ;  /* 0x0000c48000057ab9 */ /* 0x000fc40000000000 */
[----:B------:R-:W-:Y:S01]  /*1080*/  USHF.L.U64.HI UR4, UR46, 0x2, UR39 ;  /* 0x000000022e047899 */ /* 0x000fe20008010227 */
[----:B------:R-:W-:Y:S01]  /*1090*/  PLOP3.LUT P0, PT, PT, PT, UP4, 0x80, 0x0 ;  /* 0x000000000000781c */ /* 0x000fe20003f0f048 */
[----:B------:R-:W-:Y:S02]  /*10a0*/  UISETP.NE.AND UP5, UPT, UR5, URZ, UPT ;  /* 0x0000003f0500728c */ /* 0x000fe4000bfa5270 */
[----:B------:R-:W-:Y:S02]  /*10b0*/  ULDC.64 UR32, c[0x0][0x118] ;  /* 0x0000460000207ab9 */ /* 0x000fe40000000a00 */
[----:B------:R-:W-:-:S04]  /*10c0*/  @UP4 UIADD3 UR8, UP0, UR12, UR8, URZ ;  /* 0x000000080c084290 */ /* 0x000fc8000ff1e03f */
[----:B------:R-:W-:Y:S02]  /*10d0*/  @UP4 UIADD3.X UR9, UR4, UR9, URZ, UP0, !UPT ;  /* 0x0000000904094290 */ /* 0x000fe400087fe43f */
[----:B-1----:R-:W-:-:S04]  /*10e0*/  IMAD.U32 R8, RZ, RZ, UR8 ;  /* 0x00000008ff087e24 */ /* 0x002fc8000f8e00ff */
[----:B------:R-:W-:Y:S01]  /*10f0*/  IMAD.U32 R9, RZ, RZ, UR9 ;  /* 0x00000009ff097e24 */ /* 0x000fe2000f8e00ff */
[----:B------:R-:W-:Y:S02]  /*1100*/  ULDC.64 UR8, c[0x0][0x240] ;  /* 0x0000900000087ab9 */ /* 0x000fe40000000a00 */
[----:B------:R-:W-:Y:S02]  /*1110*/  UISETP.NE.U32.AND UP6, UPT, URZ, UR8, UPT ;  /* 0x000000083f00728c */ /* 0x000fe4000bfc5070 */
[----:B------:R-:W-:Y:S01]  /*1120*/  UIADD3 UR8, UP0, UR12, UR8, URZ ;  /* 0x000000080c087290 */ /* 0x000fe2000ff1e03f */
[----:B------:R-:W2:Y:S01]  /*1130*/  @P0 LDG.E R8, [R8.64] ;  /* 0x0000002008080981 */ /* 0x000ea2000c1e1900 */
[----:B------:R-:W-:Y:S02]  /*1140*/  UISETP.NE.AND.EX UP6, UPT, URZ, UR9, UPT, UP6 ;  /* 0x000000093f00728c */ /* 0x000fe4000bfc5360 */
[----:B------:R-:W-:Y:S02]  /*1150*/  UIADD3.X UR5, UR4, UR9, URZ, UP0, !UPT ;  /* 0x0000000904057290 */ /* 0x000fe400087fe43f */
[----:B------:R-:W-:Y:S01]  /*1160*/  IMAD.U32 R6, RZ, RZ, UR8 ;  /* 0x00000008ff067e24 */ /* 0x000fe2000f8e00ff */
[----:B------:R-:W-:Y:S01]  /*1170*/  ULDC.64 UR8, c[0x0][0x248] ;  /* 0x0000920000087ab9 */ /* 0x000fe20000000a00 */
[----:B------:R-:W-:Y:S01]  /*1180*/  PLOP3.LUT P2, PT, PT, PT, UP6, 0x80, 0x0 ;  /* 0x000000000000781c */ /* 0x000fe20003f4f068 */
[----:B------:R-:W-:Y:S01]  /*1190*/  UISETP.EQ.U32.AND UP1, UPT, URZ, UR8, UPT ;  /* 0x000000083f00728c */ /* 0x000fe2000bf22070 */
[----:B------:R-:W-:Y:S01]  /*11a0*/  IMAD.U32 R7, RZ, RZ, UR5 ;  /* 0x00000005ff077e24 */ /* 0x000fe2000f8e00ff */
[----:B------:R-:W-:-:S02]  /*11b0*/  UIADD3 UR8, UP0, UR12, UR8, URZ ;  /* 0x000000080c087290 */ /* 0x000fc4000ff1e03f */
[----:B------:R-:W-:Y:S02]  /*11c0*/  UISETP.EQ.OR.EX UP1, UPT, URZ, UR9, !UP5, UP1 ;  /* 0x000000093f00728c */ /* 0x000fe4000ef22710 */
[----:B------:R-:W-:Y:S02]  /*11d0*/  UIADD3.X UR9, UR4, UR9, URZ, UP0, !UPT ;  /* 0x0000000904097290 */ /* 0x000fe400087fe43f */
[----:B------:R-:W-:Y:S02]  /*11e0*/  MOV R4, UR8 ;  /* 0x0000000800047c02 */ /* 0x000fe40008000f00 */
[----:B------:R-:W-:Y:S02]  /*11f0*/  PLOP3.LUT P1, PT, PT, PT, UP1, 0x80, 0x0 ;  /* 0x000000000000781c */ /* 0x000fe40003f2f018 */
[----:B---34-:R3:W4:Y:S01]  /*1200*/  @P2 LDG.E R3, [R6.64] ;  /* 0x0000002006032981 */ /* 0x018722000c1e1900 */
[----:B------:R-:W-:-:S10]  /*1210*/  MOV R5, UR9 ;  /* 0x0000000900057c02 */ /* 0x000fd40008000f00 */
[----:B-1---5:R-:W5:Y:S04]  /*1220*/  @!P1 LDG.E R0, [R4.64] ;  /* 0x0000002004009981 */ /* 0x022f68000c1e1900 */
[----:B---3--:R-:W3:Y:S01]  /*1230*/  @P2 LDG.E R6, [R6.64+0x4] ;  /* 0x0000042006062981 */ /* 0x008ee2000c1e1900 */
[----:B------:R-:W-:Y:S02]  /*1240*/  UMOV UR5, 0xffffffff ;  /* 0xffffffff00057882 */ /* 0x000fe40000000000 */
[----:B------:R-:W-:Y:S02]  /*1250*/  UMOV UR29, URZ ;  /* 0x0000003f001d7c82 */ /* 0x000fe40008000000 */
[----:B------:R-:W-:Y:S02]  /*1260*/  UMOV UR31, 0xffffffff ;  /* 0xffffffff001f7882 */ /* 0x000fe40000000000 */
[----:B--2---:R1:W2:Y:S01]  /*1270*/  @P0 R2UR UR29, R8 ;  /* 0x00000000081d03c2 */ /* 0x0042a200000e0000 */
[----:B------:R-:W-:-:S07]  /*1280*/  ISETP.NE.U32.AND P0, PT, RZ, c[0x0][0x248], PT ;  /* 0x00009200ff007a0c */ /* 0x000fce0003f05070 */
[----:B----4-:R-:W4:Y:S01]  /*1290*/  @P2 R2UR UR5, R3 ;  /* 0x00000000030523c2 */ /* 0x010f2200000e0000 */
[----:B------:R-:W-:-:S07]  /*12a0*/  ISETP.NE.AND.EX P0, PT, RZ, c[0x0][0x24c], PT, P0 ;  /* 0x00009300ff007a0c */ /* 0x000fce0003f05300 */
[----:B---3--:R-:W4:Y:S08]  /*12b0*/  @P2 R2UR UR8, R6 ;  /* 0x00000000060823c2 */ /* 0x008f3000000e0000 */
[----:B-----5:R1:W3:Y:S01]  /*12c0*/  @!P1 R2UR UR31, R0 ;  /* 0x00000000001f93c2 */ /* 0x0202e200000e0000 */
[----:B----4-:R-:W-:-:S03]  /*12d0*/  @UP6 UIADD3 UR44, UR8, -UR5, URZ ;  /* 0x80000005082c6290 */ /* 0x010fc6000fffe03f */
[----:B------:R-:W-:-:S04]  /*12e0*/  ULDC UR8, c[0x0][0x218] ;  /* 0x0000860000087ab9 */ /* 0x000fc80000000800 */
[----:B------:R-:W-:Y:S01]  /*12f0*/  @!UP6 ULDC UR44, c[0x0][0x214] ;  /* 0x00008500002ceab9 */ /* 0x000fe20000000800 */
[----:B------:R-:W-:Y:S05]  /*1300*/  @!P0 BRA `(.L_x_0) ;  /* 0x0000007000008947 */ /* 0x000fea0003800000 */
[----:B-123--:R-:W-:-:S13]  /*1310*/  PLOP3.LUT P0, PT, PT, PT, UP5, 0x80, 0x0 ;  /* 0x000000000000781c */ /* 0x00efda0003f0f058 */
[----:B------:R-:W2:Y:S04]  /*1320*/  @P0 LDG.E R0, [R4.64+0x4] ;  /* 0x0000042004000981 */ /* 0x000ea8000c1e1900 */
[----:B------:R-:W3:Y:S01]  /*1330*/  @!P0 LDG.E R4, [R4.64] ;  /* 0x0000002004048981 */ /* 0x000ee2000c1e1900 */
[----:B--2---:R-:W1:Y:S02]  /*1340*/  @P0 R2UR UR8, R0 ;  /* 0x00000000000803c2 */ /* 0x004e6400000e0000 */
[----:B-1----:R-:W-:-:S11]  /*1350*/  @UP5 UIADD3 UR8, UR8, -UR31, URZ ;  /* 0x8000001f08085290 */ /* 0x002fd6000fffe03f */
[----:B---3--:R1:W2:Y:S01]  /*1360*/  @!P0 R2UR UR8, R4 ;  /* 0x00000000040883c2 */ /* 0x0082a200000e0000 */
[----:B------:R-:W-:-:S07]  /*1370*/  DEPBAR.LE SB1, 0x0, {2} ;  /* 0x000090040000791a */ /* 0x000fce0000000000 */
.L_x_0:
[----:B-123--:R-:W-:Y:S02]  /*1380*/  ULDC.64 UR10, c[0x0][0x258] ;  /* 0x00009600000a7ab9 */ /* 0x00efe40000000a00 */
[----:B------:R-:W-:Y:S02]  /*1390*/  UISETP.NE.U32.AND UP1, UPT, URZ, UR10, UPT ;  /* 0x0000000a3f00728c */ /* 0x000fe4000bf25070 */
[----:B------:R-:W-:Y:S02]  /*13a0*/  ULDC UR9, c[0x0][0x21c] ;  /* 0x0000870000097ab9 */ /* 0x000fe40000000800 */
[----:B------:R-:W-:-:S06]  /*13b0*/  UISETP.NE.AND.EX UP1, UPT, URZ, UR11, UPT, UP1 ;  /* 0x0000000b3f00728c */ /* 0x000fcc000bf25310 */
[----:B------:R-:W-:-:S05]  /*13c0*/  PLOP3.LUT P0, PT, PT, PT, UP1, 0x80, 0x0 ;  /* 0x000000000000781c */ /* 0x000fca0003f0f018 */
[----:B------:R-:W-:-:S04]  /*13d0*/  @UP1 UIADD3 UR10, UP0, UR12, UR10, URZ ;  /* 0x0000000a0c0a1290 */ /* 0x000fc8000ff1e03f */
[----:B------:R-:W-:Y:S02]  /*13e0*/  @UP1 UIADD3.X UR11, UR4, UR11, URZ, UP0, !UPT ;  /* 0x0000000b040b1290 */ /* 0x000fe400087fe43f */
[----:B------:R-:W-:-:S04]  /*13f0*/  IMAD.U32 R4, RZ, RZ, UR10 ;  /* 0x0000000aff047e24 */ /* 0x000fc8000f8e00ff */
[----:B------:R-:W-:Y:S01]  /*1400*/  IMAD.U32 R5, RZ, RZ, UR11 ;  /* 0x0000000bff057e24 */ /* 0x000fe2000f8e00ff */
[----:B------:R-:W-:Y:S02]  /*1410*/  ULDC.64 UR10, c[0x0][0x268] ;  /* 0x00009a00000a7ab9 */ /* 0x000fe40000000a00 */
[----:B------:R-:W-:Y:S02]  /*1420*/  @!UP1 UISETP.NE.U32.AND UP0, UPT, URZ, UR10, UPT ;  /* 0x0000000a3f00928c */ /* 0x000fe4000bf05070 */
[----:B------:R-:W2:Y:S02]  /*1430*/  @P0 LDG.E R0, [R4.64] ;  /* 0x0000002004000981 */ /* 0x000ea4000c1e1900 */
[----:B------:R-:W-:-:S04]  /*1440*/  @!UP1 UISETP.NE.AND.EX UP0, UPT, URZ, UR11, UPT, UP0 ;  /* 0x0000000b3f00928c */ /* 0x000fc8000bf05300 */
[----:B------:R-:W-:Y:S02]  /*1450*/  @!UP1 USEL UR9, URZ, UR9, !UP0 ;  /* 0x000000093f099287 */ /* 0x000fe4000c000000 */
[----:B------:R-:W-:Y:S01]  /*1460*/  USHF.L.U32 UR38, UR30, 0x7, URZ ;  /* 0x000000071e267899 */ /* 0x000fe2000800063f */
[----:B--2---:R-:W1:Y:S02]  /*1470*/  @P0 R2UR UR4, R0 ;  /* 0x00000000000403c2 */ /* 0x004e6400000e0000 */
[----:B-1----:R-:W-:Y:S02]  /*1480*/  @UP1 UIADD3 UR4, UR4, -UR29, URZ ;  /* 0x8000001d04041290 */ /* 0x002fe4000fffe03f */
[----:B------:R-:W-:-:S04]  /*1490*/  @!UP1 UIADD3 UR4, UR9, UR8, -UR29 ;  /* 0x0000000809049290 */ /* 0x000fc8000fffe81d */
[----:B------:R-:W-:-:S06]  /*14a0*/  UISETP.GT.AND UP0, UPT, UR4, UR38, UPT ;  /* 0x000000260400728c */ /* 0x000fcc000bf04270 */
[----:B------:R-:W-:-:S13]  /*14b0*/  PLOP3.LUT P0, PT, PT, PT, UP0, 0x80, 0x0 ;  /* 0x000000000000781c */ /* 0x000fda0003f0f008 */
[----:B------:R-:W-:Y:S05]  /*14c0*/  @!P0 BRA `(.L_x_1) ;  /* 0x00006cb000008947 */ /* 0x000fea0003800000 */
[----:B------:R-:W-:Y:S02]  /*14d0*/  ULDC.64 UR10, c[0x0][0x178] ;  /* 0x00005e00000a7ab9 */ /* 0x000fe40000000a00 */
[----:B------:R-:W-:Y:S02]  /*14e0*/  UIMAD UR8, UR39, UR10, URZ ;  /* 0x0000000a270872a4 */ /* 0x000fe4000f8e023f */
[----:B------:R-:W-:Y:S02]  /*14f0*/  UISETP.NE.AND UP1, UPT, UR5, -0x1, UPT ;  /* 0xffffffff0500788c */ /* 0x000fe4000bf25270 */
[----:B------:R-:W-:Y:S02]  /*1500*/  UIMAD UR8, UR46, UR11, UR8 ;  /* 0x0000000b2e0872a4 */ /* 0x000fe4000f8e0208 */
[----:B------:R-:W-:Y:S02]  /*1510*/  UIMAD.WIDE.U32 UR10, UR46, UR10, URZ ;  /* 0x0000000a2e0a72a5 */ /* 0x000fe4000f8e003f */
[----:B------:R-:W-:-:S02]  /*1520*/  ULDC.64 UR34, c[0x0][0x190] ;  /* 0x0000640000227ab9 */ /* 0x000fc40000000a00 */
[----:B------:R-:W-:Y:S02]  /*1530*/  UIADD3 UR54, UR11, UR8, URZ ;  /* 0x000000080b367290 */ /* 0x000fe4000fffe03f */
[----:B------:R-:W-:Y:S02]  /*1540*/  UIMAD.WIDE.U32 UR8, UR5, UR34, URZ ;  /* 0x00000022050872a5 */ /* 0x000fe4000f8e003f */
[----:B------:R-:W-:Y:S02]  /*1550*/  UISETP.NE.AND UP0, UPT, UR31, -0x1, UPT ;  /* 0xffffffff1f00788c */ /* 0x000fe4000bf05270 */
[----:B------:R-:W-:Y:S02]  /*1560*/  USEL UR55, UR10, UR8, !UP1 ;  /* 0x000000080a377287 */ /* 0x000fe4000c800000 */
[----:B------:R-:W-:Y:S02]  /*1570*/  UIMAD UR8, UR5, UR35, URZ ;  /* 0x00000023050872a4 */ /* 0x000fe4000f8e023f */
[----:B------:R-:W-:Y:S01]  /*1580*/  PLOP3.LUT P0, PT, PT, PT, UP0, 0x80, 0x0 ;  /* 0x000000000000781c */ /* 0x000fe20003f0f008 */
[----:B------:R-:W-:-:S02]  /*1590*/  ULDC.64 UR34, c[0x0][0x198] ;  /* 0x0000660000227ab9 */ /* 0x000fc40000000a00 */
[----:B------:R-:W-:Y:S02]  /*15a0*/  @UP1 UIADD3 UR54, UR9, UR8, URZ ;  /* 0x0000000809361290 */ /* 0x000fe4000fffe03f */
[----:B------:R-:W-:Y:S02]  /*15b0*/  UIADD3 UR8, UR44, 0x7f, URZ ;  /* 0x0000007f2c087890 */ /* 0x000fe4000fffe03f */
[----:B------:R-:W-:Y:S02]  /*15c0*/  @UP0 UIADD3 UR10, UR29, UR31, URZ ;  /* 0x0000001f1d0a0290 */ /* 0x000fe4000fffe03f */
[----:B------:R-:W-:-:S04]  /*15d0*/  USHF.R.S32.HI UR9, URZ, 0x1f, UR8 ;  /* 0x0000001f3f097899 */ /* 0x000fc80008011408 */
[----:B------:R-:W-:Y:S02]  /*15e0*/  ULEA.HI UR48, UR9, UR8, URZ, 0x7 ;  /* 0x0000000809307291 */ /* 0x000fe4000f8f383f */
[----:B------:R-:W-:-:S04]  /*15f0*/  @UP0 UIMAD.WIDE.U32 UR8, UR10, UR34, URZ ;  /* 0x000000220a0802a5 */ /* 0x000fc8000f8e003f */
[----:B------:R-:W-:-:S03]  /*1600*/  @UP0 UIMAD UR50, UR10, UR35, UR9 ;  /* 0x000000230a3202a4 */ /* 0x000fc6000f8e0209 */
[----:B------:R-:W-:Y:S02]  /*1610*/  @UP0 UMOV UR49, UR8 ;  /* 0x0000000800310c82 */ /* 0x000fe40008000000 */
[----:B------:R-:W-:-:S04]  /*1620*/  ULOP3.LUT UR8, UR48, 0xffffff80, URZ, 0xc0, !UPT ;  /* 0xffffff8030087892 */ /* 0x000fc8000f8ec03f */
[----:B------:R-:W-:-:S04]  /*1630*/  UIADD3 UR8, UR8, -0x80, URZ ;  /* 0xffffff8008087890 */ /* 0x000fc8000fffe03f */
[----:B------:R-:W-:Y:S01]  /*1640*/  USHF.R.S32.HI UR43, URZ, 0x1f, UR8 ;  /* 0x0000001f3f2b7899 */ /* 0x000fe20008011408 */
[----:B------:R-:W-:Y:S05]  /*1650*/  @P0 BRA `(.L_x_2) ;  /* 0x000000c000000947 */ /* 0x000fea0003800000 */
[----:B------:R-:W-:Y:S02]  /*1660*/  USHF.R.S32.HI UR9, URZ, 0x1f, UR29 ;  /* 0x0000001f3f097899 */ /* 0x000fe4000801141d */
[----:B------:R-:W-:Y:S02]  /*1670*/  ULDC.64 UR10, c[0x0][0x198] ;  /* 0x00006600000a7ab9 */ /* 0x000fe40000000a00 */
[----:B------:R-:W-:Y:S02]  /*1680*/  UIMAD UR9, UR9, UR10, URZ ;  /* 0x0000000a090972a4 */ /* 0x000fe4000f8e023f */
[----:B------:R-:W-:Y:S02]  /*1690*/  ULDC.64 UR34, c[0x0][0x180] ;  /* 0x0000600000227ab9 */ /* 0x000fe40000000a00 */
[----:B------:R-:W-:Y:S02]  /*16a0*/  UIMAD UR12, UR29, UR11, UR9 ;  /* 0x0000000b1d0c72a4 */ /* 0x000fe4000f8e0209 */
[----:B------:R-:W-:-:S02]  /*16b0*/  UIMAD.WIDE.U32 UR10, UR29, UR10, URZ ;  /* 0x0000000a1d0a72a5 */ /* 0x000fc4000f8e003f */
[----:B------:R-:W-:Y:S02]  /*16c0*/  UIMAD UR9, UR39, UR34, URZ ;  /* 0x00000022270972a4 */ /* 0x000fe4000f8e023f */
[----:B------:R-:W-:Y:S02]  /*16d0*/  UIADD3 UR11, UR11, UR12, URZ ;  /* 0x0000000c0b0b7290 */ /* 0x000fe4000fffe03f */
[----:B------:R-:W-:Y:S02]  /*16e0*/  UIMAD UR9, UR46, UR35, UR9 ;  /* 0x000000232e0972a4 */ /* 0x000fe4000f8e0209 */
[----:B------:R-:W-:-:S04]  /*16f0*/  UIMAD.WIDE.U32 UR10, UR46, UR34, UR10 ;  /* 0x000000222e0a72a5 */ /* 0x000fc8000f8e000a */
[----:B------:R-:W-:-:S03]  /*1700*/  UIADD3 UR50, UR11, UR9, URZ ;  /* 0x000000090b327290 */ /* 0x000fc6000fffe03f */
[----:B------:R-:W-:Y:S02]  /*1710*/  UMOV UR49, UR10 ;  /* 0x0000000a00317c82 */ /* 0x000fe40008000000 */
.L_x_2:
[----:B------:R-:W-:Y:S02]  /*1720*/  @UP0 UIADD3 UR9, UR29, UR31, URZ ;  /* 0x0000001f1d090290 */ /* 0x000fe4000fffe03f */
[----:B------:R-:W-:Y:S02]  /*1730*/  ULDC.64 UR34, c[0x0][0x1a0] ;  /* 0x0000680000227ab9 */ /* 0x000fe40000000a00 */
[----:B------:R-:W-:-:S04]  /*1740*/  @UP0 UIMAD.WIDE.U32 UR10, UR9, UR34, URZ ;  /* 0x00000022090a02a5 */ /* 0x000fc8000f8e003f */
[----:B------:R-:W-:-:S03]  /*1750*/  @UP0 UIMAD UR47, UR9, UR35, UR11 ;  /* 0x00000023092f02a4 */ /* 0x000fc6000f8e020b */
[----:B------:R-:W-:Y:S01]  /*1760*/  @UP0 UMOV UR45, UR10 ;  /* 0x0000000a002d0c82 */ /* 0x000fe20008000000 */
        /* <DEDUP_REMOVED lines=13> */
.L_x_3:
[----:B------:R-:W2:Y:S01]  /*1840*/  LDL R0, [R1+0x8] ;  /* 0x0000080001007983 */ /* 0x000ea20000100800 */
[----:B------:R-:W-:-:S03]  /*1850*/  ULDC.64 UR34, c[0x0][0x370] ;  /* 0x0000dc0000227ab9 */ /* 0x000fc60000000a00 */
[----:B------:R-:W3:Y:S04]  /*1860*/  LDL R4, [R1+0x18] ;  /* 0x0000180001047983 */ /* 0x000ee80000100800 */
[----:B------:R-:W4:Y:S01]  /*1870*/  LDL R3, [R1] ;  /* 0x0000000001037983 */ /* 0x000f220000100800 */
[----:B------:R-:W-:-:S04]  /*1880*/  @UP1 UIMAD.WIDE.U32 UR10, UR5, UR34, URZ ;  /* 0x00000022050a12a5 */ /* 0x000fc8000f8e003f */
[----:B------:R-:W-:-:S03]  /*1890*/  @UP1 UIMAD UR42, UR5, UR35, UR11 ;  /* 0x00000023052a12a4 */ /* 0x000fc6000f8e020b */
[----:B------:R-:W-:Y:S02]  /*18a0*/  @UP1 UMOV UR41, UR10 ;  /* 0x0000000a00291c82 */ /* 0x000fe40008000000 */
[----:B------:R-:W-:Y:S02]  /*18b0*/  ULDC.64 UR10, c[0x0][0x368] ;  /* 0x0000da00000a7ab9 */ /* 0x000fe40000000a00 */
[----:B------:R-:W-:Y:S02]  /*18c0*/  @!UP1 UIMAD UR9, UR39, UR10, URZ ;  /* 0x0000000a270992a4 */ /* 0x000fe4000f8e023f */
[----:B------:R-:W-:Y:S02]  /*18d0*/  ULDC UR36, c[0x0][0x224] ;  /* 0x0000890000247ab9 */ /* 0x000fe40000000800 */
[----:B------:R-:W-:Y:S02]  /*18e0*/  @!UP1 UIMAD UR9, UR46, UR11, UR9 ;  /* 0x0000000b2e0992a4 */ /* 0x000fe4000f8e0209 */
[----:B------:R-:W-:-:S02]  /*18f0*/  @!UP1 UIMAD.WIDE.U32 UR10, UR46, UR10, URZ ;  /* 0x0000000a2e0a92a5 */ /* 0x000fc4000f8e003f */
[----:B------:R-:W-:Y:S02]  /*1900*/  UIMAD UR12, UR53, UR60, URZ ;  /* 0x0000003c350c72a4 */ /* 0x000fe4000f8e023f */
[----:B------:R-:W-:Y:S02]  /*1910*/  @!UP1 UIADD3 UR42, UR11, UR9, URZ ;  /* 0x000000090b2a9290 */ /* 0x000fe4000fffe03f */
[----:B------:R-:W-:Y:S02]  /*1920*/  ULDC.64 UR34, c[0x0][0x3d8] ;  /* 0x0000f60000227ab9 */ /* 0x000fe40000000a00 */
[----:B------:R-:W-:Y:S02]  /*1930*/  @!UP1 UMOV UR41, UR10 ;  /* 0x0000000a00299c82 */ /* 0x000fe40008000000 */
[----:B------:R-:W-:-:S04]  /*1940*/  UIMAD.WIDE.U32 UR10, UR52, UR5, URZ ;  /* 0x00000005340a72a5 */ /* 0x000fc8000f8e003f */
[----:B------:R-:W-:Y:S01]  /*1950*/  USEL UR40, UR58, UR10, !UP1 ;  /* 0x0000000a3a287287 */ /* 0x000fe2000c800000 */
[----:B------:R-:W-:Y:S01]  /*1960*/  IABS R7, c[0x0][0x1c8] ;  /* 0x0000720000077a13 */ /* 0x000fe20000000000 */
[----:B--2---:R1:W2:Y:S02]  /*1970*/  R2UR UR37, R0 ;  /* 0x00000000002573c2 */ /* 0x0042a400000e0000 */
[----:B-1----:R-:W5:Y:S01]  /*1980*/  LDL R0, [R1+0x14] ;  /* 0x0000140001007983 */ /* 0x002f620000100800 */
[----:B--2---:R-:W-:-:S04]  /*1990*/  UIMAD UR9, UR39, UR36, UR37 ;  /* 0x00000024270972a4 */ /* 0x004fc8000f8e0225 */
[----:B------:R-:W-:-:S04]  /*19a0*/  UIADD3 UR9, UR61, UR9, URZ ;  /* 0x000000093d097290 */ /* 0x000fc8000fffe03f */
[----:B------:R-:W-:Y:S01]  /*19b0*/  UIMAD UR9, UR52, UR9, UR12 ;  /* 0x00000009340972a4 */ /* 0x000fe2000f8e020c */
[----:B------:R-:W1:Y:S03]  /*19c0*/  S2UR UR12, SR_CTAID.X ;  /* 0x00000000000c79c3 */ /* 0x000e660000002500 */
[----:B------:R-:W-:Y:S02]  /*19d0*/  UIADD3 UR36, UR59, UR9, URZ ;  /* 0x000000093b247290 */ /* 0x000fe4000fffe03f */
[----:B------:R-:W-:-:S04]  /*19e0*/  UIMAD UR9, UR53, UR5, URZ ;  /* 0x00000005350972a4 */ /* 0x000fc8000f8e023f */
[----:B------:R-:W-:Y:S02]  /*19f0*/  @UP1 UIADD3 UR36, UR11, UR9, URZ ;  /* 0x000000090b241290 */ /* 0x000fe4000fffe03f */
[----:B-1----:R-:W-:-:S04]  /*1a00*/  UIMAD.WIDE.U32 UR10, UR12, UR34, URZ ;  /* 0x000000220c0a72a5 */ /* 0x002fc8000f8e003f */
[----:B------:R-:W-:Y:S02]  /*1a10*/  UIMAD UR35, UR12, UR35, UR11 ;  /* 0x000000230c2372a4 */ /* 0x000fe4000f8e020b */
[----:B------:R-:W-:Y:S02]  /*1a20*/  USHF.L.U32 UR12, UR46, 0x7, URZ ;  /* 0x000000072e0c7899 */ /* 0x000fe4000800063f */
[----:B------:R-:W-:Y:S02]  /*1a30*/  USEL UR37, UR10, URZ, UP3 ;  /* 0x0000003f0a257287 */ /* 0x000fe40009800000 */
[----:B------:R-:W-:-:S07]  /*1a40*/  USEL UR10, UR12, URZ, UP6 ;  /* 0x0000003f0c0a7287 */ /* 0x000fce000b000000 */
[----:B---3--:R1:W2:Y:S02]  /*1a50*/  R2UR UR12, R4 ;  /* 0x00000000040c73c2 */ /* 0x0082a400000e0000 */
[----:B-1----:R-:W1:Y:S01]  /*1a60*/  I2F.RP R4, R7 ;  /* 0x0000000700047306 */ /* 0x002e620000209400 */
[----:B------:R-:W-:-:S07]  /*1a70*/  USHF.L.U64.HI UR9, UR46, 0x7, UR39 ;  /* 0x000000072e097899 */ /* 0x000fce0008010227 */
[----:B-1----:R-:W1:Y:S01]  /*1a80*/  MUFU.RCP R4, R4 ;  /* 0x0000000400047308 */ /* 0x002e620000001000 */
[----:B------:R-:W-:Y:S02]  /*1a90*/  USEL UR9, UR9, URZ, UP6 ;  /* 0x0000003f09097287 */ /* 0x000fe4000b000000 */
[----:B------:R-:W-:-:S04]  /*1aa0*/  UIADD3 UR10, UP0, UR8, UR10, URZ ;  /* 0x0000000a080a7290 */ /* 0x000fc8000ff1e03f */
[----:B------:R-:W-:Y:S01]  /*1ab0*/  UIADD3.X UR11, UR43, UR9, URZ, UP0, !UPT ;  /* 0x000000092b0b7290 */ /* 0x000fe200087fe43f */
[----:B-1----:R-:W-:-:S04]  /*1ac0*/  IADD3 R4, R4, 0xffffffe, RZ ;  /* 0x0ffffffe04047810 */ /* 0x002fc80007ffe0ff */
[----:B------:R1:W3:Y:S01]  /*1ad0*/  F2I.FTZ.U32.TRUNC.NTZ R5, R4 ;  /* 0x0000000400057305 */ /* 0x0002e2000021f000 */
[----:B------:R-:W-:-:S04]  /*1ae0*/  UIMAD UR9, UR53, UR10, URZ ;  /* 0x0000000a350972a4 */ /* 0x000fc8000f8e023f */
[----:B------:R-:W-:Y:S01]  /*1af0*/  UIMAD UR34, UR52, UR11, UR9 ;  /* 0x0000000b342272a4 */ /* 0x000fe2000f8e0209 */
[----:B----4-:R4:W2:Y:S01]  /*1b00*/  R2UR UR39, R3 ;  /* 0x00000000032773c2 */ /* 0x0108a200000e0000 */
[----:B-1----:R-:W-:Y:S01]  /*1b10*/  IMAD.MOV.U32 R4, RZ, RZ, RZ ;  /* 0x000000ffff047224 */ /* 0x002fe200078e00ff */
[----:B----4-:R-:W-:Y:S02]  /*1b20*/  IABS R3, UR51 ;  /* 0x0000003300037c13 */ /* 0x010fe40008000000 */
[----:B------:R-:W-:Y:S01]  /*1b30*/  ISETP.NE.AND P1, PT, RZ, c[0x0][0x1c8], PT ;  /* 0x00007200ff007a0c */ /* 0x000fe20003f25270 */
[----:B------:R-:W-:Y:S02]  /*1b40*/  UIMAD.WIDE.U32 UR10, UR52, UR10, URZ ;  /* 0x0000000a340a72a5 */ /* 0x000fe4000f8e003f */
[----:B------:R-:W-:Y:S01]  /*1b50*/  USEL UR35, UR35, URZ, UP3 ;  /* 0x0000003f23237287 */ /* 0x000fe20009800000 */
[----:B-----5:R3:W1:Y:S02]  /*1b60*/  R2UR UR9, R0 ;  /* 0x00000000000973c2 */ /* 0x02066400000e0000 */
[----:B---3--:R-:W-:-:S04]  /*1b70*/  IMAD.MOV R0, RZ, RZ, -R5 ;  /* 0x000000ffff007224 */ /* 0x008fc800078e0a05 */
[----:B------:R-:W-:-:S04]  /*1b80*/  IMAD R0, R0, R7, RZ ;  /* 0x0000000700007224 */ /* 0x000fc800078e02ff */
[----:B------:R-:W-:-:S04]  /*1b90*/  IMAD.HI.U32 R4, R5, R0, R4 ;  /* 0x0000000005047227 */ /* 0x000fc800078e0004 */
[----:B------:R-:W-:-:S04]  /*1ba0*/  IMAD.MOV.U32 R0, RZ, RZ, R3 ;  /* 0x000000ffff007224 */ /* 0x000fc800078e0003 */
[----:B------:R-:W-:-:S04]  /*1bb0*/  IMAD.HI.U32 R6, R4, R0, RZ ;  /* 0x0000000004067227 */ /* 0x000fc800078e00ff */
[----:B------:R-:W-:-:S04]  /*1bc0*/  IMAD.MOV R3, RZ, RZ, -R6 ;  /* 0x000000ffff037224 */ /* 0x000fc800078e0a06 */
[----:B------:R-:W-:-:S05]  /*1bd0*/  IMAD R0, R7, R3, R0 ;  /* 0x0000000307007224 */ /* 0x000fca00078e0200 */
[----:B------:R-:W-:-:S13]  /*1be0*/  ISETP.GT.U32.AND P0, PT, R7, R0, PT ;  /* 0x000000000700720c */ /* 0x000fda0003f04070 */
[----:B------:R-:W-:Y:S01]  /*1bf0*/  @!P0 IMAD.IADD R0, R0, 0x1, -R7 ;  /* 0x0000000100008824 */ /* 0x000fe200078e0a07 */
[----:B------:R-:W-:-:S04]  /*1c00*/  @!P0 IADD3 R6, R6, 0x1, RZ ;  /* 0x0000000106068810 */ /* 0x000fc80007ffe0ff */
[----:B------:R-:W-:Y:S02]  /*1c10*/  ISETP.GE.U32.AND P2, PT, R0, R7, PT ;  /* 0x000000070000720c */ /* 0x000fe40003f46070 */
[----:B--2---:R-:W-:Y:S01]  /*1c20*/  ISETP.LE.AND P0, PT, RZ, UR12, PT ;  /* 0x0000000cff007c0c */ /* 0x004fe2000bf03270 */
[----:B-1----:R-:W-:Y:S02]  /*1c30*/  @UP2 USEL UR9, UR9, UR5, !UP1 ;  /* 0x0000000509092287 */ /* 0x002fe4000c800000 */
[----:B------:R-:W-:-:S08]  /*1c40*/  ULDC UR12, c[0x0][0x234] ;  /* 0x00008d00000c7ab9 */ /* 0x000fd00000000800 */
[----:B------:R-:W-:-:S05]  /*1c50*/  @P2 IADD3 R6, R6, 0x1, RZ ;  /* 0x0000000106062810 */ /* 0x000fca0007ffe0ff */
[----:B------:R-:W-:Y:S01]  /*1c60*/  @!P0 IMAD.MOV R6, RZ, RZ, -R6 ;  /* 0x000000ffff068224 */ /* 0x000fe200078e0a06 */
[----:B------:R-:W-:Y:S01]  /*1c70*/  PLOP3.LUT P0, PT, PT, PT, UP2, 0x80, 0x0 ;  /* 0x000000000000781c */ /* 0x000fe20003f0f028 */
[----:B------:R-:W-:Y:S01]  /*1c80*/  @UP2 UIMAD UR12, UR51, UR12, UR9 ;  /* 0x0000000c330c22a4 */ /* 0x000fe2000f8e0209 */
[----:B------:R-:W-:Y:S01]  /*1c90*/  @!P1 LOP3.LUT R6, RZ, c[0x0][0x1c8], RZ, 0x33, !PT ;  /* 0x00007200ff069a12 */ /* 0x000fe200078e33ff */
[----:B------:R-:W-:-:S05]  /*1ca0*/  UIADD3 UR9, UR11, UR34, URZ ;  /* 0x000000220b097290 */ /* 0x000fca000fffe03f */
[----:B------:R-:W-:Y:S02]  /*1cb0*/  @!UP2 UMOV UR12, UR39 ;  /* 0x00000027000cac82 */ /* 0x000fe40008000000 */
[----:B------:R-:W-:Y:S01]  /*1cc0*/  USHF.R.S32.HI UR39, URZ, 0x1f, UR38 ;  /* 0x0000001f3f277899 */ /* 0x000fe20008011426 */
[----:B------:R-:W-:Y:S02]  /*1cd0*/  SHF.R.S32.HI R20, RZ, 0x1f, R6 ;  /* 0x0000001fff147819 */ /* 0x000fe40000011406 */
[----:B------:R-:W-:Y:S05]  /*1ce0*/  @!P0 BRA `(.L_x_4) ;  /* 0x0000008000008947 */ /* 0x000fea0003800000 */
[----:B------:R-:W2:Y:S01]  /*1cf0*/  LDL R8, [R1+0x20] ;  /* 0x0000200001087983 */ /* 0x000ea20000100800 */
[----:B------:R-:W-:Y:S02]  /*1d00*/  ULDC UR51, c[0x0][0x224] ;  /* 0x0000890000337ab9 */ /* 0x000fe40000000800 */
[----:B------:R-:W-:Y:S02]  /*1d10*/  @!UP1 UIMAD UR5, UR46, UR51, URZ ;  /* 0x000000332e0592a4 */ /* 0x000fe4000f8e023f */
[----:B------:R-:W1:Y:S02]  /*1d20*/  S2UR UR51, SR_CTAID.Z ;  /* 0x00000000003379c3 */ /* 0x000e640000002700 */
[----:B------:R-:W-:-:S06]  /*1d30*/  ULEA UR5, UR46, UR5, 0x7 ;  /* 0x000000052e057291 */ /* 0x000fcc000f8e383f */
[----:B--2---:R-:W1:Y:S02]  /*1d40*/  R2UR UR34, R8 ;  /* 0x00000000082273c2 */ /* 0x004e6400000e0000 */
[----:B-1----:R-:W-:Y:S01]  /*1d50*/  UIMAD UR5, UR34, UR51, UR5 ;  /* 0x00000033220572a4 */ /* 0x002fe2000f8e0205 */
[----:B------:R-:W-:Y:S05]  /*1d60*/  BRA `(.L_x_5) ;  /* 0x0000003000007947 */ /* 0x000fea0003800000 */
.L_x_4:
[----:B------:R-:W2:Y:S02]  /*1d70*/  LDL R0, [R1+0x10] ;  /* 0x0000100001007983 */ /* 0x000ea40000100800 */
[----:B--2---:R1:W2:Y:S01]  /*1d80*/  R2UR UR5, R0 ;  /* 0x00000000000573c2 */ /* 0x0042a200000e0000 */
[----:B------:R-:W-:-:S07]  /*1d90*/  DEPBAR.LE SB1, 0x0, {2} ;  /* 0x000090040000791a */ /* 0x000fce0000000000 */
.L_x_5:
[----:B------:R-:W2:Y:S04]  /*1da0*/  LDL R4, [R1+0x1c] ;  /* 0x00001c0001047983 */ /* 0x000ea80000100800 */
[----:B------:R-:W3:Y:S04]  /*1db0*/  LDL R3, [R1+0xc] ;  /* 0x00000c0001037983 */ /* 0x000ee80000100800 */
[----:B------:R-:W4:Y:S01]  /*1dc0*/  LDL R0, [R1+0x4] ;  /* 0x0000040001007983 */ /* 0x000f220000100800 */
[----:B------:R-:W-:Y:S01]  /*1dd0*/  USHF.L.U32 UR34, UR57, 0x7, URZ ;  /* 0x0000000739227899 */ /* 0x000fe2000800063f */
[----:B------:R-:W-:Y:S02]  /*1de0*/  BSSY B1, `(.L_x_1) ;  /* 0x0000639000017945 */ /* 0x000fe40003800000 */
[----:B------:R-:W1:Y:S02]  /*1df0*/  S2R R12, SR_TID.X ;  /* 0x00000000000c7919 */ /* 0x000e640000002100 */
[----:B-1----:R-:W-:Y:S01]  /*1e00*/  SHF.R.S32.HI R13, RZ, 0x1f, R12 ;  /* 0x0000001fff0d7819 */ /* 0x002fe2000001140c */
[----:B--2---:R1:W2:Y:S08]  /*1e10*/  R2UR UR46, R4 ;  /* 0x00000000042e73c2 */ /* 0x0042b000000e0000 */
[----:B---3--:R3:W5:Y:S01]  /*1e20*/  R2UR UR11, R3 ;  /* 0x00000000030b73c2 */ /* 0x00876200000e0000 */
[----:B-1----:R-:W-:Y:S01]  /*1e30*/  LEA.HI R4, R13, R12, RZ, 0x2 ;  /* 0x0000000c0d047211 */ /* 0x002fe200078f10ff */
[----:B--2---:R-:W-:-:S06]  /*1e40*/  UIADD3 UR10, UP5, UP4, UR10, UR34, UR46 ;  /* 0x000000220a0a7290 */ /* 0x004fcc000fcbe02e */
[----:B------:R-:W1:Y:S01]  /*1e50*/  S2UR UR46, SR_CTAID.Y ;  /* 0x00000000002e79c3 */ /* 0x000e620000002600 */
[----:B------:R-:W-:Y:S02]  /*1e60*/  UIADD3 UR34, UP1, UP0, UR37, UR10, UR40 ;  /* 0x0000000a25227290 */ /* 0x000fe4000f83e028 */
[----:B------:R-:W-:Y:S01]  /*1e70*/  USHF.R.S32.HI UR40, URZ, 0x1f, UR51 ;  /* 0x0000001f3f287899 */ /* 0x000fe20008011433 */
[----:B---3--:R-:W-:Y:S02]  /*1e80*/  SHF.R.S32.HI R3, RZ, 0x2, R4 ;  /* 0x00000002ff037819 */ /* 0x008fe40000011404 */
[----:B------:R-:W-:Y:S02]  /*1e90*/  LOP3.LUT R4, R4, 0xfffffffc, RZ, 0xc0, !PT ;  /* 0xfffffffc04047812 */ /* 0x000fe400078ec0ff */
[----:B----4-:R2:W5:Y:S01]  /*1ea0*/  R2UR UR10, R0 ;  /* 0x00000000000a73c2 */ /* 0x01056200000e0000 */
[----:B------:R-:W-:Y:S02]  /*1eb0*/  SHF.R.S32.HI R21, RZ, 0x1f, R3 ;  /* 0x0000001fff157819 */ /* 0x000fe40000011403 */
[----:B------:R-:W-:-:S04]  /*1ec0*/  IMAD.IADD R4, R12, 0x1, -R4 ;  /* 0x000000010c047824 */ /* 0x000fc800078e0a04 */
[----:B------:R-:W-:-:S05]  /*1ed0*/  IMAD.SHL.U32 R4, R4, 0x8, RZ ;  /* 0x0000000804047824 */ /* 0x000fca00078e00ff */
[----:B------:R-:W-:Y:S02]  /*1ee0*/  SHF.R.S32.HI R5, RZ, 0x1f, R4 ;  /* 0x0000001fff057819 */ /* 0x000fe40000011404 */
[----:B--2---:R-:W-:Y:S01]  /*1ef0*/  IADD3 R0, P0, R3, UR8, RZ ;  /* 0x0000000803007c10 */ /* 0x004fe2000ff1e0ff */
[----:B-----5:R-:W-:-:S03]  /*1f00*/  UIADD3.X UR9, UR9, UR11, UR10, UP5, UP4 ;  /* 0x0000000b09097290 */ /* 0x020fc6000afe840a */
[----:B------:R-:W-:Y:S01]  /*1f10*/  IADD3.X R7, R21, UR43, RZ, P0, !PT ;  /* 0x0000002b15077c10 */ /* 0x000fe200087fe4ff */
[----:B------:R-:W-:Y:S01]  /*1f20*/  IMAD.WIDE.U32 R8, R0, c[0x0][0x190], R4 ;  /* 0x0000640000087a25 */ /* 0x000fe200078e0004 */
[----:B------:R-:W-:Y:S02]  /*1f30*/  ULDC.64 UR10, c[0x0][0x1a8] ;  /* 0x00006a00000a7ab9 */ /* 0x000fe40000000a00 */
[----:B------:R-:W-:Y:S01]  /*1f40*/  UIADD3.X UR37, UR35, UR9, UR36, UP1, UP0 ;  /* 0x0000000923257290 */ /* 0x000fe20008fe0424 */
[----:B------:R-:W-:Y:S01]  /*1f50*/  IMAD R7, R7, c[0x0][0x190], RZ ;  /* 0x0000640007077a24 */ /* 0x000fe200078e02ff */
[----:B------:R-:W-:Y:S01]  /*1f60*/  IADD3 R10, P0, R8, UR55, RZ ;  /* 0x00000037080a7c10 */ /* 0x000fe2000ff1e0ff */
[----:B------:R-:W-:Y:S01]  /*1f70*/  UIMAD UR9, UR40, UR10, URZ ;  /* 0x0000000a280972a4 */ /* 0x000fe2000f8e023f */
[----:B------:R-:W-:Y:S01]  /*1f80*/  IADD3 R8, P1, R4, UR41, RZ ;  /* 0x0000002904087c10 */ /* 0x000fe2000ff3e0ff */
[----:B------:R-:W-:Y:S01]  /*1f90*/  IMAD R0, R0, c[0x0][0x194], R7 ;  /* 0x0000650000007a24 */ /* 0x000fe200078e0207 */
[----:B------:R-:W-:-:S02]  /*1fa0*/  UISETP.GE.AND UP0, UPT, UR44, 0x1, UPT ;  /* 0x000000012c00788c */ /* 0x000fc4000bf06270 */
[----:B------:R-:W-:Y:S02]  /*1fb0*/  UIMAD UR36, UR51, UR11, UR9 ;  /* 0x0000000b332472a4 */ /* 0x000fe4000f8e0209 */
[----:B------:R-:W-:Y:S01]  /*1fc0*/  IADD3.X R11, R9, UR54, R0, P0, !PT ;  /* 0x00000036090b7c10 */ /* 0x000fe200087fe400 */
[----:B------:R-:W-:Y:S01]  /*1fd0*/  ULDC.64 UR10, c[0x0][0x378] ;  /* 0x0000de00000a7ab9 */ /* 0x000fe20000000a00 */
[----:B------:R-:W-:Y:S01]  /*1fe0*/  LEA.HI R0, R13, R12, RZ, 0x5 ;  /* 0x0000000c0d007211 */ /* 0x000fe200078f28ff */
[----:B------:R-:W-:Y:S01]  /*1ff0*/  UIMAD UR9, UR40, UR10, URZ ;  /* 0x0000000a280972a4 */ /* 0x000fe2000f8e023f */
[----:B------:R-:W-:Y:S01]  /*2000*/  IADD3.X R9, R5, UR42, RZ, P1, !PT ;  /* 0x0000002a05097c10 */ /* 0x000fe20008ffe4ff */
[----:B------:R-:W-:Y:S01]  /*2010*/  ULDC.64 UR54, c[0x0][0x3c8] ;  /* 0x0000f20000367ab9 */ /* 0x000fe20000000a00 */
[----:B------:R-:W-:Y:S01]  /*2020*/  LOP3.LUT R7, R0, 0xffffffe0, RZ, 0xc0, !PT ;  /* 0xffffffe000077812 */ /* 0x000fe200078ec0ff */
[----:B------:R-:W-:Y:S01]  /*2030*/  UIMAD UR35, UR51, UR11, UR9 ;  /* 0x0000000b332372a4 */ /* 0x000fe2000f8e0209 */
[----:B------:R-:W-:Y:S01]  /*2040*/  SHF.R.S32.HI R0, RZ, 0x5, R0 ;  /* 0x00000005ff007819 */ /* 0x000fe20000011400 */
[----:B------:R-:W-:-:S02]  /*2050*/  UMOV UR40, 0x4 ;  /* 0x0000000400287882 */ /* 0x000fc40000000000 */
[----:B------:R-:W-:Y:S01]  /*2060*/  IMAD.IADD R7, R12, 0x1, -R7 ;  /* 0x000000010c077824 */ /* 0x000fe200078e0a07 */
[----:B------:R-:W-:Y:S02]  /*2070*/  ULDC.64 UR10, c[0x0][0x370] ;  /* 0x0000dc00000a7ab9 */ /* 0x000fe40000000a00 */
[----:B------:R-:W-:Y:S01]  /*2080*/  UIMAD UR9, UR43, UR10, URZ ;  /* 0x0000000a2b0972a4 */ /* 0x000fe2000f8e023f */
[----:B------:R-:W-:Y:S01]  /*2090*/  IMAD R0, R0, UR57, R7 ;  /* 0x0000003900007c24 */ /* 0x000fe2000f8e0207 */
[----:B------:R-:W-:Y:S01]  /*20a0*/  UIADD3 UR10, UR8, UR12, URZ ;  /* 0x0000000c080a7290 */ /* 0x000fe2000fffe03f */
[----:B------:R-:W-:Y:S01]  /*20b0*/  IMAD.U32 R7, RZ, RZ, UR8 ;  /* 0x00000008ff077e24 */ /* 0x000fe2000f8e00ff */
[----:B------:R-:W-:Y:S02]  /*20c0*/  UIMAD UR9, UR8, UR11, UR9 ;  /* 0x0000000b080972a4 */ /* 0x000fe4000f8e0209 */
[----:B------:R-:W-:Y:S01]  /*20d0*/  IADD3 R16, P0, R0, UR34, RZ ;  /* 0x0000002200107c10 */ /* 0x000fe2000ff1e0ff */
[----:B------:R-:W-:Y:S01]  /*20e0*/  IMAD.WIDE.U32 R8, R7, c[0x0][0x370], R8 ;  /* 0x0000dc0007087a25 */ /* 0x000fe200078e0008 */
[----:B------:R-:W-:-:S02]  /*20f0*/  UIADD3 UR34, UR8, UR5, URZ ;  /* 0x0000000508227290 */ /* 0x000fc4000fffe03f */
[----:B------:R-:W-:Y:S01]  /*2100*/  LEA.HI.X.SX32 R17, R0, UR37, 0x1, P0 ;  /* 0x0000002500117c11 */ /* 0x000fe200080f0eff */
[----:B------:R-:W-:Y:S01]  /*2110*/  IMAD.U32 R0, RZ, RZ, UR51 ;  /* 0x00000033ff007e24 */ /* 0x000fe2000f8e00ff */
[----:B------:R-:W-:Y:S01]  /*2120*/  IADD3 R9, R9, UR9, RZ ;  /* 0x0000000909097c10 */ /* 0x000fe2000fffe0ff */
[----:B------:R-:W-:Y:S01]  /*2130*/  ULDC.64 UR42, c[0x0][0x200] ;  /* 0x00008000002a7ab9 */ /* 0x000fe20000000a00 */
[----:B------:R-:W-:Y:S01]  /*2140*/  LEA R188, P0, R16, c[0x0][0x350], 0x2 ;  /* 0x0000d40010bc7a11 */ /* 0x000fe200078010ff */
[----:B------:R-:W-:Y:S01]  /*2150*/  IMAD.WIDE.U32 R10, R0, c[0x0][0x1a8], R10 ;  /* 0x00006a00000a7a25 */ /* 0x000fe200078e000a */
[----:B------:R-:W-:Y:S02]  /*2160*/  ULEA.HI.SX32 UR12, UR48, 0xffffffff, 0x19 ;  /* 0xffffffff300c7891 */ /* 0x000fe4000f8fca3f */
[----:B------:R-:W-:Y:S01]  /*2170*/  LEA.HI.X R183, R16, c[0x0][0x354], R17, 0x2, P0 ;  /* 0x0000d50010b77a11 */ /* 0x000fe200000f1411 */
[----:B------:R-:W-:Y:S01]  /*2180*/  IMAD.WIDE.U32 R8, R0, c[0x0][0x378], R8 ;  /* 0x0000de0000087a25 */ /* 0x000fe200078e0008 */
[----:B------:R-:W-:Y:S01]  /*2190*/  PLOP3.LUT P0, PT, PT, PT, UP0, 0x80, 0x0 ;  /* 0x000000000000781c */ /* 0x000fe20003f0f008 */
[----:B------:R-:W-:Y:S01]  /*21a0*/  UIMAD.WIDE UR10, UR10, UR40, UR42 ;  /* 0x000000280a0a72a5 */ /* 0x000fe2000f8e022a */
[----:B------:R-:W-:Y:S01]  /*21b0*/  IADD3 R7, R11, UR36, RZ ;  /* 0x000000240b077c10 */ /* 0x000fe2000fffe0ff */
[----:B------:R-:W-:Y:S01]  /*21c0*/  IMAD R0, R21, c[0x0][0x370], RZ ;  /* 0x0000dc0015007a24 */ /* 0x000fe200078e02ff */
[----:B------:R-:W-:Y:S01]  /*21d0*/  IADD3 R9, R9, UR35, RZ ;  /* 0x0000002309097c10 */ /* 0x000fe2000fffe0ff */
[----:B------:R-:W-:Y:S01]  /*21e0*/  UIMAD.WIDE UR34, UR34, UR40, UR54 ;  /* 0x00000028222272a5 */ /* 0x000fe2000f8e0236 */
[----:B------:R-:W-:Y:S01]  /*21f0*/  LEA R14, P2, R10, c[0x0][0x160], 0x1 ;  /* 0x000058000a0e7a11 */ /* 0x000fe200078408ff */
[----:B------:R-:W-:-:S02]  /*2200*/  IMAD R0, R3, c[0x0][0x374], R0 ;  /* 0x0000dd0003007a24 */ /* 0x000fc400078e0200 */
[----:B------:R-:W-:Y:S01]  /*2210*/  IMAD.WIDE.U32 R8, R3, c[0x0][0x370], R8 ;  /* 0x0000dc0003087a25 */ /* 0x000fe200078e0008 */
[----:B------:R-:W-:-:S03]  /*2220*/  LEA.HI.X R15, R10, c[0x0][0x164], R7, 0x1, P2 ;  /* 0x000059000a0f7a11 */ /* 0x000fc600010f0c07 */
[----:B------:R-:W-:Y:S01]  /*2230*/  IMAD.IADD R0, R9, 0x1, R0 ;  /* 0x0000000109007824 */ /* 0x000fe200078e0200 */
[----:B------:R-:W-:-:S04]  /*2240*/  LEA R12, P1, R8, c[0x0][0x330], 0x1 ;  /* 0x0000cc00080c7a11 */ /* 0x000fc800078208ff */
[----:B------:R-:W-:Y:S01]  /*2250*/  LEA.HI.X R13, R8, c[0x0][0x334], R0, 0x1, P1 ;  /* 0x0000cd00080d7a11 */ /* 0x000fe200008f0c00 */
[----:B-1----:R-:W-:Y:S05]  /*2260*/  @!P0 BRA `(.L_x_6) ;  /* 0x000056c000008947 */ /* 0x002fea0003800000 */
[----:B------:R-:W-:Y:S01]  /*2270*/  ULDC.64 UR8, c[0x0][0x1a0] ;  /* 0x0000680000087ab9 */ /* 0x000fe20000000a00 */
[----:B------:R-:W-:Y:S01]  /*2280*/  IMAD.U32 R0, RZ, RZ, UR38 ;  /* 0x00000026ff007e24 */ /* 0x000fe2000f8e00ff */
[----:B------:R-:W-:Y:S01]  /*2290*/  UIMAD UR5, UR39, UR8, URZ ;  /* 0x00000008270572a4 */ /* 0x000fe2000f8e023f */
[----:B------:R-:W-:Y:S01]  /*22a0*/  IMAD.MOV.U32 R18, RZ, RZ, 0x80 ;  /* 0x00000080ff127424 */ /* 0x000fe200078e00ff */
[----:B------:R-:W-:Y:S01]  /*22b0*/  ULDC.64 UR36, c[0x0][0x198] ;  /* 0x0000660000247ab9 */ /* 0x000fe20000000a00 */
[C-C-:B------:R-:W-:Y:S01]  /*22c0*/  IMAD.WIDE.U32 R8, R0.reuse, c[0x0][0x1a0], R4.reuse ;  /* 0x0000680000087a25 */ /* 0x140fe200078e0004 */
[----:B------:R-:W-:Y:S01]  /*22d0*/  UIMAD UR5, UR38, UR9, UR5 ;  /* 0x00000009260572a4 */ /* 0x000fe2000f8e0205 */
[----:B------:R-:W-:Y:S01]  /*22e0*/  MOV R184, R12 ;  /* 0x0000000c00b87202 */ /* 0x000fe20000000f00 */
[----:B------:R-:W-:Y:S01]  /*22f0*/  UIMAD UR36, UR39, UR36, URZ ;  /* 0x00000024272472a4 */ /* 0x000fe2000f8e023f */
[----:B------:R-:W-:Y:S01]  /*2300*/  IMAD.WIDE.U32 R4, R0, c[0x0][0x198], R4 ;  /* 0x0000660000047a25 */ /* 0x000fe200078e0004 */
[----:B------:R-:W-:Y:S01]  /*2310*/  IADD3 R8, P0, R8, UR45, RZ ;  /* 0x0000002d08087c10 */ /* 0x000fe2000ff1e0ff */
[----:B------:R-:W-:Y:S01]  /*2320*/  UMOV UR9, UR10 ;  /* 0x0000000a00097c82 */ /* 0x000fe20008000000 */
[----:B------:R-:W-:Y:S01]  /*2330*/  MOV R229, 0x7f800000 ;  /* 0x7f80000000e57802 */ /* 0x000fe20000000f00 */
[----:B------:R-:W-:Y:S01]  /*2340*/  IMAD.U32 R7, RZ, RZ, UR5 ;  /* 0x00000005ff077e24 */ /* 0x000fe2000f8e00ff */
[----:B------:R-:W-:Y:S01]  /*2350*/  UIADD3 UR5, UR38, 0x80, URZ ;  /* 0x0000008026057890 */ /* 0x000fe2000fffe03f */
[----:B------:R-:W-:Y:S01]  /*2360*/  IMAD.MOV.U32 R187, RZ, RZ, R15 ;  /* 0x000000ffffbb7224 */ /* 0x000fe200078e000f */
[----:B------:R-:W-:Y:S01]  /*2370*/  UIMAD UR36, UR38, UR37, UR36 ;  /* 0x00000025262472a4 */ /* 0x000fe2000f8e0224 */
[----:B------:R-:W-:Y:S01]  /*2380*/  IMAD.MOV.U32 R185, RZ, RZ, R13 ;  /* 0x000000ffffb97224 */ /* 0x000fe200078e000d */
[----:B------:R-:W-:Y:S01]  /*2390*/  UISETP.GE.AND UP0, UPT, UR5, UR4, UPT ;  /* 0x000000040500728c */ /* 0x000fe2000bf06270 */
[----:B------:R-:W-:Y:S01]  /*23a0*/  IADD3.X R9, R9, UR47, R7, P0, !PT ;  /* 0x0000002f09097c10 */ /* 0x000fe200087fe407 */
[----:B------:R-:W-:Y:S01]  /*23b0*/  IMAD R15, R18, c[0x0][0x374], RZ ;  /* 0x0000dd00120f7a24 */ /* 0x000fe200078e02ff */
[----:B------:R-:W-:Y:S01]  /*23c0*/  UMOV UR5, UR12 ;  /* 0x0000000c00057c82 */ /* 0x000fe20008000000 */
[----:B------:R-:W-:Y:S01]  /*23d0*/  IMAD.U32 R0, RZ, RZ, UR36 ;  /* 0x00000024ff007e24 */ /* 0x000fe2000f8e00ff */
[----:B------:R-:W-:Y:S01]  /*23e0*/  ULEA.HI UR12, UR5, UR5, URZ, 0x1 ;  /* 0x00000005050c7291 */ /* 0x000fe2000f8f083f */
[----:B------:R-:W-:Y:S01]  /*23f0*/  IADD3 R16, P0, R4, UR49, RZ ;  /* 0x0000003104107c10 */ /* 0x000fe2000ff1e0ff */
[C---:B------:R-:W-:Y:S01]  /*2400*/  IMAD R11, R18.reuse, c[0x0][0x194], RZ ;  /* 0x00006500120b7a24 */ /* 0x040fe200078e02ff */
[----:B------:R-:W-:Y:S01]  /*2410*/  UMOV UR8, UR11 ;  /* 0x0000000b00087c82 */ /* 0x000fe20008000000 */
[----:B------:R-:W-:Y:S01]  /*2420*/  IMAD.WIDE.U32 R12, R18, c[0x0][0x370], RZ ;  /* 0x0000dc00120c7a25 */ /* 0x000fe200078e00ff */
[----:B------:R-:W-:Y:S01]  /*2430*/  ULOP3.LUT UR12, UR12, 0xfffffffe, URZ, 0xc0, !UPT ;  /* 0xfffffffe0c0c7892 */ /* 0x000fe2000f8ec03f */
[----:B------:R-:W-:-:S02]  /*2440*/  IADD3.X R17, R5, UR50, R0, P0, !PT ;  /* 0x0000003205117c10 */ /* 0x000fc400087fe400 */
[----:B------:R-:W-:Y:S01]  /*2450*/  IMAD.MOV.U32 R186, RZ, RZ, R14 ;  /* 0x000000ffffba7224 */ /* 0x000fe200078e000e */
[----:B------:R-:W-:Y:S01]  /*2460*/  UIADD3 UR12, UR5, -UR12, URZ ;  /* 0x8000000c050c7290 */ /* 0x000fe2000fffe03f */
[----:B------:R-:W-:Y:S01]  /*2470*/  IADD3 R0, R3, 0x40, RZ ;  /* 0x0000004003007810 */ /* 0x000fe20007ffe0ff */
[----:B------:R-:W-:-:S04]  /*2480*/  IMAD.WIDE.U32 R18, R18, c[0x0][0x190], RZ ;  /* 0x0000640012127a25 */ /* 0x000fc800078e00ff */
[----:B------:R-:W-:Y:S01]  /*2490*/  IMAD.MOV.U32 R228, RZ, RZ, 0x7f800000 ;  /* 0x7f800000ffe47424 */ /* 0x000fe200078e00ff */
[----:B------:R-:W-:Y:S01]  /*24a0*/  UISETP.NE.AND UP1, UPT, UR12, 0x1, UPT ;  /* 0x000000010c00788c */ /* 0x000fe2000bf25270 */
[----:B------:R-:W-:Y:S01]  /*24b0*/  IMAD.WIDE.U32 R4, R6, c[0x0][0x1b8], R8 ;  /* 0x00006e0006047a25 */ /* 0x000fe200078e0008 */
[----:B------:R-:W-:-:S03]  /*24c0*/  UIMAD UR12, UR30, -0x80, UR4 ;  /* 0xffffff801e0c78a4 */ /* 0x000fc6000f8e0204 */
[----:B------:R-:W-:Y:S02]  /*24d0*/  IMAD.MOV.U32 R226, RZ, RZ, 0x7f800000 ;  /* 0x7f800000ffe27424 */ /* 0x000fe400078e00ff */
[----:B------:R-:W-:Y:S01]  /*24e0*/  IMAD.MOV.U32 R227, RZ, RZ, 0x7f800000 ;  /* 0x7f800000ffe37424 */ /* 0x000fe200078e00ff */
[----:B------:R-:W-:Y:S02]  /*24f0*/  ISETP.GE.AND P4, PT, R3, UR12, PT ;  /* 0x0000000c03007c0c */ /* 0x000fe4000bf86270 */
[----:B------:R-:W-:Y:S01]  /*2500*/  SHF.L.U32 R150, R158, 0x1, RZ ;  /* 0x000000019e967819 */ /* 0x000fe200000006ff */
[----:B------:R-:W-:Y:S01]  /*2510*/  CS2R R94, SRZ ;  /* 0x00000000005e7805 */ /* 0x000fe2000001ff00 */
[C---:B------:R-:W-:Y:S01]  /*2520*/  ISETP.GE.AND P3, PT, R0.reuse, UR12, PT ;  /* 0x0000000c00007c0c */ /* 0x040fe2000bf66270 */
[----:B------:R-:W-:Y:S01]  /*2530*/  UIMAD UR12, UR5, -0x80, UR44 ;  /* 0xffffff80050c78a4 */ /* 0x000fe2000f8e022c */
[----:B------:R-:W-:Y:S01]  /*2540*/  CS2R R92, SRZ ;  /* 0x00000000005c7805 */ /* 0x000fe2000001ff00 */
[----:B------:R-:W-:Y:S01]  /*2550*/  CS2R R98, SRZ ;  /* 0x0000000000627805 */ /* 0x000fe2000001ff00 */
[----:B------:R-:W-:Y:S01]  /*2560*/  CS2R R96, SRZ ;  /* 0x0000000000607805 */ /* 0x000fe2000001ff00 */
[----:B------:R-:W-:Y:S01]  /*2570*/  CS2R R90, SRZ ;  /* 0x00000000005a7805 */ /* 0x000fe2000001ff00 */
[----:B------:R-:W-:Y:S01]  /*2580*/  CS2R R88, SRZ ;  /* 0x0000000000587805 */ /* 0x000fe2000001ff00 */
[----:B------:R-:W-:Y:S01]  /*2590*/  ISETP.GE.AND P2, PT, R0, UR12, PT ;  /* 0x0000000c00007c0c */ /* 0x000fe2000bf46270 */
[----:B------:R-:W-:Y:S01]  /*25a0*/  IMAD R0, R20, c[0x0][0x1b8], RZ ;  /* 0x00006e0014007a24 */ /* 0x000fe200078e02ff */
[----:B------:R-:W-:Y:S01]  /*25b0*/  CS2R R86, SRZ ;  /* 0x0000000000567805 */ /* 0x000fe2000001ff00 */
[----:B------:R-:W-:Y:S01]  /*25c0*/  @!P4 IMAD R7, R21, c[0x0][0x1a0], RZ ;  /* 0x000068001507ca24 */ /* 0x000fe200078e02ff */
[----:B------:R-:W-:Y:S01]  /*25d0*/  CS2R R84, SRZ ;  /* 0x0000000000547805 */ /* 0x000fe2000001ff00 */
[----:B------:R-:W-:Y:S01]  /*25e0*/  IMAD R10, R6, c[0x0][0x1bc], R0 ;  /* 0x00006f00060a7a24 */ /* 0x000fe200078e0200 */
[----:B------:R-:W-:Y:S01]  /*25f0*/  @!P3 IADD3 R0, P5, R3, 0x40, RZ ;  /* 0x000000400300b810 */ /* 0x000fe20007fbe0ff */
[----:B------:R-:W-:Y:S01]  /*2600*/  CS2R R78, SRZ ;  /* 0x00000000004e7805 */ /* 0x000fe2000001ff00 */
[----:B------:R-:W-:Y:S01]  /*2610*/  CS2R R76, SRZ ;  /* 0x00000000004c7805 */ /* 0x000fe2000001ff00 */
[----:B------:R-:W-:Y:S01]  /*2620*/  IMAD.IADD R5, R5, 0x1, R10 ;  /* 0x0000000105057824 */ /* 0x000fe200078e020a */
[----:B------:R-:W-:Y:S01]  /*2630*/  IADD3 R10, R250, 0x8, RZ ;  /* 0x00000008fa0a7810 */ /* 0x000fe20007ffe0ff */
[----:B------:R-:W-:Y:S01]  /*2640*/  CS2R R82, SRZ ;  /* 0x0000000000527805 */ /* 0x000fe2000001ff00 */
[----:B------:R-:W-:Y:S01]  /*2650*/  CS2R R80, SRZ ;  /* 0x0000000000507805 */ /* 0x000fe2000001ff00 */
[----:B------:R-:W-:Y:S01]  /*2660*/  @!P2 IADD3 R18, P0, R186, R18, RZ ;  /* 0x00000012ba12a210 */ /* 0x000fe20007f1e0ff */
[----:B------:R-:W-:Y:S01]  /*2670*/  @!P4 IMAD.WIDE.U32 R8, R3, c[0x0][0x1a0], R4 ;  /* 0x000068000308ca25 */ /* 0x000fe200078e0004 */
[----:B------:R-:W-:Y:S01]  /*2680*/  @!P2 IADD3 R14, P1, R184, R12, RZ ;  /* 0x0000000cb80ea210 */ /* 0x000fe20007f3e0ff */
[----:B------:R-:W-:Y:S01]  /*2690*/  CS2R R74, SRZ ;  /* 0x00000000004a7805 */ /* 0x000fe2000001ff00 */
[----:B------:R-:W-:Y:S01]  /*26a0*/  @!P2 IADD3.X R19, R187, R19, R11, P0, !PT ;  /* 0x00000013bb13a210 */ /* 0x000fe200007fe40b */
[----:B------:R-:W-:Y:S01]  /*26b0*/  @!P4 IMAD R11, R3, c[0x0][0x1a4], R7 ;  /* 0x00006900030bca24 */ /* 0x000fe200078e0207 */
[----:B------:R-:W-:Y:S01]  /*26c0*/  PLOP3.LUT P0, PT, PT, PT, UP3, 0x80, 0x0 ;  /* 0x000000000000781c */ /* 0x000fe20003f0f038 */
[----:B------:R-:W-:Y:S01]  /*26d0*/  @!P3 IMAD.X R7, RZ, RZ, R21, P5 ;  /* 0x000000ffff07b224 */ /* 0x000fe200028e0615 */
[----:B------:R-:W-:Y:S01]  /*26e0*/  @!P2 IADD3.X R15, R185, R13, R15, P1, !PT ;  /* 0x0000000db90fa210 */ /* 0x000fe20000ffe40f */
[----:B------:R-:W-:Y:S01]  /*26f0*/  @!P4 IMAD.IADD R9, R9, 0x1, R11 ;  /* 0x000000010909c824 */ /* 0x000fe200078e020b */
[----:B------:R-:W-:Y:S01]  /*2700*/  @!P4 LEA R12, P1, R8, c[0x0][0x170], 0x1 ;  /* 0x00005c00080cca11 */ /* 0x000fe200078208ff */
[----:B------:R-:W-:Y:S01]  /*2710*/  @!P3 IMAD R7, R7, c[0x0][0x1a0], RZ ;  /* 0x000068000707ba24 */ /* 0x000fe200078e02ff */
[----:B------:R-:W-:Y:S01]  /*2720*/  ISETP.GE.AND P6, PT, R10, UR12, PT ;  /* 0x0000000c0a007c0c */ /* 0x000fe2000bfc6270 */
[----:B------:R-:W-:Y:S01]  /*2730*/  @!P3 IMAD.WIDE.U32 R4, R0, c[0x0][0x1a0], R4 ;  /* 0x000068000004ba25 */ /* 0x000fe200078e0004 */
[----:B------:R-:W-:Y:S01]  /*2740*/  @!P4 LEA.HI.X R13, R8, c[0x0][0x174], R9, 0x1, P1 ;  /* 0x00005d00080dca11 */ /* 0x000fe200008f0c09 */
[----:B------:R-:W-:Y:S01]  /*2750*/  CS2R R72, SRZ ;  /* 0x0000000000487805 */ /* 0x000fe2000001ff00 */
[----:B------:R-:W-:Y:S01]  /*2760*/  CS2R R70, SRZ ;  /* 0x0000000000467805 */ /* 0x000fe2000001ff00 */
[----:B------:R-:W-:Y:S01]  /*2770*/  @!P3 IMAD R11, R0, c[0x0][0x1a4], R7 ;  /* 0x00006900000bba24 */ /* 0x000fe200078e0207 */
[----:B------:R-:W-:Y:S01]  /*2780*/  @!P3 LEA R10, P1, R4, c[0x0][0x170], 0x1 ;  /* 0x00005c00040aba11 */ /* 0x000fe200078208ff */
[----:B------:R-:W-:Y:S01]  /*2790*/  @P0 BAR.SYNC.DEFER_BLOCKING 0x0 ;  /* 0x0000000000000b1d */ /* 0x000fe20000010000 */
[----:B------:R-:W-:Y:S01]  /*27a0*/  PLOP3.LUT P0, PT, PT, PT, UP1, 0x80, 0x0 ;  /* 0x000000000000781c */ /* 0x000fe20003f0f018 */
[----:B------:R-:W-:Y:S01]  /*27b0*/  IMAD R7, R20, c[0x0][0x1b0], RZ ;  /* 0x00006c0014077a24 */ /* 0x000fe200078e02ff */
[----:B------:R-:W-:Y:S01]  /*27c0*/  @!P3 IADD3 R5, R5, R11, RZ ;  /* 0x0000000b0505b210 */ /* 0x000fe20007ffe0ff */
[----:B------:R-:W-:-:S02]  /*27d0*/  IMAD.SHL.U32 R0, R247, 0x2, RZ ;  /* 0x00000002f7007824 */ /* 0x000fc400078e00ff */
[----:B------:R-:W-:Y:S01]  /*27e0*/  IMAD R7, R6, c[0x0][0x1b4], R7 ;  /* 0x00006d0006077a24 */ /* 0x000fe200078e0207 */
[----:B------:R-:W-:Y:S01]  /*27f0*/  @!P3 LEA.HI.X R11, R4, c[0x0][0x174], R5, 0x1, P1 ;  /* 0x00005d00040bba11 */ /* 0x000fe200008f0c05 */
[----:B------:R-:W-:Y:S01]  /*2800*/  IMAD.WIDE.U32 R8, R6, c[0x0][0x1b0], R16 ;  /* 0x00006c0006087a25 */ /* 0x000fe200078e0010 */
[----:B------:R-:W-:Y:S01]  /*2810*/  IADD3 R4, R247, 0x1000, RZ ;  /* 0x00001000f7047810 */ /* 0x000fe20007ffe0ff */
[----:B------:R-:W-:Y:S01]  /*2820*/  CS2R R68, SRZ ;  /* 0x0000000000447805 */ /* 0x000fe2000001ff00 */
[----:B------:R-:W-:Y:S01]  /*2830*/  ISETP.GE.AND P1, PT, R3, UR12, PT ;  /* 0x0000000c03007c0c */ /* 0x000fe2000bf26270 */
[----:B------:R-:W-:Y:S01]  /*2840*/  @!P4 IMAD R6, R21, c[0x0][0x198], RZ ;  /* 0x000066001506ca24 */ /* 0x000fe200078e02ff */
[----:B------:R-:W-:Y:S01]  /*2850*/  SEL R4, R4, R247, !P0 ;  /* 0x000000f704047207 */ /* 0x000fe20004000000 */
[----:B------:R-:W-:Y:S01]  /*2860*/  IMAD.IADD R5, R9, 0x1, R7 ;  /* 0x0000000109057824 */ /* 0x000fe200078e0207 */
[----:B------:R-:W-:Y:S01]  /*2870*/  UMOV UR11, UR34 ;  /* 0x00000022000b7c82 */ /* 0x000fe20008000000 */
[----:B------:R-:W-:Y:S01]  /*2880*/  @!P4 IMAD R9, R3, c[0x0][0x19c], R6 ;  /* 0x000067000309ca24 */ /* 0x000fe200078e0206 */
[----:B------:R-:W-:Y:S01]  /*2890*/  UMOV UR10, UR35 ;  /* 0x00000023000a7c82 */ /* 0x000fe20008000000 */
[----:B------:R-:W-:-:S02]  /*28a0*/  IMAD.SHL.U32 R194, R4, 0x2, RZ ;  /* 0x0000000204c27824 */ /* 0x000fc400078e00ff */
[----:B------:R-:W-:Y:S01]  /*28b0*/  @!P4 IMAD.MOV.U32 R4, RZ, RZ, R8 ;  /* 0x000000ffff04c224 */ /* 0x000fe200078e0008 */
[----:B------:R-:W-:Y:S03]  /*28c0*/  @P4 STS [R0+0x8000], RZ ;  /* 0x008000ff00004388 */ /* 0x000fe60000000800 */
[----:B------:R-:W-:Y:S01]  /*28d0*/  @!P4 IMAD.WIDE.U32 R6, R3, c[0x0][0x198], R4 ;  /* 0x000066000306ca25 */ /* 0x000fe200078e0004 */
[----:B------:R-:W-:Y:S03]  /*28e0*/  @P4 STS [R0+0x8004], RZ ;  /* 0x008004ff00004388 */ /* 0x000fe60000000800 */
[----:B------:R-:W-:Y:S01]  /*28f0*/  @!P4 IMAD.IADD R9, R7, 0x1, R9 ;  /* 0x000000010709c824 */ /* 0x000fe200078e0209 */
[----:B------:R-:W-:Y:S04]  /*2900*/  @P4 STS.64 [R0+0x8008], RZ ;  /* 0x008008ff00004388 */ /* 0x000fe80000000a00 */
[----:B------:R-:W-:Y:S01]  /*2910*/  @!PT LDS RZ, [RZ] ;  /* 0x00000000fffff984 */ /* 0x000fe20000000800 */
[----:B------:R-:W-:Y:S01]  /*2920*/  @!PT LDS RZ, [RZ] ;  /* 0x00000000fffff984 */ /* 0x000fe20000000800 */
[----:B------:R-:W-:Y:S01]  /*2930*/  @!PT LDS RZ, [RZ] ;  /* 0x00000000fffff984 */ /* 0x000fe20000000800 */
[----:B------:R1:W-:Y:S04]  /*2940*/  @!P4 LDGSTS.E.BYPASS.LTC128B.128 [R0+0x8000], [R12.64] ;  /* 0x080000000c00cfae */ /* 0x0003e8000b901d60 */
[----:B------:R-:W-:Y:S04]  /*2950*/  @P3 STS.128 [R0+0x9000], RZ ;  /* 0x009000ff00003388 */ /* 0x000fe80000000c00 */
[----:B------:R-:W-:Y:S01]  /*2960*/  @!PT LDS RZ, [RZ] ;  /* 0x00000000fffff984 */ /* 0x000fe20000000800 */
[----:B------:R-:W-:Y:S01]  /*2970*/  @!PT LDS RZ, [RZ] ;  /* 0x00000000fffff984 */ /* 0x000fe20000000800 */
[----:B------:R-:W-:Y:S01]  /*2980*/  @!PT LDS RZ, [RZ] ;  /* 0x00000000fffff984 */ /* 0x000fe20000000800 */
[----:B------:R2:W-:Y:S04]  /*2990*/  @!P3 LDGSTS.E.BYPASS.LTC128B.128 [R0+0x9000], [R10.64] ;  /* 0x090000000a00bfae */ /* 0x0005e8000b901d60 */
[----:B------:R-:W0:Y:S04]  /*29a0*/  LDGDEPBAR ;  /* 0x00000000000079af */ /* 0x000e280000000000 */
[----:B------:R-:W-:Y:S04]  /*29b0*/  @P1 STS [R0+0x4000], RZ ;  /* 0x004000ff00001388 */ /* 0x000fe80000000800 */
[----:B------:R-:W-:Y:S04]  /*29c0*/  @P1 STS [R0+0x4004], RZ ;  /* 0x004004ff00001388 */ /* 0x000fe80000000800 */
[----:B------:R-:W-:Y:S01]  /*29d0*/  @P1 STS.64 [R0+0x4008], RZ ;  /* 0x004008ff00001388 */ /* 0x000fe20000000a00 */
[----:B-1----:R-:W-:-:S03]  /*29e0*/  IADD3 R12, R250, 0x40, RZ ;  /* 0x00000040fa0c7810 */ /* 0x002fc60007ffe0ff */
[----:B------:R-:W-:Y:S01]  /*29f0*/  @!PT LDS RZ, [RZ] ;  /* 0x00000000fffff984 */ /* 0x000fe20000000800 */
[----:B------:R-:W-:Y:S01]  /*2a00*/  @!PT LDS RZ, [RZ] ;  /* 0x00000000fffff984 */ /* 0x000fe20000000800 */
[----:B------:R-:W-:Y:S01]  /*2a10*/  @!PT LDS RZ, [RZ] ;  /* 0x00000000fffff984 */ /* 0x000fe20000000800 */
[----:B------:R1:W-:Y:S04]  /*2a20*/  @!P1 LDGSTS.E.BYPASS.LTC128B.128 [R0+0x4000], [R184.64] ;  /* 0x04000000b8009fae */ /* 0x0003e8000b901d60 */
[----:B------:R-:W-:Y:S01]  /*2a30*/  @P2 STS.128 [R0+0x5000], RZ ;  /* 0x005000ff00002388 */ /* 0x000fe20000000c00 */
[----:B--2---:R-:W-:-:S03]  /*2a40*/  @!P4 LEA R10, P5, R6, c[0x0][0x168], 0x1 ;  /* 0x00005a00060aca11 */ /* 0x004fc600078a08ff */
[----:B------:R-:W-:Y:S01]  /*2a50*/  @!PT LDS RZ, [RZ] ;  /* 0x00000000fffff984 */ /* 0x000fe20000000800 */
[----:B------:R-:W-:Y:S01]  /*2a60*/  @!PT LDS RZ, [RZ] ;  /* 0x00000000fffff984 */ /* 0x000fe20000000800 */
[----:B------:R-:W-:Y:S01]  /*2a70*/  @!PT LDS RZ, [RZ] ;  /* 0x00000000fffff984 */ /* 0x000fe20000000800 */
[----:B------:R1:W-:Y:S01]  /*2a80*/  @!P2 LDGSTS.E.BYPASS.LTC128B.128 [R0+0x5000], [R14.64] ;  /* 0x050000000e00afae */ /* 0x0003e2000b901d60 */
[----:B------:R-:W-:-:S03]  /*2a90*/  @!P4 LEA.HI.X R11, R6, c[0x0][0x16c], R9, 0x1, P5 ;  /* 0x00005b00060bca11 */ /* 0x000fc600028f0c09 */
[----:B------:R-:W-:Y:S01]  /*2aa0*/  @P1 STS [R194], RZ ;  /* 0x000000ffc2001388 */ /* 0x000fe20000000800 */
[----:B------:R-:W-:Y:S01]  /*2ab0*/  @!P3 IMAD.MOV.U32 R9, RZ, RZ, R5 ;  /* 0x000000ffff09b224 */ /* 0x000fe200078e0005 */
[----:B------:R-:W-:Y:S02]  /*2ac0*/  ISETP.GE.AND P5, PT, R12, UR12, PT ;  /* 0x0000000c0c007c0c */ /* 0x000fe4000bfa6270 */
[----:B------:R-:W-:Y:S04]  /*2ad0*/  @P1 STS [R194+0x4], RZ ;  /* 0x000004ffc2001388 */ /* 0x000fe80000000800 */
[----:B------:R-:W-:Y:S04]  /*2ae0*/  @P1 STS [R194+0x8], RZ ;  /* 0x000008ffc2001388 */ /* 0x000fe80000000800 */
[----:B------:R-:W-:Y:S04]  /*2af0*/  @P1 STS [R194+0xc], RZ ;  /* 0x00000cffc2001388 */ /* 0x000fe80000000800 */
[----:B------:R-:W-:Y:S01]  /*2b00*/  @!PT LDS RZ, [RZ] ;  /* 0x00000000fffff984 */ /* 0x000fe20000000800 */
[----:B------:R-:W-:Y:S01]  /*2b10*/  @!PT LDS RZ, [RZ] ;  /* 0x00000000fffff984 */ /* 0x000fe20000000800 */
[----:B------:R-:W-:Y:S01]  /*2b20*/  @!PT LDS RZ, [RZ] ;  /* 0x00000000fffff984 */ /* 0x000fe20000000800 */
[----:B------:R2:W-:Y:S01]  /*2b30*/  @!P1 LDGSTS.E.BYPASS.LTC128B.128 [R194], [R186.64] ;  /* 0x00000000bac29fae */ /* 0x0005e2000b901d60 */
[----:B------:R-:W-:-:S02]  /*2b40*/  @!P3 IADD3 R4, P1, R3, 0x40, RZ ;  /* 0x000000400304b810 */ /* 0x000fc40007f3e0ff */
[----:B------:R-:W-:Y:S01]  /*2b50*/  IADD3 R3, R250, 0x48, RZ ;  /* 0x00000048fa037810 */ /* 0x000fe20007ffe0ff */
[----:B------:R-:W-:Y:S01]  /*2b60*/  @P2 STS [R194+0x1000], RZ ;  /* 0x001000ffc2002388 */ /* 0x000fe20000000800 */
[----:B------:R-:W-:Y:S02]  /*2b70*/  @!P3 IADD3.X R6, RZ, R21, RZ, P1, !PT ;  /* 0x00000015ff06b210 */ /* 0x000fe40000ffe4ff */
[----:B------:R-:W-:Y:S01]  /*2b80*/  ISETP.GE.AND P1, PT, R3, UR12, PT ;  /* 0x0000000c03007c0c */ /* 0x000fe2000bf26270 */
[----:B------:R-:W-:Y:S02]  /*2b90*/  @P2 STS [R194+0x1004], RZ ;  /* 0x001004ffc2002388 */ /* 0x000fe40000000800 */
[----:B------:R-:W-:Y:S02]  /*2ba0*/  @!P3 IMAD R6, R6, c[0x0][0x198], RZ ;  /* 0x000066000606ba24 */ /* 0x000fe400078e02ff */
[----:B------:R-:W-:Y:S02]  /*2bb0*/  @P2 STS [R194+0x1008], RZ ;  /* 0x001008ffc2002388 */ /* 0x000fe40000000800 */
[----:B------:R-:W-:-:S02]  /*2bc0*/  @!P3 IMAD R6, R4, c[0x0][0x19c], R6 ;  /* 0x000067000406ba24 */ /* 0x000fc400078e0206 */
[----:B------:R-:W-:Y:S01]  /*2bd0*/  @!P3 IMAD.WIDE.U32 R4, R4, c[0x0][0x198], R8 ;  /* 0x000066000404ba25 */ /* 0x000fe200078e0008 */
[----:B------:R-:W-:Y:S01]  /*2be0*/  @P2 STS [R194+0x100c], RZ ;  /* 0x00100cffc2002388 */ /* 0x000fe20000000800 */
[----:B------:R-:W-:Y:S02]  /*2bf0*/  SHF.R.S32.HI R8, RZ, 0x1f, R250 ;  /* 0x0000001fff087819 */ /* 0x000fe400000114fa */
[----:B------:R-:W-:Y:S01]  /*2c00*/  @!P3 IMAD.IADD R5, R5, 0x1, R6 ;  /* 0x000000010505b824 */ /* 0x000fe200078e0206 */
[----:B------:R-:W-:Y:S01]  /*2c10*/  @!PT LDS RZ, [RZ] ;  /* 0x00000000fffff984 */ /* 0x000fe20000000800 */
[----:B------:R-:W-:Y:S01]  /*2c20*/  @!PT LDS RZ, [RZ] ;  /* 0x00000000fffff984 */ /* 0x000fe20000000800 */
[----:B------:R-:W-:Y:S01]  /*2c30*/  @!PT LDS RZ, [RZ] ;  /* 0x00000000fffff984 */ /* 0x000fe20000000800 */
[----:B------:R2:W-:Y:S01]  /*2c40*/  @!P2 LDGSTS.E.BYPASS.LTC128B.128 [R194+0x1000], [R18.64] ;  /* 0x0100000012c2afae */ /* 0x0005e2000b901d60 */
[----:B------:R-:W-:-:S03]  /*2c50*/  ISETP.GE.AND P2, PT, R250, UR12, PT ;  /* 0x0000000cfa007c0c */ /* 0x000fc6000bf46270 */
[----:B------:R-:W-:Y:S04]  /*2c60*/  @P4 STS [R0+0x6000], RZ ;  /* 0x006000ff00004388 */ /* 0x000fe80000000800 */
[----:B------:R-:W-:Y:S04]  /*2c70*/  @P4 STS [R0+0x6004], RZ ;  /* 0x006004ff00004388 */ /* 0x000fe80000000800 */
[----:B------:R-:W-:Y:S04]  /*2c80*/  @P4 STS.64 [R0+0x6008], RZ ;  /* 0x006008ff00004388 */ /* 0x000fe80000000a00 */
[----:B------:R-:W-:Y:S01]  /*2c90*/  @!PT LDS RZ, [RZ] ;  /* 0x00000000fffff984 */ /* 0x000fe20000000800 */
[----:B------:R-:W-:Y:S01]  /*2ca0*/  @!PT LDS RZ, [RZ] ;  /* 0x00000000fffff984 */ /* 0x000fe20000000800 */
[----:B------:R-:W-:Y:S01]  /*2cb0*/  @!PT LDS RZ, [RZ] ;  /* 0x00000000fffff984 */ /* 0x000fe20000000800 */
[----:B------:R1:W-:Y:S01]  /*2cc0*/  @!P4 LDGSTS.E.BYPASS.LTC128B.128 [R0+0x6000], [R10.64] ;  /* 0x060000000a00cfae */ /* 0x0003e2000b901d60 */
[----:B------:R-:W-:-:S03]  /*2cd0*/  @!P3 LEA R6, P4, R4, c[0x0][0x168], 0x1 ;  /* 0x00005a000406ba11 */ /* 0x000fc600078808ff */
[----:B------:R1:W-:Y:S01]  /*2ce0*/  @P3 STS.128 [R0+0x7000], RZ ;  /* 0x007000ff00003388 */ /* 0x0003e20000000c00 */
[----:B------:R-:W-:Y:S01]  /*2cf0*/  @!P3 LEA.HI.X R7, R4, c[0x0][0x16c], R5, 0x1, P4 ;  /* 0x00005b000407ba11 */ /* 0x000fe200020f0c05 */
[C---:B------:R-:W-:Y:S01]  /*2d00*/  IMAD.SHL.U32 R4, R250.reuse, 0x4, RZ ;  /* 0x00000004fa047824 */ /* 0x040fe200078e00ff */
[----:B------:R-:W-:-:S03]  /*2d10*/  SHF.L.U64.HI R5, R250, 0x2, R8 ;  /* 0x00000002fa057819 */ /* 0x000fc60000010208 */
[----:B------:R-:W-:Y:S01]  /*2d20*/  @!PT LDS RZ, [RZ] ;  /* 0x00000000fffff984 */ /* 0x000fe20000000800 */
[----:B------:R-:W-:Y:S01]  /*2d30*/  @!PT LDS RZ, [RZ] ;  /* 0x00000000fffff984 */ /* 0x000fe20000000800 */
[----:B------:R-:W-:Y:S01]  /*2d40*/  @!PT LDS RZ, [RZ] ;  /* 0x00000000fffff984 */ /* 0x000fe20000000800 */
[----:B------:R1:W-:Y:S01]  /*2d50*/  @!P3 LDGSTS.E.BYPASS.LTC128B.128 [R0+0x7000], [R6.64] ;  /* 0x070000000600bfae */ /* 0x0003e2000b901d60 */
[----:B------:R-:W-:-:S03]  /*2d60*/  IADD3 R4, P4, R4, UR9, RZ ;  /* 0x0000000904047c10 */ /* 0x000fc6000ff9e0ff */
[----:B------:R-:W0:Y:S01]  /*2d70*/  LDGDEPBAR ;  /* 0x00000000000079af */ /* 0x000e220000000000 */
[----:B------:R-:W-:-:S05]  /*2d80*/  IADD3.X R5, R5, UR8, RZ, P4, !PT ;  /* 0x0000000805057c10 */ /* 0x000fca000a7fe4ff */
[----:B------:R2:W5:Y:S04]  /*2d90*/  @!P2 LDG.E R228, [R4.64] ;  /* 0x0000002004e4a981 */ /* 0x000568000c1e1900 */
[----:B------:R2:W5:Y:S04]  /*2da0*/  @!P6 LDG.E R229, [R4.64+0x20] ;  /* 0x0000202004e5e981 */ /* 0x000568000c1e1900 */
[----:B------:R2:W5:Y:S01]  /*2db0*/  @!P5 LDG.E R226, [R4.64+0x100] ;  /* 0x0001002004e2d981 */ /* 0x000562000c1e1900 */
[----:B-1----:R-:W-:Y:S01]  /*2dc0*/  SHF.R.S32.HI R0, RZ, 0x1f, R3 ;  /* 0x0000001fff007819 */ /* 0x002fe20000011403 */
[----:B------:R-:W-:-:S04]  /*2dd0*/  DEPBAR.LE SB0, 0x1 ;  /* 0x000080400000791a */ /* 0x000fc80000000000 */
[----:B------:R-:W-:-:S04]  /*2de0*/  @!P1 LEA R6, P3, R3, UR9, 0x2 ;  /* 0x0000000903069c11 */ /* 0x000fc8000f8610ff */
[----:B------:R-:W-:-:S05]  /*2df0*/  @!P1 LEA.HI.X R7, R3, UR8, R0, 0x2, P3 ;  /* 0x0000000803079c11 */ /* 0x000fca00098f1400 */
[----:B------:R2:W5:Y:S04]  /*2e00*/  @!P1 LDG.E R227, [R6.64] ;  /* 0x0000002006e39981 */ /* 0x000568000c1e1900 */
[----:B------:R-:W-:Y:S01]  /*2e10*/  BAR.SYNC.DEFER_BLOCKING 0x0 ;  /* 0x0000000000007b1d */ /* 0x000fe20000010000 */
[----:B------:R-:W-:-:S05]  /*2e20*/  IADD3 R0, R158, 0x1000, RZ ;  /* 0x000010009e007810 */ /* 0x000fca0007ffe0ff */
[----:B------:R2:W1:Y:S04]  /*2e30*/  LDSM.16.M88.4 R112, [R146+0x8000] ;  /* 0x008000009270783b */ /* 0x0004680000000200 */
[----:B------:R2:W3:Y:S04]  /*2e40*/  LDSM.16.M88.4 R116, [R146+0x8400] ;  /* 0x008400009274783b */ /* 0x0004e80000000200 */
[----:B------:R2:W4:Y:S04]  /*2e50*/  LDSM.16.M88.4 R120, [R146+0x8800] ;  /* 0x008800009278783b */ /* 0x0005280000000200 */
[----:B------:R2:W1:Y:S04]  /*2e60*/  LDSM.16.M88.4 R124, [R146+0x8c00] ;  /* 0x008c0000927c783b */ /* 0x0004680000000200 */
[----:B------:R2:W1:Y:S04]  /*2e70*/  LDSM.16.M88.4 R128, [R145+0x8000] ;  /* 0x008000009180783b */ /* 0x0004680000000200 */
[----:B------:R2:W1:Y:S04]  /*2e80*/  LDSM.16.M88.4 R132, [R145+0x8400] ;  /* 0x008400009184783b */ /* 0x0004680000000200 */
[----:B------:R2:W1:Y:S04]  /*2e90*/  LDSM.16.M88.4 R136, [R145+0x8800] ;  /* 0x008800009188783b */ /* 0x0004680000000200 */
[----:B------:R2:W1:Y:S01]  /*2ea0*/  LDSM.16.M88.4 R140, [R145+0x8c00] ;  /* 0x008c0000918c783b */ /* 0x0004620000000200 */
[----:B------:R-:W-:-:S02]  /*2eb0*/  SEL R0, R0, R158, !P0 ;  /* 0x0000009e00007207 */ /* 0x000fc40004000000 */
[----:B------:R-:W-:-:S03]  /*2ec0*/  IADD3 R3, R152, 0x1000, RZ ;  /* 0x0000100098037810 */ /* 0x000fc60007ffe0ff */
[----:B------:R-:W-:Y:S01]  /*2ed0*/  IMAD.SHL.U32 R144, R0, 0x2, RZ ;  /* 0x0000000200907824 */ /* 0x000fe200078e00ff */
[----:B------:R-:W-:Y:S02]  /*2ee0*/  SEL R3, R3, R152, !P0 ;  /* 0x0000009803037207 */ /* 0x000fe40004000000 */
[C---:B------:R-:W-:Y:S01]  /*2ef0*/  IADD3 R0, R250.reuse, -0x80, RZ ;  /* 0xffffff80fa007810 */ /* 0x040fe20007ffe0ff */
[C---:B------:R-:W-:Y:S01]  /*2f00*/  IMAD.SHL.U32 R245, R250.reuse, 0x4, RZ ;  /* 0x00000004faf57824 */ /* 0x040fe200078e00ff */
[----:B------:R-:W-:Y:S01]  /*2f10*/  SHF.L.U64.HI R246, R250, 0x2, R8 ;  /* 0x00000002faf67819 */ /* 0x000fe20000010208 */
[----:B------:R-:W-:Y:S02]  /*2f20*/  IMAD.SHL.U32 R3, R3, 0x2, RZ ;  /* 0x0000000203037824 */ /* 0x000fe400078e00ff */
[----:B------:R-:W-:Y:S02]  /*2f30*/  IMAD.SHL.U32 R244, R0, 0x4, RZ ;  /* 0x0000000400f47824 */ /* 0x000fe400078e00ff */
[----:B---3--:R-:W-:-:S02]  /*2f40*/  IMAD.IADD R151, R150, 0x1, R153 ;  /* 0x0000000196977824 */ /* 0x008fc400078e0299 */
.L_x_9:
[----:B------:R-:W0:Y:S01]  /*2f50*/  LDGDEPBAR ;  /* 0x00000000000079af */ /* 0x000e220000000000 */
[----:B------:R-:W-:Y:S01]  /*2f60*/  IMAD.IADD R0, R153, 0x1, R144 ;  /* 0x0000000199007824 */ /* 0x000fe200078e0290 */
[----:B------:R-:W-:Y:S01]  /*2f70*/  PLOP3.LUT P0, PT, PT, PT, UP0, 0x80, 0x0 ;  /* 0x000000000000781c */ /* 0x000fe20003f0f008 */
[----:B------:R-:W-:Y:S01]  /*2f80*/  IMAD.U32 R159, RZ, RZ, UR30 ;  /* 0x0000001eff9f7e24 */ /* 0x000fe2000f8e00ff */
[----:B------:R-:W-:Y:S01]  /*2f90*/  PLOP3.LUT P1, PT, PT, PT, UP0, 0x80, 0x0 ;  /* 0x000000000000781c */ /* 0x000fe20003f2f008 */
[C---:B-----5:R-:W-:Y:S01]  /*2fa0*/  FMUL.FTZ R160, R228.reuse, 1.4426950216293334961 ;  /* 0x3fb8aa3be4a07820 */ /* 0x060fe20000410000 */
[----:B------:R-:W-:Y:S01]  /*2fb0*/  PLOP3.LUT P5, PT, PT, PT, UP0, 0x80, 0x0 ;  /* 0x000000000000781c */ /* 0x000fe20003faf008 */
[----:B------:R-:W-:Y:S01]  /*2fc0*/  UISETP.GE.AND UP5, UPT, UR5, 0x1, UPT ;  /* 0x000000010500788c */ /* 0x000fe2000bfa6270 */
[----:B------:R-:W-:Y:S02]  /*2fd0*/  PLOP3.LUT P4, PT, PT, PT, UP0, 0x80, 0x0 ;  /* 0x000000000000781c */ /* 0x000fe40003f8f008 */
[----:B------:R-:W-:Y:S02]  /*2fe0*/  FSETP.NEU.FTZ.AND P2, PT, R228, -INF , PT ;  /* 0xff800000e400780b */ /* 0x000fe40003f5d000 */
[----:B------:R-:W-:Y:S02]  /*2ff0*/  PLOP3.LUT P3, PT, PT, PT, UP0, 0x80, 0x0 ;  /* 0x000000000000781c */ /* 0x000fe40003f6f008 */
[----:B------:R-:W-:Y:S01]  /*3000*/  FSEL R160, R160, RZ, P2 ;  /* 0x000000ffa0a07208 */ /* 0x000fe20001000000 */
[----:B------:R-:W-:Y:S01]  /*3010*/  @P0 IMAD R159, R159, 0x80, R248 ;  /* 0x000000809f9f0824 */ /* 0x000fe200078e02f8 */
[----:B------:R-:W-:Y:S02]  /*3020*/  PLOP3.LUT P0, PT, PT, PT, UP0, 0x80, 0x0 ;  /* 0x000000000000781c */ /* 0x000fe40003f0f008 */
[----:B------:R-:W-:Y:S02]  /*3030*/  FSETP.NEU.FTZ.AND P2, PT, R229, -INF , PT ;  /* 0xff800000e500780b */ /* 0x000fe40003f5d000 */
[C---:B------:R-:W-:Y:S02]  /*3040*/  @P5 ISETP.GE.AND P5, PT, R159.reuse, UR4, PT ;  /* 0x000000049f005c0c */ /* 0x040fe4000bfa6270 */
[----:B------:R-:W-:Y:S01]  /*3050*/  PLOP3.LUT P6, PT, PT, PT, UP0, 0x80, 0x0 ;  /* 0x000000000000781c */ /* 0x000fe20003fcf008 */
[----:B------:R-:W-:Y:S04]  /*3060*/  DEPBAR.LE SB0, 0x0 ;  /* 0x000080000000791a */ /* 0x000fe80000000000 */
[----:B------:R-:W-:Y:S08]  /*3070*/  BAR.SYNC.DEFER_BLOCKING 0x0 ;  /* 0x0000000000007b1d */ /* 0x000ff00000010000 */
[----:B------:R-:W-:Y:S08]  /*3080*/  LDSM.16.M88.4 R64, [R144] ;  /* 0x000000009040783b */ /* 0x000ff00000000200 */
[----:B--2---:R-:W2:Y:S08]  /*3090*/  LDSM.16.M88.4 R16, [R146+0x6000] ;  /* 0x006000009210783b */ /* 0x004eb00000000200 */
[----:B------:R-:W3:Y:S08]  /*30a0*/  LDSM.16.M88.4 R60, [R144+0x1000] ;  /* 0x00100000903c783b */ /* 0x000ef00000000200 */
[----:B------:R-:W4:Y:S08]  /*30b0*/  LDSM.16.M88.4 R32, [R146+0x6400] ;  /* 0x006400009220783b */ /* 0x000f300000000200 */
[----:B------:R-:W1:Y:S08]  /*30c0*/  LDSM.16.M88.4 R48, [R146+0x6800] ;  /* 0x006800009230783b */ /* 0x000e700000000200 */
[----:B------:R-:W1:Y:S01]  /*30d0*/  LDSM.16.M88.4 R100, [R146+0x6c00] ;  /* 0x006c00009264783b */ /* 0x000e620000000200 */
[-C--:B--2---:R-:W-:Y:S07]  /*30e0*/  HMMA.16816.F32 R4, R64, R16.reuse, RZ ;  /* 0x000000104004723c */ /* 0x084fee00000018ff */
[----:B------:R-:W-:Y:S01]  /*30f0*/  LDSM.16.M88.4 R104, [R0] ;  /* 0x000000000068783b */ /* 0x000fe20000000200 */
[C---:B---3--:R-:W-:Y:S07]  /*3100*/  HMMA.16816.F32 R8, R60.reuse, R16, RZ ;  /* 0x000000103c08723c */ /* 0x048fee00000018ff */
[----:B------:R-:W2:Y:S01]  /*3110*/  LDSM.16.M88.4 R108, [R145+0x6000] ;  /* 0x00600000916c783b */ /* 0x000ea20000000200 */
[-C--:B------:R-:W-:Y:S08]  /*3120*/  HMMA.16816.F32 R12, R60, R18.reuse, RZ ;  /* 0x000000123c0c723c */ /* 0x080ff000000018ff */
[C---:B------:R-:W-:Y:S08]  /*3130*/  HMMA.16816.F32 R16, R64.reuse, R18, RZ ;  /* 0x000000124010723c */ /* 0x040ff000000018ff */
[-C--:B----4-:R-:W-:Y:S08]  /*3140*/  HMMA.16816.F32 R20, R64, R32.reuse, RZ ;  /* 0x000000204014723c */ /* 0x090ff000000018ff */
[C---:B------:R-:W-:Y:S08]  /*3150*/  HMMA.16816.F32 R24, R60.reuse, R32, RZ ;  /* 0x000000203c18723c */ /* 0x040ff000000018ff */
[-C--:B------:R-:W-:Y:S08]  /*3160*/  HMMA.16816.F32 R28, R60, R34.reuse, RZ ;  /* 0x000000223c1c723c */ /* 0x080ff000000018ff */
[C---:B------:R-:W-:Y:S08]  /*3170*/  HMMA.16816.F32 R32, R64.reuse, R34, RZ ;  /* 0x000000224020723c */ /* 0x040ff000000018ff */
[-C--:B-1----:R-:W-:Y:S08]  /*3180*/  HMMA.16816.F32 R36, R64, R48.reuse, RZ ;  /* 0x000000304024723c */ /* 0x082ff000000018ff */
[C---:B------:R-:W-:Y:S08]  /*3190*/  HMMA.16816.F32 R40, R60.reuse, R48, RZ ;  /* 0x000000303c28723c */ /* 0x040ff000000018ff */
[-C--:B------:R-:W-:Y:S08]  /*31a0*/  HMMA.16816.F32 R44, R60, R50.reuse, RZ ;  /* 0x000000323c2c723c */ /* 0x080ff000000018ff */
[C---:B------:R-:W-:Y:S08]  /*31b0*/  HMMA.16816.F32 R48, R64.reuse, R50, RZ ;  /* 0x000000324030723c */ /* 0x040ff000000018ff */
[-C--:B------:R-:W-:Y:S08]  /*31c0*/  HMMA.16816.F32 R52, R64, R100.reuse, RZ ;  /* 0x000000644034723c */ /* 0x080ff000000018ff */
[C---:B------:R-:W-:Y:S08]  /*31d0*/  HMMA.16816.F32 R56, R60.reuse, R100, RZ ;  /* 0x000000643c38723c */ /* 0x040ff000000018ff */
[-C--:B------:R-:W-:Y:S08]  /*31e0*/  HMMA.16816.F32 R60, R60, R102.reuse, RZ ;  /* 0x000000663c3c723c */ /* 0x080ff000000018ff */
[----:B------:R-:W-:Y:S01]  /*31f0*/  HMMA.16816.F32 R64, R64, R102, RZ ;  /* 0x000000664040723c */ /* 0x000fe200000018ff */
[----:B------:R1:W3:Y:S07]  /*3200*/  LDSM.16.M88.4 R100, [R0+0x1000] ;  /* 0x001000000064783b */ /* 0x0002ee0000000200 */
[-C--:B--2---:R-:W-:Y:S01]  /*3210*/  HMMA.16816.F32 R4, R104, R108.reuse, R4 ;  /* 0x0000006c6804723c */ /* 0x084fe20000001804 */
[----:B-1----:R-:W-:Y:S02]  /*3220*/  @P1 IADD3 R0, R159, 0x1, RZ ;  /* 0x000000019f001810 */ /* 0x002fe40007ffe0ff */
[----:B------:R-:W-:Y:S02]  /*3230*/  PLOP3.LUT P1, PT, PT, PT, UP0, 0x80, 0x0 ;  /* 0x000000000000781c */ /* 0x000fe40003f2f008 */
[----:B------:R-:W-:Y:S01]  /*3240*/  @P4 ISETP.GE.AND P4, PT, R0, UR4, PT ;  /* 0x0000000400004c0c */ /* 0x000fe2000bf86270 */
[----:B------:R-:W-:Y:S11]  /*3250*/  FMUL.FTZ R0, R229, 1.4426950216293334961 ;  /* 0x3fb8aa3be5007820 */ /* 0x000ff60000410000 */
[----:B------:R-:W-:Y:S07]  /*3260*/  @!UPT UIADD3 URZ, URZ, URZ, URZ ;  /* 0x0000003f3f3ff290 */ /* 0x000fee000fffe03f */
[----:B------:R-:W-:Y:S02]  /*3270*/  @P0 FSEL R4, R4, -INF , !P5 ;  /* 0xff80000004040808 */ /* 0x000fe40006800000 */
[----:B------:R-:W-:Y:S03]  /*3280*/  PLOP3.LUT P0, PT, PT, PT, UP0, 0x80, 0x0 ;  /* 0x000000000000781c */ /* 0x000fe60003f0f008 */
[--C-:B------:R-:W-:Y:S04]  /*3290*/  FFMA.FTZ R4, R4, c[0x0][0x23c], -R160.reuse ;  /* 0x00008f0004047a23 */ /* 0x100fe800000108a0 */
[----:B------:R1:W-:Y:S01]  /*32a0*/  MUFU.EX2 R174, R4 ;  /* 0x0000000400ae7308 */ /* 0x0003e20000000800 */
[----:B------:R-:W-:Y:S01]  /*32b0*/  @P1 FSEL R5, R5, -INF , !P4 ;  /* 0xff80000005051808 */ /* 0x000fe20006000000 */
[C---:B---3--:R-:W-:Y:S01]  /*32c0*/  HMMA.16816.F32 R8, R100.reuse, R108, R8 ;  /* 0x0000006c6408723c */ /* 0x048fe20000001808 */
[----:B------:R-:W-:Y:S03]  /*32d0*/  PLOP3.LUT P1, PT, PT, PT, UP0, 0x80, 0x0 ;  /* 0x000000000000781c */ /* 0x000fe60003f2f008 */
[----:B------:R-:W-:Y:S01]  /*32e0*/  @P0 FSEL R6, R6, -INF , !P5 ;  /* 0xff80000006060808 */ /* 0x000fe20006800000 */
[----:B------:R-:W-:Y:S01]  /*32f0*/  FFMA.FTZ R5, R5, c[0x0][0x23c], -R160 ;  /* 0x00008f0005057a23 */ /* 0x000fe200000108a0 */
[----:B------:R-:W-:Y:S01]  /*3300*/  PLOP3.LUT P0, PT, PT, PT, UP0, 0x80, 0x0 ;  /* 0x000000000000781c */ /* 0x000fe20003f0f008 */
[----:B------:R-:W-:Y:S01]  /*3310*/  FMUL.FTZ R108, R226, 1.4426950216293334961 ;  /* 0x3fb8aa3be26c7820 */ /* 0x000fe20000410000 */
[----:B------:R-:W-:Y:S01]  /*3320*/  FSEL R109, R0, RZ, P2 ;  /* 0x000000ff006d7208 */ /* 0x000fe20001000000 */
[----:B------:R-:W2:Y:S01]  /*3330*/  MUFU.EX2 R168, R5 ;  /* 0x0000000500a87308 */ /* 0x000ea20000000800 */
[----:B------:R-:W-:Y:S01]  /*3340*/  FSETP.NEU.FTZ.AND P2, PT, R226, -INF , PT ;  /* 0xff800000e200780b */ /* 0x000fe20003f5d000 */
[-C--:B------:R-:W-:Y:S01]  /*3350*/  HMMA.16816.F32 R12, R100, R110.reuse, R12 ;  /* 0x0000006e640c723c */ /* 0x080fe2000000180c */
[----:B------:R-:W-:Y:S02]  /*3360*/  FMUL.FTZ R0, R227, 1.4426950216293334961 ;  /* 0x3fb8aa3be3007820 */ /* 0x000fe40000410000 */
[----:B------:R-:W-:Y:S01]  /*3370*/  @P1 FSEL R7, R7, -INF , !P4 ;  /* 0xff80000007071808 */ /* 0x000fe20006000000 */
[--C-:B------:R-:W-:Y:S01]  /*3380*/  FFMA.FTZ R6, R6, c[0x0][0x23c], -R109.reuse ;  /* 0x00008f0006067a23 */ /* 0x100fe2000001086d */
[----:B------:R-:W-:Y:S02]  /*3390*/  PLOP3.LUT P1, PT, PT, PT, UP0, 0x80, 0x0 ;  /* 0x000000000000781c */ /* 0x000fe40003f2f008 */
[----:B------:R-:W-:Y:S01]  /*33a0*/  FSEL R108, R108, RZ, P2 ;  /* 0x000000ff6c6c7208 */ /* 0x000fe20001000000 */
[----:B------:R-:W-:Y:S01]  /*33b0*/  MUFU.EX2 R235, R6 ;  /* 0x0000000600eb7308 */ /* 0x000fe20000000800 */
[--C-:B------:R-:W-:Y:S01]  /*33c0*/  FFMA.FTZ R7, R7, c[0x0][0x23c], -R109.reuse ;  /* 0x00008f0007077a23 */ /* 0x100fe2000001086d */
[C---:B------:R-:W-:Y:S01]  /*33d0*/  HMMA.16816.F32 R16, R104.reuse, R110, R16 ;  /* 0x0000006e6810723c */ /* 0x040fe20000001810 */
[----:B------:R-:W-:Y:S02]  /*33e0*/  FSETP.NEU.FTZ.AND P2, PT, R227, -INF , PT ;  /* 0xff800000e300780b */ /* 0x000fe40003f5d000 */
[----:B-1----:R-:W-:Y:S02]  /*33f0*/  @P3 IADD3 R4, R159, 0x8, RZ ;  /* 0x000000089f043810 */ /* 0x002fe40007ffe0ff */
[----:B------:R-:W-:Y:S02]  /*3400*/  FSEL R0, R0, RZ, P2 ;  /* 0x000000ff00007208 */ /* 0x000fe40001000000 */
[----:B------:R-:W-:Y:S01]  /*3410*/  PLOP3.LUT P2, PT, PT, PT, UP0, 0x80, 0x0 ;  /* 0x000000000000781c */ /* 0x000fe20003f4f008 */
[----:B------:R1:W-:Y:S01]  /*3420*/  MUFU.EX2 R232, R7 ;  /* 0x0000000700e87308 */ /* 0x0003e20000000800 */
[----:B------:R-:W-:Y:S02]  /*3430*/  PLOP3.LUT P3, PT, PT, PT, UP0, 0x80, 0x0 ;  /* 0x000000000000781c */ /* 0x000fe40003f6f008 */
[----:B------:R-:W-:Y:S02]  /*3440*/  @P6 ISETP.GE.AND P6, PT, R4, UR4, PT ;  /* 0x0000000404006c0c */ /* 0x000fe4000bfc6270 */
[----:B------:R-:W-:Y:S02]  /*3450*/  @P1 FSEL R9, R9, -INF , !P4 ;  /* 0xff80000009091808 */ /* 0x000fe40006000000 */
[----:B------:R-:W-:Y:S02]  /*3460*/  PLOP3.LUT P1, PT, PT, PT, UP0, 0x80, 0x0 ;  /* 0x000000000000781c */ /* 0x000fe40003f2f008 */
[----:B------:R-:W-:Y:S01]  /*3470*/  @P0 FSEL R8, R8, -INF , !P5 ;  /* 0xff80000008080808 */ /* 0x000fe20006800000 */
[--C-:B------:R-:W-:Y:S01]  /*3480*/  FFMA.FTZ R9, R9, c[0x0][0x23c], -R108.reuse ;  /* 0x00008f0009097a23 */ /* 0x100fe2000001086c */
[----:B------:R-:W-:Y:S02]  /*3490*/  PLOP3.LUT P0, PT, PT, PT, UP0, 0x80, 0x0 ;  /* 0x000000000000781c */ /* 0x000fe40003f0f008 */
[----:B------:R-:W-:Y:S01]  /*34a0*/  @P2 IADD3 R4, R159, 0x9, RZ ;  /* 0x000000099f042810 */ /* 0x000fe20007ffe0ff */
[----:B------:R-:W-:Y:S01]  /*34b0*/  MUFU.EX2 R238, R9 ;  /* 0x0000000900ee7308 */ /* 0x000fe20000000800 */
[----:B------:R-:W-:Y:S01]  /*34c0*/  FFMA.FTZ R8, R8, c[0x0][0x23c], -R108 ;  /* 0x00008f0008087a23 */ /* 0x000fe2000001086c */
[----:B------:R-:W-:Y:S02]  /*34d0*/  PLOP3.LUT P2, PT, PT, PT, UP0, 0x80, 0x0 ;  /* 0x000000000000781c */ /* 0x000fe40003f4f008 */
[----:B------:R-:W-:Y:S02]  /*34e0*/  @P3 ISETP.GE.AND P3, PT, R4, UR4, PT ;  /* 0x0000000404003c0c */ /* 0x000fe4000bf66270 */
[----:B------:R-:W-:Y:S02]  /*34f0*/  @P1 FSEL R11, R11, -INF , !P4 ;  /* 0xff8000000b0b1808 */ /* 0x000fe40006000000 */
[----:B------:R-:W-:Y:S02]  /*3500*/  PLOP3.LUT P1, PT, PT, PT, UP0, 0x80, 0x0 ;  /* 0x000000000000781c */ /* 0x000fe40003f2f008 */
[----:B------:R3:W-:Y:S01]  /*3510*/  MUFU.EX2 R239, R8 ;  /* 0x0000000800ef7308 */ /* 0x0007e20000000800 */
[----:B-1----:R-:W1:Y:S01]  /*3520*/  LDSM.16.M88.4 R4, [R145+0x6400] ;  /* 0x006400009104783b */ /* 0x002e620000000200 */
[----:B------:R-:W-:Y:S01]  /*3530*/  @P0 FSEL R10, R10, -INF , !P5 ;  /* 0xff8000000a0a0808 */ /* 0x000fe20006800000 */
[--C-:B------:R-:W-:Y:S01]  /*3540*/  FFMA.FTZ R11, R11, c[0x0][0x23c], -R0.reuse ;  /* 0x00008f000b0b7a23 */ /* 0x100fe20000010800 */
[----:B------:R-:W-:Y:S02]  /*3550*/  PLOP3.LUT P0, PT, PT, PT, UP0, 0x80, 0x0 ;  /* 0x000000000000781c */ /* 0x000fe40003f0f008 */
[----:B------:R-:W-:Y:S01]  /*3560*/  PLOP3.LUT P4, PT, PT, PT, UP0, 0x80, 0x0 ;  /* 0x000000000000781c */ /* 0x000fe20003f8f008 */
[----:B------:R-:W-:Y:S01]  /*3570*/  FFMA.FTZ R10, R10, c[0x0][0x23c], -R0 ;  /* 0x00008f000a0a7a23 */ /* 0x000fe20000010800 */
[----:B------:R-:W-:Y:S02]  /*3580*/  PLOP3.LUT P5, PT, PT, PT, UP0, 0x80, 0x0 ;  /* 0x000000000000781c */ /* 0x000fe40003faf008 */
[----:B------:R-:W-:Y:S01]  /*3590*/  MUFU.EX2 R242, R11 ;  /* 0x0000000b00f27308 */ /* 0x000fe20000000800 */
[----:B------:R-:W-:Y:S02]  /*35a0*/  @P1 FSEL R13, R13, -INF , !P3 ;  /* 0xff8000000d0d1808 */ /* 0x000fe40005800000 */
[----:B------:R-:W-:Y:S03]  /*35b0*/  PLOP3.LUT P1, PT, PT, PT, UP0, 0x80, 0x0 ;  /* 0x000000000000781c */ /* 0x000fe60003f2f008 */
[--C-:B------:R-:W-:Y:S01]  /*35c0*/  FFMA.FTZ R13, R13, c[0x0][0x23c], -R108.reuse ;  /* 0x00008f000d0d7a23 */ /* 0x100fe2000001086c */
[----:B------:R-:W-:Y:S02]  /*35d0*/  @P0 FSEL R12, R12, -INF , !P6 ;  /* 0xff8000000c0c0808 */ /* 0x000fe40007000000 */
[----:B------:R-:W-:Y:S01]  /*35e0*/  PLOP3.LUT P0, PT, PT, PT, UP0, 0x80, 0x0 ;  /* 0x000000000000781c */ /* 0x000fe20003f0f008 */
[----:B------:R4:W-:Y:S02]  /*35f0*/  MUFU.EX2 R243, R10 ;  /* 0x0000000a00f37308 */ /* 0x0009e40000000800 */
[----:B------:R-:W-:Y:S01]  /*3600*/  FFMA.FTZ R12, R12, c[0x0][0x23c], -R108 ;  /* 0x00008f000c0c7a23 */ /* 0x000fe2000001086c */
[----:B---3--:R-:W-:Y:S03]  /*3610*/  @P4 IADD3 R8, R159, 0x10, RZ ;  /* 0x000000109f084810 */ /* 0x008fe60007ffe0ff */
[----:B------:R-:W-:Y:S02]  /*3620*/  @P1 FSEL R15, R15, -INF , !P3 ;  /* 0xff8000000f0f1808 */ /* 0x000fe40005800000 */
[----:B------:R-:W-:Y:S02]  /*3630*/  PLOP3.LUT P1, PT, PT, PT, UP0, 0x80, 0x0 ;  /* 0x000000000000781c */ /* 0x000fe40003f2f008 */
[----:B------:R-:W-:Y:S01]  /*3640*/  MUFU.EX2 R237, R12 ;  /* 0x0000000c00ed7308 */ /* 0x000fe20000000800 */
[----:B------:R-:W-:Y:S01]  /*3650*/  PLOP3.LUT P4, PT, PT, PT, UP0, 0x80, 0x0 ;  /* 0x000000000000781c */ /* 0x000fe20003f8f008 */
[--C-:B------:R-:W-:Y:S01]  /*3660*/  FFMA.FTZ R15, R15, c[0x0][0x23c], -R0.reuse ;  /* 0x00008f000f0f7a23 */ /* 0x100fe20000010800 */
[----:B------:R-:W-:Y:S02]  /*3670*/  @P0 FSEL R14, R14, -INF , !P6 ;  /* 0xff8000000e0e0808 */ /* 0x000fe40007000000 */
[----:B------:R-:W-:Y:S02]  /*3680*/  PLOP3.LUT P0, PT, PT, PT, UP0, 0x80, 0x0 ;  /* 0x000000000000781c */ /* 0x000fe40003f0f008 */
[----:B------:R-:W-:Y:S01]  /*3690*/  @P5 ISETP.GE.AND P5, PT, R8, UR4, PT ;  /* 0x0000000408005c0c */ /* 0x000fe2000bfa6270 */
[----:B------:R-:W-:Y:S01]  /*36a0*/  FFMA.FTZ R14, R14, c[0x0][0x23c], -R0 ;  /* 0x00008f000e0e7a23 */ /* 0x000fe20000010800 */
[----:B------:R-:W-:Y:S01]  /*36b0*/  @P2 IADD3 R8, R159, 0x11, RZ ;  /* 0x000000119f082810 */ /* 0x000fe20007ffe0ff */
[----:B------:R-:W-:Y:S01]  /*36c0*/  MUFU.EX2 R236, R13 ;  /* 0x0000000d00ec7308 */ /* 0x000fe20000000800 */
[----:B------:R-:W-:Y:S01]  /*36d0*/  @P1 FSEL R17, R17, -INF , !P3 ;  /* 0xff80000011111808 */ /* 0x000fe20005800000 */
[-C--:B-1----:R-:W-:Y:S01]  /*36e0*/  HMMA.16816.F32 R20, R104, R4.reuse, R20 ;  /* 0x000000046814723c */ /* 0x082fe20000001814 */
[----:B------:R-:W-:Y:S02]  /*36f0*/  PLOP3.LUT P1, PT, PT, PT, UP0, 0x80, 0x0 ;  /* 0x000000000000781c */ /* 0x000fe40003f2f008 */
[----:B------:R-:W-:Y:S01]  /*3700*/  @P4 ISETP.GE.AND P4, PT, R8, UR4, PT ;  /* 0x0000000408004c0c */ /* 0x000fe2000bf86270 */
[--C-:B------:R-:W-:Y:S01]  /*3710*/  FFMA.FTZ R17, R17, c[0x0][0x23c], -R160.reuse ;  /* 0x00008f0011117a23 */ /* 0x100fe200000108a0 */
[----:B------:R-:W-:Y:S02]  /*3720*/  PLOP3.LUT P2, PT, PT, PT, UP0, 0x80, 0x0 ;  /* 0x000000000000781c */ /* 0x000fe40003f4f008 */
[----:B------:R-:W-:Y:S01]  /*3730*/  @P0 FSEL R16, R16, -INF , !P6 ;  /* 0xff80000010100808 */ /* 0x000fe20007000000 */
[----:B------:R-:W-:Y:S01]  /*3740*/  MUFU.EX2 R167, R17 ;  /* 0x0000001100a77308 */ /* 0x000fe20000000800 */
[----:B------:R-:W-:Y:S01]  /*3750*/  PLOP3.LUT P0, PT, PT, PT, UP0, 0x80, 0x0 ;  /* 0x000000000000781c */ /* 0x000fe20003f0f008 */
[C---:B------:R-:W-:Y:S02]  /*3760*/  HMMA.16816.F32 R24, R100.reuse, R4, R24 ;  /* 0x000000046418723c */ /* 0x040fe40000001818 */
[--C-:B------:R-:W-:Y:S02]  /*3770*/  FFMA.FTZ R16, R16, c[0x0][0x23c], -R160.reuse ;  /* 0x00008f0010107a23 */ /* 0x100fe400000108a0 */
[----:B------:R-:W-:Y:S02]  /*3780*/  @P1 FSEL R19, R19, -INF , !P3 ;  /* 0xff80000013131808 */ /* 0x000fe40005800000 */
[----:B------:R-:W-:Y:S02]  /*3790*/  PLOP3.LUT P1, PT, PT, PT, UP0, 0x80, 0x0 ;  /* 0x000000000000781c */ /* 0x000fe40003f2f008 */
[----:B------:R-:W1:Y:S01]  /*37a0*/  MUFU.EX2 R173, R16 ;  /* 0x0000001000ad7308 */ /* 0x000e620000000800 */
[----:B------:R-:W-:Y:S01]  /*37b0*/  PLOP3.LUT P3, PT, PT, PT, UP0, 0x80, 0x0 ;  /* 0x000000000000781c */ /* 0x000fe20003f6f008 */
[-C--:B------:R-:W-:Y:S02]  /*37c0*/  HMMA.16816.F32 R28, R100, R6.reuse, R28 ;  /* 0x00000006641c723c */ /* 0x080fe4000000181c */
[----:B------:R-:W-:Y:S01]  /*37d0*/  @P0 FSEL R18, R18, -INF , !P6 ;  /* 0xff80000012120808 */ /* 0x000fe20007000000 */
[--C-:B------:R-:W-:Y:S01]  /*37e0*/  FFMA.FTZ R19, R19, c[0x0][0x23c], -R109.reuse ;  /* 0x00008f0013137a23 */ /* 0x100fe2000001086d */
[----:B------:R-:W-:Y:S02]  /*37f0*/  PLOP3.LUT P0, PT, PT, PT, UP0, 0x80, 0x0 ;  /* 0x000000000000781c */ /* 0x000fe40003f0f008 */
[----:B------:R-:W-:Y:S01]  /*3800*/  PLOP3.LUT P6, PT, PT, PT, UP0, 0x80, 0x0 ;  /* 0x000000000000781c */ /* 0x000fe20003fcf008 */
[--C-:B------:R-:W-:Y:S01]  /*3810*/  FFMA.FTZ R18, R18, c[0x0][0x23c], -R109.reuse ;  /* 0x00008f0012127a23 */ /* 0x100fe2000001086d */
[----:B------:R-:W-:Y:S01]  /*3820*/  MUFU.EX2 R220, R19 ;  /* 0x0000001300dc7308 */ /* 0x000fe20000000800 */
[----:B------:R-:W-:Y:S01]  /*3830*/  @P1 FSEL R21, R21, -INF , !P4 ;  /* 0xff80000015151808 */ /* 0x000fe20006000000 */
[C---:B------:R-:W-:Y:S01]  /*3840*/  HMMA.16816.F32 R32, R104.reuse, R6, R32 ;  /* 0x000000066820723c */ /* 0x040fe20000001820 */
[----:B------:R-:W-:Y:S02]  /*3850*/  PLOP3.LUT P1, PT, PT, PT, UP0, 0x80, 0x0 ;  /* 0x000000000000781c */ /* 0x000fe40003f2f008 */
[----:B------:R-:W-:Y:S01]  /*3860*/  @P3 IADD3 R4, R159, 0x18, RZ ;  /* 0x000000189f043810 */ /* 0x000fe20007ffe0ff */
[--C-:B------:R-:W-:Y:S01]  /*3870*/  FFMA.FTZ R21, R21, c[0x0][0x23c], -R160.reuse ;  /* 0x00008f0015157a23 */ /* 0x100fe200000108a0 */
[----:B------:R-:W-:Y:S02]  /*3880*/  PLOP3.LUT P3, PT, PT, PT, UP0, 0x80, 0x0 ;  /* 0x000000000000781c */ /* 0x000fe40003f6f008 */
[----:B------:R-:W-:Y:S01]  /*3890*/  @P0 FSEL R20, R20, -INF , !P5 ;  /* 0xff80000014140808 */ /* 0x000fe20006800000 */
[----:B------:R-:W3:Y:S01]  /*38a0*/  MUFU.EX2 R222, R18 ;  /* 0x0000001200de7308 */ /* 0x000ee20000000800 */
[----:B------:R-:W-:Y:S02]  /*38b0*/  PLOP3.LUT P0, PT, PT, PT, UP0, 0x80, 0x0 ;  /* 0x000000000000781c */ /* 0x000fe40003f0f008 */
[----:B------:R-:W-:Y:S01]  /*38c0*/  @P6 ISETP.GE.AND P6, PT, R4, UR4, PT ;  /* 0x0000000404006c0c */ /* 0x000fe2000bfc6270 */
[----:B------:R-:W-:Y:S01]  /*38d0*/  FFMA.FTZ R20, R20, c[0x0][0x23c], -R160 ;  /* 0x00008f0014147a23 */ /* 0x000fe200000108a0 */
[----:B------:R-:W-:Y:S02]  /*38e0*/  @P2 IADD3 R4, R159, 0x19, RZ ;  /* 0x000000199f042810 */ /* 0x000fe40007ffe0ff */
[----:B------:R-:W-:Y:S02]  /*38f0*/  @P1 FSEL R23, R23, -INF , !P4 ;  /* 0xff80000017171808 */ /* 0x000fe40006000000 */
[----:B------:R-:W-:Y:S01]  /*3900*/  PLOP3.LUT P1, PT, PT, PT, UP0, 0x80, 0x0 ;  /* 0x000000000000781c */ /* 0x000fe20003f2f008 */
[----:B------:R-:W-:Y:S01]  /*3910*/  MUFU.EX2 R241, R14 ;  /* 0x0000000e00f17308 */ /* 0x000fe20000000800 */
[----:B------:R-:W-:Y:S01]  /*3920*/  @P3 ISETP.GE.AND P3, PT, R4, UR4, PT ;  /* 0x0000000404003c0c */ /* 0x000fe2000bf66270 */
[--C-:B------:R-:W-:Y:S01]  /*3930*/  FFMA.FTZ R23, R23, c[0x0][0x23c], -R109.reuse ;  /* 0x00008f0017177a23 */ /* 0x100fe2000001086d */
[----:B------:R-:W1:Y:S01]  /*3940*/  LDSM.16.M88.4 R4, [R145+0x6800] ;  /* 0x006800009104783b */ /* 0x000e620000000200 */
[----:B------:R-:W-:Y:S02]  /*3950*/  @P0 FSEL R22, R22, -INF , !P5 ;  /* 0xff80000016160808 */ /* 0x000fe40006800000 */
[----:B------:R-:W-:Y:S02]  /*3960*/  PLOP3.LUT P0, PT, PT, PT, UP0, 0x80, 0x0 ;  /* 0x000000000000781c */ /* 0x000fe40003f0f008 */
[----:B------:R-:W-:Y:S01]  /*3970*/  PLOP3.LUT P2, PT, PT, PT, UP0, 0x80, 0x0 ;  /* 0x000000000000781c */ /* 0x000fe20003f4f008 */
[--C-:B------:R-:W-:Y:S01]  /*3980*/  FFMA.FTZ R22, R22, c[0x0][0x23c], -R109.reuse ;  /* 0x00008f0016167a23 */ /* 0x100fe2000001086d */
[----:B------:R-:W-:Y:S02]  /*3990*/  MUFU.EX2 R240, R15 ;  /* 0x0000000f00f07308 */ /* 0x000fe40000000800 */
[----:B------:R-:W-:Y:S02]  /*39a0*/  @P1 FSEL R25, R25, -INF , !P4 ;  /* 0xff80000019191808 */ /* 0x000fe40006000000 */
[----:B------:R-:W-:Y:S03]  /*39b0*/  PLOP3.LUT P1, PT, PT, PT, UP0, 0x80, 0x0 ;  /* 0x000000000000781c */ /* 0x000fe60003f2f008 */
[--C-:B------:R-:W-:Y:S02]  /*39c0*/  FFMA.FTZ R25, R25, c[0x0][0x23c], -R108.reuse ;  /* 0x00008f0019197a23 */ /* 0x100fe4000001086c */
[----:B------:R-:W-:Y:S01]  /*39d0*/  @P0 FSEL R24, R24, -INF , !P5 ;  /* 0xff80000018180808 */ /* 0x000fe20006800000 */
[----:B------:R-:W-:Y:S01]  /*39e0*/  MUFU.EX2 R172, R20 ;  /* 0x0000001400ac7308 */ /* 0x000fe20000000800 */
[----:B------:R-:W-:Y:S03]  /*39f0*/  PLOP3.LUT P0, PT, PT, PT, UP0, 0x80, 0x0 ;  /* 0x000000000000781c */ /* 0x000fe60003f0f008 */
[----:B------:R-:W-:Y:S03]  /*3a00*/  FFMA.FTZ R24, R24, c[0x0][0x23c], -R108 ;  /* 0x00008f0018187a23 */ /* 0x000fe6000001086c */
[----:B------:R-:W-:Y:S02]  /*3a10*/  @P1 FSEL R27, R27, -INF , !P4 ;  /* 0xff8000001b1b1808 */ /* 0x000fe40006000000 */
[----:B------:R-:W-:Y:S01]  /*3a20*/  PLOP3.LUT P1, PT, PT, PT, UP0, 0x80, 0x0 ;  /* 0x000000000000781c */ /* 0x000fe20003f2f008 */
[----:B------:R-:W2:Y:S01]  /*3a30*/  MUFU.EX2 R166, R21 ;  /* 0x0000001500a67308 */ /* 0x000ea20000000800 */
[----:B------:R-:W-:Y:S01]  /*3a40*/  PLOP3.LUT P4, PT, PT, PT, UP0, 0x80, 0x0 ;  /* 0x000000000000781c */ /* 0x000fe20003f8f008 */
[--C-:B------:R-:W-:Y:S02]  /*3a50*/  FFMA.FTZ R27, R27, c[0x0][0x23c], -R0.reuse ;  /* 0x00008f001b1b7a23 */ /* 0x100fe40000010800 */
[----:B------:R-:W-:Y:S02]  /*3a60*/  @P0 FSEL R26, R26, -INF , !P5 ;  /* 0xff8000001a1a0808 */ /* 0x000fe40006800000 */
[----:B------:R-:W-:Y:S02]  /*3a70*/  PLOP3.LUT P0, PT, PT, PT, UP0, 0x80, 0x0 ;  /* 0x000000000000781c */ /* 0x000fe40003f0f008 */
[----:B------:R-:W-:Y:S01]  /*3a80*/  PLOP3.LUT P5, PT, PT, PT, UP0, 0x80, 0x0 ;  /* 0x000000000000781c */ /* 0x000fe20003faf008 */
[----:B------:R-:W-:Y:S01]  /*3a90*/  FFMA.FTZ R26, R26, c[0x0][0x23c], -R0 ;  /* 0x00008f001a1a7a23 */ /* 0x000fe20000010800 */
[----:B------:R-:W-:Y:S02]  /*3aa0*/  MUFU.EX2 R217, R22 ;  /* 0x0000001600d97308 */ /* 0x000fe40000000800 */
[----:B------:R-:W-:Y:S01]  /*3ab0*/  @P1 FSEL R29, R29, -INF , !P3 ;  /* 0xff8000001d1d1808 */ /* 0x000fe20005800000 */
[-C--:B-1----:R-:W-:Y:S01]  /*3ac0*/  HMMA.16816.F32 R36, R104, R4.reuse, R36 ;  /* 0x000000046824723c */ /* 0x082fe20000001824 */
[----:B------:R-:W-:Y:S02]  /*3ad0*/  PLOP3.LUT P1, PT, PT, PT, UP0, 0x80, 0x0 ;  /* 0x000000000000781c */ /* 0x000fe40003f2f008 */
[----:B------:R-:W-:Y:S01]  /*3ae0*/  @P4 IADD3 R8, R159, 0x20, RZ ;  /* 0x000000209f084810 */ /* 0x000fe20007ffe0ff */
[--C-:B------:R-:W-:Y:S01]  /*3af0*/  FFMA.FTZ R29, R29, c[0x0][0x23c], -R108.reuse ;  /* 0x00008f001d1d7a23 */ /* 0x100fe2000001086c */
[----:B------:R-:W-:Y:S02]  /*3b00*/  PLOP3.LUT P4, PT, PT, PT, UP0, 0x80, 0x0 ;  /* 0x000000000000781c */ /* 0x000fe40003f8f008 */
[----:B------:R-:W1:Y:S01]  /*3b10*/  MUFU.EX2 R216, R23 ;  /* 0x0000001700d87308 */ /* 0x000e620000000800 */
[----:B------:R-:W-:Y:S01]  /*3b20*/  @P0 FSEL R28, R28, -INF , !P6 ;  /* 0xff8000001c1c0808 */ /* 0x000fe20007000000 */
[C---:B------:R-:W-:Y:S01]  /*3b30*/  HMMA.16816.F32 R40, R100.reuse, R4, R40 ;  /* 0x000000046428723c */ /* 0x040fe20000001828 */
[----:B------:R-:W-:Y:S02]  /*3b40*/  PLOP3.LUT P0, PT, PT, PT, UP0, 0x80, 0x0 ;  /* 0x000000000000781c */ /* 0x000fe40003f0f008 */
[----:B------:R-:W-:Y:S01]  /*3b50*/  @P5 ISETP.GE.AND P5, PT, R8, UR4, PT ;  /* 0x0000000408005c0c */ /* 0x000fe2000bfa6270 */
[----:B------:R-:W-:Y:S01]  /*3b60*/  FFMA.FTZ R28, R28, c[0x0][0x23c], -R108 ;  /* 0x00008f001c1c7a23 */ /* 0x000fe2000001086c */
[----:B------:R-:W-:Y:S02]  /*3b70*/  @P1 FSEL R31, R31, -INF , !P3 ;  /* 0xff8000001f1f1808 */ /* 0x000fe40005800000 */
[----:B------:R-:W-:Y:S01]  /*3b80*/  PLOP3.LUT P1, PT, PT, PT, UP0, 0x80, 0x0 ;  /* 0x000000000000781c */ /* 0x000fe20003f2f008 */
[----:B------:R-:W-:Y:S01]  /*3b90*/  MUFU.EX2 R225, R24 ;  /* 0x0000001800e17308 */ /* 0x000fe20000000800 */
[----:B------:R-:W-:Y:S01]  /*3ba0*/  @P2 IADD3 R8, R159, 0x21, RZ ;  /* 0x000000219f082810 */ /* 0x000fe20007ffe0ff */
[-C--:B------:R-:W-:Y:S01]  /*3bb0*/  HMMA.16816.F32 R44, R100, R6.reuse, R44 ;  /* 0x00000006642c723c */ /* 0x080fe2000000182c */
[----:B------:R-:W-:Y:S01]  /*3bc0*/  PLOP3.LUT P2, PT, PT, PT, UP0, 0x80, 0x0 ;  /* 0x000000000000781c */ /* 0x000fe20003f4f008 */
[--C-:B------:R-:W-:Y:S01]  /*3bd0*/  FFMA.FTZ R31, R31, c[0x0][0x23c], -R0.reuse ;  /* 0x00008f001f1f7a23 */ /* 0x100fe20000010800 */
[----:B------:R-:W-:Y:S02]  /*3be0*/  @P4 ISETP.GE.AND P4, PT, R8, UR4, PT ;  /* 0x0000000408004c0c */ /* 0x000fe4000bf86270 */
[----:B------:R-:W-:Y:S02]  /*3bf0*/  @P0 FSEL R30, R30, -INF , !P6 ;  /* 0xff8000001e1e0808 */ /* 0x000fe40007000000 */
[----:B------:R-:W-:Y:S01]  /*3c00*/  PLOP3.LUT P0, PT, PT, PT, UP0, 0x80, 0x0 ;  /* 0x000000000000781c */ /* 0x000fe20003f0f008 */
[----:B------:R-:W1:Y:S01]  /*3c10*/  MUFU.EX2 R224, R25 ;  /* 0x0000001900e07308 */ /* 0x000e620000000800 */
[C---:B------:R-:W-:Y:S03]  /*3c20*/  HMMA.16816.F32 R48, R104.reuse, R6, R48 ;  /* 0x000000066830723c */ /* 0x040fe60000001830 */
[----:B------:R-:W-:Y:S01]  /*3c30*/  @P1 FSEL R33, R33, -INF , !P3 ;  /* 0xff80000021211808 */ /* 0x000fe20005800000 */
[----:B------:R-:W-:Y:S01]  /*3c40*/  FFMA.FTZ R30, R30, c[0x0][0x23c], -R0 ;  /* 0x00008f001e1e7a23 */ /* 0x000fe20000010800 */
[----:B------:R-:W-:Y:S03]  /*3c50*/  PLOP3.LUT P1, PT, PT, PT, UP0, 0x80, 0x0 ;  /* 0x000000000000781c */ /* 0x000fe60003f2f008 */
[--C-:B------:R-:W-:Y:S01]  /*3c60*/  FFMA.FTZ R33, R33, c[0x0][0x23c], -R160.reuse ;  /* 0x00008f0021217a23 */ /* 0x100fe200000108a0 */
[----:B------:R-:W-:Y:S03]  /*3c70*/  MUFU.EX2 R234, R26 ;  /* 0x0000001a00ea7308 */ /* 0x000fe60000000800 */
[----:B------:R-:W-:Y:S02]  /*3c80*/  @P0 FSEL R32, R32, -INF , !P6 ;  /* 0xff80000020200808 */ /* 0x000fe40007000000 */
[----:B------:R-:W-:Y:S03]  /*3c90*/  PLOP3.LUT P0, PT, PT, PT, UP0, 0x80, 0x0 ;  /* 0x000000000000781c */ /* 0x000fe60003f0f008 */
[--C-:B------:R-:W-:Y:S01]  /*3ca0*/  FFMA.FTZ R32, R32, c[0x0][0x23c], -R160.reuse ;  /* 0x00008f0020207a23 */ /* 0x100fe200000108a0 */
[----:B------:R-:W-:Y:S01]  /*3cb0*/  @P1 FSEL R35, R35, -INF , !P3 ;  /* 0xff80000023231808 */ /* 0x000fe20005800000 */
[----:B------:R-:W-:Y:S01]  /*3cc0*/  MUFU.EX2 R165, R33 ;  /* 0x0000002100a57308 */ /* 0x000fe20000000800 */
[----:B------:R-:W-:Y:S02]  /*3cd0*/  PLOP3.LUT P3, PT, PT, PT, UP0, 0x80, 0x0 ;  /* 0x000000000000781c */ /* 0x000fe40003f6f008 */
[----:B------:R-:W-:Y:S01]  /*3ce0*/  PLOP3.LUT P1, PT, PT, PT, UP0, 0x80, 0x0 ;  /* 0x000000000000781c */ /* 0x000fe20003f2f008 */
[--C-:B------:R-:W-:Y:S04]  /*3cf0*/  FFMA.FTZ R35, R35, c[0x0][0x23c], -R109.reuse ;  /* 0x00008f0023237a23 */ /* 0x100fe8000001086d */
[----:B------:R-:W-:Y:S02]  /*3d00*/  @P0 FSEL R34, R34, -INF , !P6 ;  /* 0xff80000022220808 */ /* 0x000fe40007000000 */
[----:B------:R-:W1:Y:S01]  /*3d10*/  MUFU.EX2 R171, R32 ;  /* 0x0000002000ab7308 */ /* 0x000e620000000800 */
[----:B------:R-:W-:Y:S02]  /*3d20*/  PLOP3.LUT P6, PT, PT, PT, UP0, 0x80, 0x0 ;  /* 0x000000000000781c */ /* 0x000fe40003fcf008 */
[----:B------:R-:W-:Y:S01]  /*3d30*/  PLOP3.LUT P0, PT, PT, PT, UP0, 0x80, 0x0 ;  /* 0x000000000000781c */ /* 0x000fe20003f0f008 */
[--C-:B------:R-:W-:Y:S01]  /*3d40*/  FFMA.FTZ R34, R34, c[0x0][0x23c], -R109.reuse ;  /* 0x00008f0022227a23 */ /* 0x100fe2000001086d */
[----:B------:R-:W-:Y:S02]  /*3d50*/  @P3 IADD3 R4, R159, 0x28, RZ ;  /* 0x000000289f043810 */ /* 0x000fe40007ffe0ff */
[----:B------:R-:W-:Y:S02]  /*3d60*/  PLOP3.LUT P3, PT, PT, PT, UP0, 0x80, 0x0 ;  /* 0x000000000000781c */ /* 0x000fe40003f6f008 */
[----:B------:R-:W-:Y:S01]  /*3d70*/  @P1 FSEL R37, R37, -INF , !P4 ;  /* 0xff80000025251808 */ /* 0x000fe20006000000 */
[----:B------:R-:W-:Y:S01]  /*3d80*/  MUFU.EX2 R210, R34 ;  /* 0x0000002200d27308 */ /* 0x000fe20000000800 */
[----:B------:R-:W-:Y:S03]  /*3d90*/  PLOP3.LUT P1, PT, PT, PT, UP0, 0x80, 0x0 ;  /* 0x000000000000781c */ /* 0x000fe60003f2f008 */
[----:B------:R-:W-:Y:S01]  /*3da0*/  @P6 ISETP.GE.AND P6, PT, R4, UR4, PT ;  /* 0x0000000404006c0c */ /* 0x000fe2000bfc6270 */
[--C-:B------:R-:W-:Y:S01]  /*3db0*/  FFMA.FTZ R37, R37, c[0x0][0x23c], -R160.reuse ;  /* 0x00008f0025257a23 */ /* 0x100fe200000108a0 */
[----:B------:R-:W-:Y:S02]  /*3dc0*/  @P2 IADD3 R4, R159, 0x29, RZ ;  /* 0x000000299f042810 */ /* 0x000fe40007ffe0ff */
[----:B------:R-:W-:Y:S02]  /*3dd0*/  @P0 FSEL R36, R36, -INF , !P5 ;  /* 0xff80000024240808 */ /* 0x000fe40006800000 */
[----:B------:R-:W1:Y:S01]  /*3de0*/  MUFU.EX2 R208, R35 ;  /* 0x0000002300d07308 */ /* 0x000e620000000800 */
[----:B------:R-:W-:Y:S02]  /*3df0*/  @P3 ISETP.GE.AND P3, PT, R4, UR4, PT ;  /* 0x0000000404003c0c */ /* 0x000fe4000bf66270 */
[----:B------:R-:W1:Y:S01]  /*3e00*/  LDSM.16.M88.4 R4, [R145+0x6c00] ;  /* 0x006c00009104783b */ /* 0x000e620000000200 */
[----:B------:R-:W-:Y:S01]  /*3e10*/  @P1 FSEL R39, R39, -INF , !P4 ;  /* 0xff80000027271808 */ /* 0x000fe20006000000 */
[----:B------:R-:W-:Y:S01]  /*3e20*/  FFMA.FTZ R36, R36, c[0x0][0x23c], -R160 ;  /* 0x00008f0024247a23 */ /* 0x000fe200000108a0 */
[----:B------:R-:W-:Y:S02]  /*3e30*/  PLOP3.LUT P1, PT, PT, PT, UP0, 0x80, 0x0 ;  /* 0x000000000000781c */ /* 0x000fe40003f2f008 */
[----:B------:R-:W-:Y:S01]  /*3e40*/  PLOP3.LUT P0, PT, PT, PT, UP0, 0x80, 0x0 ;  /* 0x000000000000781c */ /* 0x000fe20003f0f008 */
[--C-:B------:R-:W-:Y:S01]  /*3e50*/  FFMA.FTZ R39, R39, c[0x0][0x23c], -R109.reuse ;  /* 0x00008f0027277a23 */ /* 0x100fe2000001086d */
[----:B------:R-:W1:Y:S01]  /*3e60*/  MUFU.EX2 R233, R27 ;  /* 0x0000001b00e97308 */ /* 0x000e620000000800 */
[----:B------:R-:W-:Y:S08]  /*3e70*/  PLOP3.LUT P2, PT, PT, PT, UP0, 0x80, 0x0 ;  /* 0x000000000000781c */ /* 0x000ff00003f4f008 */
[----:B------:R-:W-:Y:S01]  /*3e80*/  @P1 FSEL R41, R41, -INF , !P4 ;  /* 0xff80000029291808 */ /* 0x000fe20006000000 */
[----:B------:R-:W-:Y:S01]  /*3e90*/  MUFU.EX2 R223, R28 ;  /* 0x0000001c00df7308 */ /* 0x000fe20000000800 */
[----:B------:R-:W-:Y:S02]  /*3ea0*/  PLOP3.LUT P1, PT, PT, PT, UP0, 0x80, 0x0 ;  /* 0x000000000000781c */ /* 0x000fe40003f2f008 */
[----:B------:R-:W-:Y:S01]  /*3eb0*/  @P0 FSEL R38, R38, -INF , !P5 ;  /* 0xff80000026260808 */ /* 0x000fe20006800000 */
[----:B------:R-:W-:Y:S01]  /*3ec0*/  FFMA.FTZ R41, R41, c[0x0][0x23c], -R108 ;  /* 0x00008f0029297a23 */ /* 0x000fe2000001086c */
[----:B------:R-:W-:Y:S02]  /*3ed0*/  PLOP3.LUT P0, PT, PT, PT, UP0, 0x80, 0x0 ;  /* 0x000000000000781c */ /* 0x000fe40003f0f008 */
[----:B------:R-:W-:Y:S01]  /*3ee0*/  @P2 FSEL R49, R49, -INF , !P3 ;  /* 0xff80000031312808 */ /* 0x000fe20005800000 */
[--C-:B------:R-:W-:Y:S01]  /*3ef0*/  FFMA.FTZ R38, R38, c[0x0][0x23c], -R109.reuse ;  /* 0x00008f0026267a23 */ /* 0x100fe2000001086d */
[----:B------:R-:W-:Y:S01]  /*3f00*/  PLOP3.LUT P2, PT, PT, PT, UP0, 0x80, 0x0 ;  /* 0x000000000000781c */ /* 0x000fe20003f4f008 */
[----:B------:R-:W-:Y:S02]  /*3f10*/  MUFU.EX2 R221, R29 ;  /* 0x0000001d00dd7308 */ /* 0x000fe40000000800 */
[----:B------:R-:W-:Y:S02]  /*3f20*/  FFMA.FTZ R49, R49, c[0x0][0x23c], -R160 ;  /* 0x00008f0031317a23 */ /* 0x000fe400000108a0 */
[----:B------:R-:W-:Y:S02]  /*3f30*/  @P1 FSEL R43, R43, -INF , !P4 ;  /* 0xff8000002b2b1808 */ /* 0x000fe40006000000 */
[----:B------:R-:W-:Y:S02]  /*3f40*/  PLOP3.LUT P1, PT, PT, PT, UP0, 0x80, 0x0 ;  /* 0x000000000000781c */ /* 0x000fe40003f2f008 */
[----:B------:R-:W-:Y:S01]  /*3f50*/  @P0 FSEL R40, R40, -INF , !P5 ;  /* 0xff80000028280808 */ /* 0x000fe20006800000 */
[----:B------:R-:W-:Y:S01]  /*3f60*/  FFMA.FTZ R43, R43, c[0x0][0x23c], -R0 ;  /* 0x00008f002b2b7a23 */ /* 0x000fe20000010800 */
[----:B------:R-:W-:Y:S01]  /*3f70*/  MUFU.EX2 R231, R30 ;  /* 0x0000001e00e77308 */ /* 0x000fe20000000800 */
[----:B------:R-:W-:Y:S01]  /*3f80*/  PLOP3.LUT P0, PT, PT, PT, UP0, 0x80, 0x0 ;  /* 0x000000000000781c */ /* 0x000fe20003f0f008 */
[-C--:B-1----:R-:W-:Y:S01]  /*3f90*/  HMMA.16816.F32 R52, R104, R4.reuse, R52 ;  /* 0x000000046834723c */ /* 0x082fe20000001834 */
[----:B------:R-:W-:Y:S01]  /*3fa0*/  PLOP3.LUT P4, PT, PT, PT, UP0, 0x80, 0x0 ;  /* 0x000000000000781c */ /* 0x000fe20003f8f008 */
[--C-:B------:R-:W-:Y:S05]  /*3fb0*/  FFMA.FTZ R40, R40, c[0x0][0x23c], -R108.reuse ;  /* 0x00008f0028287a23 */ /* 0x100fea000001086c */
[----:B------:R-:W-:Y:S01]  /*3fc0*/  @P1 FSEL R45, R45, -INF , !P3 ;  /* 0xff8000002d2d1808 */ /* 0x000fe20005800000 */
[----:B------:R-:W1:Y:S01]  /*3fd0*/  MUFU.EX2 R230, R31 ;  /* 0x0000001f00e67308 */ /* 0x000e620000000800 */
[----:B------:R-:W-:Y:S01]  /*3fe0*/  PLOP3.LUT P1, PT, PT, PT, UP0, 0x80, 0x0 ;  /* 0x000000000000781c */ /* 0x000fe20003f2f008 */
[C---:B------:R-:W-:Y:S02]  /*3ff0*/  HMMA.16816.F32 R56, R100.reuse, R4, R56 ;  /* 0x000000046438723c */ /* 0x040fe40000001838 */
[----:B------:R-:W-:Y:S01]  /*4000*/  @P0 FSEL R42, R42, -INF , !P5 ;  /* 0xff8000002a2a0808 */ /* 0x000fe20006800000 */
[----:B------:R-:W-:Y:S01]  /*4010*/  FFMA.FTZ R45, R45, c[0x0][0x23c], -R108 ;  /* 0x00008f002d2d7a23 */ /* 0x000fe2000001086c */
[----:B------:R-:W-:Y:S02]  /*4020*/  PLOP3.LUT P5, PT, PT, PT, UP0, 0x80, 0x0 ;  /* 0x000000000000781c */ /* 0x000fe40003faf008 */
[----:B------:R-:W-:Y:S02]  /*4030*/  PLOP3.LUT P0, PT, PT, PT, UP0, 0x80, 0x0 ;  /* 0x000000000000781c */ /* 0x000fe40003f0f008 */
[----:B------:R-:W-:Y:S01]  /*4040*/  MUFU.EX2 R170, R36 ;  /* 0x0000002400aa7308 */ /* 0x000fe20000000800 */
[----:B----4-:R-:W-:Y:S01]  /*4050*/  @P4 IADD3 R10, R159, 0x30, RZ ;  /* 0x000000309f0a4810 */ /* 0x010fe20007ffe0ff */
[-C--:B------:R-:W-:Y:S01]  /*4060*/  HMMA.16816.F32 R60, R100, R6.reuse, R60 ;  /* 0x00000006643c723c */ /* 0x080fe2000000183c */
[----:B------:R-:W-:Y:S01]  /*4070*/  PLOP3.LUT P4, PT, PT, PT, UP0, 0x80, 0x0 ;  /* 0x000000000000781c */ /* 0x000fe20003f8f008 */
[--C-:B------:R-:W-:Y:S01]  /*4080*/  FFMA.FTZ R42, R42, c[0x0][0x23c], -R0.reuse ;  /* 0x00008f002a2a7a23 */ /* 0x100fe20000010800 */
[----:B------:R-:W-:Y:S02]  /*4090*/  @P1 FSEL R47, R47, -INF , !P3 ;  /* 0xff8000002f2f1808 */ /* 0x000fe40005800000 */
[----:B------:R-:W-:Y:S02]  /*40a0*/  IADD3 R8, P1, R245, UR11, RZ ;  /* 0x0000000bf5087c10 */ /* 0x000fe4000ff3e0ff */
[----:B--2---:R-:W-:Y:S01]  /*40b0*/  F2FP.PACK_AB R5, R168, R174 ;  /* 0x000000aea805723e */ /* 0x004fe200000000ff */
[----:B------:R-:W3:Y:S01]  /*40c0*/  MUFU.EX2 R164, R37 ;  /* 0x0000002500a47308 */ /* 0x000ee20000000800 */
[----:B------:R-:W-:Y:S01]  /*40d0*/  FFMA.FTZ R47, R47, c[0x0][0x23c], -R0 ;  /* 0x00008f002f2f7a23 */ /* 0x000fe20000010800 */
[----:B------:R-:W-:Y:S01]  /*40e0*/  @P5 ISETP.GE.AND P5, PT, R10, UR4, PT ;  /* 0x000000040a005c0c */ /* 0x000fe2000bfa6270 */
[----:B------:R-:W-:Y:S01]  /*40f0*/  HMMA.16816.F32 R64, R104, R6, R64 ;  /* 0x000000066840723c */ /* 0x000fe20000001840 */
[----:B------:R-:W-:Y:S01]  /*4100*/  IADD3.X R9, R246, UR10, RZ, P1, !PT ;  /* 0x0000000af6097c10 */ /* 0x000fe20008ffe4ff */
[----:B------:R4:W-:Y:S01]  /*4110*/  STS [R182+0x10000], R5 ;  /* 0x01000005b6007388 */ /* 0x0009e20000000800 */
[----:B------:R-:W-:Y:S02]  /*4120*/  PLOP3.LUT P1, PT, PT, PT, UP0, 0x80, 0x0 ;  /* 0x000000000000781c */ /* 0x000fe40003f2f008 */
[----:B------:R-:W-:Y:S01]  /*4130*/  @P2 IADD3 R10, R159, 0x31, RZ ;  /* 0x000000319f0a2810 */ /* 0x000fe20007ffe0ff */
[----:B------:R1:W2:Y:S01]  /*4140*/  LDG.E R162, [R8.64] ;  /* 0x0000002008a27981 */ /* 0x0002a2000c1e1900 */
[----:B------:R-:W-:Y:S01]  /*4150*/  PLOP3.LUT P2, PT, PT, PT, UP0, 0x80, 0x0 ;  /* 0x000000000000781c */ /* 0x000fe20003f4f008 */
[----:B------:R-:W-:Y:S01]  /*4160*/  MUFU.EX2 R207, R38 ;  /* 0x0000002600cf7308 */ /* 0x000fe20000000800 */
[----:B------:R-:W-:Y:S01]  /*4170*/  @P0 FSEL R44, R44, -INF , !P6 ;  /* 0xff8000002c2c0808 */ /* 0x000fe20007000000 */
[----:B------:R1:W2:Y:S01]  /*4180*/  LDG.E R161, [R8.64+0x20] ;  /* 0x0000202008a17981 */ /* 0x0002a2000c1e1900 */
[----:B------:R-:W-:Y:S02]  /*4190*/  PLOP3.LUT P0, PT, PT, PT, UP0, 0x80, 0x0 ;  /* 0x000000000000781c */ /* 0x000fe40003f0f008 */
[----:B------:R-:W-:Y:S01]  /*41a0*/  F2FP.PACK_AB R6, R167, R173 ;  /* 0x000000ada706723e */ /* 0x000fe200000000ff */
[--C-:B------:R-:W-:Y:S01]  /*41b0*/  FFMA.FTZ R44, R44, c[0x0][0x23c], -R108.reuse ;  /* 0x00008f002c2c7a23 */ /* 0x100fe2000001086c */
[----:B------:R-:W-:Y:S01]  /*41c0*/  F2FP.PACK_AB R7, R238, R239 ;  /* 0x000000efee07723e */ /* 0x000fe200000000ff */
[----:B------:R1:W2:Y:S01]  /*41d0*/  LDG.E R111, [R8.64+0x100] ;  /* 0x00010020086f7981 */ /* 0x0002a2000c1e1900 */
[----:B------:R-:W-:Y:S01]  /*41e0*/  @P1 FSEL R51, R51, -INF , !P3 ;  /* 0xff80000033331808 */ /* 0x000fe20005800000 */
[----:B------:R-:W1:Y:S01]  /*41f0*/  MUFU.EX2 R206, R39 ;  /* 0x0000002700ce7308 */ /* 0x000e620000000800 */
[----:B------:R-:W-:Y:S01]  /*4200*/  PLOP3.LUT P3, PT, PT, PT, UP0, 0x80, 0x0 ;  /* 0x000000000000781c */ /* 0x000fe20003f6f008 */
[----:B------:R1:W2:Y:S01]  /*4210*/  LDG.E R110, [R8.64+0x120] ;  /* 0x00012020086e7981 */ /* 0x0002a2000c1e1900 */
[----:B------:R-:W-:Y:S01]  /*4220*/  @P2 FSEL R56, R56, -INF , !P5 ;  /* 0xff80000038382808 */ /* 0x000fe20006800000 */
[--C-:B------:R-:W-:Y:S01]  /*4230*/  FFMA.FTZ R51, R51, c[0x0][0x23c], -R109.reuse ;  /* 0x00008f0033337a23 */ /* 0x100fe2000001086d */
[----:B------:R-:W-:Y:S02]  /*4240*/  PLOP3.LUT P2, PT, PT, PT, UP0, 0x80, 0x0 ;  /* 0x000000000000781c */ /* 0x000fe40003f4f008 */
[----:B------:R-:W-:Y:S01]  /*4250*/  @P0 FSEL R46, R46, -INF , !P6 ;  /* 0xff8000002e2e0808 */ /* 0x000fe20007000000 */
[----:B------:R-:W-:Y:S01]  /*4260*/  FFMA.FTZ R56, R56, c[0x0][0x23c], -R108 ;  /* 0x00008f0038387a23 */ /* 0x000fe2000001086c */
[----:B------:R-:W-:Y:S01]  /*4270*/  PLOP3.LUT P0, PT, PT, PT, UP0, 0x80, 0x0 ;  /* 0x000000000000781c */ /* 0x000fe20003f0f008 */
[----:B------:R-:W-:Y:S01]  /*4280*/  MUFU.EX2 R163, R49 ;  /* 0x0000003100a37308 */ /* 0x000fe20000000800 */
[----:B------:R-:W-:Y:S01]  /*4290*/  PLOP3.LUT P1, PT, PT, PT, UP0, 0x80, 0x0 ;  /* 0x000000000000781c */ /* 0x000fe20003f2f008 */
[----:B------:R-:W-:Y:S01]  /*42a0*/  FFMA.FTZ R46, R46, c[0x0][0x23c], -R0 ;  /* 0x00008f002e2e7a23 */ /* 0x000fe20000010800 */
[----:B----4-:R-:W-:Y:S02]  /*42b0*/  F2FP.PACK_AB R5, R242, R243 ;  /* 0x000000f3f205723e */ /* 0x010fe400000000ff */
[C---:B------:R-:W-:Y:S02]  /*42c0*/  @P3 IADD3 R4, R159.reuse, 0x38, RZ ;  /* 0x000000389f043810 */ /* 0x040fe40007ffe0ff */
[----:B------:R-:W-:Y:S02]  /*42d0*/  @P4 IADD3 R159, R159, 0x39, RZ ;  /* 0x000000399f9f4810 */ /* 0x000fe40007ffe0ff */
[----:B------:R-:W-:Y:S01]  /*42e0*/  @P2 ISETP.GE.AND P3, PT, R4, UR4, PT ;  /* 0x0000000404002c0c */ /* 0x000fe2000bf66270 */
[----:B------:R-:W-:Y:S01]  /*42f0*/  MUFU.EX2 R199, R51 ;  /* 0x0000003300c77308 */ /* 0x000fe20000000800 */
[----:B------:R-:W-:Y:S02]  /*4300*/  F2FP.PACK_AB R4, R232, R235 ;  /* 0x000000ebe804723e */ /* 0x000fe400000000ff */
[----:B------:R-:W-:Y:S02]  /*4310*/  @P0 FSEL R48, R48, -INF , !P6 ;  /* 0xff80000030300808 */ /* 0x000fe40007000000 */
[----:B------:R-:W-:Y:S01]  /*4320*/  PLOP3.LUT P0, PT, PT, PT, UP0, 0x80, 0x0 ;  /* 0x000000000000781c */ /* 0x000fe20003f0f008 */
[----:B------:R3:W-:Y:S01]  /*4330*/  STS [R182+0x10400], R4 ;  /* 0x01040004b6007388 */ /* 0x0007e20000000800 */
[----:B------:R-:W-:Y:S01]  /*4340*/  PLOP3.LUT P2, PT, PT, PT, UP0, 0x80, 0x0 ;  /* 0x000000000000781c */ /* 0x000fe20003f4f008 */
[----:B------:R-:W-:Y:S02]  /*4350*/  FFMA.FTZ R48, R48, c[0x0][0x23c], -R160 ;  /* 0x00008f0030307a23 */ /* 0x000fe400000108a0 */
[----:B------:R4:W-:Y:S01]  /*4360*/  STS [R180+0x10000], R6 ;  /* 0x01000006b4007388 */ /* 0x0009e20000000800 */
[----:B------:R-:W-:Y:S07]  /*4370*/  MUFU.EX2 R213, R40 ;  /* 0x0000002800d57308 */ /* 0x000fee0000000800 */
[----:B------:R-:W-:Y:S02]  /*4380*/  @P0 FSEL R50, R50, -INF , !P6 ;  /* 0xff80000032320808 */ /* 0x000fe40007000000 */
[----:B------:R-:W-:Y:S01]  /*4390*/  PLOP3.LUT P6, PT, PT, PT, UP0, 0x80, 0x0 ;  /* 0x000000000000781c */ /* 0x000fe20003fcf008 */
[----:B------:R-:W-:Y:S01]  /*43a0*/  MUFU.EX2 R169, R48 ;  /* 0x0000003000a97308 */ /* 0x000fe20000000800 */
[----:B------:R-:W-:Y:S01]  /*43b0*/  PLOP3.LUT P0, PT, PT, PT, UP0, 0x80, 0x0 ;  /* 0x000000000000781c */ /* 0x000fe20003f0f008 */
[--C-:B------:R-:W-:Y:S01]  /*43c0*/  FFMA.FTZ R50, R50, c[0x0][0x23c], -R109.reuse ;  /* 0x00008f0032327a23 */ /* 0x100fe2000001086d */
[----:B------:R-:W-:Y:S02]  /*43d0*/  @P2 FSEL R60, R60, -INF , !P3 ;  /* 0xff8000003c3c2808 */ /* 0x000fe40005800000 */
[----:B------:R-:W-:Y:S03]  /*43e0*/  PLOP3.LUT P2, PT, PT, PT, UP0, 0x80, 0x0 ;  /* 0x000000000000781c */ /* 0x000fe60003f4f008 */
[----:B------:R-:W-:Y:S01]  /*43f0*/  FFMA.FTZ R60, R60, c[0x0][0x23c], -R108 ;  /* 0x00008f003c3c7a23 */ /* 0x000fe2000001086c */
[----:B---3--:R-:W-:Y:S01]  /*4400*/  F2FP.PACK_AB R4, R220, R222 ;  /* 0x000000dedc04723e */ /* 0x008fe200000000ff */
[----:B------:R-:W-:Y:S02]  /*4410*/  MUFU.EX2 R200, R50 ;  /* 0x0000003200c87308 */ /* 0x000fe40000000800 */
[----:B------:R-:W-:Y:S02]  /*4420*/  @P6 ISETP.GE.AND P6, PT, R10, UR4, PT ;  /* 0x000000040a006c0c */ /* 0x000fe4000bfc6270 */
[----:B------:R-:W-:Y:S01]  /*4430*/  @P0 FSEL R52, R52, -INF , !P5 ;  /* 0xff80000034340808 */ /* 0x000fe20006800000 */
[----:B------:R3:W-:Y:S01]  /*4440*/  STS [R180+0x10400], R4 ;  /* 0x01040004b4007388 */ /* 0x0007e20000000800 */
[----:B------:R-:W-:Y:S02]  /*4450*/  PLOP3.LUT P0, PT, PT, PT, UP0, 0x80, 0x0 ;  /* 0x000000000000781c */ /* 0x000fe40003f0f008 */
[----:B----4-:R-:W-:Y:S01]  /*4460*/  F2FP.PACK_AB R6, R236, R237 ;  /* 0x000000edec06723e */ /* 0x010fe200000000ff */
[----:B------:R-:W-:Y:S01]  /*4470*/  FFMA.FTZ R52, R52, c[0x0][0x23c], -R160 ;  /* 0x00008f0034347a23 */ /* 0x000fe200000108a0 */
[----:B------:R4:W-:Y:S01]  /*4480*/  STS [R182+0x12400], R5 ;  /* 0x01240005b6007388 */ /* 0x0009e20000000800 */
[----:B------:R-:W-:Y:S01]  /*4490*/  @P2 FSEL R62, R62, -INF , !P3 ;  /* 0xff8000003e3e2808 */ /* 0x000fe20005800000 */
[----:B------:R-:W-:Y:S01]  /*44a0*/  MUFU.EX2 R197, R60 ;  /* 0x0000003c00c57308 */ /* 0x000fe20000000800 */
[----:B------:R-:W-:Y:S01]  /*44b0*/  PLOP3.LUT P2, PT, PT, PT, UP0, 0x80, 0x0 ;  /* 0x000000000000781c */ /* 0x000fe20003f4f008 */
[----:B------:R1:W-:Y:S01]  /*44c0*/  STS [R182+0x12000], R7 ;  /* 0x01200007b6007388 */ /* 0x0003e20000000800 */
[----:B------:R-:W-:Y:S01]  /*44d0*/  @P1 FSEL R53, R53, -INF , !P6 ;  /* 0xff80000035351808 */ /* 0x000fe20007000000 */
[----:B------:R-:W-:Y:S01]  /*44e0*/  FFMA.FTZ R62, R62, c[0x0][0x23c], -R0 ;  /* 0x00008f003e3e7a23 */ /* 0x000fe20000010800 */
[----:B------:R-:W-:Y:S01]  /*44f0*/  PLOP3.LUT P1, PT, PT, PT, UP0, 0x80, 0x0 ;  /* 0x000000000000781c */ /* 0x000fe20003f2f008 */
[----:B------:R1:W-:Y:S01]  /*4500*/  STS [R180+0x12000], R6 ;  /* 0x01200006b4007388 */ /* 0x0003e20000000800 */
[----:B------:R-:W-:Y:S01]  /*4510*/  @P0 FSEL R54, R54, -INF , !P5 ;  /* 0xff80000036360808 */ /* 0x000fe20006800000 */
[----:B------:R-:W-:Y:S01]  /*4520*/  FFMA.FTZ R53, R53, c[0x0][0x23c], -R160 ;  /* 0x00008f0035357a23 */ /* 0x000fe200000108a0 */
[----:B------:R-:W-:Y:S01]  /*4530*/  PLOP3.LUT P0, PT, PT, PT, UP0, 0x80, 0x0 ;  /* 0x000000000000781c */ /* 0x000fe20003f0f008 */
[----:B------:R-:W-:Y:S02]  /*4540*/  MUFU.EX2 R212, R41 ;  /* 0x0000002900d47308 */ /* 0x000fe40000000800 */
[--C-:B------:R-:W-:Y:S06]  /*4550*/  FFMA.FTZ R54, R54, c[0x0][0x23c], -R109.reuse ;  /* 0x00008f0036367a23 */ /* 0x100fec000001086d */
[----:B------:R-:W-:Y:S02]  /*4560*/  @P1 FSEL R55, R55, -INF , !P6 ;  /* 0xff80000037371808 */ /* 0x000fe40007000000 */
[----:B------:R-:W-:Y:S01]  /*4570*/  PLOP3.LUT P1, PT, PT, PT, UP0, 0x80, 0x0 ;  /* 0x000000000000781c */ /* 0x000fe20003f2f008 */
[----:B------:R-:W-:Y:S01]  /*4580*/  MUFU.EX2 R219, R42 ;  /* 0x0000002a00db7308 */ /* 0x000fe20000000800 */
[----:B---3--:R-:W-:Y:S01]  /*4590*/  F2FP.PACK_AB R4, R166, R172 ;  /* 0x000000aca604723e */ /* 0x008fe200000000ff */
[--C-:B------:R-:W-:Y:S01]  /*45a0*/  FFMA.FTZ R55, R55, c[0x0][0x23c], -R109.reuse ;  /* 0x00008f0037377a23 */ /* 0x100fe2000001086d */
[----:B----4-:R-:W-:Y:S02]  /*45b0*/  F2FP.PACK_AB R5, R240, R241 ;  /* 0x000000f1f005723e */ /* 0x010fe400000000ff */
[----:B------:R-:W-:Y:S02]  /*45c0*/  @P0 FSEL R57, R57, -INF , !P6 ;  /* 0xff80000039390808 */ /* 0x000fe40007000000 */
[----:B------:R-:W-:Y:S01]  /*45d0*/  PLOP3.LUT P0, PT, PT, PT, UP0, 0x80, 0x0 ;  /* 0x000000000000781c */ /* 0x000fe20003f0f008 */
[----:B------:R3:W-:Y:S01]  /*45e0*/  STS [R180+0x12400], R5 ;  /* 0x01240005b4007388 */ /* 0x0007e20000000800 */
[----:B-1----:R-:W-:Y:S01]  /*45f0*/  F2FP.PACK_AB R7, R216, R217 ;  /* 0x000000d9d807723e */ /* 0x002fe200000000ff */
[----:B------:R-:W-:Y:S01]  /*4600*/  FFMA.FTZ R57, R57, c[0x0][0x23c], -R108 ;  /* 0x00008f0039397a23 */ /* 0x000fe2000001086c */
[----:B------:R-:W-:Y:S01]  /*4610*/  F2FP.PACK_AB R6, R224, R225 ;  /* 0x000000e1e006723e */ /* 0x000fe200000000ff */
[----:B------:R1:W-:Y:S01]  /*4620*/  STS [R181+0x10000], R4 ;  /* 0x01000004b5007388 */ /* 0x0003e20000000800 */
[----:B------:R-:W-:Y:S01]  /*4630*/  @P1 FSEL R58, R58, -INF , !P5 ;  /* 0xff8000003a3a1808 */ /* 0x000fe20006800000 */
[----:B------:R-:W-:Y:S01]  /*4640*/  MUFU.EX2 R202, R62 ;  /* 0x0000003e00ca7308 */ /* 0x000fe20000000800 */
[----:B------:R-:W-:Y:S01]  /*4650*/  PLOP3.LUT P1, PT, PT, PT, UP0, 0x80, 0x0 ;  /* 0x000000000000781c */ /* 0x000fe20003f2f008 */
[----:B------:R4:W-:Y:S02]  /*4660*/  STS [R181+0x10400], R7 ;  /* 0x01040007b5007388 */ /* 0x0009e40000000800 */
[--C-:B------:R-:W-:Y:S02]  /*4670*/  FFMA.FTZ R58, R58, c[0x0][0x23c], -R0.reuse ;  /* 0x00008f003a3a7a23 */ /* 0x100fe40000010800 */
[----:B------:R-:W-:Y:S02]  /*4680*/  @P0 FSEL R59, R59, -INF , !P6 ;  /* 0xff8000003b3b0808 */ /* 0x000fe40007000000 */
[----:B------:R-:W-:Y:S02]  /*4690*/  PLOP3.LUT P0, PT, PT, PT, UP0, 0x80, 0x0 ;  /* 0x000000000000781c */ /* 0x000fe40003f0f008 */
[----:B------:R-:W4:Y:S01]  /*46a0*/  MUFU.EX2 R218, R43 ;  /* 0x0000002b00da7308 */ /* 0x000f220000000800 */
[----:B------:R-:W-:Y:S03]  /*46b0*/  FFMA.FTZ R59, R59, c[0x0][0x23c], -R0 ;  /* 0x00008f003b3b7a23 */ /* 0x000fe60000010800 */
[----:B------:R-:W-:Y:S02]  /*46c0*/  @P1 ISETP.GE.AND P1, PT, R159, UR4, PT ;  /* 0x000000049f001c0c */ /* 0x000fe4000bf26270 */
[----:B---3--:R-:W-:Y:S04]  /*46d0*/  F2FP.PACK_AB R5, R165, R171 ;  /* 0x000000aba505723e */ /* 0x008fe800000000ff */
[----:B------:R-:W-:Y:S01]  /*46e0*/  MUFU.EX2 R211, R44 ;  /* 0x0000002c00d37308 */ /* 0x000fe20000000800 */
[----:B-1----:R-:W-:Y:S01]  /*46f0*/  F2FP.PACK_AB R4, R208, R210 ;  /* 0x000000d2d004723e */ /* 0x002fe200000000ff */
[----:B------:R1:W-:Y:S05]  /*4700*/  STS [R179+0x10000], R5 ;  /* 0x01000005b3007388 */ /* 0x0003ea0000000800 */
[----:B------:R-:W-:Y:S01]  /*4710*/  @P0 FSEL R61, R61, -INF , !P1 ;  /* 0xff8000003d3d0808 */ /* 0x000fe20004800000 */
[----:B------:R3:W-:Y:S01]  /*4720*/  STS [R179+0x10400], R4 ;  /* 0x01040004b3007388 */ /* 0x0007e20000000800 */
[----:B------:R-:W-:Y:S01]  /*4730*/  PLOP3.LUT P0, PT, PT, PT, UP0, 0x80, 0x0 ;  /* 0x000000000000781c */ /* 0x000fe20003f0f008 */
[----:B------:R-:W3:Y:S01]  /*4740*/  MUFU.EX2 R209, R45 ;  /* 0x0000002d00d17308 */ /* 0x000ee20000000800 */
[----:B----4-:R-:W-:Y:S01]  /*4750*/  F2FP.PACK_AB R7, R233, R234 ;  /* 0x000000eae907723e */ /* 0x010fe200000000ff */
[----:B------:R-:W-:Y:S01]  /*4760*/  FFMA.FTZ R108, R61, c[0x0][0x23c], -R108 ;  /* 0x00008f003d6c7a23 */ /* 0x000fe2000001086c */
[----:B------:R4:W-:Y:S01]  /*4770*/  STS [R181+0x12000], R6 ;  /* 0x01200006b5007388 */ /* 0x0009e20000000800 */
[----:B------:R-:W-:Y:S02]  /*4780*/  @P2 FSEL R65, R65, -INF , !P1 ;  /* 0xff80000041412808 */ /* 0x000fe40004800000 */
[----:B------:R-:W-:Y:S01]  /*4790*/  PLOP3.LUT P2, PT, PT, PT, UP0, 0x80, 0x0 ;  /* 0x000000000000781c */ /* 0x000fe20003f4f008 */
[----:B------:R4:W-:Y:S03]  /*47a0*/  STS [R181+0x12400], R7 ;  /* 0x01240007b5007388 */ /* 0x0009e60000000800 */
[----:B------:R-:W-:Y:S02]  /*47b0*/  MUFU.EX2 R215, R46 ;  /* 0x0000002e00d77308 */ /* 0x000fe40000000800 */
[----:B------:R-:W-:Y:S02]  /*47c0*/  @P0 FSEL R64, R64, -INF , !P3 ;  /* 0xff80000040400808 */ /* 0x000fe40005800000 */
[----:B------:R-:W-:Y:S03]  /*47d0*/  PLOP3.LUT P0, PT, PT, PT, UP0, 0x80, 0x0 ;  /* 0x000000000000781c */ /* 0x000fe60003f0f008 */
[--C-:B------:R-:W-:Y:S02]  /*47e0*/  FFMA.FTZ R64, R64, c[0x0][0x23c], -R160.reuse ;  /* 0x00008f0040407a23 */ /* 0x100fe400000108a0 */
[----:B------:R-:W-:Y:S01]  /*47f0*/  FFMA.FTZ R160, R65, c[0x0][0x23c], -R160 ;  /* 0x00008f0041a07a23 */ /* 0x000fe200000108a0 */
[----:B-1----:R-:W-:Y:S01]  /*4800*/  F2FP.PACK_AB R5, R230, R231 ;  /* 0x000000e7e605723e */ /* 0x002fe200000000ff */
[----:B------:R-:W-:Y:S01]  /*4810*/  MUFU.EX2 R214, R47 ;  /* 0x0000002f00d67308 */ /* 0x000fe20000000800 */
[----:B------:R-:W-:Y:S02]  /*4820*/  @P2 FSEL R67, R67, -INF , !P1 ;  /* 0xff80000043432808 */ /* 0x000fe40004800000 */
[----:B---3--:R-:W-:Y:S01]  /*4830*/  F2FP.PACK_AB R4, R164, R170 ;  /* 0x000000aaa404723e */ /* 0x008fe200000000ff */
[----:B------:R1:W-:Y:S02]  /*4840*/  STS [R179+0x12400], R5 ;  /* 0x01240005b3007388 */ /* 0x0003e40000000800 */
[----:B------:R-:W-:Y:S02]  /*4850*/  @P0 FSEL R66, R66, -INF , !P3 ;  /* 0xff80000042420808 */ /* 0x000fe40005800000 */
[----:B------:R-:W-:Y:S02]  /*4860*/  PLOP3.LUT P0, PT, PT, PT, UP0, 0x80, 0x0 ;  /* 0x000000000000781c */ /* 0x000fe40003f0f008 */
[----:B----4-:R-:W-:Y:S01]  /*4870*/  F2FP.PACK_AB R6, R221, R223 ;  /* 0x000000dfdd06723e */ /* 0x010fe200000000ff */
[--C-:B------:R-:W-:Y:S01]  /*4880*/  FFMA.FTZ R66, R66, c[0x0][0x23c], -R109.reuse ;  /* 0x00008f0042427a23 */ /* 0x100fe2000001086d */
[----:B------:R-:W-:Y:S01]  /*4890*/  F2FP.PACK_AB R7, R206, R207 ;  /* 0x000000cfce07723e */ /* 0x000fe200000000ff */
[----:B------:R-:W-:Y:S01]  /*48a0*/  FFMA.FTZ R109, R67, c[0x0][0x23c], -R109 ;  /* 0x00008f00436d7a23 */ /* 0x000fe2000001086d */
[----:B------:R-:W-:Y:S01]  /*48b0*/  MUFU.EX2 R192, R52 ;  /* 0x0000003400c07308 */ /* 0x000fe20000000800 */
[----:B------:R3:W-:Y:S04]  /*48c0*/  STS [R179+0x12000], R6 ;  /* 0x01200006b3007388 */ /* 0x0007e80000000800 */
[----:B------:R4:W-:Y:S02]  /*48d0*/  STS [R175+0x10000], R4 ;  /* 0x01000004af007388 */ /* 0x0009e40000000800 */
[----:B------:R-:W-:Y:S02]  /*48e0*/  @P0 FSEL R63, R63, -INF , !P1 ;  /* 0xff8000003f3f0808 */ /* 0x000fe40004800000 */
[----:B------:R4:W-:Y:S01]  /*48f0*/  STS [R175+0x10400], R7 ;  /* 0x01040007af007388 */ /* 0x0009e20000000800 */
[----:B------:R-:W-:Y:S01]  /*4900*/  MUFU.EX2 R159, R64 ;  /* 0x00000040009f7308 */ /* 0x000fe20000000800 */
[----:B------:R-:W-:Y:S01]  /*4910*/  PLOP3.LUT P1, PT, PT, PT, UP5, 0x80, 0x0 ;  /* 0x000000000000781c */ /* 0x000fe20003f2f058 */
[----:B------:R-:W-:Y:S01]  /*4920*/  FFMA.FTZ R0, R63, c[0x0][0x23c], -R0 ;  /* 0x00008f003f007a23 */ /* 0x000fe20000010800 */
[----:B-1----:R-:W-:Y:S07]  /*4930*/  F2FP.PACK_AB R5, R218, R219 ;  /* 0x000000dbda05723e */ /* 0x002fee00000000ff */
[----:B------:R1:W-:Y:S01]  /*4940*/  MUFU.EX2 R193, R0 ;  /* 0x0000000000c17308 */ /* 0x0003e20000000800 */
[----:B---3--:R-:W-:Y:S02]  /*4950*/  F2FP.PACK_AB R6, R212, R213 ;  /* 0x000000d5d406723e */ /* 0x008fe400000000ff */
[----:B----4-:R-:W-:Y:S07]  /*4960*/  F2FP.PACK_AB R4, R163, R169 ;  /* 0x000000a9a304723e */ /* 0x010fee00000000ff */
[----:B------:R-:W-:Y:S01]  /*4970*/  MUFU.EX2 R191, R53 ;  /* 0x0000003500bf7308 */ /* 0x000fe20000000800 */
[----:B------:R-:W-:Y:S01]  /*4980*/  F2FP.PACK_AB R7, R209, R211 ;  /* 0x000000d3d107723e */ /* 0x000fe200000000ff */
[----:B------:R3:W-:Y:S08]  /*4990*/  STS [R176+0x10000], R4 ;  /* 0x01000004b0007388 */ /* 0x0007f00000000800 */
[----:B------:R-:W-:Y:S01]  /*49a0*/  MUFU.EX2 R198, R54 ;  /* 0x0000003600c67308 */ /* 0x000fe20000000800 */
[----:B-1----:R-:W-:Y:S05]  /*49b0*/  F2FP.PACK_AB R0, R199, R200 ;  /* 0x000000c8c700723e */ /* 0x002fea00000000ff */
[----:B------:R-:W-:Y:S04]  /*49c0*/  STS [R176+0x10400], R0 ;  /* 0x01040000b0007388 */ /* 0x000fe80000000800 */
[----:B------:R-:W3:Y:S01]  /*49d0*/  MUFU.EX2 R196, R55 ;  /* 0x0000003700c47308 */ /* 0x000ee20000000800 */
[----:B------:R1:W-:Y:S04]  /*49e0*/  STS [R175+0x12000], R6 ;  /* 0x01200006af007388 */ /* 0x0003e80000000800 */
[----:B------:R4:W-:Y:S05]  /*49f0*/  STS [R175+0x12400], R5 ;  /* 0x01240005af007388 */ /* 0x0009ea0000000800 */
[----:B------:R-:W-:Y:S01]  /*4a00*/  MUFU.EX2 R195, R108 ;  /* 0x0000006c00c37308 */ /* 0x000fe20000000800 */
[----:B------:R-:W-:Y:S09]  /*4a10*/  STS [R176+0x12000], R7 ;  /* 0x01200007b0007388 */ /* 0x000ff20000000800 */
[----:B------:R-:W4:Y:S01]  /*4a20*/  MUFU.EX2 R108, R160 ;  /* 0x000000a0006c7308 */ /* 0x000f220000000800 */
[----:B---3--:R-:W-:Y:S02]  /*4a30*/  F2FP.PACK_AB R4, R196, R198 ;  /* 0x000000c6c404723e */ /* 0x008fe400000000ff */
[----:B-1----:R-:W-:Y:S07]  /*4a40*/  F2FP.PACK_AB R6, R214, R215 ;  /* 0x000000d7d606723e */ /* 0x002fee00000000ff */
[----:B------:R-:W-:Y:S01]  /*4a50*/  MUFU.EX2 R190, R66 ;  /* 0x0000004200be7308 */ /* 0x000fe20000000800 */
[----:B----4-:R-:W-:Y:S01]  /*4a60*/  F2FP.PACK_AB R5, R191, R192 ;  /* 0x000000c0bf05723e */ /* 0x010fe200000000ff */
[----:B------:R-:W-:Y:S04]  /*4a70*/  STS [R176+0x12400], R6 ;  /* 0x01240006b0007388 */ /* 0x000fe80000000800 */
[----:B------:R1:W-:Y:S04]  /*4a80*/  STS [R178+0x10000], R5 ;  /* 0x01000005b2007388 */ /* 0x0003e80000000800 */
[----:B------:R-:W1:Y:S01]  /*4a90*/  MUFU.EX2 R189, R109 ;  /* 0x0000006d00bd7308 */ /* 0x000e620000000800 */
[----:B------:R3:W-:Y:S01]  /*4aa0*/  STS [R178+0x10400], R4 ;  /* 0x01040004b2007388 */ /* 0x0007e20000000800 */
[----:B------:R-:W-:Y:S05]  /*4ab0*/  F2FP.PACK_AB R0, R108, R159 ;  /* 0x0000009f6c00723e */ /* 0x000fea00000000ff */
[----:B------:R4:W-:Y:S03]  /*4ac0*/  STS [R177+0x10000], R0 ;  /* 0x01000000b1007388 */ /* 0x0009e60000000800 */
[----:B------:R-:W-:Y:S10]  /*4ad0*/  MUFU.EX2 R203, R56 ;  /* 0x0000003800cb7308 */ /* 0x000ff40000000800 */
[----:B------:R-:W2:Y:S01]  /*4ae0*/  MUFU.EX2 R201, R57 ;  /* 0x0000003900c97308 */ /* 0x000ea20000000800 */
[----:B-1----:R-:W-:Y:S02]  /*4af0*/  F2FP.PACK_AB R5, R189, R190 ;  /* 0x000000bebd05723e */ /* 0x002fe400000000ff */
[----:B---3--:R-:W-:Y:S03]  /*4b00*/  F2FP.PACK_AB R4, R195, R197 ;  /* 0x000000c5c304723e */ /* 0x008fe600000000ff */
[----:B------:R-:W-:Y:S04]  /*4b10*/  STS [R177+0x10400], R5 ;  /* 0x01040005b1007388 */ /* 0x000fe80000000800 */
[----:B------:R-:W-:Y:S01]  /*4b20*/  MUFU.EX2 R205, R58 ;  /* 0x0000003a00cd7308 */ /* 0x000fe20000000800 */
[----:B----4-:R-:W-:Y:S09]  /*4b30*/  F2FP.PACK_AB R0, R193, R202 ;  /* 0x000000cac100723e */ /* 0x010ff200000000ff */
[----:B------:R-:W1:Y:S01]  /*4b40*/  MUFU.EX2 R204, R59 ;  /* 0x0000003b00cc7308 */ /* 0x000e620000000800 */
[----:B--2---:R-:W-:Y:S05]  /*4b50*/  F2FP.PACK_AB R7, R201, R203 ;  /* 0x000000cbc907723e */ /* 0x004fea00000000ff */
[----:B------:R-:W-:Y:S01]  /*4b60*/  STS [R178+0x12000], R7 ;  /* 0x01200007b2007388 */ /* 0x000fe20000000800 */
[----:B-1----:R-:W-:Y:S05]  /*4b70*/  F2FP.PACK_AB R6, R204, R205 ;  /* 0x000000cdcc06723e */ /* 0x002fea00000000ff */
[----:B------:R-:W-:Y:S04]  /*4b80*/  STS [R178+0x12400], R6 ;  /* 0x01240006b2007388 */ /* 0x000fe80000000800 */
[----:B------:R-:W-:Y:S04]  /*4b90*/  STS [R177+0x12000], R4 ;  /* 0x01200004b1007388 */ /* 0x000fe80000000800 */
[----:B------:R-:W-:Y:S04]  /*4ba0*/  STS [R177+0x12400], R0 ;  /* 0x01240000b1007388 */ /* 0x000fe80000000800 */
[----:B------:R-:W1:Y:S08]  /*4bb0*/  LDSM.16.M88.4 R64, [R150+0x4000] ;  /* 0x004000009640783b */ /* 0x000e700000000200 */
[----:B------:R-:W2:Y:S08]  /*4bc0*/  LDSM.16.M88.4 R60, [R150+0x5000] ;  /* 0x00500000963c783b */ /* 0x000eb00000000200 */
[----:B------:R-:W3:Y:S08]  /*4bd0*/  LDSM.16.M88.4 R100, [R151+0x4000] ;  /* 0x004000009764783b */ /* 0x000ef00000000200 */
[----:B------:R-:W4:Y:S01]  /*4be0*/  LDSM.16.M88.4 R104, [R151+0x5000] ;  /* 0x005000009768783b */ /* 0x000f220000000200 */
[-C--:B-1----:R-:W-:Y:S08]  /*4bf0*/  HMMA.16816.F32 R4, R64, R112.reuse, RZ ;  /* 0x000000704004723c */ /* 0x082ff000000018ff */
[C---:B--2---:R-:W-:Y:S08]  /*4c00*/  HMMA.16816.F32 R8, R60.reuse, R112, RZ ;  /* 0x000000703c08723c */ /* 0x044ff000000018ff */
[-C--:B------:R-:W-:Y:S08]  /*4c10*/  HMMA.16816.F32 R12, R60, R114.reuse, RZ ;  /* 0x000000723c0c723c */ /* 0x080ff000000018ff */
[C---:B------:R-:W-:Y:S08]  /*4c20*/  HMMA.16816.F32 R16, R64.reuse, R114, RZ ;  /* 0x000000724010723c */ /* 0x040ff000000018ff */
        /* <DEDUP_REMOVED lines=11> */
[----:B------:R-:W-:Y:S08]  /*4ce0*/  HMMA.16816.F32 R64, R64, R126, RZ ;  /* 0x0000007e4040723c */ /* 0x000ff000000018ff */
[-C--:B---3--:R-:W-:Y:S08]  /*4cf0*/  HMMA.16816.F32 R4, R100, R128.reuse, R4 ;  /* 0x000000806404723c */ /* 0x088ff00000001804 */
[C---:B----4-:R-:W-:Y:S08]  /*4d00*/  HMMA.16816.F32 R8, R104.reuse, R128, R8 ;  /* 0x000000806808723c */ /* 0x050ff00000001808 */
[-C--:B------:R-:W-:Y:S08]  /*4d10*/  HMMA.16816.F32 R12, R104, R130.reuse, R12 ;  /* 0x00000082680c723c */ /* 0x080ff0000000180c */
[C---:B------:R-:W-:Y:S01]  /*4d20*/  FADD.FTZ R4, -R162.reuse, R4 ;  /* 0x00000004a2047221 */ /* 0x040fe20000010100 */
[C---:B------:R-:W-:Y:S03]  /*4d30*/  HMMA.16816.F32 R16, R100.reuse, R130, R16 ;  /* 0x000000826410723c */ /* 0x040fe60000001810 */
[C---:B------:R-:W-:Y:S02]  /*4d40*/  FADD.FTZ R6, -R161.reuse, R6 ;  /* 0x00000006a1067221 */ /* 0x040fe40000010100 */
[----:B------:R-:W-:Y:S02]  /*4d50*/  FADD.FTZ R7, -R161, R7 ;  /* 0x00000007a1077221 */ /* 0x000fe40000010100 */
[C---:B------:R-:W-:Y:S01]  /*4d60*/  FADD.FTZ R8, -R111.reuse, R8 ;  /* 0x000000086f087221 */ /* 0x040fe20000010100 */
[-C--:B------:R-:W-:Y:S01]  /*4d70*/  HMMA.16816.F32 R20, R100, R132.reuse, R20 ;  /* 0x000000846414723c */ /* 0x080fe20000001814 */
[C---:B------:R-:W-:Y:S03]  /*4d80*/  FADD.FTZ R9, -R111.reuse, R9 ;  /* 0x000000096f097221 */ /* 0x040fe60000010100 */
[----:B------:R-:W-:Y:S02]  /*4d90*/  FADD.FTZ R5, -R162, R5 ;  /* 0x00000005a2057221 */ /* 0x000fe40000010100 */
[----:B------:R-:W-:Y:S02]  /*4da0*/  FMUL.FTZ R174, R174, R4 ;  /* 0x00000004aeae7220 */ /* 0x000fe40000410000 */
[----:B------:R-:W-:Y:S01]  /*4db0*/  FADD.FTZ R13, -R111, R13 ;  /* 0x0000000d6f0d7221 */ /* 0x000fe20000010100 */
[C---:B------:R-:W-:Y:S03]  /*4dc0*/  HMMA.16816.F32 R24, R104.reuse, R132, R24 ;  /* 0x000000846818723c */ /* 0x040fe60000001818 */
[C---:B------:R-:W-:Y:S02]  /*4dd0*/  FADD.FTZ R11, -R110.reuse, R11 ;  /* 0x0000000b6e0b7221 */ /* 0x040fe40000010100 */
[----:B------:R-:W-:Y:S02]  /*4de0*/  FADD.FTZ R15, -R110, R15 ;  /* 0x0000000f6e0f7221 */ /* 0x000fe40000010100 */
[C---:B------:R-:W-:Y:S01]  /*4df0*/  FADD.FTZ R16, -R162.reuse, R16 ;  /* 0x00000010a2107221 */ /* 0x040fe20000010100 */
[-C--:B------:R-:W-:Y:S01]  /*4e00*/  HMMA.16816.F32 R28, R104, R134.reuse, R28 ;  /* 0x00000086681c723c */ /* 0x080fe2000000181c */
[C---:B------:R-:W-:Y:S03]  /*4e10*/  FADD.FTZ R17, -R162.reuse, R17 ;  /* 0x00000011a2117221 */ /* 0x040fe60000010100 */
[C---:B------:R-:W-:Y:S02]  /*4e20*/  FADD.FTZ R18, -R161.reuse, R18 ;  /* 0x00000012a1127221 */ /* 0x040fe40000010100 */
[C---:B------:R-:W-:Y:S02]  /*4e30*/  FADD.FTZ R19, -R161.reuse, R19 ;  /* 0x00000013a1137221 */ /* 0x040fe40000010100 */
[C---:B------:R-:W-:Y:S01]  /*4e40*/  FADD.FTZ R20, -R162.reuse, R20 ;  /* 0x00000014a2147221 */ /* 0x040fe20000010100 */
[C---:B------:R-:W-:Y:S03]  /*4e50*/  HMMA.16816.F32 R32, R100.reuse, R134, R32 ;  /* 0x000000866420723c */ /* 0x040fe60000001820 */
[----:B------:R-:W-:Y:S02]  /*4e60*/  FADD.FTZ R21, -R162, R21 ;  /* 0x00000015a2157221 */ /* 0x000fe40000010100 */
[----:B------:R-:W-:Y:S02]  /*4e70*/  FADD.FTZ R22, -R161, R22 ;  /* 0x00000016a1167221 */ /* 0x000fe40000010100 */
[----:B------:R-:W-:Y:S01]  /*4e80*/  FMUL.FTZ R173, R173, R16 ;  /* 0x00000010adad7220 */ /* 0x000fe20000410000 */
[-C--:B------:R-:W-:Y:S01]  /*4e90*/  HMMA.16816.F32 R36, R100, R136.reuse, R36 ;  /* 0x000000886424723c */ /* 0x080fe20000001824 */
[----:B------:R-:W-:Y:S03]  /*4ea0*/  FMUL.FTZ R167, R167, R17 ;  /* 0x00000011a7a77220 */ /* 0x000fe60000410000 */
[----:B------:R-:W-:Y:S02]  /*4eb0*/  FMUL.FTZ R172, R172, R20 ;  /* 0x00000014acac7220 */ /* 0x000fe40000410000 */
[----:B------:R-:W-:Y:S02]  /*4ec0*/  FMUL.FTZ R166, R166, R21 ;  /* 0x00000015a6a67220 */ /* 0x000fe40000410000 */
[----:B------:R-:W-:Y:S01]  /*4ed0*/  FMUL.FTZ R20, R232, R7 ;  /* 0x00000007e8147220 */ /* 0x000fe20000410000 */
[C---:B------:R-:W-:Y:S03]  /*4ee0*/  HMMA.16816.F32 R40, R104.reuse, R136, R40 ;  /* 0x000000886828723c */ /* 0x040fe60000001828 */
[----:B------:R-:W-:Y:S02]  /*4ef0*/  FADD.FTZ R23, -R161, R23 ;  /* 0x00000017a1177221 */ /* 0x000fe40000010100 */
[----:B------:R-:W-:Y:S02]  /*4f00*/  FMUL.FTZ R16, R239, R8 ;  /* 0x00000008ef107220 */ /* 0x000fe40000410000 */
        /* <DEDUP_REMOVED lines=13> */
[----:B------:R-:W-:Y:S02]  /*4fe0*/  FADD.FTZ R39, -R161, R39 ;  /* 0x00000027a1277221 */ /* 0x000fe40000010100 */
[C---:B------:R-:W-:Y:S01]  /*4ff0*/  FADD.FTZ R24, -R111.reuse, R24 ;  /* 0x000000186f187221 */ /* 0x040fe20000010100 */
[C---:B------:R-:W-:Y:S03]  /*5000*/  HMMA.16816.F32 R56, R104.reuse, R140, R56 ;  /* 0x0000008c6838723c */ /* 0x040fe60000001838 */
[C---:B------:R-:W-:Y:S02]  /*5010*/  FADD.FTZ R28, -R111.reuse, R28 ;  /* 0x0000001c6f1c7221 */ /* 0x040fe40000010100 */
[----:B------:R-:W-:Y:S02]  /*5020*/  FADD.FTZ R29, -R111, R29 ;  /* 0x0000001d6f1d7221 */ /* 0x000fe40000010100 */
[C---:B------:R-:W-:Y:S01]  /*5030*/  FADD.FTZ R50, -R161.reuse, R50 ;  /* 0x00000032a1327221 */ /* 0x040fe20000010100 */
[-C--:B------:R-:W-:Y:S01]  /*5040*/  HMMA.16816.F32 R60, R104, R142.reuse, R60 ;  /* 0x0000008e683c723c */ /* 0x080fe2000000183c */
[----:B------:R-:W-:Y:S03]  /*5050*/  FADD.FTZ R51, -R161, R51 ;  /* 0x00000033a1337221 */ /* 0x000fe60000010100 */
[C---:B------:R-:W-:Y:S02]  /*5060*/  FADD.FTZ R48, -R162.reuse, R48 ;  /* 0x00000030a2307221 */ /* 0x040fe40000010100 */
[C---:B------:R-:W-:Y:S02]  /*5070*/  FADD.FTZ R49, -R162.reuse, R49 ;  /* 0x00000031a2317221 */ /* 0x040fe40000010100 */
[C---:B------:R-:W-:Y:S01]  /*5080*/  FADD.FTZ R52, -R162.reuse, R52 ;  /* 0x00000034a2347221 */ /* 0x040fe20000010100 */
[----:B------:R-:W-:Y:S03]  /*5090*/  HMMA.16816.F32 R64, R100, R142, R64 ;  /* 0x0000008e6440723c */ /* 0x000fe60000001840 */
[----:B------:R-:W-:Y:S02]  /*50a0*/  FADD.FTZ R53, -R162, R53 ;  /* 0x00000035a2357221 */ /* 0x000fe40000010100 */
[----:B------:R-:W-:Y:S02]  /*50b0*/  FMUL.FTZ R160, R192, R52 ;  /* 0x00000034c0a07220 */ /* 0x000fe40000410000 */
[----:B------:R-:W-:Y:S02]  /*50c0*/  FMUL.FTZ R109, R191, R53 ;  /* 0x00000035bf6d7220 */ /* 0x000fe40000410000 */
[----:B------:R-:W-:Y:S03]  /*50d0*/  FMUL.FTZ R107, R235, R6 ;  /* 0x00000006eb6b7220 */ /* 0x000fe60000410000 */
[----:B------:R-:W-:Y:S02]  /*50e0*/  FMUL.FTZ R106, R222, R18 ;  /* 0x00000012de6a7220 */ /* 0x000fe40000410000 */
[----:B------:R-:W-:Y:S02]  /*50f0*/  FMUL.FTZ R105, R217, R22 ;  /* 0x00000016d9697220 */ /* 0x000fe40000410000 */
[----:B------:R-:W-:Y:S02]  /*5100*/  FMUL.FTZ R104, R210, R34 ;  /* 0x00000022d2687220 */ /* 0x000fe40000410000 */
[----:B------:R-:W-:Y:S02]  /*5110*/  FMUL.FTZ R101, R208, R35 ;  /* 0x00000023d0657220 */ /* 0x000fe40000410000 */
[----:B------:R-:W-:Y:S02]  /*5120*/  FMUL.FTZ R103, R207, R38 ;  /* 0x00000026cf677220 */ /* 0x000fe40000410000 */
[----:B------:R-:W-:Y:S02]  /*5130*/  FMUL.FTZ R102, R200, R50 ;  /* 0x00000032c8667220 */ /* 0x000fe40000410000 */
[C---:B------:R-:W-:Y:S02]  /*5140*/  FADD.FTZ R64, -R162.reuse, R64 ;  /* 0x00000040a2407221 */ /* 0x040fe40000010100 */
[----:B------:R-:W-:Y:S02]  /*5150*/  FADD.FTZ R65, -R162, R65 ;  /* 0x00000041a2417221 */ /* 0x000fe40000010100 */
[----:B------:R-:W-:Y:S02]  /*5160*/  FMUL.FTZ R159, R159, R64 ;  /* 0x000000409f9f7220 */ /* 0x000fe40000410000 */
[----:B------:R-:W-:Y:S02]  /*5170*/  FMUL.FTZ R108, R108, R65 ;  /* 0x000000416c6c7220 */ /* 0x000fe40000410000 */
[----:B------:R-:W-:Y:S02]  /*5180*/  FMUL.FTZ R64, R220, R19 ;  /* 0x00000013dc407220 */ /* 0x000fe40000410000 */
[----:B------:R-:W-:Y:S02]  /*5190*/  FMUL.FTZ R65, R199, R51 ;  /* 0x00000033c7417220 */ /* 0x000fe40000410000 */
[C---:B------:R-:W-:Y:S02]  /*51a0*/  FADD.FTZ R54, -R161.reuse, R54 ;  /* 0x00000036a1367221 */ /* 0x040fe40000010100 */
[C---:B------:R-:W-:Y:S02]  /*51b0*/  FADD.FTZ R55, -R161.reuse, R55 ;  /* 0x00000037a1377221 */ /* 0x040fe40000010100 */
[C---:B------:R-:W-:Y:S02]  /*51c0*/  FADD.FTZ R66, -R161.reuse, R66 ;  /* 0x00000042a1427221 */ /* 0x040fe40000010100 */
[----:B------:R-:W-:Y:S02]  /*51d0*/  FADD.FTZ R67, -R161, R67 ;  /* 0x00000043a1437221 */ /* 0x000fe40000010100 */
[C---:B------:R-:W-:Y:S02]  /*51e0*/  FADD.FTZ R19, -R111.reuse, R12 ;  /* 0x0000000c6f137221 */ /* 0x040fe40000010100 */
[----:B------:R-:W-:Y:S02]  /*51f0*/  FMUL.FTZ R12, R238, R9 ;  /* 0x00000009ee0c7220 */ /* 0x000fe40000410000 */
[----:B------:R-:W-:Y:S02]  /*5200*/  FMUL.FTZ R18, R236, R13 ;  /* 0x0000000dec127220 */ /* 0x000fe40000410000 */
[C---:B------:R-:W-:Y:S02]  /*5210*/  FADD.FTZ R22, -R111.reuse, R25 ;  /* 0x000000196f167221 */ /* 0x040fe40000010100 */
[C---:B------:R-:W-:Y:S02]  /*5220*/  FADD.FTZ R4, -R111.reuse, R40 ;  /* 0x000000286f047221 */ /* 0x040fe40000010100 */
[C---:B------:R-:W-:Y:S02]  /*5230*/  FADD.FTZ R40, -R111.reuse, R41 ;  /* 0x000000296f287221 */ /* 0x040fe40000010100 */
[C---:B------:R-:W-:Y:S02]  /*5240*/  FADD.FTZ R0, -R111.reuse, R44 ;  /* 0x0000002c6f007221 */ /* 0x040fe40000010100 */
[C---:B------:R-:W-:Y:S02]  /*5250*/  FADD.FTZ R44, -R111.reuse, R45 ;  /* 0x0000002d6f2c7221 */ /* 0x040fe40000010100 */
[C---:B------:R-:W-:Y:S02]  /*5260*/  FADD.FTZ R51, -R111.reuse, R56 ;  /* 0x000000386f337221 */ /* 0x040fe40000010100 */
[C---:B------:R-:W-:Y:S02]  /*5270*/  FADD.FTZ R50, -R111.reuse, R57 ;  /* 0x000000396f327221 */ /* 0x040fe40000010100 */
[C---:B------:R-:W-:Y:S02]  /*5280*/  FADD.FTZ R53, -R111.reuse, R60 ;  /* 0x0000003c6f357221 */ /* 0x040fe40000010100 */
[----:B------:R-:W-:Y:S02]  /*5290*/  FADD.FTZ R52, -R111, R61 ;  /* 0x0000003d6f347221 */ /* 0x000fe40000010100 */
        /* <DEDUP_REMOVED lines=14> */
[----:B------:R-:W-:Y:S02]  /*5380*/  FMUL.FTZ R168, R168, R5 ;  /* 0x00000005a8a87220 */ /* 0x000fe40000410000 */
        /* <DEDUP_REMOVED lines=38> */
[----:B------:R-:W-:Y:S02]  /*55f0*/  IMAD.MOV.U32 R56, RZ, RZ, R188 ;  /* 0x000000ffff387224 */ /* 0x000fe400078e00bc */
[----:B------:R-:W-:Y:S01]  /*5600*/  IMAD.MOV.U32 R57, RZ, RZ, R183 ;  /* 0x000000ffff397224 */ /* 0x000fe200078e00b7 */
[----:B------:R-:W-:-:S05]  /*5610*/  @!P1 BRA `(.L_x_7) ;  /* 0x0000014000009947 */ /* 0x000fca0003800000 */
[----:B------:R-:W-:Y:S01]  /*5620*/  IMAD.MOV.U32 R5, RZ, RZ, c[0x0][0x190] ;  /* 0x00006400ff057624 */ /* 0x000fe200078e00ff */
[----:B------:R-:W-:Y:S01]  /*5630*/  ULOP3.LUT UR12, UR5, 0x1, URZ, 0xc0, !UPT ;  /* 0x00000001050c7892 */ /* 0x000fe2000f8ec03f */
[----:B------:R-:W-:Y:S02]  /*5640*/  IMAD.MOV.U32 R11, RZ, RZ, c[0x0][0x194] ;  /* 0x00006500ff0b7624 */ /* 0x000fe400078e00ff */
[C---:B------:R-:W-:Y:S01]  /*5650*/  IMAD.U32 R0, R5.reuse, -0x80, RZ ;  /* 0xffffff8005007824 */ /* 0x040fe200078e00ff */
[----:B------:R-:W-:Y:S04]  /*5660*/  UISETP.NE.U32.AND UP1, UPT, UR12, 0x1, UPT ;  /* 0x000000010c00788c */ /* 0x000fe8000bf25070 */
[C---:B------:R-:W-:Y:S01]  /*5670*/  LEA R4, P0, R0.reuse, R186, 0x1 ;  /* 0x000000ba00047211 */ /* 0x040fe200078008ff */
[----:B------:R-:W-:Y:S03]  /*5680*/  USEL UR12, UR56, 0x2000, !UP1 ;  /* 0x00002000380c7887 */ /* 0x000fe6000c800000 */
[----:B------:R-:W-:Y:S01]  /*5690*/  LEA.HI.X.SX32 R0, R0, R187, 0x1, P0 ;  /* 0x000000bb00007211 */ /* 0x000fe200000f0eff */
[----:B------:R-:W-:Y:S02]  /*56a0*/  IMAD.MOV.U32 R186, RZ, RZ, R4 ;  /* 0x000000ffffba7224 */ /* 0x000fe400078e0004 */
[----:B------:R-:W-:Y:S02]  /*56b0*/  IADD3 R194, R194, UR12, RZ ;  /* 0x0000000cc2c27c10 */ /* 0x000fe4000fffe0ff */
[----:B------:R-:W-:Y:S01]  /*56c0*/  IMAD.MOV.U32 R187, RZ, RZ, R0 ;  /* 0x000000ffffbb7224 */ /* 0x000fe200078e0000 */
[C---:B------:R-:W-:Y:S02]  /*56d0*/  LEA R4, P0, R5.reuse, R186, 0x7 ;  /* 0x000000ba05047211 */ /* 0x040fe400078038ff */
[----:B------:R-:W-:Y:S02]  /*56e0*/  IADD3 R144, R144, UR12, RZ ;  /* 0x0000000c90907c10 */ /* 0x000fe4000fffe0ff */
[----:B------:R-:W-:Y:S01]  /*56f0*/  @!PT LDS RZ, [RZ] ;  /* 0x00000000fffff984 */ /* 0x000fe20000000800 */
[----:B------:R-:W-:Y:S01]  /*5700*/  @!PT LDS RZ, [RZ] ;  /* 0x00000000fffff984 */ /* 0x000fe20000000800 */
[----:B------:R-:W-:Y:S01]  /*5710*/  @!PT LDS RZ, [RZ] ;  /* 0x00000000fffff984 */ /* 0x000fe20000000800 */
[----:B------:R1:W-:Y:S01]  /*5720*/  LDGSTS.E.BYPASS.LTC128B.128 [R194], [R186.64] ;  /* 0x00000000bac27fae */ /* 0x0003e2000b901d46 */
[----:B------:R-:W-:Y:S05]  /*5730*/  LEA.HI.X R5, R5, R187, R11, 0x7, P0 ;  /* 0x000000bb05057211 */ /* 0x000fea00000f3c0b */
[----:B------:R1:W-:Y:S04]  /*5740*/  LDGSTS.E.BYPASS.LTC128B.128 [R194+0x1000], [R4.64] ;  /* 0x0100000004c27fae */ /* 0x0003e8000b901d46 */
[----:B------:R-:W0:Y:S02]  /*5750*/  LDGDEPBAR ;  /* 0x00000000000079af */ /* 0x000e240000000000 */
.L_x_7:
[----:B------:R-:W-:Y:S01]  /*5760*/  F2FP.PACK_AB R31, R20, R107 ;  /* 0x0000006b141f723e */ /* 0x000fe200000000ff */
[----:B------:R-:W-:Y:S01]  /*5770*/  IMAD.SHL.U32 R59, R247, 0x2, RZ ;  /* 0x00000002f73b7824 */ /* 0x000fe200078e00ff */
[----:B------:R-:W-:Y:S02]  /*5780*/  F2FP.PACK_AB R32, R168, R174 ;  /* 0x000000aea820723e */ /* 0x000fe400000000ff */
[----:B------:R-:W-:Y:S01]  /*5790*/  F2FP.PACK_AB R27, R64, R106 ;  /* 0x0000006a401b723e */ /* 0x000fe200000000ff */
[----:B------:R-:W-:Y:S01]  /*57a0*/  STS [R182+0x8400], R31 ;  /* 0x0084001fb6007388 */ /* 0x000fe20000000800 */
        /* <DEDUP_REMOVED lines=34> */
[----:B-1----:R-:W-:Y:S01]  /*59d0*/  F2FP.PACK_AB R4, R108, R159 ;  /* 0x0000009f6c04723e */ /* 0x002fe200000000ff */
[----:B------:R-:W-:Y:S01]  /*59e0*/  STS [R181+0xa000], R22 ;  /* 0x00a00016b5007388 */ /* 0x000fe20000000800 */
[----:B------:R-:W-:Y:S02]  /*59f0*/  F2FP.PACK_AB R0, R67, R66 ;  /* 0x000000424300723e */ /* 0x000fe400000000ff */
[----:B------:R-:W-:Y:S01]  /*5a00*/  F2FP.PACK_AB R6, R50, R51 ;  /* 0x000000333206723e */ /* 0x000fe200000000ff */
[----:B------:R-:W-:Y:S01]  /*5a10*/  STS [R181+0xa400], R21 ;  /* 0x00a40015b5007388 */ /* 0x000fe20000000800 */
[----:B------:R-:W-:Y:S02]  /*5a20*/  F2FP.PACK_AB R5, R35, R36 ;  /* 0x000000242305723e */ /* 0x000fe400000000ff */
[----:B------:R-:W-:Y:S01]  /*5a30*/  F2FP.PACK_AB R34, R52, R53 ;  /* 0x000000353422723e */ /* 0x000fe200000000ff */
[----:B------:R-:W-:Y:S01]  /*5a40*/  STS [R179+0xa000], R18 ;  /* 0x00a00012b3007388 */ /* 0x000fe20000000800 */
[----:B------:R-:W-:Y:S03]  /*5a50*/  F2FP.PACK_AB R33, R37, R38 ;  /* 0x000000262521723e */ /* 0x000fe600000000ff */
[----:B------:R-:W-:Y:S04]  /*5a60*/  STS [R179+0xa400], R17 ;  /* 0x00a40011b3007388 */ /* 0x000fe80000000800 */
        /* <DEDUP_REMOVED lines=11> */
[----:B------:R1:W-:Y:S04]  /*5b20*/  STS [R177+0x8400], R0 ;  /* 0x00840000b1007388 */ /* 0x0003e80000000800 */
[----:B------:R-:W-:Y:S04]  /*5b30*/  STS [R178+0xa000], R6 ;  /* 0x00a00006b2007388 */ /* 0x000fe80000000800 */
[----:B------:R-:W-:Y:S04]  /*5b40*/  STS [R178+0xa400], R5 ;  /* 0x00a40005b2007388 */ /* 0x000fe80000000800 */
[----:B------:R-:W-:Y:S04]  /*5b50*/  STS [R177+0xa000], R34 ;  /* 0x00a00022b1007388 */ /* 0x000fe80000000800 */
[----:B------:R-:W-:Y:S04]  /*5b60*/  STS [R177+0xa400], R33 ;  /* 0x00a40021b1007388 */ /* 0x000fe80000000800 */
[----:B------:R-:W-:Y:S01]  /*5b70*/  BAR.SYNC.DEFER_BLOCKING 0x0 ;  /* 0x0000000000007b1d */ /* 0x000fe20000010000 */
[----:B-1----:R-:W-:Y:S05]  /*5b80*/  IMAD.SHL.U32 R0, R152, 0x2, RZ ;  /* 0x0000000298007824 */ /* 0x002fea00078e00ff */
[----:B------:R-:W-:Y:S04]  /*5b90*/  LDSM.16.MT88.4 R4, [R2+0x10000] ;  /* 0x010000000204783b */ /* 0x000fe80000004200 */
[----:B------:R-:W1:Y:S04]  /*5ba0*/  LDSM.16.MT88.4 R8, [R0+0x4000] ;  /* 0x004000000008783b */ /* 0x000e680000004200 */
[----:B------:R-:W2:Y:S04]  /*5bb0*/  LDSM.16.MT88.4 R12, [R2+0x14000] ;  /* 0x01400000020c783b */ /* 0x000ea80000004200 */
[----:B------:R-:W-:Y:S04]  /*5bc0*/  LDSM.16.MT88.4 R16, [R2+0x10800] ;  /* 0x010800000210783b */ /* 0x000fe80000004200 */
[----:B------:R-:W3:Y:S04]  /*5bd0*/  LDSM.16.MT88.4 R20, [R0+0x4400] ;  /* 0x004400000014783b */ /* 0x000ee80000004200 */
[----:B------:R-:W4:Y:S01]  /*5be0*/  LDSM.16.MT88.4 R24, [R2+0x14800] ;  /* 0x014800000218783b */ /* 0x000f220000004200 */
[-C--:B-1----:R-:W-:Y:S08]  /*5bf0*/  HMMA.16816.F32 R68, R4, R8.reuse, R68 ;  /* 0x000000080444723c */ /* 0x082ff00000001844 */
[C---:B--2---:R-:W-:Y:S08]  /*5c00*/  HMMA.16816.F32 R72, R12.reuse, R8, R72 ;  /* 0x000000080c48723c */ /* 0x044ff00000001848 */
[-C--:B------:R-:W-:Y:S01]  /*5c10*/  HMMA.16816.F32 R76, R12, R10.reuse, R76 ;  /* 0x0000000a0c4c723c */ /* 0x080fe2000000184c */
[----:B------:R-:W-:Y:S07]  /*5c20*/  LDSM.16.MT88.4 R12, [R2+0x15000] ;  /* 0x01500000020c783b */ /* 0x000fee0000004200 */
[----:B------:R-:W-:Y:S01]  /*5c30*/  HMMA.16816.F32 R80, R4, R10, R80 ;  /* 0x0000000a0450723c */ /* 0x000fe20000001850 */
[----:B------:R-:W-:Y:S04]  /*5c40*/  LDSM.16.MT88.4 R4, [R2+0x11000] ;  /* 0x011000000204783b */ /* 0x000fe80000004200 */
[----:B------:R-:W1:Y:S03]  /*5c50*/  LDSM.16.MT88.4 R8, [R0+0x4800] ;  /* 0x004800000008783b */ /* 0x000e660000004200 */
[-C--:B---3--:R-:W-:Y:S08]  /*5c60*/  HMMA.16816.F32 R68, R16, R20.reuse, R68 ;  /* 0x000000141044723c */ /* 0x088ff00000001844 */
[C---:B----4-:R-:W-:Y:S08]  /*5c70*/  HMMA.16816.F32 R72, R24.reuse, R20, R72 ;  /* 0x000000141848723c */ /* 0x050ff00000001848 */
[-C--:B------:R-:W-:Y:S01]  /*5c80*/  HMMA.16816.F32 R76, R24, R22.reuse, R76 ;  /* 0x00000016184c723c */ /* 0x080fe2000000184c */
[----:B------:R-:W-:Y:S07]  /*5c90*/  LDSM.16.MT88.4 R24, [R2+0x15800] ;  /* 0x015800000218783b */ /* 0x000fee0000004200 */
[----:B------:R-:W-:Y:S01]  /*5ca0*/  HMMA.16816.F32 R80, R16, R22, R80 ;  /* 0x000000161050723c */ /* 0x000fe20000001850 */
[----:B------:R-:W-:Y:S04]  /*5cb0*/  LDSM.16.MT88.4 R16, [R2+0x11800] ;  /* 0x011800000210783b */ /* 0x000fe80000004200 */
[----:B------:R-:W2:Y:S03]  /*5cc0*/  LDSM.16.MT88.4 R20, [R0+0x4c00] ;  /* 0x004c00000014783b */ /* 0x000ea60000004200 */
[-C--:B-1----:R-:W-:Y:S08]  /*5cd0*/  HMMA.16816.F32 R68, R4, R8.reuse, R68 ;  /* 0x000000080444723c */ /* 0x082ff00000001844 */
[C---:B------:R-:W-:Y:S08]  /*5ce0*/  HMMA.16816.F32 R72, R12.reuse, R8, R72 ;  /* 0x000000080c48723c */ /* 0x040ff00000001848 */
[-C--:B------:R-:W-:Y:S01]  /*5cf0*/  HMMA.16816.F32 R76, R12, R10.reuse, R76 ;  /* 0x0000000a0c4c723c */ /* 0x080fe2000000184c */
[----:B------:R-:W-:Y:S07]  /*5d00*/  LDSM.16.MT88.4 R12, [R2+0x16000] ;  /* 0x01600000020c783b */ /* 0x000fee0000004200 */
[----:B------:R-:W-:Y:S01]  /*5d10*/  HMMA.16816.F32 R80, R4, R10, R80 ;  /* 0x0000000a0450723c */ /* 0x000fe20000001850 */
[----:B------:R-:W-:Y:S04]  /*5d20*/  LDSM.16.MT88.4 R4, [R2+0x12000] ;  /* 0x012000000204783b */ /* 0x000fe80000004200 */
[----:B------:R-:W1:Y:S03]  /*5d30*/  LDSM.16.MT88.4 R8, [R0+0x5000] ;  /* 0x005000000008783b */ /* 0x000e660000004200 */
[-C--:B--2---:R-:W-:Y:S08]  /*5d40*/  HMMA.16816.F32 R68, R16, R20.reuse, R68 ;  /* 0x000000141044723c */ /* 0x084ff00000001844 */
[C---:B------:R-:W-:Y:S08]  /*5d50*/  HMMA.16816.F32 R72, R24.reuse, R20, R72 ;  /* 0x000000141848723c */ /* 0x040ff00000001848 */
        /* <DEDUP_REMOVED lines=18> */
[----:B------:R-:W2:Y:S04]  /*5e80*/  LDSM.16.MT88.4 R20, [R0+0x5c00] ;  /* 0x005c00000014783b */ /* 0x000ea80000004200 */
[----:B------:R-:W-:Y:S01]  /*5e90*/  BAR.SYNC.DEFER_BLOCKING 0x0 ;  /* 0x0000000000007b1d */ /* 0x000fe20000010000 */
[-C--:B-1----:R-:W-:Y:S08]  /*5ea0*/  HMMA.16816.F32 R68, R4, R8.reuse, R68 ;  /* 0x000000080444723c */ /* 0x082ff00000001844 */
[C---:B------:R-:W-:Y:S08]  /*5eb0*/  HMMA.16816.F32 R72, R12.reuse, R8, R72 ;  /* 0x000000080c48723c */ /* 0x040ff00000001848 */
[-C--:B------:R-:W-:Y:S08]  /*5ec0*/  HMMA.16816.F32 R76, R12, R10.reuse, R76 ;  /* 0x0000000a0c4c723c */ /* 0x080ff0000000184c */
[----:B------:R-:W-:Y:S08]  /*5ed0*/  HMMA.16816.F32 R80, R4, R10, R80 ;  /* 0x0000000a0450723c */ /* 0x000ff00000001850 */
[-C--:B--2---:R-:W-:Y:S08]  /*5ee0*/  HMMA.16816.F32 R68, R16, R20.reuse, R68 ;  /* 0x000000141044723c */ /* 0x084ff00000001844 */
[C---:B------:R-:W-:Y:S08]  /*5ef0*/  HMMA.16816.F32 R72, R24.reuse, R20, R72 ;  /* 0x000000141848723c */ /* 0x040ff00000001848 */
[-C--:B------:R-:W-:Y:S08]  /*5f00*/  HMMA.16816.F32 R76, R24, R22.reuse, R76 ;  /* 0x00000016184c723c */ /* 0x080ff0000000184c */
[----:B------:R-:W-:Y:S01]  /*5f10*/  HMMA.16816.F32 R80, R16, R22, R80 ;  /* 0x000000161050723c */ /* 0x000fe20000001850 */
[----:B------:R-:W-:-:S07]  /*5f20*/  @!P1 BRA `(.L_x_8) ;  /* 0x000000f000009947 */ /* 0x000fce0003800000 */
[----:B------:R-:W-:Y:S01]  /*5f30*/  IMAD.MOV.U32 R6, RZ, RZ, c[0x0][0x370] ;  /* 0x0000dc00ff067624 */ /* 0x000fe200078e00ff */
[----:B------:R-:W-:Y:S03]  /*5f40*/  MOV R7, c[0x0][0x374] ;  /* 0x0000dd0000077a02 */ /* 0x000fe60000000f00 */
[----:B------:R-:W-:Y:S05]  /*5f50*/  IMAD.U32 R4, R6, -0x80, RZ ;  /* 0xffffff8006047824 */ /* 0x000fea00078e00ff */
[C---:B------:R-:W-:Y:S04]  /*5f60*/  LEA R5, P0, R4.reuse, R184, 0x1 ;  /* 0x000000b804057211 */ /* 0x040fe800078008ff */
[----:B------:R-:W-:Y:S01]  /*5f70*/  LEA.HI.X.SX32 R4, R4, R185, 0x1, P0 ;  /* 0x000000b904047211 */ /* 0x000fe200000f0eff */
[----:B------:R-:W-:Y:S03]  /*5f80*/  IMAD.MOV.U32 R184, RZ, RZ, R5 ;  /* 0x000000ffffb87224 */ /* 0x000fe600078e0005 */
[----:B------:R-:W-:Y:S02]  /*5f90*/  MOV R185, R4 ;  /* 0x0000000400b97202 */ /* 0x000fe40000000f00 */
[C---:B------:R-:W-:Y:S03]  /*5fa0*/  LEA R4, P0, R6.reuse, R184, 0x7 ;  /* 0x000000b806047211 */ /* 0x040fe600078038ff */
[----:B------:R-:W-:Y:S01]  /*5fb0*/  @!PT LDS RZ, [RZ] ;  /* 0x00000000fffff984 */ /* 0x000fe20000000800 */
[----:B------:R-:W-:Y:S01]  /*5fc0*/  @!PT LDS RZ, [RZ] ;  /* 0x00000000fffff984 */ /* 0x000fe20000000800 */
[----:B------:R-:W-:Y:S01]  /*5fd0*/  @!PT LDS RZ, [RZ] ;  /* 0x00000000fffff984 */ /* 0x000fe20000000800 */
[----:B------:R1:W-:Y:S01]  /*5fe0*/  LDGSTS.E.BYPASS.LTC128B.128 [R59+0x4000], [R184.64] ;  /* 0x04000000b83b7fae */ /* 0x0003e2000b901d46 */
[----:B------:R-:W-:Y:S05]  /*5ff0*/  LEA.HI.X R5, R6, R185, R7, 0x7, P0 ;  /* 0x000000b906057211 */ /* 0x000fea00000f3c07 */
[----:B------:R1:W-:Y:S04]  /*6000*/  LDGSTS.E.BYPASS.LTC128B.128 [R59+0x5000], [R4.64] ;  /* 0x05000000043b7fae */ /* 0x0003e8000b901d46 */
[----:B------:R-:W0:Y:S02]  /*6010*/  LDGDEPBAR ;  /* 0x00000000000079af */ /* 0x000e240000000000 */
.L_x_8:
[----:B------:R-:W-:Y:S01]  /*6020*/  LDSM.16.M88.4 R16, [R147] ;  /* 0x000000009310783b */ /* 0x000fe20000000200 */
[----:B------:R-:W-:Y:S01]  /*6030*/  IMAD.U32 R58, RZ, RZ, UR20 ;  /* 0x00000014ff3a7e24 */ /* 0x000fe2000f8e00ff */
[----:B------:R-:W-:Y:S01]  /*6040*/  ULOP3.LUT UR12, UR5, 0x1, URZ, 0xc0, !UPT ;  /* 0x00000001050c7892 */ /* 0x000fe2000f8ec03f */
[----:B------:R-:W-:Y:S01]  /*6050*/  IMAD.U32 R55, RZ, RZ, UR17 ;  /* 0x00000011ff377e24 */ /* 0x000fe2000f8e00ff */
[----:B------:R-:W2:Y:S01]  /*6060*/  LDSM.16.MT88.4 R20, [R0+0x6000] ;  /* 0x006000000014783b */ /* 0x000ea20000004200 */
[----:B------:R-:W-:Y:S01]  /*6070*/  IMAD.U32 R54, RZ, RZ, UR16 ;  /* 0x00000010ff367e24 */ /* 0x000fe2000f8e00ff */
[----:B------:R-:W-:Y:S01]  /*6080*/  UISETP.NE.U32.AND UP1, UPT, UR12, 0x1, UPT ;  /* 0x000000010c00788c */ /* 0x000fe2000bf25070 */
[----:B------:R-:W-:Y:S01]  /*6090*/  IMAD.U32 R53, RZ, RZ, UR15 ;  /* 0x0000000fff357e24 */ /* 0x000fe2000f8e00ff */
[----:B------:R-:W3:Y:S01]  /*60a0*/  LDSM.16.M88.4 R12, [R147+0x2000] ;  /* 0x00200000930c783b */ /* 0x000ee20000000200 */
[----:B------:R-:W-:Y:S03]  /*60b0*/  IMAD.U32 R52, RZ, RZ, UR14 ;  /* 0x0000000eff347e24 */ /* 0x000fe6000f8e00ff */
[----:B------:R-:W-:Y:S04]  /*60c0*/  LDSM.16.M88.4 R24, [R154] ;  /* 0x000000009a18783b */ /* 0x000fe80000000200 */
[----:B------:R-:W4:Y:S04]  /*60d0*/  LDSM.16.MT88.4 R28, [R0+0x6400] ;  /* 0x00640000001c783b */ /* 0x000f280000004200 */
[----:B------:R-:W1:Y:S04]  /*60e0*/  LDSM.16.M88.4 R32, [R157] ;  /* 0x000000009d20783b */ /* 0x000e680000000200 */
[----:B------:R-:W-:Y:S04]  /*60f0*/  LDSM.16.M88.4 R36, [R149] ;  /* 0x000000009524783b */ /* 0x000fe80000000200 */
[----:B------:R-:W1:Y:S04]  /*6100*/  LDSM.16.MT88.4 R40, [R0+0x6800] ;  /* 0x006800000028783b */ /* 0x000e680000004200 */
[----:B------:R-:W1:Y:S04]  /*6110*/  LDSM.16.M88.4 R44, [R149+0x2000] ;  /* 0x00200000952c783b */ /* 0x000e680000000200 */
[----:B------:R-:W-:Y:S01]  /*6120*/  LDSM.16.MT88.4 R48, [R0+0x6c00] ;  /* 0x006c00000030783b */ /* 0x000fe20000004200 */
[-C--:B-12---:R-:W-:Y:S08]  /*6130*/  HMMA.16816.F32 R4, R16, R20.reuse, RZ ;  /* 0x000000141004723c */ /* 0x086ff000000018ff */
[C---:B---3--:R-:W-:Y:S08]  /*6140*/  HMMA.16816.F32 R8, R12.reuse, R20, RZ ;  /* 0x000000140c08723c */ /* 0x048ff000000018ff */
[-C--:B------:R-:W-:Y:S08]  /*6150*/  HMMA.16816.F32 R12, R12, R22.reuse, RZ ;  /* 0x000000160c0c723c */ /* 0x080ff000000018ff */
[----:B------:R-:W-:Y:S01]  /*6160*/  HMMA.16816.F32 R16, R16, R22, RZ ;  /* 0x000000161010723c */ /* 0x000fe200000018ff */
[----:B------:R-:W1:Y:S07]  /*6170*/  LDSM.16.M88.4 R20, [R148] ;  /* 0x000000009414783b */ /* 0x000e6e0000000200 */
[-C--:B----4-:R-:W-:Y:S08]  /*6180*/  HMMA.16816.F32 R4, R24, R28.reuse, R4 ;  /* 0x0000001c1804723c */ /* 0x090ff00000001804 */
[C---:B------:R-:W-:Y:S08]  /*6190*/  HMMA.16816.F32 R8, R32.reuse, R28, R8 ;  /* 0x0000001c2008723c */ /* 0x040ff00000001808 */
[-C--:B------:R-:W-:Y:S01]  /*61a0*/  HMMA.16816.F32 R12, R32, R30.reuse, R12 ;  /* 0x0000001e200c723c */ /* 0x080fe2000000180c */
[----:B------:R-:W2:Y:S07]  /*61b0*/  LDSM.16.M88.4 R32, [R148+0x2000] ;  /* 0x002000009420783b */ /* 0x000eae0000000200 */
[----:B------:R-:W-:Y:S01]  /*61c0*/  HMMA.16816.F32 R16, R24, R30, R16 ;  /* 0x0000001e1810723c */ /* 0x000fe20000001810 */
[----:B------:R-:W-:Y:S04]  /*61d0*/  LDSM.16.M88.4 R24, [R147+0x4000] ;  /* 0x004000009318783b */ /* 0x000fe80000000200 */
[----:B------:R-:W3:Y:S03]  /*61e0*/  LDSM.16.MT88.4 R28, [R0+0x7000] ;  /* 0x00700000001c783b */ /* 0x000ee60000004200 */
[-C--:B------:R-:W-:Y:S08]  /*61f0*/  HMMA.16816.F32 R4, R36, R40.reuse, R4 ;  /* 0x000000282404723c */ /* 0x080ff00000001804 */
[C---:B------:R-:W-:Y:S08]  /*6200*/  HMMA.16816.F32 R8, R44.reuse, R40, R8 ;  /* 0x000000282c08723c */ /* 0x040ff00000001808 */
[-C--:B------:R-:W-:Y:S01]  /*6210*/  HMMA.16816.F32 R12, R44, R42.reuse, R12 ;  /* 0x0000002a2c0c723c */ /* 0x080fe2000000180c */
[----:B------:R-:W4:Y:S07]  /*6220*/  LDSM.16.M88.4 R44, [R147+0x6000] ;  /* 0x00600000932c783b */ /* 0x000f2e0000000200 */
[----:B------:R-:W-:Y:S01]  /*6230*/  HMMA.16816.F32 R16, R36, R42, R16 ;  /* 0x0000002a2410723c */ /* 0x000fe20000001810 */
[----:B------:R-:W-:Y:S04]  /*6240*/  LDSM.16.M88.4 R36, [R156] ;  /* 0x000000009c24783b */ /* 0x000fe80000000200 */
[----:B------:R-:W4:Y:S03]  /*6250*/  LDSM.16.MT88.4 R40, [R0+0x7400] ;  /* 0x007400000028783b */ /* 0x000f260000004200 */
[-C--:B-1----:R-:W-:Y:S08]  /*6260*/  HMMA.16816.F32 R4, R20, R48.reuse, R4 ;  /* 0x000000301404723c */ /* 0x082ff00000001804 */
[C---:B--2---:R-:W-:Y:S08]  /*6270*/  HMMA.16816.F32 R8, R32.reuse, R48, R8 ;  /* 0x000000302008723c */ /* 0x044ff00000001808 */
[-C--:B------:R-:W-:Y:S01]  /*6280*/  HMMA.16816.F32 R12, R32, R50.reuse, R12 ;  /* 0x00000032200c723c */ /* 0x080fe2000000180c */
[----:B------:R-:W1:Y:S07]  /*6290*/  LDSM.16.M88.4 R32, [R155] ;  /* 0x000000009b20783b */ /* 0x000e6e0000000200 */
[----:B------:R-:W-:Y:S01]  /*62a0*/  HMMA.16816.F32 R16, R20, R50, R16 ;  /* 0x000000321410723c */ /* 0x000fe20000001810 */
[----:B------:R-:W-:Y:S04]  /*62b0*/  LDSM.16.M88.4 R20, [R149+0x4000] ;  /* 0x004000009514783b */ /* 0x000fe80000000200 */
[----:B------:R-:W2:Y:S03]  /*62c0*/  LDSM.16.MT88.4 R48, [R0+0x7800] ;  /* 0x007800000030783b */ /* 0x000ea60000004200 */
[-C--:B---3--:R-:W-:Y:S08]  /*62d0*/  HMMA.16816.F32 R4, R24, R28.reuse, R4 ;  /* 0x0000001c1804723c */ /* 0x088ff00000001804 */
[C---:B----4-:R-:W-:Y:S08]  /*62e0*/  HMMA.16816.F32 R8, R44.reuse, R28, R8 ;  /* 0x0000001c2c08723c */ /* 0x050ff00000001808 */
[-C--:B------:R-:W-:Y:S01]  /*62f0*/  HMMA.16816.F32 R12, R44, R30.reuse, R12 ;  /* 0x0000001e2c0c723c */ /* 0x080fe2000000180c */
[----:B------:R-:W3:Y:S07]  /*6300*/  LDSM.16.M88.4 R44, [R149+0x6000] ;  /* 0x00600000952c783b */ /* 0x000eee0000000200 */
[----:B------:R-:W-:Y:S01]  /*6310*/  HMMA.16816.F32 R16, R24, R30, R16 ;  /* 0x0000001e1810723c */ /* 0x000fe20000001810 */
[----:B------:R4:W-:Y:S04]  /*6320*/  LDSM.16.MT88.4 R28, [R0+0x7c00] ;  /* 0x007c0000001c783b */ /* 0x0009e80000004200 */
[----:B------:R-:W3:Y:S03]  /*6330*/  LDSM.16.M88.4 R24, [R148+0x4000] ;  /* 0x004000009418783b */ /* 0x000ee60000000200 */
[-C--:B------:R-:W-:Y:S08]  /*6340*/  HMMA.16816.F32 R4, R36, R40.reuse, R4 ;  /* 0x000000282404723c */ /* 0x080ff00000001804 */
[C---:B-1----:R-:W-:Y:S07]  /*6350*/  HMMA.16816.F32 R8, R32.reuse, R40, R8 ;  /* 0x000000282008723c */ /* 0x042fee0000001808 */
[----:B------:R-:W-:Y:S01]  /*6360*/  IMAD.U32 R40, RZ, RZ, UR23 ;  /* 0x00000017ff287e24 */ /* 0x000fe2000f8e00ff */
[-C--:B------:R-:W-:Y:S01]  /*6370*/  HMMA.16816.F32 R12, R32, R42.reuse, R12 ;  /* 0x0000002a200c723c */ /* 0x080fe2000000180c */
[----:B------:R-:W1:Y:S03]  /*6380*/  LDSM.16.M88.4 R32, [R148+0x6000] ;  /* 0x006000009420783b */ /* 0x000e660000000200 */
[----:B----4-:R-:W-:Y:S04]  /*6390*/  IMAD.U32 R0, RZ, RZ, UR13 ;  /* 0x0000000dff007e24 */ /* 0x010fe8000f8e00ff */
[----:B------:R-:W-:Y:S07]  /*63a0*/  HMMA.16816.F32 R16, R36, R42, R16 ;  /* 0x0000002a2410723c */ /* 0x000fee0000001810 */
[----:B------:R-:W-:Y:S01]  /*63b0*/  IMAD.U32 R42, RZ, RZ, UR24 ;  /* 0x00000018ff2a7e24 */ /* 0x000fe2000f8e00ff */
[-C--:B--2---:R-:W-:Y:S01]  /*63c0*/  HMMA.16816.F32 R4, R20, R48.reuse, R4 ;  /* 0x000000301404723c */ /* 0x084fe20000001804 */
[----:B------:R-:W-:Y:S03]  /*63d0*/  IMAD.U32 R38, RZ, RZ, UR22 ;  /* 0x00000016ff267e24 */ /* 0x000fe6000f8e00ff */
[----:B------:R-:W-:Y:S04]  /*63e0*/  IMAD.U32 R36, RZ, RZ, UR21 ;  /* 0x00000015ff247e24 */ /* 0x000fe8000f8e00ff */
[C---:B---3--:R-:W-:Y:S07]  /*63f0*/  HMMA.16816.F32 R8, R44.reuse, R48, R8 ;  /* 0x000000302c08723c */ /* 0x048fee0000001808 */
[----:B------:R-:W-:Y:S01]  /*6400*/  IMAD.U32 R48, RZ, RZ, UR27 ;  /* 0x0000001bff307e24 */ /* 0x000fe2000f8e00ff */
[-C--:B------:R-:W-:Y:S07]  /*6410*/  HMMA.16816.F32 R12, R44, R50.reuse, R12 ;  /* 0x000000322c0c723c */ /* 0x080fee000000180c */
[----:B------:R-:W-:Y:S01]  /*6420*/  IMAD.U32 R46, RZ, RZ, UR26 ;  /* 0x0000001aff2e7e24 */ /* 0x000fe2000f8e00ff */
[----:B------:R-:W-:Y:S01]  /*6430*/  HMMA.16816.F32 R16, R20, R50, R16 ;  /* 0x000000321410723c */ /* 0x000fe20000001810 */
[----:B------:R-:W-:Y:S06]  /*6440*/  IMAD.U32 R44, RZ, RZ, UR25 ;  /* 0x00000019ff2c7e24 */ /* 0x000fec000f8e00ff */
[----:B------:R-:W-:Y:S01]  /*6450*/  IMAD.U32 R21, RZ, RZ, UR13 ;  /* 0x0000000dff157e24 */ /* 0x000fe2000f8e00ff */
[-C--:B------:R-:W-:Y:S01]  /*6460*/  HMMA.16816.F32 R4, R24, R28.reuse, R4 ;  /* 0x0000001c1804723c */ /* 0x080fe20000001804 */
[----:B------:R-:W-:Y:S03]  /*6470*/  IMAD.U32 R50, RZ, RZ, UR28 ;  /* 0x0000001cff327e24 */ /* 0x000fe6000f8e00ff */
[----:B------:R-:W-:Y:S01]  /*6480*/  IMAD.U32 R22, RZ, RZ, UR27 ;  /* 0x0000001bff167e24 */ /* 0x000fe2000f8e00ff */
[----:B------:R-:W-:Y:S01]  /*6490*/  @P1 IADD3 R20, P2, R244, UR9, RZ ;  /* 0x00000009f4141c10 */ /* 0x000fe2000ff5e0ff */
[----:B------:R-:W-:Y:S01]  /*64a0*/  IMAD.U32 R23, RZ, RZ, UR26 ;  /* 0x0000001aff177e24 */ /* 0x000fe2000f8e00ff */
[----:B------:R-:W-:Y:S01]  /*64b0*/  LEA R188, P0, R21, R56, 0x2 ;  /* 0x0000003815bc7211 */ /* 0x000fe200078010ff */
[C---:B-1----:R-:W-:Y:S01]  /*64c0*/  HMMA.16816.F32 R8, R32.reuse, R28, R8 ;  /* 0x0000001c2008723c */ /* 0x042fe20000001808 */
[----:B------:R-:W-:Y:S01]  /*64d0*/  IMAD.U32 R56, RZ, RZ, UR18 ;  /* 0x00000012ff387e24 */ /* 0x000fe2000f8e00ff */
[----:B------:R-:W-:Y:S02]  /*64e0*/  @UP5 UIADD3 UR9, UP4, UR9, -0x200, URZ ;  /* 0xfffffe0009095890 */ /* 0x000fe4000ff9e03f */
[----:B------:R-:W-:Y:S02]  /*64f0*/  @P1 IADD3.X R21, R249, UR8, RZ, P2, !PT ;  /* 0x00000008f9151c10 */ /* 0x000fe400097fe4ff */
[----:B------:R-:W-:Y:S01]  /*6500*/  LEA.HI.X.SX32 R183, R0, R57, 0x2, P0 ;  /* 0x0000003900b77211 */ /* 0x000fe200000f16ff */
[----:B------:R-:W-:Y:S01]  /*6510*/  IMAD.U32 R0, RZ, RZ, UR28 ;  /* 0x0000001cff007e24 */ /* 0x000fe2000f8e00ff */
[-C--:B------:R-:W-:Y:S01]  /*6520*/  HMMA.16816.F32 R12, R32, R30.reuse, R12 ;  /* 0x0000001e200c723c */ /* 0x080fe2000000180c */
[----:B------:R1:W5:Y:S01]  /*6530*/  @P1 LDG.E R228, [R20.64] ;  /* 0x0000000614e41981 */ /* 0x000362000c1e1900 */
[----:B------:R-:W-:Y:S02]  /*6540*/  @UP5 UIADD3.X UR8, UR8, -0x1, URZ, UP4, !UPT ;  /* 0xffffffff08085890 */ /* 0x000fe4000a7fe43f */
[----:B------:R-:W-:Y:S01]  /*6550*/  IMAD.U32 R57, RZ, RZ, UR19 ;  /* 0x00000013ff397e24 */ /* 0x000fe2000f8e00ff */
[----:B------:R1:W5:Y:S01]  /*6560*/  @P1 LDG.E R229, [R20.64+0x20] ;  /* 0x0000200614e51981 */ /* 0x000362000c1e1900 */
[----:B------:R-:W-:Y:S02]  /*6570*/  IMAD.U32 R28, RZ, RZ, UR17 ;  /* 0x00000011ff1c7e24 */ /* 0x000fe4000f8e00ff */
[----:B------:R-:W-:Y:S01]  /*6580*/  HMMA.16816.F32 R16, R24, R30, R16 ;  /* 0x0000001e1810723c */ /* 0x000fe20000001810 */
[----:B------:R1:W5:Y:S03]  /*6590*/  @P1 LDG.E R226, [R20.64+0x100] ;  /* 0x0001000614e21981 */ /* 0x000366000c1e1900 */
[----:B------:R-:W-:Y:S01]  /*65a0*/  IMAD.U32 R34, RZ, RZ, UR20 ;  /* 0x00000014ff227e24 */ /* 0x000fe2000f8e00ff */
[----:B------:R1:W5:Y:S01]  /*65b0*/  @P1 LDG.E R227, [R20.64+0x120] ;  /* 0x0001200614e31981 */ /* 0x000362000c1e1900 */
[----:B------:R-:W-:Y:S02]  /*65c0*/  IMAD.U32 R35, RZ, RZ, UR21 ;  /* 0x00000015ff237e24 */ /* 0x000fe4000f8e00ff */
[----:B------:R-:W-:Y:S04]  /*65d0*/  IMAD.U32 R24, RZ, RZ, UR25 ;  /* 0x00000019ff187e24 */ /* 0x000fe8000f8e00ff */
[----:B------:R-:W-:Y:S02]  /*65e0*/  IMAD.U32 R25, RZ, RZ, UR24 ;  /* 0x00000018ff197e24 */ /* 0x000fe4000f8e00ff */
[----:B------:R-:W-:Y:S02]  /*65f0*/  IMAD.U32 R27, RZ, RZ, UR23 ;  /* 0x00000017ff1b7e24 */ /* 0x000fe4000f8e00ff */
[----:B------:R-:W-:Y:S02]  /*6600*/  IMAD.U32 R31, RZ, RZ, UR22 ;  /* 0x00000016ff1f7e24 */ /* 0x000fe4000f8e00ff */
[----:B------:R-:W-:Y:S02]  /*6610*/  IMAD.U32 R32, RZ, RZ, UR19 ;  /* 0x00000013ff207e24 */ /* 0x000fe4000f8e00ff */
[----:B------:R-:W-:Y:S02]  /*6620*/  IMAD.U32 R30, RZ, RZ, UR18 ;  /* 0x00000012ff1e7e24 */ /* 0x000fe4000f8e00ff */
[----:B------:R-:W-:Y:S02]  /*6630*/  IMAD.U32 R33, RZ, RZ, UR14 ;  /* 0x0000000eff217e24 */ /* 0x000fe4000f8e00ff */
[----:B------:R-:W-:Y:S02]  /*6640*/  IMAD.U32 R26, RZ, RZ, UR16 ;  /* 0x00000010ff1a7e24 */ /* 0x000fe4000f8e00ff */
[----:B------:R-:W-:Y:S02]  /*6650*/  IMAD.U32 R29, RZ, RZ, UR15 ;  /* 0x0000000fff1d7e24 */ /* 0x000fe4000f8e00ff */
[----:B-1----:R-:W-:Y:S02]  /*6660*/  IMAD.MOV.U32 R20, RZ, RZ, R188 ;  /* 0x000000ffff147224 */ /* 0x002fe400078e00bc */
[----:B------:R-:W-:Y:S03]  /*6670*/  IMAD.MOV.U32 R21, RZ, RZ, R183 ;  /* 0x000000ffff157224 */ /* 0x000fe600078e00b7 */
[-C--:B------:R-:W-:Y:S02]  /*6680*/  LEA R50, P0, R50, R20.reuse, 0x2 ;  /* 0x0000001432327211 */ /* 0x080fe400078010ff */
[-C--:B------:R-:W-:Y:S01]  /*6690*/  LEA R48, P6, R48, R20.reuse, 0x2 ;  /* 0x0000001430307211 */ /* 0x080fe200078c10ff */
[----:B------:R-:W-:Y:S01]  /*66a0*/  RED.E.ADD.F32.FTZ.RN.STRONG.GPU [R20.64], R4 ;  /* 0x000000041400798e */ /* 0x000fe2000c10e786 */
[-C--:B------:R-:W-:Y:S02]  /*66b0*/  LEA.HI.X.SX32 R51, R0, R21.reuse, 0x2, P0 ;  /* 0x0000001500337211 */ /* 0x080fe400000f16ff */
[-C--:B------:R-:W-:Y:S02]  /*66c0*/  LEA R46, P5, R46, R20.reuse, 0x2 ;  /* 0x000000142e2e7211 */ /* 0x080fe400078a10ff */
[-C--:B------:R-:W-:Y:S01]  /*66d0*/  LEA.HI.X.SX32 R49, R22, R21.reuse, 0x2, P6 ;  /* 0x0000001516317211 */ /* 0x080fe200030f16ff */
[----:B------:R-:W-:Y:S01]  /*66e0*/  RED.E.ADD.F32.FTZ.RN.STRONG.GPU [R50.64], R5 ;  /* 0x000000053200798e */ /* 0x000fe2000c10e786 */
        /* <DEDUP_REMOVED lines=22> */
[-C--:B------:R-:W-:Y:S01]  /*6850*/  LEA R22, P0, R33, R20.reuse, 0x2 ;  /* 0x0000001421167211 */ /* 0x080fe200078010ff */
[----:B------:R-:W-:Y:S01]  /*6860*/  RED.E.ADD.F32.FTZ.RN.STRONG.GPU [R34.64], R17 ;  /* 0x000000112200798e */ /* 0x000fe2000c10e786 */
[-C--:B------:R-:W-:Y:S02]  /*6870*/  LEA.HI.X.SX32 R33, R57, R21.reuse, 0x2, P5 ;  /* 0x0000001539217211 */ /* 0x080fe400028f16ff */
[-C--:B------:R-:W-:Y:S01]  /*6880*/  LEA R28, P3, R28, R20.reuse, 0x2 ;  /* 0x000000141c1c7211 */ /* 0x080fe200078610ff */
[----:B------:R-:W-:Y:S01]  /*6890*/  LDSM.16.MT88.4 R4, [R2+0x8000] ;  /* 0x008000000204783b */ /* 0x000fe20000004200 */
[-C--:B------:R-:W-:Y:S02]  /*68a0*/  LEA.HI.X.SX32 R31, R56, R21.reuse, 0x2, P4 ;  /* 0x00000015381f7211 */ /* 0x080fe400020f16ff */
[-C--:B------:R-:W-:Y:S01]  /*68b0*/  LEA R26, P2, R26, R20.reuse, 0x2 ;  /* 0x000000141a1a7211 */ /* 0x080fe200078410ff */
[----:B------:R-:W-:Y:S01]  /*68c0*/  RED.E.ADD.F32.FTZ.RN.STRONG.GPU [R32.64], R18 ;  /* 0x000000122000798e */ /* 0x000fe2000c10e786 */
[----:B------:R-:W-:Y:S02]  /*68d0*/  LEA R24, P1, R29, R20, 0x2 ;  /* 0x000000141d187211 */ /* 0x000fe400078210ff */
[-C--:B------:R-:W-:Y:S01]  /*68e0*/  LEA.HI.X.SX32 R29, R55, R21.reuse, 0x2, P3 ;  /* 0x00000015371d7211 */ /* 0x080fe200018f16ff */
[----:B------:R-:W-:Y:S01]  /*68f0*/  RED.E.ADD.F32.FTZ.RN.STRONG.GPU [R30.64], R19 ;  /* 0x000000131e00798e */ /* 0x000fe2000c10e786 */
[-C--:B------:R-:W-:Y:S02]  /*6900*/  LEA.HI.X.SX32 R27, R54, R21.reuse, 0x2, P2 ;  /* 0x00000015361b7211 */ /* 0x080fe400010f16ff */
[-C--:B------:R-:W-:Y:S01]  /*6910*/  LEA.HI.X.SX32 R25, R53, R21.reuse, 0x2, P1 ;  /* 0x0000001535197211 */ /* 0x080fe200008f16ff */
[----:B------:R-:W-:Y:S01]  /*6920*/  RED.E.ADD.F32.FTZ.RN.STRONG.GPU [R28.64], R12 ;  /* 0x0000000c1c00798e */ /* 0x000fe2000c10e786 */
[----:B------:R-:W-:Y:S02]  /*6930*/  LEA.HI.X.SX32 R23, R52, R21, 0x2, P0 ;  /* 0x0000001534177211 */ /* 0x000fe400000f16ff */
[----:B------:R-:W-:Y:S01]  /*6940*/  PLOP3.LUT P0, PT, PT, PT, UP1, 0x80, 0x0 ;  /* 0x000000000000781c */ /* 0x000fe20003f0f018 */
[----:B------:R-:W1:Y:S01]  /*6950*/  LDSM.16.MT88.4 R8, [R3] ;  /* 0x000000000308783b */ /* 0x000e620000004200 */
[----:B------:R-:W-:Y:S01]  /*6960*/  ISETP.LT.AND P1, PT, RZ, UR5, PT ;  /* 0x00000005ff007c0c */ /* 0x000fe2000bf21270 */
[----:B------:R-:W-:Y:S01]  /*6970*/  @UP5 UIADD3 UR11, UP1, UR11, -0x200, URZ ;  /* 0xfffffe000b0b5890 */ /* 0x000fe2000ff3e03f */
[C---:B------:R-:W-:Y:S01]  /*6980*/  IADD3 R0, R3.reuse, -0x2000, RZ ;  /* 0xffffe00003007810 */ /* 0x040fe20007ffe0ff */
[----:B------:R-:W-:Y:S01]  /*6990*/  RED.E.ADD.F32.FTZ.RN.STRONG.GPU [R26.64], R13 ;  /* 0x0000000d1a00798e */ /* 0x000fe2000c10e786 */
[----:B------:R-:W-:Y:S02]  /*69a0*/  UIADD3 UR5, UR5, -0x1, URZ ;  /* 0xffffffff05057890 */ /* 0x000fe4000fffe03f */
[----:B------:R-:W-:Y:S01]  /*69b0*/  @UP5 UIADD3.X UR10, UR10, -0x1, URZ, UP1, !UPT ;  /* 0xffffffff0a0a5890 */ /* 0x000fe20008ffe43f */
[----:B------:R-:W-:Y:S04]  /*69c0*/  RED.E.ADD.F32.FTZ.RN.STRONG.GPU [R24.64], R14 ;  /* 0x0000000e1800798e */ /* 0x000fe8000c10e786 */
[----:B------:R-:W-:Y:S01]  /*69d0*/  RED.E.ADD.F32.FTZ.RN.STRONG.GPU [R22.64], R15 ;  /* 0x0000000f1600798e */ /* 0x000fe2000c10e786 */
[----:B------:R-:W-:Y:S03]  /*69e0*/  @P0 IADD3 R0, R3, 0x2000, RZ ;  /* 0x0000200003000810 */ /* 0x000fe60007ffe0ff */
        /* <DEDUP_REMOVED lines=45> */
[----:B------:R2:W3:Y:S03]  /*6cc0*/  LDSM.16.MT88.4 R20, [R3+0x1c00] ;  /* 0x001c00000314783b */ /* 0x0004e60000004200 */
[-C--:B-1----:R-:W-:Y:S08]  /*6cd0*/  HMMA.16816.F32 R84, R4, R8.reuse, R84 ;  /* 0x000000080454723c */ /* 0x082ff00000001854 */
[C---:B------:R-:W-:Y:S04]  /*6ce0*/  HMMA.16816.F32 R88, R12.reuse, R8, R88 ;  /* 0x000000080c58723c */ /* 0x040fe80000001858 */
[----:B--2---:R-:W-:Y:S04]  /*6cf0*/  IMAD.MOV.U32 R3, RZ, RZ, R0 ;  /* 0x000000ffff037224 */ /* 0x004fe800078e0000 */
[-C--:B------:R-:W-:Y:S08]  /*6d00*/  HMMA.16816.F32 R92, R12, R10.reuse, R92 ;  /* 0x0000000a0c5c723c */ /* 0x080ff0000000185c */
[----:B------:R-:W-:Y:S08]  /*6d10*/  HMMA.16816.F32 R96, R4, R10, R96 ;  /* 0x0000000a0460723c */ /* 0x000ff00000001860 */
[-C--:B---3--:R-:W-:Y:S08]  /*6d20*/  HMMA.16816.F32 R84, R16, R20.reuse, R84 ;  /* 0x000000141054723c */ /* 0x088ff00000001854 */
[C---:B------:R-:W-:Y:S08]  /*6d30*/  HMMA.16816.F32 R88, R24.reuse, R20, R88 ;  /* 0x000000141858723c */ /* 0x040ff00000001858 */
[-C--:B------:R-:W-:Y:S08]  /*6d40*/  HMMA.16816.F32 R92, R24, R22.reuse, R92 ;  /* 0x00000016185c723c */ /* 0x080ff0000000185c */
[----:B------:R-:W-:Y:S01]  /*6d50*/  HMMA.16816.F32 R96, R16, R22, R96 ;  /* 0x000000161060723c */ /* 0x000fe20000001860 */
[----:B------:R-:W-:-:S07]  /*6d60*/  @P1 BRA `(.L_x_9) ;  /* 0xffffc1e000001947 */ /* 0x000fce000383ffff */
[----:B------:R-:W-:Y:S07]  /*6d70*/  @!UPT UIADD3 URZ, URZ, URZ, URZ ;  /* 0x0000003f3f3ff290 */ /* 0x000fee000fffe03f */
[----:B------:R-:W-:Y:S01]  /*6d80*/  BAR.SYNC.DEFER_BLOCKING 0x0 ;  /* 0x0000000000007b1d */ /* 0x000fe20000010000 */
[----:B------:R-:W-:Y:S01]  /*6d90*/  FMUL.FTZ R84, R84, c[0x0][0x2e0] ;  /* 0x0000b80054547a20 */ /* 0x000fe20000410000 */
[----:B------:R-:W-:Y:S01]  /*6da0*/  F2FP.PACK_AB R68, R69, R68 ;  /* 0x000000444544723e */ /* 0x000fe200000000ff */
        /* <DEDUP_REMOVED lines=19> */
[----:B------:R-:W-:Y:S01]  /*6ee0*/  UISETP.NE.AND UP0, UPT, UR31, -0x1, UPT ;  /* 0xffffffff1f00788c */ /* 0x000fe2000bf05270 */
[----:B------:R-:W-:Y:S01]  /*6ef0*/  FMUL.FTZ R6, R91, c[0x0][0x2e0] ;  /* 0x0000b8005b067a20 */ /* 0x000fe20000410000 */
[----:B------:R-:W-:Y:S01]  /*6f00*/  F2FP.PACK_AB R7, R7, R88 ;  /* 0x000000580707723e */ /* 0x000fe200000000ff */
[----:B------:R-:W-:Y:S01]  /*6f10*/  FMUL.FTZ R92, R92, c[0x0][0x2e0] ;  /* 0x0000b8005c5c7a20 */ /* 0x000fe20000410000 */
[----:B------:R1:W-:Y:S01]  /*6f20*/  STS [R251], R9 ;  /* 0x00000009fb007388 */ /* 0x0003e20000000800 */
[----:B------:R-:W-:Y:S01]  /*6f30*/  FMUL.FTZ R3, R93, c[0x0][0x2e0] ;  /* 0x0000b8005d037a20 */ /* 0x000fe20000410000 */
[----:B------:R-:W-:Y:S01]  /*6f40*/  F2FP.PACK_AB R6, R6, R90 ;  /* 0x0000005a0606723e */ /* 0x000fe200000000ff */
[----:B------:R-:W-:Y:S01]  /*6f50*/  FMUL.FTZ R94, R94, c[0x0][0x2e0] ;  /* 0x0000b8005e5e7a20 */ /* 0x000fe20000410000 */
[----:B------:R1:W-:Y:S01]  /*6f60*/  STS [R251+0x200], R8 ;  /* 0x00020008fb007388 */ /* 0x0003e20000000800 */
[----:B------:R-:W-:Y:S01]  /*6f70*/  FMUL.FTZ R0, R95, c[0x0][0x2e0] ;  /* 0x0000b8005f007a20 */ /* 0x000fe20000410000 */
[----:B------:R-:W-:Y:S01]  /*6f80*/  F2FP.PACK_AB R3, R3, R92 ;  /* 0x0000005c0303723e */ /* 0x000fe200000000ff */
[----:B------:R-:W-:Y:S01]  /*6f90*/  @UP0 UIADD3 UR5, UR29, UR31, URZ ;  /* 0x0000001f1d050290 */ /* 0x000fe2000fffe03f */
[----:B------:R1:W-:Y:S01]  /*6fa0*/  STS [R252], R5 ;  /* 0x00000005fc007388 */ /* 0x0003e20000000800 */
[----:B------:R-:W-:Y:S01]  /*6fb0*/  F2FP.PACK_AB R76, R77, R76 ;  /* 0x0000004c4d4c723e */ /* 0x000fe200000000ff */
[----:B------:R-:W-:Y:S01]  /*6fc0*/  ULDC.64 UR10, c[0x0][0x3a0] ;  /* 0x0000e800000a7ab9 */ /* 0x000fe20000000a00 */
[----:B------:R-:W-:Y:S01]  /*6fd0*/  F2FP.PACK_AB R0, R0, R94 ;  /* 0x0000005e0000723e */ /* 0x000fe200000000ff */
[----:B------:R1:W-:Y:S01]  /*6fe0*/  STS [R252+0x200], R4 ;  /* 0x00020004fc007388 */ /* 0x0003e20000000800 */
[----:B------:R-:W-:Y:S01]  /*6ff0*/  F2FP.PACK_AB R78, R79, R78 ;  /* 0x0000004e4f4e723e */ /* 0x000fe200000000ff */
[----:B------:R-:W-:Y:S01]  /*7000*/  @UP0 UIMAD.WIDE.U32 UR8, UR5, UR10, URZ ;  /* 0x0000000a050802a5 */ /* 0x000fe2000f8e003f */
[----:B------:R-:W-:Y:S01]  /*7010*/  PLOP3.LUT P0, PT, PT, PT, UP0, 0x80, 0x0 ;  /* 0x000000000000781c */ /* 0x000fe20003f0f008 */
[----:B------:R1:W-:Y:S02]  /*7020*/  STS [R251+0x1000], R7 ;  /* 0x00100007fb007388 */ /* 0x0003e40000000800 */
[----:B------:R-:W-:-:S02]  /*7030*/  @UP0 UIMAD UR35, UR5, UR11, UR9 ;  /* 0x0000000b052302a4 */ /* 0x000fc4000f8e0209 */
[----:B------:R1:W-:Y:S01]  /*7040*/  STS [R251+0x1200], R6 ;  /* 0x00120006fb007388 */ /* 0x0003e20000000800 */
[----:B------:R-:W-:-:S03]  /*7050*/  @UP0 UMOV UR34, UR8 ;  /* 0x0000000800220c82 */ /* 0x000fc60008000000 */
[----:B------:R1:W-:Y:S04]  /*7060*/  STS [R252+0x1000], R3 ;  /* 0x00100003fc007388 */ /* 0x0003e80000000800 */
        /* <DEDUP_REMOVED lines=8> */
[----:B------:R1:W-:Y:S01]  /*70f0*/  STS [R252+0x3200], R78 ;  /* 0x0032004efc007388 */ /* 0x0003e20000000800 */
[----:B------:R-:W-:Y:S05]  /*7100*/  @P0 BRA `(.L_x_10) ;  /* 0x000000d000000947 */ /* 0x000fea0003800000 */
[----:B------:R-:W-:Y:S02]  /*7110*/  USHF.R.S32.HI UR5, URZ, 0x1f, UR29 ;  /* 0x0000001f3f057899 */ /* 0x000fe4000801141d */
[----:B------:R-:W-:-:S02]  /*7120*/  ULDC.64 UR8, c[0x0][0x3a0] ;  /* 0x0000e80000087ab9 */ /* 0x000fc40000000a00 */
[----:B------:R-:W-:Y:S02]  /*7130*/  UIMAD UR5, UR5, UR8, URZ ;  /* 0x00000008050572a4 */ /* 0x000fe4000f8e023f */
[----:B------:R-:W-:Y:S02]  /*7140*/  USHF.R.S32.HI UR32, URZ, 0x1f, UR46 ;  /* 0x0000001f3f207899 */ /* 0x000fe4000801142e */
[----:B------:R-:W-:Y:S02]  /*7150*/  UIMAD UR12, UR29, UR9, UR5 ;  /* 0x000000091d0c72a4 */ /* 0x000fe4000f8e0205 */
[----:B------:R-:W-:Y:S02]  /*7160*/  UIMAD.WIDE.U32 UR8, UR29, UR8, URZ ;  /* 0x000000081d0872a5 */ /* 0x000fe4000f8e003f */
[----:B------:R-:W-:Y:S02]  /*7170*/  ULDC.64 UR10, c[0x0][0x388] ;  /* 0x0000e200000a7ab9 */ /* 0x000fe40000000a00 */
[----:B------:R-:W-:-:S02]  /*7180*/  UIADD3 UR9, UR9, UR12, URZ ;  /* 0x0000000c09097290 */ /* 0x000fc4000fffe03f */
[----:B------:R-:W-:Y:S02]  /*7190*/  UIMAD UR5, UR32, UR10, URZ ;  /* 0x0000000a200572a4 */ /* 0x000fe4000f8e023f */
[----:B------:R-:W-:Y:S02]  /*71a0*/  UIMAD.WIDE.U32 UR8, UR46, UR10, UR8 ;  /* 0x0000000a2e0872a5 */ /* 0x000fe4000f8e0008 */
[----:B------:R-:W-:-:S04]  /*71b0*/  UIMAD UR5, UR46, UR11, UR5 ;  /* 0x0000000b2e0572a4 */ /* 0x000fc8000f8e0205 */
[----:B------:R-:W-:Y:S02]  /*71c0*/  UIADD3 UR35, UR9, UR5, URZ ;  /* 0x0000000509237290 */ /* 0x000fe4000fffe03f */
[----:B------:R-:W-:Y:S02]  /*71d0*/  UMOV UR34, UR8 ;  /* 0x0000000800227c82 */ /* 0x000fe40008000000 */
.L_x_10:
        /* <DEDUP_REMOVED lines=9> */
[----:B------:R-:W-:Y:S02]  /*7270*/  USHF.R.S32.HI UR31, URZ, 0x1f, UR46 ;  /* 0x0000001f3f1f7899 */ /* 0x000fe4000801142e */
[----:B------:R-:W-:Y:S02]  /*7280*/  UIMAD UR12, UR29, UR9, UR5 ;  /* 0x000000091d0c72a4 */ /* 0x000fe4000f8e0205 */
[----:B------:R-:W-:-:S02]  /*7290*/  UIMAD.WIDE.U32 UR8, UR29, UR8, URZ ;  /* 0x000000081d0872a5 */ /* 0x000fc4000f8e003f */
[----:B------:R-:W-:Y:S02]  /*72a0*/  ULDC.64 UR10, c[0x0][0x390] ;  /* 0x0000e400000a7ab9 */ /* 0x000fe40000000a00 */
[----:B------:R-:W-:Y:S02]  /*72b0*/  UIADD3 UR9, UR9, UR12, URZ ;  /* 0x0000000c09097290 */ /* 0x000fe4000fffe03f */
[----:B------:R-:W-:Y:S02]  /*72c0*/  UIMAD UR5, UR31, UR10, URZ ;  /* 0x0000000a1f0572a4 */ /* 0x000fe4000f8e023f */
[----:B------:R-:W-:Y:S02]  /*72d0*/  UIMAD.WIDE.U32 UR8, UR46, UR10, UR8 ;  /* 0x0000000a2e0872a5 */ /* 0x000fe4000f8e0008 */
[----:B------:R-:W-:-:S04]  /*72e0*/  UIMAD UR5, UR46, UR11, UR5 ;  /* 0x0000000b2e0572a4 */ /* 0x000fc8000f8e0205 */
[----:B------:R-:W-:-:S03]  /*72f0*/  UIADD3 UR10, UR9, UR5, URZ ;  /* 0x00000005090a7290 */ /* 0x000fc6000fffe03f */
[----:B------:R-:W-:Y:S02]  /*7300*/  UMOV UR9, UR8 ;  /* 0x0000000800097c82 */ /* 0x000fe40008000000 */
.L_x_11:
[----:B-1----:R-:W1:Y:S01]  /*7310*/  S2R R5, SR_TID.X ;  /* 0x0000000000057919 */ /* 0x002e620000002100 */
[----:B------:R-:W-:Y:S01]  /*7320*/  USHF.L.U32 UR5, UR30, 0x7, URZ ;  /* 0x000000071e057899 */ /* 0x000fe2000800063f */
[----:B------:R-:W-:Y:S01]  /*7330*/  BSSY B0, `(.L_x_12) ;  /* 0x000002a000007945 */ /* 0x000fe20003800000 */
[----:B------:R-:W-:Y:S01]  /*7340*/  ULDC.64 UR32, c[0x0][0x3a0] ;  /* 0x0000e80000207ab9 */ /* 0x000fe20000000a00 */
[----:B------:R-:W-:Y:S01]  /*7350*/  BAR.SYNC.DEFER_BLOCKING 0x0 ;  /* 0x0000000000007b1d */ /* 0x000fe20000010000 */
[----:B------:R-:W-:Y:S02]  /*7360*/  USHF.R.S32.HI UR8, URZ, 0x1f, UR5 ;  /* 0x0000001f3f087899 */ /* 0x000fe40008011405 */
[----:B------:R-:W-:Y:S01]  /*7370*/  IMAD.U32 R13, RZ, RZ, UR5 ;  /* 0x00000005ff0d7e24 */ /* 0x000fe2000f8e00ff */
[----:B------:R-:W-:Y:S02]  /*7380*/  UIMAD UR4, UR30, -0x80, UR4 ;  /* 0xffffff801e0478a4 */ /* 0x000fe4000f8e0204 */
[----:B------:R-:W-:-:S02]  /*7390*/  UIMAD UR11, UR8, UR32, URZ ;  /* 0x00000020080b72a4 */ /* 0x000fc4000f8e023f */
[----:B------:R-:W-:Y:S02]  /*73a0*/  USHF.R.S32.HI UR12, URZ, 0x1f, UR51 ;  /* 0x0000001f3f0c7899 */ /* 0x000fe40008011433 */
[----:B------:R-:W-:-:S03]  /*73b0*/  UIMAD UR11, UR5, UR33, UR11 ;  /* 0x00000021050b72a4 */ /* 0x000fc6000f8e020b */
[----:B------:R-:W-:-:S03]  /*73c0*/  ULDC.64 UR32, c[0x0][0x3b8] ;  /* 0x0000ee0000207ab9 */ /* 0x000fc60000000a00 */
[----:B------:R-:W-:Y:S01]  /*73d0*/  IMAD.U32 R3, RZ, RZ, UR11 ;  /* 0x0000000bff037e24 */ /* 0x000fe2000f8e00ff */
[----:B------:R-:W-:Y:S01]  /*73e0*/  UIMAD UR11, UR12, UR32, URZ ;  /* 0x000000200c0b72a4 */ /* 0x000fe2000f8e023f */
[----:B-1----:R-:W-:-:S03]  /*73f0*/  SHF.R.S32.HI R0, RZ, 0x1f, R5 ;  /* 0x0000001fff007819 */ /* 0x002fc60000011405 */
[----:B------:R-:W-:Y:S01]  /*7400*/  UIMAD UR11, UR51, UR33, UR11 ;  /* 0x00000021330b72a4 */ /* 0x000fe2000f8e020b */
[----:B------:R-:W-:Y:S01]  /*7410*/  LEA.HI R0, R0, R5, RZ, 0x2 ;  /* 0x0000000500007211 */ /* 0x000fe200078f10ff */
[----:B------:R1:W2:Y:S03]  /*7420*/  LDS.128 R20, [R59+0x7000] ;  /* 0x007000003b147984 */ /* 0x0002a60000000c00 */
[----:B------:R-:W-:Y:S01]  /*7430*/  LOP3.LUT R4, R0, 0xfffffffc, RZ, 0xc0, !PT ;  /* 0xfffffffc00047812 */ /* 0x000fe200078ec0ff */
[----:B------:R1:W3:Y:S01]  /*7440*/  LDS.128 R24, [R59+0x8000] ;  /* 0x008000003b187984 */ /* 0x0002e20000000c00 */
[----:B------:R-:W-:-:S03]  /*7450*/  SHF.R.S32.HI R0, RZ, 0x2, R0 ;  /* 0x00000002ff007819 */ /* 0x000fc60000011400 */
[----:B------:R-:W-:Y:S01]  /*7460*/  IMAD.IADD R4, R5, 0x1, -R4 ;  /* 0x0000000105047824 */ /* 0x000fe200078e0a04 */
[----:B------:R1:W4:Y:S01]  /*7470*/  LDS.128 R28, [R59+0x9000] ;  /* 0x009000003b1c7984 */ /* 0x0003220000000c00 */
[----:B------:R-:W-:Y:S02]  /*7480*/  ISETP.GE.AND P2, PT, R0, UR4, PT ;  /* 0x0000000400007c0c */ /* 0x000fe4000bf46270 */
[----:B------:R-:W-:Y:S01]  /*7490*/  IMAD.SHL.U32 R4, R4, 0x8, RZ ;  /* 0x0000000804047824 */ /* 0x000fe200078e00ff */
[----:B------:R-:W-:-:S04]  /*74a0*/  SHF.R.S32.HI R14, RZ, 0x1f, R0 ;  /* 0x0000001fff0e7819 */ /* 0x000fc80000011400 */
[----:B------:R-:W-:-:S05]  /*74b0*/  SHF.R.S32.HI R5, RZ, 0x1f, R4 ;  /* 0x0000001fff057819 */ /* 0x000fca0000011404 */
[----:B------:R-:W-:-:S05]  /*74c0*/  IMAD.WIDE.U32 R6, R13, c[0x0][0x3a0], R4 ;  /* 0x0000e8000d067a25 */ /* 0x000fca00078e0004 */
[----:B------:R-:W-:-:S04]  /*74d0*/  IADD3 R6, P0, R6, UR34, RZ ;  /* 0x0000002206067c10 */ /* 0x000fc8000ff1e0ff */
[----:B------:R-:W-:Y:S01]  /*74e0*/  IADD3.X R7, R7, UR35, R3, P0, !PT ;  /* 0x0000002307077c10 */ /* 0x000fe200087fe403 */
[----:B------:R-:W-:-:S04]  /*74f0*/  IMAD.U32 R3, RZ, RZ, UR51 ;  /* 0x00000033ff037e24 */ /* 0x000fc8000f8e00ff */
[----:B------:R-:W-:-:S05]  /*7500*/  IMAD.WIDE.U32 R6, R3, c[0x0][0x3b8], R6 ;  /* 0x0000ee0003067a25 */ /* 0x000fca00078e0006 */
[----:B------:R-:W-:Y:S01]  /*7510*/  IADD3 R12, R7, UR11, RZ ;  /* 0x0000000b070c7c10 */ /* 0x000fe2000fffe0ff */
[----:B------:R-:W-:Y:S05]  /*7520*/  @P2 BRA `(.L_x_13) ;  /* 0x000000a000002947 */ /* 0x000fea0003800000 */
[----:B-12---:R-:W1:Y:S01]  /*7530*/  LDS.128 R16, [R59+0x6000] ;  /* 0x006000003b107984 */ /* 0x006e620000000c00 */
[----:B------:R-:W-:Y:S01]  /*7540*/  MOV R8, R6 ;  /* 0x0000000600087202 */ /* 0x000fe20000000f00 */
[----:B------:R-:W-:Y:S01]  /*7550*/  IMAD R3, R14, c[0x0][0x3a0], RZ ;  /* 0x0000e8000e037a24 */ /* 0x000fe200078e02ff */
[----:B------:R-:W-:-:S03]  /*7560*/  MOV R9, R12 ;  /* 0x0000000c00097202 */ /* 0x000fc60000000f00 */
[C---:B------:R-:W-:Y:S02]  /*7570*/  IMAD R3, R0.reuse, c[0x0][0x3a4], R3 ;  /* 0x0000e90000037a24 */ /* 0x040fe400078e0203 */
[----:B------:R-:W-:-:S05]  /*7580*/  IMAD.WIDE.U32 R8, R0, c[0x0][0x3a0], R8 ;  /* 0x0000e80000087a25 */ /* 0x000fca00078e0008 */
[----:B------:R-:W-:Y:S02]  /*7590*/  IADD3 R3, R9, R3, RZ ;  /* 0x0000000309037210 */ /* 0x000fe40007ffe0ff */
[----:B------:R-:W-:-:S04]  /*75a0*/  LEA R10, P0, R8, c[0x0][0x340], 0x1 ;  /* 0x0000d000080a7a11 */ /* 0x000fc800078008ff */
[----:B------:R-:W-:-:S05]  /*75b0*/  LEA.HI.X R11, R8, c[0x0][0x344], R3, 0x1, P0 ;  /* 0x0000d100080b7a11 */ /* 0x000fca00000f0c03 */
[----:B-1----:R1:W-:Y:S04]  /*75c0*/  STG.E.128 [R10.64], R16 ;  /* 0x000000100a007986 */ /* 0x0023e8000c101d06 */
.L_x_13:
[----:B-12---:R-:W-:Y:S05]  /*75d0*/  BSYNC B0 ;  /* 0x0000000000007941 */ /* 0x006fea0003800000 */
.L_x_12:
[----:B------:R-:W-:Y:S01]  /*75e0*/  IADD3 R3, R0, 0x40, RZ ;  /* 0x0000004000037810 */ /* 0x000fe20007ffe0ff */
[----:B------:R-:W-:Y:S03]  /*75f0*/  BSSY B0, `(.L_x_14) ;  /* 0x000000d000007945 */ /* 0x000fe60003800000 */
[----:B------:R-:W-:-:S13]  /*7600*/  ISETP.GE.AND P1, PT, R3, UR4, PT ;  /* 0x0000000403007c0c */ /* 0x000fda000bf26270 */
[----:B------:R-:W-:Y:S05]  /*7610*/  @P1 BRA `(.L_x_15) ;  /* 0x000000a000001947 */ /* 0x000fea0003800000 */
[----:B------:R-:W-:-:S04]  /*7620*/  IADD3 R3, P0, R0, 0x40, RZ ;  /* 0x0000004000037810 */ /* 0x000fc80007f1e0ff */
[----:B------:R-:W-:-:S05]  /*7630*/  IADD3.X R7, RZ, R14, RZ, P0, !PT ;  /* 0x0000000eff077210 */ /* 0x000fca00007fe4ff */
[----:B------:R-:W-:Y:S01]  /*7640*/  IMAD R8, R7, c[0x0][0x3a0], RZ ;  /* 0x0000e80007087a24 */ /* 0x000fe200078e02ff */
[----:B------:R-:W-:-:S05]  /*7650*/  MOV R7, R12 ;  /* 0x0000000c00077202 */ /* 0x000fca0000000f00 */
[----:B------:R-:W-:-:S04]  /*7660*/  IMAD.WIDE.U32 R10, R3, c[0x0][0x3a0], R6 ;  /* 0x0000e800030a7a25 */ /* 0x000fc800078e0006 */
[----:B------:R-:W-:Y:S01]  /*7670*/  IMAD R3, R3, c[0x0][0x3a4], R8 ;  /* 0x0000e90003037a24 */ /* 0x000fe200078e0208 */
[----:B------:R-:W-:-:S04]  /*7680*/  LEA R6, P0, R10, c[0x0][0x340], 0x1 ;  /* 0x0000d0000a067a11 */ /* 0x000fc800078008ff */
[----:B------:R-:W-:-:S04]  /*7690*/  IADD3 R3, R11, R3, RZ ;  /* 0x000000030b037210 */ /* 0x000fc80007ffe0ff */
[----:B------:R-:W-:-:S05]  /*76a0*/  LEA.HI.X R7, R10, c[0x0][0x344], R3, 0x1, P0 ;  /* 0x0000d1000a077a11 */ /* 0x000fca00000f0c03 */
[----:B------:R1:W-:Y:S02]  /*76b0*/  STG.E.128 [R6.64], R20 ;  /* 0x0000001406007986 */ /* 0x0003e4000c101d06 */
.L_x_15:
[----:B------:R-:W-:Y:S05]  /*76c0*/  BSYNC B0 ;  /* 0x0000000000007941 */ /* 0x000fea0003800000 */
.L_x_14:
[----:B------:R-:W-:Y:S01]  /*76d0*/  ULDC.64 UR32, c[0x0][0x3a8] ;  /* 0x0000ea0000207ab9 */ /* 0x000fe20000000a00 */
[----:B------:R-:W-:Y:S01]  /*76e0*/  IMAD.WIDE.U32 R4, R13, c[0x0][0x3a8], R4 ;  /* 0x0000ea000d047a25 */ /* 0x000fe200078e0004 */
[----:B------:R-:W-:Y:S01]  /*76f0*/  UIMAD UR8, UR8, UR32, URZ ;  /* 0x00000020080872a4 */ /* 0x000fe2000f8e023f */
[----:B------:R-:W-:Y:S01]  /*7700*/  BSSY B0, `(.L_x_16) ;  /* 0x0000016000007945 */ /* 0x000fe20003800000 */
[----:B------:R-:W-:Y:S02]  /*7710*/  USHF.R.S32.HI UR11, URZ, 0x1f, UR51 ;  /* 0x0000001f3f0b7899 */ /* 0x000fe40008011433 */
[----:B------:R-:W-:Y:S01]  /*7720*/  UIMAD UR5, UR5, UR33, UR8 ;  /* 0x00000021050572a4 */ /* 0x000fe2000f8e0208 */
[----:B------:R-:W-:-:S05]  /*7730*/  IADD3 R4, P0, R4, UR9, RZ ;  /* 0x0000000904047c10 */ /* 0x000fca000ff1e0ff */
[----:B------:R-:W-:Y:S01]  /*7740*/  IMAD.U32 R3, RZ, RZ, UR5 ;  /* 0x00000005ff037e24 */ /* 0x000fe2000f8e00ff */
[----:B------:R-:W-:Y:S02]  /*7750*/  ULDC.64 UR4, c[0x0][0x3c0] ;  /* 0x0000f00000047ab9 */ /* 0x000fe40000000a00 */
[----:B------:R-:W-:Y:S02]  /*7760*/  UIMAD UR4, UR11, UR4, URZ ;  /* 0x000000040b0472a4 */ /* 0x000fe4000f8e023f */
[----:B------:R-:W-:Y:S02]  /*7770*/  IADD3.X R5, R5, UR10, R3, P0, !PT ;  /* 0x0000000a05057c10 */ /* 0x000fe400087fe403 */
[----:B------:R-:W-:Y:S01]  /*7780*/  MOV R3, UR51 ;  /* 0x0000003300037c02 */ /* 0x000fe20008000f00 */
[----:B------:R-:W-:-:S04]  /*7790*/  UIMAD UR4, UR51, UR5, UR4 ;  /* 0x00000005330472a4 */ /* 0x000fc8000f8e0204 */
[----:B------:R-:W-:-:S05]  /*77a0*/  IMAD.WIDE.U32 R4, R3, c[0x0][0x3c0], R4 ;  /* 0x0000f00003047a25 */ /* 0x000fca00078e0004 */
[----:B------:R-:W-:Y:S01]  /*77b0*/  IADD3 R3, R5, UR4, RZ ;  /* 0x0000000405037c10 */ /* 0x000fe2000fffe0ff */
[----:B------:R-:W-:Y:S05]  /*77c0*/  @P2 BRA `(.L_x_17) ;  /* 0x0000009000002947 */ /* 0x000fea0003800000 */
[----:B-1----:R-:W-:Y:S01]  /*77d0*/  MOV R6, R4 ;  /* 0x0000000400067202 */ /* 0x002fe20000000f00 */
[----:B------:R-:W-:Y:S01]  /*77e0*/  IMAD R8, R14, c[0x0][0x3a8], RZ ;  /* 0x0000ea000e087a24 */ /* 0x000fe200078e02ff */
[----:B------:R-:W-:-:S03]  /*77f0*/  MOV R7, R3 ;  /* 0x0000000300077202 */ /* 0x000fc60000000f00 */
[C---:B------:R-:W-:Y:S02]  /*7800*/  IMAD R8, R0.reuse, c[0x0][0x3ac], R8 ;  /* 0x0000eb0000087a24 */ /* 0x040fe400078e0208 */
[----:B------:R-:W-:-:S05]  /*7810*/  IMAD.WIDE.U32 R6, R0, c[0x0][0x3a8], R6 ;  /* 0x0000ea0000067a25 */ /* 0x000fca00078e0006 */
[----:B------:R-:W-:Y:S02]  /*7820*/  IADD3 R7, R7, R8, RZ ;  /* 0x0000000807077210 */ /* 0x000fe40007ffe0ff */
[----:B------:R-:W-:-:S04]  /*7830*/  LEA R8, P0, R6, c[0x0][0x348], 0x1 ;  /* 0x0000d20006087a11 */ /* 0x000fc800078008ff */
[----:B------:R-:W-:-:S05]  /*7840*/  LEA.HI.X R9, R6, c[0x0][0x34c], R7, 0x1, P0 ;  /* 0x0000d30006097a11 */ /* 0x000fca00000f0c07 */
[----:B---3--:R1:W-:Y:S04]  /*7850*/  STG.E.128 [R8.64], R24 ;  /* 0x0000001808007986 */ /* 0x0083e8000c101d06 */
.L_x_17:
[----:B------:R-:W-:Y:S05]  /*7860*/  BSYNC B0 ;  /* 0x0000000000007941 */ /* 0x000fea0003800000 */
.L_x_16:
[----:B------:R-:W-:Y:S05]  /*7870*/  @P1 BRA `(.L_x_18) ;  /* 0x000008f000001947 */ /* 0x000fea0003800000 */
[----:B------:R-:W-:-:S04]  /*7880*/  IADD3 R0, P0, R0, 0x40, RZ ;  /* 0x0000004000007810 */ /* 0x000fc80007f1e0ff */
[----:B------:R-:W-:-:S05]  /*7890*/  IADD3.X R5, RZ, R14, RZ, P0, !PT ;  /* 0x0000000eff057210 */ /* 0x000fca00007fe4ff */
[----:B-1----:R-:W-:Y:S01]  /*78a0*/  IMAD R6, R5, c[0x0][0x3a8], RZ ;  /* 0x0000ea0005067a24 */ /* 0x002fe200078e02ff */
[----:B------:R-:W-:-:S05]  /*78b0*/  MOV R5, R3 ;  /* 0x0000000300057202 */ /* 0x000fca0000000f00 */
[----:B------:R-:W-:-:S04]  /*78c0*/  IMAD.WIDE.U32 R8, R0, c[0x0][0x3a8], R4 ;  /* 0x0000ea0000087a25 */ /* 0x000fc800078e0004 */
[----:B------:R-:W-:Y:S01]  /*78d0*/  IMAD R0, R0, c[0x0][0x3ac], R6 ;  /* 0x0000eb0000007a24 */ /* 0x000fe200078e0206 */
[----:B------:R-:W-:-:S04]  /*78e0*/  LEA R4, P0, R8, c[0x0][0x348], 0x1 ;  /* 0x0000d20008047a11 */ /* 0x000fc800078008ff */
[----:B------:R-:W-:-:S04]  /*78f0*/  IADD3 R0, R9, R0, RZ ;  /* 0x0000000009007210 */ /* 0x000fc80007ffe0ff */
[----:B------:R-:W-:-:S05]  /*7900*/  LEA.HI.X R5, R8, c[0x0][0x34c], R0, 0x1, P0 ;  /* 0x0000d30008057a11 */ /* 0x000fca00000f0c00 */
[----:B----4-:R1:W-:Y:S01]  /*7910*/  STG.E.128 [R4.64], R28 ;  /* 0x0000001c04007986 */ /* 0x0103e2000c101d06 */
[----:B------:R-:W-:Y:S05]  /*7920*/  BRA `(.L_x_18) ;  /* 0x0000084000007947 */ /* 0x000fea0003800000 */
.L_x_6:
[----:B------:R-:W-:Y:S02]  /*7930*/  UISETP.NE.AND UP0, UPT, UR31, -0x1, UPT ;  /* 0xffffffff1f00788c */ /* 0x000fe4000bf05270 */
[----:B------:R-:W-:-:S04]  /*7940*/  ULDC.64 UR10, c[0x0][0x3a0] ;  /* 0x0000e800000a7ab9 */ /* 0x000fc80000000a00 */
[----:B------:R-:W-:-:S05]  /*7950*/  PLOP3.LUT P0, PT, PT, PT, UP0, 0x80, 0x0 ;  /* 0x000000000000781c */ /* 0x000fca0003f0f008 */
[----:B------:R-:W-:-:S04]  /*7960*/  @UP0 UIADD3 UR5, UR29, UR31, URZ ;  /* 0x0000001f1d050290 */ /* 0x000fc8000fffe03f */
        /* <DEDUP_REMOVED lines=15> */
[----:B------:R-:W-:Y:S02]  /*7a60*/  UIADD3 UR35, UR9, UR5, URZ ;  /* 0x0000000509237290 */ /* 0x000fe4000fffe03f */
[----:B------:R-:W-:Y:S02]  /*7a70*/  UMOV UR34, UR8 ;  /* 0x0000000800227c82 */ /* 0x000fe40008000000 */
.L_x_19:
        /* <DEDUP_REMOVED lines=19> */
.L_x_20:
[----:B------:R-:W-:Y:S01]  /*7bb0*/  USHF.L.U32 UR5, UR30, 0x7, URZ ;  /* 0x000000071e057899 */ /* 0x000fe2000800063f */
[----:B------:R-:W1:Y:S01]  /*7bc0*/  S2R R3, SR_TID.X ;  /* 0x0000000000037919 */ /* 0x000e620000002100 */
[----:B------:R-:W-:Y:S01]  /*7bd0*/  ULDC.64 UR32, c[0x0][0x3a0] ;  /* 0x0000e80000207ab9 */ /* 0x000fe20000000a00 */
[----:B------:R-:W-:Y:S01]  /*7be0*/  BSSY B0, `(.L_x_21) ;  /* 0x0000021000007945 */ /* 0x000fe20003800000 */
[----:B------:R-:W-:Y:S02]  /*7bf0*/  USHF.R.S32.HI UR8, URZ, 0x1f, UR5 ;  /* 0x0000001f3f087899 */ /* 0x000fe40008011405 */
[----:B------:R-:W-:Y:S01]  /*7c00*/  IMAD.U32 R13, RZ, RZ, UR5 ;  /* 0x00000005ff0d7e24 */ /* 0x000fe2000f8e00ff */
[----:B------:R-:W-:Y:S02]  /*7c10*/  UIMAD UR4, UR30, -0x80, UR4 ;  /* 0xffffff801e0478a4 */ /* 0x000fe4000f8e0204 */
[----:B------:R-:W-:Y:S01]  /*7c20*/  UIMAD UR11, UR8, UR32, URZ ;  /* 0x00000020080b72a4 */ /* 0x000fe2000f8e023f */
[----:B------:R-:W-:Y:S01]  /*7c30*/  IMAD.WIDE.U32 R6, R13, c[0x0][0x3a0], R4 ;  /* 0x0000e8000d067a25 */ /* 0x000fe200078e0004 */
[----:B------:R-:W-:-:S02]  /*7c40*/  USHF.R.S32.HI UR12, URZ, 0x1f, UR51 ;  /* 0x0000001f3f0c7899 */ /* 0x000fc40008011433 */
[----:B------:R-:W-:Y:S02]  /*7c50*/  UIMAD UR11, UR5, UR33, UR11 ;  /* 0x00000021050b72a4 */ /* 0x000fe4000f8e020b */
[----:B------:R-:W-:Y:S01]  /*7c60*/  IADD3 R6, P0, R6, UR34, RZ ;  /* 0x0000002206067c10 */ /* 0x000fe2000ff1e0ff */
[----:B------:R-:W-:-:S03]  /*7c70*/  ULDC.64 UR32, c[0x0][0x3b8] ;  /* 0x0000ee0000207ab9 */ /* 0x000fc60000000a00 */
[----:B------:R-:W-:Y:S01]  /*7c80*/  IMAD.U32 R0, RZ, RZ, UR11 ;  /* 0x0000000bff007e24 */ /* 0x000fe2000f8e00ff */
[----:B------:R-:W-:-:S04]  /*7c90*/  UIMAD UR11, UR12, UR32, URZ ;  /* 0x000000200c0b72a4 */ /* 0x000fc8000f8e023f */
[----:B------:R-:W-:Y:S01]  /*7ca0*/  IADD3.X R7, R7, UR35, R0, P0, !PT ;  /* 0x0000002307077c10 */ /* 0x000fe200087fe400 */
[----:B------:R-:W-:Y:S01]  /*7cb0*/  IMAD.U32 R0, RZ, RZ, UR51 ;  /* 0x00000033ff007e24 */ /* 0x000fe2000f8e00ff */
[----:B------:R-:W-:-:S03]  /*7cc0*/  UIMAD UR11, UR51, UR33, UR11 ;  /* 0x00000021330b72a4 */ /* 0x000fc6000f8e020b */
[----:B------:R-:W-:Y:S01]  /*7cd0*/  IMAD.WIDE.U32 R6, R0, c[0x0][0x3b8], R6 ;  /* 0x0000ee0000067a25 */ /* 0x000fe200078e0006 */
[----:B-1----:R-:W-:-:S04]  /*7ce0*/  SHF.R.S32.HI R0, RZ, 0x1f, R3 ;  /* 0x0000001fff007819 */ /* 0x002fc80000011403 */
[----:B------:R-:W-:Y:S02]  /*7cf0*/  LEA.HI R0, R0, R3, RZ, 0x2 ;  /* 0x0000000300007211 */ /* 0x000fe400078f10ff */
[----:B------:R-:W-:Y:S02]  /*7d00*/  IADD3 R12, R7, UR11, RZ ;  /* 0x0000000b070c7c10 */ /* 0x000fe4000fffe0ff */
[----:B------:R-:W-:-:S04]  /*7d10*/  SHF.R.S32.HI R0, RZ, 0x2, R0 ;  /* 0x00000002ff007819 */ /* 0x000fc80000011400 */
[----:B------:R-:W-:Y:S02]  /*7d20*/  ISETP.GE.AND P2, PT, R0, UR4, PT ;  /* 0x0000000400007c0c */ /* 0x000fe4000bf46270 */
[----:B------:R-:W-:-:S11]  /*7d30*/  SHF.R.S32.HI R14, RZ, 0x1f, R0 ;  /* 0x0000001fff0e7819 */ /* 0x000fd60000011400 */
[----:B------:R-:W-:Y:S05]  /*7d40*/  @P2 BRA `(.L_x_22) ;  /* 0x000000a000002947 */ /* 0x000fea0003800000 */
[----:B------:R-:W-:Y:S01]  /*7d50*/  MOV R8, R6 ;  /* 0x0000000600087202 */ /* 0x000fe20000000f00 */
[----:B------:R-:W-:Y:S01]  /*7d60*/  IMAD R3, R14, c[0x0][0x3a0], RZ ;  /* 0x0000e8000e037a24 */ /* 0x000fe200078e02ff */
[----:B------:R-:W-:Y:S01]  /*7d70*/  MOV R9, R12 ;  /* 0x0000000c00097202 */ /* 0x000fe20000000f00 */
[----:B------:R-:W-:Y:S02]  /*7d80*/  ULDC.64 UR32, c[0x0][0x118] ;  /* 0x0000460000207ab9 */ /* 0x000fe40000000a00 */
[C---:B------:R-:W-:Y:S02]  /*7d90*/  IMAD R3, R0.reuse, c[0x0][0x3a4], R3 ;  /* 0x0000e90000037a24 */ /* 0x040fe400078e0203 */
[----:B------:R-:W-:-:S05]  /*7da0*/  IMAD.WIDE.U32 R8, R0, c[0x0][0x3a0], R8 ;  /* 0x0000e80000087a25 */ /* 0x000fca00078e0008 */
[----:B------:R-:W-:Y:S02]  /*7db0*/  IADD3 R3, R3, R9, RZ ;  /* 0x0000000903037210 */ /* 0x000fe40007ffe0ff */
[----:B------:R-:W-:-:S04]  /*7dc0*/  LEA R10, P0, R8, c[0x0][0x340], 0x1 ;  /* 0x0000d000080a7a11 */ /* 0x000fc800078008ff */
[----:B------:R-:W-:-:S05]  /*7dd0*/  LEA.HI.X R11, R8, c[0x0][0x344], R3, 0x1, P0 ;  /* 0x0000d100080b7a11 */ /* 0x000fca00000f0c03 */
[----:B------:R1:W-:Y:S04]  /*7de0*/  STG.E.128 [R10.64], RZ ;  /* 0x000000ff0a007986 */ /* 0x0003e8000c101d20 */
.L_x_22:
[----:B------:R-:W-:Y:S05]  /*7df0*/  BSYNC B0 ;  /* 0x0000000000007941 */ /* 0x000fea0003800000 */
.L_x_21:
[----:B------:R-:W-:Y:S01]  /*7e00*/  IADD3 R3, R0, 0x40, RZ ;  /* 0x0000004000037810 */ /* 0x000fe20007ffe0ff */
[----:B------:R-:W-:Y:S03]  /*7e10*/  BSSY B0, `(.L_x_23) ;  /* 0x000000e000007945 */ /* 0x000fe60003800000 */
[----:B------:R-:W-:-:S13]  /*7e20*/  ISETP.GE.AND P1, PT, R3, UR4, PT ;  /* 0x0000000403007c0c */ /* 0x000fda000bf26270 */
[----:B------:R-:W-:Y:S05]  /*7e30*/  @P1 BRA `(.L_x_24) ;  /* 0x000000b000001947 */ /* 0x000fea0003800000 */
[----:B------:R-:W-:Y:S01]  /*7e40*/  IADD3 R3, P0, R0, 0x40, RZ ;  /* 0x0000004000037810 */ /* 0x000fe20007f1e0ff */
[----:B------:R-:W-:-:S03]  /*7e50*/  ULDC.64 UR32, c[0x0][0x118] ;  /* 0x0000460000207ab9 */ /* 0x000fc60000000a00 */
[----:B------:R-:W-:-:S05]  /*7e60*/  IADD3.X R7, RZ, R14, RZ, P0, !PT ;  /* 0x0000000eff077210 */ /* 0x000fca00007fe4ff */
[----:B------:R-:W-:Y:S01]  /*7e70*/  IMAD R8, R7, c[0x0][0x3a0], RZ ;  /* 0x0000e80007087a24 */ /* 0x000fe200078e02ff */
[----:B------:R-:W-:-:S05]  /*7e80*/  MOV R7, R12 ;  /* 0x0000000c00077202 */ /* 0x000fca0000000f00 */
[----:B-1----:R-:W-:-:S04]  /*7e90*/  IMAD.WIDE.U32 R10, R3, c[0x0][0x3a0], R6 ;  /* 0x0000e800030a7a25 */ /* 0x002fc800078e0006 */
[----:B------:R-:W-:Y:S01]  /*7ea0*/  IMAD R3, R3, c[0x0][0x3a4], R8 ;  /* 0x0000e90003037a24 */ /* 0x000fe200078e0208 */
[----:B------:R-:W-:-:S04]  /*7eb0*/  LEA R6, P0, R10, c[0x0][0x340], 0x1 ;  /* 0x0000d0000a067a11 */ /* 0x000fc800078008ff */
[----:B------:R-:W-:-:S04]  /*7ec0*/  IADD3 R3, R3, R11, RZ ;  /* 0x0000000b03037210 */ /* 0x000fc80007ffe0ff */
[----:B------:R-:W-:-:S05]  /*7ed0*/  LEA.HI.X R7, R10, c[0x0][0x344], R3, 0x1, P0 ;  /* 0x0000d1000a077a11 */ /* 0x000fca00000f0c03 */
[----:B------:R1:W-:Y:S02]  /*7ee0*/  STG.E.128 [R6.64], RZ ;  /* 0x000000ff06007986 */ /* 0x0003e4000c101d20 */
.L_x_24:
[----:B------:R-:W-:Y:S05]  /*7ef0*/  BSYNC B0 ;  /* 0x0000000000007941 */ /* 0x000fea0003800000 */
.L_x_23:
        /* <DEDUP_REMOVED lines=26> */
.L_x_26:
[----:B------:R-:W-:Y:S05]  /*80a0*/  BSYNC B0 ;  /* 0x0000000000007941 */ /* 0x000fea0003800000 */
.L_x_25:
[----:B------:R-:W-:Y:S05]  /*80b0*/  @P1 BRA `(.L_x_18) ;  /* 0x000000b000001947 */ /* 0x000fea0003800000 */
[----:B------:R-:W-:Y:S01]  /*80c0*/  IADD3 R0, P0, R0, 0x40, RZ ;  /* 0x0000004000007810 */ /* 0x000fe20007f1e0ff */
[----:B------:R-:W-:-:S03]  /*80d0*/  ULDC.64 UR4, c[0x0][0x118] ;  /* 0x0000460000047ab9 */ /* 0x000fc60000000a00 */
        /* <DEDUP_REMOVED lines=8> */
[----:B------:R1:W-:Y:S02]  /*8160*/  STG.E.128 [R4.64], RZ ;  /* 0x000000ff04007986 */ /* 0x0003e4000c101d04 */
.L_x_18:
[----:B------:R-:W-:Y:S05]  /*8170*/  BSYNC B1 ;  /* 0x0000000000017941 */ /* 0x000fea0003800000 */
.L_x_1:
[----:B------:R-:W-:Y:S02]  /*8180*/  ULDC UR5, c[0x0][0x218] ;  /* 0x0000860000057ab9 */ /* 0x000fe40000000800 */
[----:B------:R-:W-:-:S04]  /*8190*/  UIADD3 UR5, UR5, 0x7f, URZ ;  /* 0x0000007f05057890 */ /* 0x000fc8000fffe03f */
[----:B------:R-:W-:-:S04]  /*81a0*/  USHF.R.S32.HI UR4, URZ, 0x1f, UR5 ;  /* 0x0000001f3f047899 */ /* 0x000fc80008011405 */
[----:B------:R-:W-:-:S03]  /*81b0*/  ULEA.HI UR4, UR4, UR5, URZ, 0x7 ;  /* 0x0000000504047291 */ /* 0x000fc6000f8f383f */
[----:B------:R-:W-:Y:S02]  /*81c0*/  ULDC UR5, c[0x0][0xc] ;  /* 0x0000030000057ab9 */ /* 0x000fe40000000800 */
[----:B------:R-:W-:Y:S02]  /*81d0*/  UIADD3 UR30, UR30, UR5, URZ ;  /* 0x000000051e1e7290 */ /* 0x000fe4000fffe03f */
[----:B------:R-:W-:-:S04]  /*81e0*/  USHF.R.S32.HI UR4, URZ, 0x7, UR4 ;  /* 0x000000073f047899 */ /* 0x000fc80008011404 */
[----:B------:R-:W-:-:S06]  /*81f0*/  UISETP.GE.AND UP0, UPT, UR30, UR4, UPT ;  /* 0x000000041e00728c */ /* 0x000fcc000bf06270 */
[----:B------:R-:W-:-:S13]  /*8200*/  PLOP3.LUT P0, PT, PT, PT, UP0, 0x80, 0x0 ;  /* 0x000000000000781c */ /* 0x000fda0003f0f008 */
[----:B------:R-:W-:Y:S01]  /*8210*/  @P0 CALL.REL.NOINC `(.L_x_27) ;  /* 0x0000001000000944 */ /* 0x000fe20003c00000 */
[----:B------:R-:W-:Y:S05]  /*8220*/  BRA `(.L_x_28) ;  /* 0xffff8df000007947 */ /* 0x000fea000383ffff */
.L_x_27:
[----:B------:R-:W-:Y:S05]  /*8230*/  EXIT ;  /* 0x000000000000794d */ /* 0x000fea0003800000 */
.L_x_29:
[----:B------:R-:W-:-:S00]  /*8240*/  BRA `(.L_x_29) ;  /* 0xfffffff000007947 */ /* 0x000fc0000383ffff */
[----:B------:R-:W-:-:S00]  /*8250*/  NOP ;  /* 0x0000000000007918 */ /* 0x000fc00000000000 */
        /* <DEDUP_REMOVED lines=10> */
.L_x_1324:


//--------------------- .text._ZN5flash44flash_bwd_dq_dk_dv_loop_seqk_parallel_kernelI23Flash_bwd_kernel_traitsILi32ELi128ELi128ELi8ELi4ELi4ELi4ELb1ELb0EN7cutlass6half_tE19Flash_kernel_traitsILi32ELi128ELi128ELi8ES3_EELb0ELb0ELb0ELb0ELb0ELb0ELb0EEEvNS_16Flash_bwd_paramsE --------------------------
	.section	.text._ZN5flash44flash_bwd_dq_dk_dv_loop_seqk_parallel_kernelI23Flash_bwd_kernel_traitsILi32ELi128ELi128ELi8ELi4ELi4ELi4ELb1ELb0EN7cutlass6half_tE19Flash_kernel_traitsILi32ELi128ELi128ELi8ES3_EELb0ELb0ELb0ELb0ELb0ELb0ELb0EEEvNS_16Flash_bwd_paramsE,"ax",@progbits
	.sectioninfo	@"SHI_REGISTERS=255"
	.align	128
        .global         _ZN5flash44flash_bwd_dq_dk_dv_loop_seqk_parallel_kernelI23Flash_bwd_kernel_traitsILi32ELi128ELi128ELi8ELi4ELi4ELi4ELb1ELb0EN7cutlass6half_tE19Flash_kernel_traitsILi32ELi128ELi128ELi8ES3_EELb0ELb0ELb0ELb0ELb0ELb0ELb0EEEvNS_16Flash_bwd_paramsE
        .type           _ZN5flash44flash_bwd_dq_dk_dv_loop_seqk_parallel_kernelI23Flash_bwd_kernel_traitsILi32ELi128ELi128ELi8ELi4ELi4ELi4ELb1ELb0EN7cutlass6half_tE19Flash_kernel_traitsILi32ELi128ELi128ELi8ES3_EELb0ELb0ELb0ELb0ELb0ELb0ELb0EEEvNS_16Flash_bwd_paramsE,@function
        .size           _ZN5flash44flash_bwd_dq_dk_dv_loop_seqk_parallel_kernelI23Flash_bwd_kernel_traitsILi32ELi128ELi128ELi8ELi4ELi4ELi4ELb1ELb0EN7cutlass6half_tE19Flash_kernel_traitsILi32ELi128ELi128ELi8ES3_EELb0ELb0ELb0ELb0ELb0ELb0ELb0EEEvNS_16Flash_bwd_paramsE,(.L_x_1325 - _ZN5flash44flash_bwd_dq_dk_dv_loop_seqk_parallel_kernelI23Flash_bwd_kernel_traitsILi32ELi128ELi128ELi8ELi4ELi4ELi4ELb1ELb0EN7cutlass6half_tE19Flash_kernel_traitsILi32ELi128ELi128ELi8ES3_EELb0ELb0ELb0ELb0ELb0ELb0ELb0EEEvNS_16Flash_bwd_paramsE)
        .other          _ZN5flash44flash_bwd_dq_dk_dv_loop_seqk_parallel_kernelI23Flash_bwd_kernel_traitsILi32ELi128ELi128ELi8ELi4ELi4ELi4ELb1ELb0EN7cutlass6half_tE19Flash_kernel_traitsILi32ELi128ELi128ELi8ES3_EELb0ELb0ELb0ELb0ELb0ELb0ELb0EEEvNS_16Flash_bwd_paramsE,@"STO_CUDA_ENTRY STV_DEFAULT"
_ZN5flash44flash_bwd_dq_dk_dv_loop_seqk_parallel_kernelI23Flash_bwd_kernel_traitsILi32ELi128ELi128ELi8ELi4ELi4ELi4ELb1ELb0EN7cutlass6half_tE19Flash_kernel_traitsILi32ELi128ELi128ELi8ES3_EELb0ELb0ELb0ELb0ELb0ELb0ELb0EEEvNS_16Flash_bwd_paramsE:
.text._ZN5flash44flash_bwd_dq_dk_dv_loop_seqk_parallel_kernelI23Flash_bwd_kernel_traitsILi32ELi128ELi128ELi8ELi4ELi4ELi4ELb1ELb0EN7cutlass6half_tE19Flash_kernel_traitsILi32ELi128ELi128ELi8ES3_EELb0ELb0ELb0ELb0ELb0ELb0ELb0EEEvNS_16Flash_bwd_paramsE:
        /* <DEDUP_REMOVED lines=12> */
[----:B------:R-:W2:Y:S01]  /*00c0*/  S2UR UR50, SR_CTAID.Z ;  /* 0x00000000003279c3 */ /* 0x000ea20000002700 */
[----:B------:R-:W-:Y:S01]  /*00d0*/  UMOV UR8, 0x80 ;  /* 0x0000008000087882 */ /* 0x000fe20000000000 */
[----:B------:R-:W-:Y:S01]  /*00e0*/  IMAD.MOV.U32 R177, RZ, RZ, -0x10 ;  /* 0xfffffff0ffb17424 */ /* 0x000fe200078e00ff */
[----:B------:R-:W-:Y:S01]  /*00f0*/  ULDC UR5, c[0x0][0x210] ;  /* 0x0000840000057ab9 */ /* 0x000fe20000000800 */
[----:B------:R-:W-:Y:S01]  /*0100*/  IMAD.MOV.U32 R153, RZ, RZ, 0x20 ;  /* 0x00000020ff997424 */ /* 0x000fe200078e00ff */
[----:B------:R-:W-:Y:S01]  /*0110*/  ULDC UR4, c[0x0][0x234] ;  /* 0x00008d0000047ab9 */ /* 0x000fe20000000800 */
[----:B------:R-:W-:Y:S01]  /*0120*/  IMAD.MOV.U32 R148, RZ, RZ, 0x40 ;  /* 0x00000040ff947424 */ /* 0x000fe200078e00ff */
[----:B------:R-:W-:Y:S01]  /*0130*/  UIMAD UR4, UR8, UR5, UR4 ;  /* 0x00000005080472a4 */ /* 0x000fe2000f8e0204 */
[----:B------:R-:W3:Y:S01]  /*0140*/  S2UR UR45, SR_CTAID.Y ;  /* 0x00000000002d79c3 */ /* 0x000ee20000002600 */
[----:B------:R-:W-:-:S02]  /*0150*/  ULDC UR13, c[0x0][0x1c8] ;  /* 0x00007200000d7ab9 */ /* 0x000fc40000000800 */
[----:B------:R-:W-:Y:S02]  /*0160*/  ULDC.U8 UR10, c[0x0][0x328] ;  /* 0x0000ca00000a7ab9 */ /* 0x000fe40000000000 */
[----:B------:R-:W-:Y:S02]  /*0170*/  ULDC UR9, c[0x0][0x1c0] ;  /* 0x0000700000097ab9 */ /* 0x000fe40000000800 */
[----:B------:R-:W-:Y:S02]  /*0180*/  UISETP.NE.AND UP2, UPT, UR10, URZ, UPT ;  /* 0x0000003f0a00728c */ /* 0x000fe4000bf45270 */
[----:B------:R-:W-:Y:S02]  /*0190*/  ULDC UR25, c[0x0][0x214] ;  /* 0x0000850000197ab9 */ /* 0x000fe40000000800 */
[----:B------:R-:W-:Y:S02]  /*01a0*/  ULDC UR15, c[0x0][0x224] ;  /* 0x00008900000f7ab9 */ /* 0x000fe40000000800 */
[----:B------:R-:W-:Y:S01]  /*01b0*/  ULDC UR16, c[0x0][0x224] ;  /* 0x0000890000107ab9 */ /* 0x000fe20000000800 */
[----:B-1----:R-:W-:Y:S01]  /*01c0*/  SHF.R.S32.HI R14, RZ, 0x1f, R18 ;  /* 0x0000001fff0e7819 */ /* 0x002fe20000011412 */
[----:B--2---:R-:W-:-:S02]  /*01d0*/  ULOP3.LUT UR8, UR50, UR13, URZ, 0x3c, !UPT ;  /* 0x0000000d32087292 */ /* 0x004fc4000f8e3c3f */
[----:B------:R-:W-:Y:S01]  /*01e0*/  USHF.R.S32.HI UR5, URZ, 0x1f, UR16 ;  /* 0x0000001f3f057899 */ /* 0x000fe20008011410 */
[CC--:B------:R-:W-:Y:S01]  /*01f0*/  LEA.HI R5, R14.reuse, R18.reuse, RZ, 0x4 ;  /* 0x000000120e057211 */ /* 0x0c0fe200078f20ff */
[----:B------:R-:W-:Y:S01]  /*0200*/  ULDC UR56, c[0x0][0x22c] ;  /* 0x00008b0000387ab9 */ /* 0x000fe20000000800 */
[CC--:B------:R-:W-:Y:S01]  /*0210*/  LEA.HI R146, R14.reuse, R18.reuse, RZ, 0x3 ;  /* 0x000000120e927211 */ /* 0x0c0fe200078f18ff */
[----:B------:R-:W-:Y:S01]  /*0220*/  UIMAD UR60, UR50, UR56, URZ ;  /* 0x00000038323c72a4 */ /* 0x000fe2000f8e023f */
[----:B------:R-:W-:Y:S01]  /*0230*/  SHF.R.S32.HI R2, RZ, 0x4, R5 ;  /* 0x00000004ff027819 */ /* 0x000fe20000011405 */
[----:B---3--:R-:W-:Y:S01]  /*0240*/  @UP2 UIMAD UR10, UR45, UR25, URZ ;  /* 0x000000192d0a22a4 */ /* 0x008fe2000f8e023f */
[----:B------:R-:W-:Y:S01]  /*0250*/  LEA.HI R8, R14, R18, RZ, 0x2 ;  /* 0x000000120e087211 */ /* 0x000fe200078f10ff */
[----:B------:R-:W-:Y:S01]  /*0260*/  ULDC UR48, c[0x0][0x1c0] ;  /* 0x0000700000307ab9 */ /* 0x000fe20000000800 */
[----:B------:R-:W-:Y:S01]  /*0270*/  LEA.HI R0, R5, R2, RZ, 0x1 ;  /* 0x0000000205007211 */ /* 0x000fe200078f08ff */
[----:B------:R-:W-:Y:S01]  /*0280*/  UIMAD.WIDE UR48, UR56, UR48, URZ ;  /* 0x00000030383072a5 */ /* 0x000fe2000f8e023f */
[----:B------:R-:W-:Y:S01]  /*0290*/  LOP3.LUT R3, R8, 0xfffffffc, RZ, 0xc0, !PT ;  /* 0xfffffffc08037812 */ /* 0x000fe200078ec0ff */
[----:B------:R-:W-:Y:S01]  /*02a0*/  UIMAD.WIDE.U32 UR58, UR45, UR16, URZ ;  /* 0x000000102d3a72a5 */ /* 0x000fe2000f8e003f */
[----:B------:R-:W-:Y:S01]  /*02b0*/  LOP3.LUT R0, R0, 0xfffffffe, RZ, 0xc0, !PT ;  /* 0xfffffffe00007812 */ /* 0x000fe200078ec0ff */
[----:B------:R-:W-:Y:S01]  /*02c0*/  ULDC UR14, c[0x0][0x1c0] ;  /* 0x00007000000e7ab9 */ /* 0x000fe20000000800 */
[----:B------:R-:W-:Y:S01]  /*02d0*/  SHF.R.S32.HI R247, RZ, 0x2, R8 ;  /* 0x00000002fff77819 */ /* 0x000fe20000011408 */
[----:B------:R-:W-:Y:S01]  /*02e0*/  IMAD.IADD R7, R18, 0x1, -R3 ;  /* 0x0000000112077824 */ /* 0x000fe200078e0a03 */
[-C--:B------:R-:W-:Y:S01]  /*02f0*/  LEA.HI R3, R14, R18.reuse, RZ, 0x7 ;  /* 0x000000120e037211 */ /* 0x080fe200078f38ff */
[----:B------:R-:W-:Y:S01]  /*0300*/  IMAD.IADD R12, R2, 0x1, -R0 ;  /* 0x00000001020c7824 */ /* 0x000fe200078e0a00 */
[----:B------:R-:W-:Y:S01]  /*0310*/  LOP3.LUT R0, R146, 0xfffffff8, RZ, 0xc0, !PT ;  /* 0xfffffff892007812 */ /* 0x000fe200078ec0ff */
[----:B------:R-:W-:Y:S01]  /*0320*/  IMAD.SHL.U32 R214, R7, 0x8, RZ ;  /* 0x0000000807d67824 */ /* 0x000fe200078e00ff */
[----:B------:R-:W-:Y:S01]  /*0330*/  SHF.R.S32.HI R2, RZ, 0x3, R146 ;  /* 0x00000003ff027819 */ /* 0x000fe20000011492 */
[----:B------:R-:W-:Y:S01]  /*0340*/  ULDC UR12, c[0x0][0x1c0] ;  /* 0x00007000000c7ab9 */ /* 0x000fe20000000800 */
[----:B------:R-:W-:Y:S01]  /*0350*/  SHF.R.S32.HI R10, RZ, 0x7, R3 ;  /* 0x00000007ff0a7819 */ /* 0x000fe20000011403 */
[----:B------:R-:W-:Y:S01]  /*0360*/  IMAD.IADD R6, R18, 0x1, -R0 ;  /* 0x0000000112067824 */ /* 0x000fe200078e0a00 */
[----:B------:R-:W-:Y:S01]  /*0370*/  LEA.HI R14, R14, R18, RZ, 0x5 ;  /* 0x000000120e0e7211 */ /* 0x000fe200078f28ff */
[----:B------:R-:W-:Y:S01]  /*0380*/  IMAD.SHL.U32 R0, R2, 0x40, RZ ;  /* 0x0000004002007824 */ /* 0x000fe200078e00ff */
[----:B------:R-:W-:-:S02]  /*0390*/  UIMAD UR56, UR56, UR12, URZ ;  /* 0x0000000c383872a4 */ /* 0x000fc4000f8e023f */
[----:B------:R-:W-:Y:S01]  /*03a0*/  LEA.HI R9, R6, R6, RZ, 0x1 ;  /* 0x0000000606097211 */ /* 0x000fe200078f08ff */
[----:B------:R-:W-:Y:S01]  /*03b0*/  ULDC.U8 UR11, c[0x0][0x3d0] ;  /* 0x0000f400000b7ab9 */ /* 0x000fe20000000000 */
[----:B------:R-:W-:Y:S01]  /*03c0*/  LOP3.LUT R0, R0, 0xc0, RZ, 0xc0, !PT ;  /* 0x000000c000007812 */ /* 0x000fe200078ec0ff */
[----:B------:R-:W-:Y:S01]  /*03d0*/  USHF.L.U32 UR57, UR56, 0x7, URZ ;  /* 0x0000000738397899 */ /* 0x000fe2000800063f */
[----:B------:R-:W-:Y:S01]  /*03e0*/  LOP3.LUT R2, R9, 0x3fffffe, RZ, 0xc0, !PT ;  /* 0x03fffffe09027812 */ /* 0x000fe200078ec0ff */
[----:B------:R-:W-:Y:S01]  /*03f0*/  ULDC.64 UR6, c[0x0][0x118] ;  /* 0x0000460000067ab9 */ /* 0x000fe20000000a00 */
[----:B------:R-:W-:Y:S01]  /*0400*/  SHF.R.U32.HI R4, RZ, 0x3, R0 ;  /* 0x00000003ff047819 */ /* 0x000fe20000011600 */
[----:B------:R-:W-:Y:S01]  /*0410*/  UMOV UR53, 0xffffe000 ;  /* 0xffffe00000357882 */ /* 0x000fe20000000000 */
[----:B------:R-:W-:Y:S01]  /*0420*/  LOP3.LUT R3, R0, 0x18, R214, 0xf8, !PT ;  /* 0x0000001800037812 */ /* 0x000fe200078ef8d6 */
[----:B------:R-:W-:Y:S01]  /*0430*/  IMAD.IADD R2, R6, 0x1, -R2 ;  /* 0x0000000106027824 */ /* 0x000fe200078e0a02 */
[----:B------:R-:W-:Y:S01]  /*0440*/  SHF.R.S32.HI R19, RZ, 0x5, R14 ;  /* 0x00000005ff137819 */ /* 0x000fe2000001140e */
[----:B------:R-:W-:Y:S01]  /*0450*/  IMAD R0, R10, 0x8, R12 ;  /* 0x000000080a007824 */ /* 0x000fe200078e020c */
[----:B------:R-:W-:Y:S01]  /*0460*/  LOP3.LUT R252, R3, R4, RZ, 0x3c, !PT ;  /* 0x0000000403fc7212 */ /* 0x000fe200078e3cff */
[----:B------:R-:W-:-:S02]  /*0470*/  UISETP.NE.AND UP3, UPT, UR11, URZ, UPT ;  /* 0x0000003f0b00728c */ /* 0x000fc4000bf65270 */
[----:B------:R-:W-:Y:S01]  /*0480*/  IMAD R17, R0, 0x8, R2 ;  /* 0x0000000800117824 */ /* 0x000fe200078e0202 */
[----:B------:R-:W-:Y:S01]  /*0490*/  LOP3.LUT R0, R5, 0xfffffff0, RZ, 0xc0, !PT ;  /* 0xfffffff005007812 */ /* 0x000fe200078ec0ff */
[----:B------:R-:W-:Y:S01]  /*04a0*/  UIMAD.WIDE.U32 UR54, UR48, UR58, URZ ;  /* 0x0000003a303672a5 */ /* 0x000fe2000f8e003f */
[----:B------:R-:W-:Y:S01]  /*04b0*/  LEA.HI R5, R8, R247, RZ, 0x1 ;  /* 0x000000f708057211 */ /* 0x000fe200078f08ff */
[----:B------:R-:W-:Y:S02]  /*04c0*/  UIMAD UR24, UR56, 0x28, URZ ;  /* 0x00000028381878a4 */ /* 0x000fe4000f8e023f */
[----:B------:R-:W-:Y:S01]  /*04d0*/  IMAD.IADD R0, R18, 0x1, -R0 ;  /* 0x0000000112007824 */ /* 0x000fe200078e0a00 */
[----:B------:R-:W-:Y:S01]  /*04e0*/  LOP3.LUT R5, R5, 0x7fffffe, RZ, 0xc0, !PT ;  /* 0x07fffffe05057812 */ /* 0x000fe200078ec0ff */
[----:B------:R-:W-:Y:S02]  /*04f0*/  UIMAD UR23, UR56, 0x30, URZ ;  /* 0x00000030381778a4 */ /* 0x000fe4000f8e023f */
[----:B------:R-:W-:Y:S01]  /*0500*/  UIMAD UR22, UR56, 0x38, URZ ;  /* 0x00000038381678a4 */ /* 0x000fe2000f8e023f */
[----:B------:R-:W-:Y:S01]  /*0510*/  SHF.R.S32.HI R3, RZ, 0x1f, R0 ;  /* 0x0000001fff037819 */ /* 0x000fe20000011400 */
[----:B------:R-:W-:Y:S01]  /*0520*/  USHF.L.U32 UR21, UR56, 0x6, URZ ;  /* 0x0000000638157899 */ /* 0x000fe2000800063f */
[-C--:B------:R-:W-:Y:S01]  /*0530*/  LEA.HI R2, R0, R0.reuse, RZ, 0x1 ;  /* 0x0000000000027211 */ /* 0x080fe200078f08ff */
[----:B------:R-:W-:Y:S01]  /*0540*/  UIMAD UR20, UR56, 0x48, URZ ;  /* 0x00000048381478a4 */ /* 0x000fe2000f8e023f */
[----:B------:R-:W-:Y:S01]  /*0550*/  LEA.HI R11, R3, R0, RZ, 0x3 ;  /* 0x00000000030b7211 */ /* 0x000fe200078f18ff */
[----:B------:R-:W-:Y:S01]  /*0560*/  UIMAD UR19, UR56, 0x50, URZ ;  /* 0x00000050381378a4 */ /* 0x000fe2000f8e023f */
[----:B------:R-:W-:Y:S01]  /*0570*/  LOP3.LUT R4, R2, 0x7fffffe, RZ, 0xc0, !PT ;  /* 0x07fffffe02047812 */ /* 0x000fe200078ec0ff */
[----:B------:R-:W-:Y:S01]  /*0580*/  UIMAD UR18, UR56, 0x58, URZ ;  /* 0x00000058381278a4 */ /* 0x000fe2000f8e023f */
[----:B------:R-:W-:Y:S01]  /*0590*/  LOP3.LUT R3, R11, 0xfffffff8, RZ, 0xc0, !PT ;  /* 0xfffffff80b037812 */ /* 0x000fe200078ec0ff */
[----:B------:R-:W-:-:S02]  /*05a0*/  UIMAD UR17, UR56, 0x60, URZ ;  /* 0x00000060381178a4 */ /* 0x000fc4000f8e023f */
[C---:B------:R-:W-:Y:S01]  /*05b0*/  IMAD.IADD R16, R0.reuse, 0x1, -R4 ;  /* 0x0000000100107824 */ /* 0x040fe200078e0a04 */
[----:B------:R-:W-:Y:S01]  /*05c0*/  UIMAD UR16, UR56, 0x68, URZ ;  /* 0x00000068381078a4 */ /* 0x000fe2000f8e023f */
[----:B------:R-:W-:Y:S01]  /*05d0*/  IMAD.IADD R15, R0, 0x1, -R3 ;  /* 0x00000001000f7824 */ /* 0x000fe200078e0a03 */
[----:B------:R-:W-:Y:S01]  /*05e0*/  SHF.R.S32.HI R3, RZ, 0x1f, R8 ;  /* 0x0000001fff037819 */ /* 0x000fe20000011408 */
[----:B------:R-:W-:Y:S01]  /*05f0*/  IMAD.IADD R0, R247, 0x1, -R5 ;  /* 0x00000001f7007824 */ /* 0x000fe200078e0a05 */
[----:B------:R-:W-:Y:S01]  /*0600*/  USHF.R.S32.HI UR61, URZ, 0x1f, UR57 ;  /* 0x0000001f3f3d7899 */ /* 0x000fe20008011439 */
[----:B------:R-:W-:Y:S01]  /*0610*/  IMAD.U32 R4, RZ, RZ, UR4 ;  /* 0x00000004ff047e24 */ /* 0x000fe2000f8e00ff */
[----:B------:R-:W-:Y:S01]  /*0620*/  LEA.HI R3, R3, R247, RZ, 0x3 ;  /* 0x000000f703037211 */ /* 0x000fe200078f18ff */
[----:B------:R-:W-:Y:S01]  /*0630*/  IMAD R0, R19, 0x8, R0 ;  /* 0x0000000813007824 */ /* 0x000fe200078e0200 */
[----:B------:R-:W-:Y:S02]  /*0640*/  UIMAD UR4, UR45, UR9, UR50 ;  /* 0x000000092d0472a4 */ /* 0x000fe4000f8e0232 */
[----:B------:R1:W-:Y:S01]  /*0650*/  STL [R1+0x28], R4 ;  /* 0x0000280401007387 */ /* 0x0003e20000100800 */
[----:B------:R-:W-:Y:S01]  /*0660*/  IMAD.U32 R252, R0, 0x20, R252 ;  /* 0x0000002000fc7824 */ /* 0x000fe200078e00fc */
[----:B------:R-:W-:Y:S01]  /*0670*/  LOP3.LUT R0, R3, 0xfffffff8, RZ, 0xc0, !PT ;  /* 0xfffffff803007812 */ /* 0x000fe200078ec0ff */
[----:B------:R-:W-:Y:S01]  /*0680*/  USHF.L.U32 UR9, UR45, 0x7, URZ ;  /* 0x000000072d097899 */ /* 0x000fe2000800063f */
[--C-:B------:R-:W-:Y:S01]  /*0690*/  SHF.R.S32.HI R3, RZ, 0x1, R2.reuse ;  /* 0x00000001ff037819 */ /* 0x100fe20000011402 */
[----:B------:R-:W-:Y:S01]  /*06a0*/  UIADD3 UR13, -UR57, URZ, URZ ;  /* 0x0000003f390d7290 */ /* 0x000fe2000fffe13f */
[----:B------:R-:W-:Y:S01]  /*06b0*/  SHF.R.S32.HI R2, RZ, 0x1f, R2 ;  /* 0x0000001fff027819 */ /* 0x000fe20000011402 */
[----:B------:R-:W-:-:S03]  /*06c0*/  IMAD.IADD R0, R247, 0x1, -R0 ;  /* 0x00000001f7007824 */ /* 0x000fc600078e0a00 */
[----:B------:R-:W-:Y:S02]  /*06d0*/  LEA.HI R2, R2, R3, RZ, 0x2 ;  /* 0x0000000302027211 */ /* 0x000fe400078f10ff */
[----:B------:R-:W-:Y:S02]  /*06e0*/  LOP3.LUT P5, RZ, R0, 0x2, RZ, 0xc0, !PT ;  /* 0x0000000200ff7812 */ /* 0x000fe400078ac0ff */
[----:B------:R-:W-:Y:S02]  /*06f0*/  LOP3.LUT R2, R2, 0xfffffffc, RZ, 0xc0, !PT ;  /* 0xfffffffc02027812 */ /* 0x000fe400078ec0ff */
[----:B------:R-:W-:Y:S02]  /*0700*/  LOP3.LUT P4, RZ, R0, 0x4, RZ, 0xc0, !PT ;  /* 0x0000000400ff7812 */ /* 0x000fe4000788c0ff */
[----:B------:R-:W-:Y:S01]  /*0710*/  SEL R178, R153, 0xffffffe0, !P5 ;  /* 0xffffffe099b27807 */ /* 0x000fe20006800000 */
[----:B------:R-:W-:Y:S01]  /*0720*/  IMAD.IADD R13, R3, 0x1, -R2 ;  /* 0x00000001030d7824 */ /* 0x000fe200078e0a02 */
[----:B------:R-:W-:-:S02]  /*0730*/  SHF.R.S32.HI R2, RZ, 0x1f, R14 ;  /* 0x0000001fff027819 */ /* 0x000fc4000001140e */
[----:B------:R-:W-:Y:S02]  /*0740*/  LOP3.LUT R3, R14, 0xffffffe0, RZ, 0xc0, !PT ;  /* 0xffffffe00e037812 */ /* 0x000fe400078ec0ff */
[----:B------:R-:W-:Y:S02]  /*0750*/  LEA.HI R2, R2, R19, RZ, 0x2 ;  /* 0x0000001302027211 */ /* 0x000fe400078f10ff */
[----:B-1----:R-:W-:Y:S01]  /*0760*/  LOP3.LUT R4, R0, 0x1, RZ, 0xc0, !PT ;  /* 0x0000000100047812 */ /* 0x002fe200078ec0ff */
[----:B------:R-:W-:Y:S01]  /*0770*/  IMAD.IADD R8, R18, 0x1, -R3 ;  /* 0x0000000112087824 */ /* 0x000fe200078e0a03 */
[----:B------:R-:W-:Y:S02]  /*0780*/  LOP3.LUT R3, R2, 0xfffffffc, RZ, 0xc0, !PT ;  /* 0xfffffffc02037812 */ /* 0x000fe400078ec0ff */
[----:B------:R-:W-:Y:S01]  /*0790*/  ISETP.NE.U32.AND P6, PT, R4, 0x1, PT ;  /* 0x000000010400780c */ /* 0x000fe20003fc5070 */
[----:B------:R-:W-:Y:S01]  /*07a0*/  IMAD.U32 R4, RZ, RZ, UR8 ;  /* 0x00000008ff047e24 */ /* 0x000fe2000f8e00ff */
[----:B------:R-:W-:Y:S01]  /*07b0*/  USHF.R.S32.HI UR8, URZ, 0x1f, UR50 ;  /* 0x0000001f3f087899 */ /* 0x000fe20008011432 */
[----:B------:R-:W-:Y:S01]  /*07c0*/  SHF.R.S32.HI R2, RZ, 0x1, R9 ;  /* 0x00000001ff027819 */ /* 0x000fe20000011409 */
[----:B------:R-:W-:Y:S01]  /*07d0*/  IMAD.IADD R158, R19, 0x1, -R3 ;  /* 0x00000001139e7824 */ /* 0x000fe200078e0a03 */
[----:B------:R-:W-:Y:S01]  /*07e0*/  LEA.HI R9, R0, R0, RZ, 0x1 ;  /* 0x0000000000097211 */ /* 0x000fe200078f08ff */
[----:B------:R1:W-:Y:S01]  /*07f0*/  STL [R1+0x24], R4 ;  /* 0x0000240401007387 */ /* 0x0003e20000100800 */
[----:B------:R-:W-:Y:S01]  /*0800*/  LOP3.LUT P0, RZ, R2, 0x2, RZ, 0xc0, !PT ;  /* 0x0000000202ff7812 */ /* 0x000fe2000780c0ff */
[----:B------:R-:W-:Y:S01]  /*0810*/  IMAD.U32 R5, RZ, RZ, UR8 ;  /* 0x00000008ff057e24 */ /* 0x000fe2000f8e00ff */
[----:B------:R-:W-:Y:S01]  /*0820*/  SHF.R.S32.HI R5, RZ, 0x1f, R8 ;  /* 0x0000001fff057819 */ /* 0x000fe20000011408 */
[----:B------:R2:W-:Y:S01]  /*0830*/  STL [R1+0x18], R8 ;  /* 0x0000180801007387 */ /* 0x0005e20000100800 */
[----:B------:R-:W-:Y:S01]  /*0840*/  LOP3.LUT R3, R9, 0x3fffffe, RZ, 0xc0, !PT ;  /* 0x03fffffe09037812 */ /* 0x000fe200078ec0ff */
[----:B------:R-:W-:Y:S01]  /*0850*/  USHF.R.S32.HI UR8, URZ, 0x1f, UR45 ;  /* 0x0000001f3f087899 */ /* 0x000fe2000801142d */
[----:B------:R-:W-:-:S02]  /*0860*/  SEL R177, R177, 0x10, !P6 ;  /* 0x00000010b1b17807 */ /* 0x000fc40007000000 */
[----:B------:R-:W-:Y:S01]  /*0870*/  SEL R145, R153, 0xffffffe0, !P0 ;  /* 0xffffffe099917807 */ /* 0x000fe20004000000 */
[----:B-1----:R-:W-:Y:S02]  /*0880*/  IMAD.SHL.U32 R4, R6, 0x40, RZ ;  /* 0x0000004006047824 */ /* 0x002fe400078e00ff */
[----:B------:R-:W-:-:S03]  /*0890*/  IMAD.SHL.U32 R6, R7, 0x2, RZ ;  /* 0x0000000207067824 */ /* 0x000fc600078e00ff */
[----:B------:R-:W-:Y:S01]  /*08a0*/  LOP3.LUT R7, R4, 0x1c0, RZ, 0xc0, !PT ;  /* 0x000001c004077812 */ /* 0x000fe200078ec0ff */
[----:B------:R-:W-:Y:S01]  /*08b0*/  IMAD R183, R10, 0x2000, R6 ;  /* 0x000020000ab77824 */ /* 0x000fe200078e0206 */
[----:B------:R-:W-:Y:S01]  /*08c0*/  LEA.HI R4, R5, R8, RZ, 0x2 ;  /* 0x0000000805047211 */ /* 0x000fe200078f10ff */
[----:B--2---:R-:W-:Y:S01]  /*08d0*/  IMAD.SHL.U32 R8, R2, 0x40, RZ ;  /* 0x0000004002087824 */ /* 0x004fe200078e00ff */
[----:B------:R-:W-:Y:S01]  /*08e0*/  SHF.R.S32.HI R5, RZ, 0x3, R11 ;  /* 0x00000003ff057819 */ /* 0x000fe2000001140b */
[----:B------:R-:W-:Y:S02]  /*08f0*/  IMAD.SHL.U32 R2, R158, 0x10, RZ ;  /* 0x000000109e027824 */ /* 0x000fe400078e00ff */
[C---:B------:R-:W-:Y:S02]  /*0900*/  IMAD.IADD R11, R0.reuse, 0x1, -R3 ;  /* 0x00000001000b7824 */ /* 0x040fe400078e0a03 */
[----:B------:R-:W-:Y:S01]  /*0910*/  IMAD.SHL.U32 R0, R0, 0x40, RZ ;  /* 0x0000004000007824 */ /* 0x000fe200078e00ff */
[----:B------:R-:W-:Y:S01]  /*0920*/  LEA.HI.SX32 R14, R4, R2, 0x1e ;  /* 0x00000002040e7211 */ /* 0x000fe200078ff2ff */
[----:B------:R-:W-:Y:S01]  /*0930*/  IMAD.SHL.U32 R3, R158, 0x400, RZ ;  /* 0x000004009e037824 */ /* 0x000fe200078e00ff */
[----:B------:R-:W-:Y:S01]  /*0940*/  LOP3.LUT R4, R7, 0x30, R2, 0xf8, !PT ;  /* 0x0000003007047812 */ /* 0x000fe200078ef802 */
[C---:B------:R-:W-:Y:S01]  /*0950*/  IMAD R16, R5.reuse, 0x8, R16 ;  /* 0x0000000805107824 */ /* 0x040fe200078e0210 */
[----:B------:R-:W-:Y:S01]  /*0960*/  LOP3.LUT R2, R0, 0x1c0, RZ, 0xc0, !PT ;  /* 0x000001c000027812 */ /* 0x000fe200078ec0ff */
[----:B------:R-:W-:Y:S01]  /*0970*/  IMAD R147, R5, 0x200, R3 ;  /* 0x0000020005937824 */ /* 0x000fe200078e0203 */
[----:B------:R-:W-:Y:S01]  /*0980*/  LOP3.LUT R0, R8, 0xc0, RZ, 0xc0, !PT ;  /* 0x000000c008007812 */ /* 0x000fe200078ec0ff */
[----:B------:R-:W-:Y:S01]  /*0990*/  STL [R1+0x4], R14 ;  /* 0x0000040e01007387 */ /* 0x000fe20000100800 */
[----:B------:R-:W-:-:S02]  /*09a0*/  LOP3.LUT R4, R4, 0x8, R146, 0xf8, !PT ;  /* 0x0000000804047812 */ /* 0x000fc400078ef892 */
[----:B------:R-:W-:Y:S02]  /*09b0*/  LEA.HI R2, R2, R2, RZ, 0x1d ;  /* 0x0000000202027211 */ /* 0x000fe400078fe8ff */
[----:B------:R-:W-:Y:S02]  /*09c0*/  LOP3.LUT R146, R0, 0x8, R146, 0xf8, !PT ;  /* 0x0000000800927812 */ /* 0x000fe400078ef892 */
[----:B------:R-:W-:Y:S02]  /*09d0*/  SHF.R.U32.HI R0, RZ, 0x3, R0 ;  /* 0x00000003ff007819 */ /* 0x000fe40000011600 */
[----:B------:R-:W-:Y:S01]  /*09e0*/  IADD3 R183, R2, R183, R3 ;  /* 0x000000b702b77210 */ /* 0x000fe20007ffe003 */
[----:B------:R-:W-:Y:S01]  /*09f0*/  IMAD.U32 R3, RZ, RZ, UR9 ;  /* 0x00000009ff037e24 */ /* 0x000fe2000f8e00ff */
[----:B------:R-:W-:Y:S01]  /*0a00*/  LOP3.LUT R146, R146, R0, RZ, 0x3c, !PT ;  /* 0x0000000092927212 */ /* 0x000fe200078e3cff */
[----:B------:R-:W-:Y:S01]  /*0a10*/  IMAD R0, R158, 0x200, R6 ;  /* 0x000002009e007824 */ /* 0x000fe200078e0206 */
[----:B------:R-:W-:Y:S01]  /*0a20*/  USHF.R.S32.HI UR9, URZ, 0x1f, UR50 ;  /* 0x0000001f3f097899 */ /* 0x000fe20008011432 */
[----:B------:R-:W-:Y:S01]  /*0a30*/  SHF.R.U32.HI R2, RZ, 0x3, R7 ;  /* 0x00000003ff027819 */ /* 0x000fe20000011607 */
[----:B------:R-:W-:-:S02]  /*0a40*/  IMAD.U32 R3, RZ, RZ, UR8 ;  /* 0x00000008ff037e24 */ /* 0x000fc4000f8e00ff */
[----:B------:R-:W-:Y:S01]  /*0a50*/  IMAD R11, R11, 0x20, R0 ;  /* 0x000000200b0b7824 */ /* 0x000fe200078e0200 */
[----:B------:R-:W-:Y:S01]  /*0a60*/  LOP3.LUT R5, R4, R2, RZ, 0x3c, !PT ;  /* 0x0000000204057212 */ /* 0x000fe200078e3cff */
[----:B------:R-:W-:Y:S01]  /*0a70*/  IMAD.U32 R0, RZ, RZ, UR8 ;  /* 0x00000008ff007e24 */ /* 0x000fe2000f8e00ff */
[----:B------:R-:W-:Y:S01]  /*0a80*/  @!UP2 UIMAD UR8, UR45, UR14, UR50 ;  /* 0x0000000e2d08a2a4 */ /* 0x000fe2000f8e0232 */
[----:B------:R-:W-:Y:S01]  /*0a90*/  IMAD.U32 R2, RZ, RZ, UR9 ;  /* 0x00000009ff027e24 */ /* 0x000fe2000f8e00ff */
[----:B------:R-:W-:Y:S01]  /*0aa0*/  UIMAD UR14, UR56, 0x78, URZ ;  /* 0x00000078380e78a4 */ /* 0x000fe2000f8e023f */
[----:B------:R-:W-:Y:S01]  /*0ab0*/  IMAD.U32 R0, RZ, RZ, UR9 ;  /* 0x00000009ff007e24 */ /* 0x000fe2000f8e00ff */
[----:B------:R-:W-:Y:S01]  /*0ac0*/  UIMAD UR9, UR4, UR15, URZ ;  /* 0x0000000f040972a4 */ /* 0x000fe2000f8e023f */
[----:B------:R-:W-:Y:S01]  /*0ad0*/  IMAD.U32 R3, RZ, RZ, UR10 ;  /* 0x0000000aff037e24 */ /* 0x000fe2000f8e00ff */
[----:B------:R-:W-:Y:S01]  /*0ae0*/  UIMAD UR4, UR5, UR45, URZ ;  /* 0x0000002d050472a4 */ /* 0x000fe2000f8e023f */
[----:B------:R-:W-:Y:S01]  /*0af0*/  IMAD.SHL.U32 R2, R18, 0x2, RZ ;  /* 0x0000000212027824 */ /* 0x000fe200078e00ff */
[----:B------:R-:W-:Y:S01]  /*0b00*/  SHF.R.S32.HI R0, RZ, 0x1, R9 ;  /* 0x00000001ff007819 */ /* 0x000fe20000011409 */
[----:B------:R-:W-:Y:S01]  /*0b10*/  IMAD.SHL.U32 R183, R183, 0x2, RZ ;  /* 0x00000002b7b77824 */ /* 0x000fe200078e00ff */
[----:B------:R1:W-:Y:S01]  /*0b20*/  STL [R1+0x20], R3 ;  /* 0x0000200301007387 */ /* 0x0003e20000100800 */
[----:B------:R-:W-:Y:S01]  /*0b30*/  IMAD.U32 R146, R17, 0x20, R146 ;  /* 0x0000002011927824 */ /* 0x000fe200078e0092 */
[----:B------:R-:W-:Y:S01]  /*0b40*/  LOP3.LUT R2, R2, 0x6, RZ, 0xc0, !PT ;  /* 0x0000000602027812 */ /* 0x000fe200078ec0ff */
[----:B------:R-:W-:Y:S01]  /*0b50*/  IMAD.U32 R4, RZ, RZ, UR4 ;  /* 0x00000004ff047e24 */ /* 0x000fe2000f8e00ff */
[C---:B------:R-:W-:Y:S01]  /*0b60*/  LOP3.LUT P3, RZ, R0.reuse, 0x2, RZ, 0xc0, !PT ;  /* 0x0000000200ff7812 */ /* 0x040fe2000786c0ff */
[----:B------:R-:W-:Y:S01]  /*0b70*/  IMAD.SHL.U32 R0, R0, 0x40, RZ ;  /* 0x0000004000007824 */ /* 0x000fe200078e00ff */
[----:B------:R-:W-:Y:S01]  /*0b80*/  USHF.R.S32.HI UR4, URZ, 0x1f, UR60 ;  /* 0x0000001f3f047899 */ /* 0x000fe2000801143c */
[C---:B------:R-:W-:Y:S01]  /*0b90*/  IADD3 R176, R183.reuse, 0x40, RZ ;  /* 0x00000040b7b07810 */ /* 0x040fe20007ffe0ff */
[----:B------:R-:W-:Y:S01]  /*0ba0*/  IMAD.IADD R181, R183, 0x1, R177 ;  /* 0x00000001b7b57824 */ /* 0x000fe200078e02b1 */
[----:B------:R-:W-:Y:S01]  /*0bb0*/  R2P PR, R15, 0x6 ;  /* 0x000000060f007804 */ /* 0x000fe20000000000 */
[----:B------:R-:W-:Y:S01]  /*0bc0*/  IMAD R145, R146, 0x2, R145 ;  /* 0x0000000292917824 */ /* 0x000fe200078e0291 */
[----:B------:R-:W-:Y:S01]  /*0bd0*/  LOP3.LUT R0, R0, 0xc0, RZ, 0xc0, !PT ;  /* 0x000000c000007812 */ /* 0x000fe200078ec0ff */
[C-C-:B------:R-:W-:Y:S01]  /*0be0*/  IMAD.IADD R182, R183.reuse, 0x1, R178.reuse ;  /* 0x00000001b7b67824 */ /* 0x140fe200078e02b2 */
[----:B------:R-:W-:Y:S01]  /*0bf0*/  @P4 IADD3 R176, R183, -0x40, RZ ;  /* 0xffffffc0b7b04810 */ /* 0x000fe20007ffe0ff */
[----:B------:R-:W-:Y:S01]  /*0c00*/  IMAD.IADD R180, R181, 0x1, R178 ;  /* 0x00000001b5b47824 */ /* 0x000fe200078e02b2 */
[----:B------:R-:W-:Y:S01]  /*0c10*/  SEL R148, R148, 0xffffffc0, !P2 ;  /* 0xffffffc094947807 */ /* 0x000fe20005000000 */
[----:B------:R-:W-:Y:S01]  /*0c20*/  IMAD.SHL.U32 R146, R146, 0x2, RZ ;  /* 0x0000000292927824 */ /* 0x000fe200078e00ff */
[----:B------:R-:W-:Y:S01]  /*0c30*/  LOP3.LUT P0, RZ, R13, 0x2, RZ, 0xc0, !PT ;  /* 0x000000020dff7812 */ /* 0x000fe2000780c0ff */
[--C-:B------:R-:W-:Y:S01]  /*0c40*/  IMAD.IADD R177, R177, 0x1, R176.reuse ;  /* 0x00000001b1b17824 */ /* 0x100fe200078e02b0 */
[----:B------:R-:W-:Y:S01]  /*0c50*/  UIMAD UR15, UR56, 0x70, URZ ;  /* 0x00000070380f78a4 */ /* 0x000fe2000f8e023f */
[C---:B------:R-:W-:Y:S01]  /*0c60*/  IMAD.IADD R179, R178.reuse, 0x1, R176 ;  /* 0x00000001b2b37824 */ /* 0x040fe200078e02b0 */
[----:B------:R-:W-:Y:S01]  /*0c70*/  SEL R153, R153, 0xffffffe0, !P0 ;  /* 0xffffffe099997807 */ /* 0x000fe20004000000 */
[----:B------:R-:W-:-:S02]  /*0c80*/  IMAD.IADD R178, R178, 0x1, R177 ;  /* 0x00000001b2b27824 */ /* 0x000fc400078e02b1 */
[----:B-1----:R-:W-:-:S05]  /*0c90*/  IMAD.U32 R3, RZ, RZ, UR9 ;  /* 0x00000009ff037e24 */ /* 0x002fca000f8e00ff */
[----:B------:R1:W-:Y:S04]  /*0ca0*/  STL [R1+0x1c], R3 ;  /* 0x00001c0301007387 */ /* 0x0003e80000100800 */
[----:B------:R2:W-:Y:S01]  /*0cb0*/  STL [R1+0x14], R4 ;  /* 0x0000140401007387 */ /* 0x0005e20000100800 */
[C---:B-1----:R-:W-:Y:S02]  /*0cc0*/  IMAD R3, R10.reuse, 0x40, R2 ;  /* 0x000000400a037824 */ /* 0x042fe400078e0202 */
[----:B------:R-:W-:Y:S02]  /*0cd0*/  IMAD.SHL.U32 R2, R10, 0x8, RZ ;  /* 0x000000080a027824 */ /* 0x000fe400078e00ff */
[----:B--2---:R-:W-:Y:S01]  /*0ce0*/  IMAD.SHL.U32 R4, R12, 0x10, RZ ;  /* 0x000000100c047824 */ /* 0x004fe200078e00ff */
[----:B------:R1:W-:Y:S02]  /*0cf0*/  STL [R1], R3 ;  /* 0x0000000301007387 */ /* 0x0003e40000100800 */
[----:B------:R-:W-:-:S04]  /*0d00*/  LOP3.LUT R2, R2, 0x8, RZ, 0xc0, !PT ;  /* 0x0000000802027812 */ /* 0x000fc800078ec0ff */
[----:B------:R-:W-:Y:S01]  /*0d10*/  LOP3.LUT R7, R2, 0x10, R4, 0xf8, !PT ;  /* 0x0000001002077812 */ /* 0x000fe200078ef804 */
[----:B-1----:R-:W-:Y:S01]  /*0d20*/  IMAD.U32 R3, RZ, RZ, UR4 ;  /* 0x00000004ff037e24 */ /* 0x002fe2000f8e00ff */
[----:B------:R-:W-:Y:S01]  /*0d30*/  UIMAD UR4, UR49, UR58, URZ ;  /* 0x0000003a310472a4 */ /* 0x000fe2000f8e023f */
[----:B------:R-:W-:-:S04]  /*0d40*/  SHF.R.U32.HI R3, RZ, 0x3, R0 ;  /* 0x00000003ff037819 */ /* 0x000fc80000011600 */
[----:B------:R-:W-:Y:S01]  /*0d50*/  LOP3.LUT R8, R3, R0, R2, 0x1e, !PT ;  /* 0x0000000003087212 */ /* 0x000fe200078e1e02 */
[----:B------:R-:W-:Y:S01]  /*0d60*/  IMAD.U32 R0, RZ, RZ, UR4 ;  /* 0x00000004ff007e24 */ /* 0x000fe2000f8e00ff */
[----:B------:R-:W-:Y:S01]  /*0d70*/  @!UP2 UIMAD UR4, UR8, UR25, URZ ;  /* 0x000000190804a2a4 */ /* 0x000fe2000f8e023f */
[----:B------:R-:W-:Y:S02]  /*0d80*/  IMAD.SHL.U32 R0, R15, 0x40, RZ ;  /* 0x000000400f007824 */ /* 0x000fe400078e00ff */
[----:B------:R-:W-:Y:S02]  /*0d90*/  IMAD.SHL.U32 R2, R13, 0x40, RZ ;  /* 0x000000400d027824 */ /* 0x000fe400078e00ff */
        /* <DEDUP_REMOVED lines=14> */
[----:B------:R-:W-:-:S02]  /*0e80*/  IMAD.IADD R147, R147, 0x1, R6 ;  /* 0x0000000193937824 */ /* 0x000fc400078e0206 */
[----:B------:R-:W-:Y:S02]  /*0e90*/  IMAD.IADD R152, R0, 0x1, R2 ;  /* 0x0000000100987824 */ /* 0x000fe400078e0202 */
[----:B------:R-:W-:Y:S01]  /*0ea0*/  IMAD.U32 R0, RZ, RZ, UR4 ;  /* 0x00000004ff007e24 */ /* 0x000fe2000f8e00ff */
[----:B------:R-:W-:Y:S01]  /*0eb0*/  LEA R147, R147, 0x8000, 0x1 ;  /* 0x0000800093937811 */ /* 0x000fe200078e08ff */
[----:B------:R-:W-:Y:S02]  /*0ec0*/  IMAD.IADD R158, R158, 0x1, R5 ;  /* 0x000000019e9e7824 */ /* 0x000fe400078e0205 */
[----:B------:R-:W-:Y:S01]  /*0ed0*/  IMAD.SHL.U32 R2, R3, 0x2, RZ ;  /* 0x0000000203027824 */ /* 0x000fe200078e00ff */
[----:B------:R1:W-:Y:S01]  /*0ee0*/  STL [R1+0x10], R0 ;  /* 0x0000100001007387 */ /* 0x0003e20000100800 */
[C---:B------:R-:W-:Y:S01]  /*0ef0*/  IADD3 R154, R147.reuse, 0x20, RZ ;  /* 0x00000020939a7810 */ /* 0x040fe20007ffe0ff */
[C---:B------:R-:W-:Y:S01]  /*0f00*/  IMAD.IADD R149, R147.reuse, 0x1, R148 ;  /* 0x0000000193957824 */ /* 0x040fe200078e0294 */
[----:B------:R-:W-:Y:S01]  /*0f10*/  @P1 IADD3 R154, R147, -0x20, RZ ;  /* 0xffffffe0939a1810 */ /* 0x000fe20007ffe0ff */
[----:B------:R2:W-:Y:S03]  /*0f20*/  STL [R1+0x8], R4 ;  /* 0x0000080401007387 */ /* 0x0005e60000100800 */
[----:B------:R-:W-:Y:S01]  /*0f30*/  IADD3 R157, R154, 0x2000, RZ ;  /* 0x000020009a9d7810 */ /* 0x000fe20007ffe0ff */
[----:B------:R-:W-:Y:S01]  /*0f40*/  IMAD.IADD R148, R148, 0x1, R154 ;  /* 0x0000000194947824 */ /* 0x000fe200078e029a */
[----:B------:R-:W-:-:S02]  /*0f50*/  IADD3 R156, R154, 0x4000, RZ ;  /* 0x000040009a9c7810 */ /* 0x000fc40007ffe0ff */
[----:B------:R-:W-:Y:S02]  /*0f60*/  IADD3 R155, R154, 0x6000, RZ ;  /* 0x000060009a9b7810 */ /* 0x000fe40007ffe0ff */
[C---:B-1----:R-:W-:Y:S02]  /*0f70*/  IADD3 R0, R4.reuse, 0x20, RZ ;  /* 0x0000002004007810 */ /* 0x042fe40007ffe0ff */
[----:B------:R-:W-:-:S05]  /*0f80*/  @P3 IADD3 R0, R4, -0x20, RZ ;  /* 0xffffffe004003810 */ /* 0x000fca0007ffe0ff */
[----:B------:R2:W-:Y:S02]  /*0f90*/  STL [R1+0xc], R0 ;  /* 0x00000c0001007387 */ /* 0x0005e40000100800 */
.L_x_74:
        /* <DEDUP_REMOVED lines=17> */
[----:B---3--:R-:W3:Y:S01]  /*10b0*/  @P0 LDG.E R8, [R8.64] ;  /* 0x0000001c08080981 */ /* 0x008ee2000c1e1900 */
        /* <DEDUP_REMOVED lines=10> */
[----:B--2---:R-:W-:Y:S02]  /*1160*/  MOV R4, UR8 ;  /* 0x0000000800047c02 */ /* 0x004fe40008000f00 */
[----:B------:R-:W-:Y:S02]  /*1170*/  PLOP3.LUT P1, PT, PT, PT, UP1, 0x80, 0x0 ;  /* 0x000000000000781c */ /* 0x000fe40003f2f018 */
[----:B------:R1:W2:Y:S01]  /*1180*/  @P2 LDG.E R3, [R6.64] ;  /* 0x0000001c06032981 */ /* 0x0002a2000c1e1900 */
[----:B------:R-:W-:-:S10]  /*1190*/  MOV R5, UR9 ;  /* 0x0000000900057c02 */ /* 0x000fd40008000f00 */
[----:B----4-:R-:W4:Y:S04]  /*11a0*/  @!P1 LDG.E R0, [R4.64] ;  /* 0x0000001c04009981 */ /* 0x010f28000c1e1900 */
[----:B-1---5:R-:W5:Y:S01]  /*11b0*/  @P2 LDG.E R6, [R6.64+0x4] ;  /* 0x0000041c06062981 */ /* 0x022f62000c1e1900 */
[----:B------:R-:W-:Y:S02]  /*11c0*/  UMOV UR5, 0xffffffff ;  /* 0xffffffff00057882 */ /* 0x000fe40000000000 */
[----:B------:R-:W-:Y:S02]  /*11d0*/  UMOV UR25, URZ ;  /* 0x0000003f00197c82 */ /* 0x000fe40008000000 */
[----:B------:R-:W-:Y:S02]  /*11e0*/  UMOV UR34, 0xffffffff ;  /* 0xffffffff00227882 */ /* 0x000fe40000000000 */
[----:B---3--:R1:W3:Y:S01]  /*11f0*/  @P0 R2UR UR25, R8 ;  /* 0x00000000081903c2 */ /* 0x0082e200000e0000 */
[----:B------:R-:W-:-:S07]  /*1200*/  ISETP.NE.U32.AND P0, PT, RZ, c[0x0][0x248], PT ;  /* 0x00009200ff007a0c */ /* 0x000fce0003f05070 */
[----:B--2---:R-:W2:Y:S01]  /*1210*/  @P2 R2UR UR5, R3 ;  /* 0x00000000030523c2 */ /* 0x004ea200000e0000 */
[----:B------:R-:W-:-:S07]  /*1220*/  ISETP.NE.AND.EX P0, PT, RZ, c[0x0][0x24c], PT, P0 ;  /* 0x00009300ff007a0c */ /* 0x000fce0003f05300 */
[----:B-----5:R-:W2:Y:S08]  /*1230*/  @P2 R2UR UR8, R6 ;  /* 0x00000000060823c2 */ /* 0x020eb000000e0000 */
[----:B----4-:R1:W4:Y:S01]  /*1240*/  @!P1 R2UR UR34, R0 ;  /* 0x00000000002293c2 */ /* 0x01032200000e0000 */
[----:B--2---:R-:W-:-:S03]  /*1250*/  @UP6 UIADD3 UR37, UR8, -UR5, URZ ;  /* 0x8000000508256290 */ /* 0x004fc6000fffe03f */
[----:B------:R-:W-:-:S04]  /*1260*/  ULDC UR8, c[0x0][0x218] ;  /* 0x0000860000087ab9 */ /* 0x000fc80000000800 */
[----:B------:R-:W-:Y:S01]  /*1270*/  @!UP6 ULDC UR37, c[0x0][0x214] ;  /* 0x000085000025eab9 */ /* 0x000fe20000000800 */
[----:B------:R-:W-:Y:S05]  /*1280*/  @!P0 BRA `(.L_x_30) ;  /* 0x0000007000008947 */ /* 0x000fea0003800000 */
[----:B-1-34-:R-:W-:-:S13]  /*1290*/  PLOP3.LUT P0, PT, PT, PT, UP5, 0x80, 0x0 ;  /* 0x000000000000781c */ /* 0x01afda0003f0f058 */
[----:B------:R-:W2:Y:S04]  /*12a0*/  @P0 LDG.E R0, [R4.64+0x4] ;  /* 0x0000041c04000981 */ /* 0x000ea8000c1e1900 */
[----:B------:R-:W3:Y:S01]  /*12b0*/  @!P0 LDG.E R4, [R4.64] ;  /* 0x0000001c04048981 */ /* 0x000ee2000c1e1900 */
[----:B--2---:R-:W1:Y:S02]  /*12c0*/  @P0 R2UR UR8, R0 ;  /* 0x00000000000803c2 */ /* 0x004e6400000e0000 */
[----:B-1----:R-:W-:-:S11]  /*12d0*/  @UP5 UIADD3 UR8, UR8, -UR34, URZ ;  /* 0x8000002208085290 */ /* 0x002fd6000fffe03f */
[----:B---3--:R1:W2:Y:S01]  /*12e0*/  @!P0 R2UR UR8, R4 ;  /* 0x00000000040883c2 */ /* 0x0082a200000e0000 */
[----:B------:R-:W-:-:S07]  /*12f0*/  DEPBAR.LE SB1, 0x0, {2} ;  /* 0x000090040000791a */ /* 0x000fce0000000000 */
.L_x_30:
[----:B-1-34-:R-:W-:Y:S02]  /*1300*/  ULDC.64 UR10, c[0x0][0x258] ;  /* 0x00009600000a7ab9 */ /* 0x01afe40000000a00 */
        /* <DEDUP_REMOVED lines=57> */
.L_x_32:
        /* <DEDUP_REMOVED lines=18> */
.L_x_33:
[----:B------:R-:W2:Y:S01]  /*17c0*/  LDL R0, [R1+0x14] ;  /* 0x0000140001007983 */ /* 0x000ea20000100800 */
[----:B------:R-:W-:-:S03]  /*17d0*/  ULDC.64 UR30, c[0x0][0x370] ;  /* 0x0000dc00001e7ab9 */ /* 0x000fc60000000a00 */
[----:B------:R-:W3:Y:S04]  /*17e0*/  LDL R4, [R1+0x24] ;  /* 0x0000240001047983 */ /* 0x000ee80000100800 */
[----:B------:R-:W4:Y:S01]  /*17f0*/  LDL R3, [R1+0x20] ;  /* 0x0000200001037983 */ /* 0x000f220000100800 */
        /* <DEDUP_REMOVED lines=12> */
[----:B------:R-:W-:Y:S01]  /*18c0*/  UIMAD.WIDE.U32 UR10, UR48, UR5, URZ ;  /* 0x00000005300a72a5 */ /* 0x000fe2000f8e003f */
[----:B------:R-:W-:-:S03]  /*18d0*/  IABS R6, c[0x0][0x1c8] ;  /* 0x0000720000067a13 */ /* 0x000fc60000000000 */
[----:B------:R-:W-:Y:S01]  /*18e0*/  USEL UR36, UR54, UR10, !UP1 ;  /* 0x0000000a36247287 */ /* 0x000fe2000c800000 */
        /* <DEDUP_REMOVED lines=10> */
[----:B------:R-:W-:Y:S01]  /*1990*/  UIMAD UR27, UR12, UR31, UR11 ;  /* 0x0000001f0c1b72a4 */ /* 0x000fe2000f8e020b */
[----:B---3--:R1:W2:Y:S02]  /*19a0*/  R2UR UR31, R4 ;  /* 0x00000000041f73c2 */ /* 0x0082a400000e0000 */
[----:B-1----:R-:W1:Y:S08]  /*19b0*/  I2F.RP R4, R6 ;  /* 0x0000000600047306 */ /* 0x002e700000209400 */
[----:B-1----:R-:W1:Y:S02]  /*19c0*/  MUFU.RCP R4, R4 ;  /* 0x0000000400047308 */ /* 0x002e640000001000 */
[----:B-1----:R-:W-:-:S06]  /*19d0*/  IADD3 R4, R4, 0xffffffe, RZ ;  /* 0x0ffffffe04047810 */ /* 0x002fcc0007ffe0ff */
[----:B------:R1:W3:Y:S01]  /*19e0*/  F2I.FTZ.U32.TRUNC.NTZ R5, R4 ;  /* 0x0000000400057305 */ /* 0x0002e2000021f000 */
[----:B------:R-:W-:Y:S01]  /*19f0*/  USHF.L.U64.HI UR9, UR45, 0x7, UR51 ;  /* 0x000000072d097899 */ /* 0x000fe20008010233 */
[----:B----4-:R4:W2:Y:S01]  /*1a00*/  R2UR UR51, R3 ;  /* 0x00000000033373c2 */ /* 0x0108a200000e0000 */
[----:B-1----:R-:W-:Y:S01]  /*1a10*/  IMAD.MOV.U32 R4, RZ, RZ, RZ ;  /* 0x000000ffff047224 */ /* 0x002fe200078e00ff */
[----:B----4-:R-:W-:Y:S01]  /*1a20*/  IABS R3, UR50 ;  /* 0x0000003200037c13 */ /* 0x010fe20008000000 */
[----:B------:R-:W-:Y:S02]  /*1a30*/  USHF.L.U32 UR12, UR45, 0x7, URZ ;  /* 0x000000072d0c7899 */ /* 0x000fe4000800063f */
[----:B------:R-:W-:Y:S02]  /*1a40*/  USEL UR33, UR10, URZ, UP3 ;  /* 0x0000003f0a217287 */ /* 0x000fe40009800000 */
[----:B------:R-:W-:Y:S02]  /*1a50*/  USEL UR10, UR12, URZ, UP6 ;  /* 0x0000003f0c0a7287 */ /* 0x000fe4000b000000 */
[----:B------:R-:W-:-:S02]  /*1a60*/  USEL UR9, UR9, URZ, UP6 ;  /* 0x0000003f09097287 */ /* 0x000fc4000b000000 */
[----:B------:R-:W-:-:S04]  /*1a70*/  UIADD3 UR10, UP0, UR8, UR10, URZ ;  /* 0x0000000a080a7290 */ /* 0x000fc8000ff1e03f */
[----:B------:R-:W-:Y:S02]  /*1a80*/  UIADD3.X UR11, UR42, UR9, URZ, UP0, !UPT ;  /* 0x000000092a0b7290 */ /* 0x000fe400087fe43f */
[----:B------:R-:W-:Y:S01]  /*1a90*/  UIMAD UR9, UR49, UR10, URZ ;  /* 0x0000000a310972a4 */ /* 0x000fe2000f8e023f */
[----:B------:R-:W-:-:S03]  /*1aa0*/  ISETP.NE.AND P1, PT, RZ, c[0x0][0x1c8], PT ;  /* 0x00007200ff007a0c */ /* 0x000fc60003f25270 */
[----:B------:R-:W-:Y:S02]  /*1ab0*/  UIMAD UR12, UR48, UR11, UR9 ;  /* 0x0000000b300c72a4 */ /* 0x000fe4000f8e0209 */
[----:B--2---:R-:W-:Y:S02]  /*1ac0*/  @UP2 USEL UR9, UR51, UR5, !UP1 ;  /* 0x0000000533092287 */ /* 0x004fe4000c800000 */
[----:B------:R-:W-:Y:S01]  /*1ad0*/  UIMAD.WIDE.U32 UR10, UR48, UR10, URZ ;  /* 0x0000000a300a72a5 */ /* 0x000fe2000f8e003f */
[----:B-----5:R3:W1:Y:S02]  /*1ae0*/  R2UR UR30, R0 ;  /* 0x00000000001e73c2 */ /* 0x02066400000e0000 */
[----:B---3--:R-:W-:-:S04]  /*1af0*/  IMAD.MOV R0, RZ, RZ, -R5 ;  /* 0x000000ffff007224 */ /* 0x008fc800078e0a05 */
[----:B------:R-:W-:-:S04]  /*1b00*/  IMAD R0, R0, R6, RZ ;  /* 0x0000000600007224 */ /* 0x000fc800078e02ff */
[----:B------:R-:W-:-:S06]  /*1b10*/  IMAD.HI.U32 R0, R5, R0, R4 ;  /* 0x0000000005007227 */ /* 0x000fcc00078e0004 */
[----:B------:R-:W-:-:S04]  /*1b20*/  IMAD.HI.U32 R0, R0, R3, RZ ;  /* 0x0000000300007227 */ /* 0x000fc800078e00ff */
[----:B------:R-:W-:-:S04]  /*1b30*/  IMAD.MOV R4, RZ, RZ, -R0 ;  /* 0x000000ffff047224 */ /* 0x000fc800078e0a00 */
[----:B------:R-:W-:-:S05]  /*1b40*/  IMAD R3, R6, R4, R3 ;  /* 0x0000000406037224 */ /* 0x000fca00078e0203 */
[----:B------:R-:W-:-:S13]  /*1b50*/  ISETP.GT.U32.AND P0, PT, R6, R3, PT ;  /* 0x000000030600720c */ /* 0x000fda0003f04070 */
[----:B------:R-:W-:-:S05]  /*1b60*/  @!P0 IMAD.IADD R3, R3, 0x1, -R6 ;  /* 0x0000000103038824 */ /* 0x000fca00078e0a06 */
[----:B------:R-:W-:Y:S02]  /*1b70*/  ISETP.GE.U32.AND P2, PT, R3, R6, PT ;  /* 0x000000060300720c */ /* 0x000fe40003f46070 */
[----:B------:R-:W-:Y:S02]  /*1b80*/  @!P0 IADD3 R0, R0, 0x1, RZ ;  /* 0x0000000100008810 */ /* 0x000fe40007ffe0ff */
[----:B------:R-:W-:-:S09]  /*1b90*/  ISETP.LE.AND P0, PT, RZ, UR31, PT ;  /* 0x0000001fff007c0c */ /* 0x000fd2000bf03270 */
[----:B------:R-:W-:-:S05]  /*1ba0*/  @P2 IADD3 R0, R0, 0x1, RZ ;  /* 0x0000000100002810 */ /* 0x000fca0007ffe0ff */
[----:B------:R-:W-:Y:S01]  /*1bb0*/  IMAD.MOV.U32 R10, RZ, RZ, R0 ;  /* 0x000000ffff0a7224 */ /* 0x000fe200078e0000 */
[----:B------:R-:W-:-:S03]  /*1bc0*/  ULDC UR31, c[0x0][0x234] ;  /* 0x00008d00001f7ab9 */ /* 0x000fc60000000800 */
[----:B------:R-:W-:Y:S01]  /*1bd0*/  @!P0 IMAD.MOV R10, RZ, RZ, -R10 ;  /* 0x000000ffff0a8224 */ /* 0x000fe200078e0a0a */
[----:B------:R-:W-:Y:S01]  /*1be0*/  PLOP3.LUT P0, PT, PT, PT, UP2, 0x80, 0x0 ;  /* 0x000000000000781c */ /* 0x000fe20003f0f028 */
[----:B------:R-:W-:Y:S01]  /*1bf0*/  @UP2 UIMAD UR31, UR50, UR31, UR9 ;  /* 0x0000001f321f22a4 */ /* 0x000fe2000f8e0209 */
[----:B------:R-:W-:Y:S01]  /*1c00*/  @!P1 LOP3.LUT R10, RZ, c[0x0][0x1c8], RZ, 0x33, !PT ;  /* 0x00007200ff0a9a12 */ /* 0x000fe200078e33ff */
[----:B------:R-:W-:-:S05]  /*1c10*/  UIADD3 UR9, UR11, UR12, URZ ;  /* 0x0000000c0b097290 */ /* 0x000fca000fffe03f */
[----:B-1----:R-:W-:Y:S02]  /*1c20*/  @!UP2 UMOV UR31, UR30 ;  /* 0x0000001e001fac82 */ /* 0x002fe40008000000 */
[----:B------:R-:W-:Y:S02]  /*1c30*/  USEL UR30, UR27, URZ, UP3 ;  /* 0x0000003f1b1e7287 */ /* 0x000fe40009800000 */
[----:B------:R-:W-:Y:S01]  /*1c40*/  USHF.R.S32.HI UR27, URZ, 0x1f, UR35 ;  /* 0x0000001f3f1b7899 */ /* 0x000fe20008011423 */
[----:B------:R-:W-:Y:S01]  /*1c50*/  SHF.R.S32.HI R15, RZ, 0x1f, R10 ;  /* 0x0000001fff0f7819 */ /* 0x000fe2000001140a */
[----:B------:R-:W-:Y:S05]  /*1c60*/  @!P0 BRA `(.L_x_34) ;  /* 0x0000007000008947 */ /* 0x000fea0003800000 */
[----:B------:R-:W2:Y:S01]  /*1c70*/  LDL R7, [R1+0x28] ;  /* 0x0000280001077983 */ /* 0x000ea20000100800 */
[----:B------:R-:W-:Y:S02]  /*1c80*/  ULDC UR51, c[0x0][0x224] ;  /* 0x0000890000337ab9 */ /* 0x000fe40000000800 */
[----:B------:R-:W-:-:S04]  /*1c90*/  @!UP1 UIMAD UR5, UR45, UR51, URZ ;  /* 0x000000332d0592a4 */ /* 0x000fc8000f8e023f */
[----:B------:R-:W-:Y:S01]  /*1ca0*/  ULEA UR5, UR45, UR5, 0x7 ;  /* 0x000000052d057291 */ /* 0x000fe2000f8e383f */
[----:B--2---:R-:W1:Y:S03]  /*1cb0*/  R2UR UR12, R7 ;  /* 0x00000000070c73c2 */ /* 0x004e6600000e0000 */
[----:B-1----:R-:W-:Y:S01]  /*1cc0*/  UIMAD UR5, UR12, UR50, UR5 ;  /* 0x000000320c0572a4 */ /* 0x002fe2000f8e0205 */
[----:B------:R-:W-:Y:S05]  /*1cd0*/  BRA `(.L_x_35) ;  /* 0x0000003000007947 */ /* 0x000fea0003800000 */
.L_x_34:
[----:B------:R-:W2:Y:S02]  /*1ce0*/  LDL R0, [R1+0x1c] ;  /* 0x00001c0001007983 */ /* 0x000ea40000100800 */
[----:B--2---:R1:W2:Y:S01]  /*1cf0*/  R2UR UR5, R0 ;  /* 0x00000000000573c2 */ /* 0x0042a200000e0000 */
[----:B------:R-:W-:-:S07]  /*1d00*/  DEPBAR.LE SB1, 0x0, {2} ;  /* 0x000090040000791a */ /* 0x000fce0000000000 */
.L_x_35:
[----:B------:R-:W2:Y:S01]  /*1d10*/  LDL R11, [R1+0x18] ;  /* 0x00001800010b7983 */ /* 0x000ea20000100800 */
[----:B------:R-:W-:Y:S01]  /*1d20*/  USHF.R.S32.HI UR51, URZ, 0x1f, UR60 ;  /* 0x0000001f3f337899 */ /* 0x000fe2000801143c */
[----:B------:R-:W-:Y:S01]  /*1d30*/  SHF.R.S32.HI R16, RZ, 0x1f, R247 ;  /* 0x0000001fff107819 */ /* 0x000fe200000114f7 */
[----:B------:R-:W-:Y:S01]  /*1d40*/  UIADD3 UR10, UP5, UP4, UR10, UR57, UR60 ;  /* 0x000000390a0a7290 */ /* 0x000fe2000fcbe03c */
[----:B------:R-:W1:Y:S01]  /*1d50*/  S2R R8, SR_TID.X ;  /* 0x0000000000087919 */ /* 0x000e620000002100 */
[----:B------:R-:W-:Y:S01]  /*1d60*/  USHF.R.S32.HI UR12, URZ, 0x1f, UR50 ;  /* 0x0000001f3f0c7899 */ /* 0x000fe20008011432 */
[----:B------:R-:W-:Y:S01]  /*1d70*/  IADD3 R0, P1, R247, UR8, RZ ;  /* 0x00000008f7007c10 */ /* 0x000fe2000ff3e0ff */
[----:B------:R-:W-:Y:S01]  /*1d80*/  UIADD3 UR36, UP1, UP0, UR33, UR10, UR36 ;  /* 0x0000000a21247290 */ /* 0x000fe2000f83e024 */
[----:B------:R-:W3:Y:S01]  /*1d90*/  S2R R9, SR_TID.X ;  /* 0x0000000000097919 */ /* 0x000ee20000002100 */
[----:B------:R-:W-:Y:S01]  /*1da0*/  UIADD3.X UR9, UR9, UR61, UR51, UP5, UP4 ;  /* 0x0000003d09097290 */ /* 0x000fe2000afe8433 */
[----:B------:R-:W-:Y:S01]  /*1db0*/  IADD3.X R3, R16, UR42, RZ, P1, !PT ;  /* 0x0000002a10037c10 */ /* 0x000fe20008ffe4ff */
[----:B------:R-:W-:Y:S01]  /*1dc0*/  ULDC.64 UR10, c[0x0][0x1a8] ;  /* 0x00006a00000a7ab9 */ /* 0x000fe20000000a00 */
[--C-:B------:R-:W-:Y:S01]  /*1dd0*/  SHF.R.S32.HI R215, RZ, 0x1f, R214.reuse ;  /* 0x0000001fffd77819 */ /* 0x100fe200000114d6 */
[----:B------:R-:W-:Y:S01]  /*1de0*/  UIADD3.X UR33, UR30, UR9, UR32, UP1, UP0 ;  /* 0x000000091e217290 */ /* 0x000fe20008fe0420 */
[----:B------:R-:W-:Y:S01]  /*1df0*/  IADD3 R4, P0, R214, UR38, RZ ;  /* 0x00000026d6047c10 */ /* 0x000fe2000ff1e0ff */
[----:B------:R-:W-:Y:S01]  /*1e00*/  UIMAD UR9, UR12, UR10, URZ ;  /* 0x0000000a0c0972a4 */ /* 0x000fe2000f8e023f */
[----:B------:R-:W-:Y:S01]  /*1e10*/  IMAD R3, R3, c[0x0][0x190], RZ ;  /* 0x0000640003037a24 */ /* 0x000fe200078e02ff */
[----:B------:R-:W-:Y:S01]  /*1e20*/  UISETP.GE.AND UP0, UPT, UR37, 0x1, UPT ;  /* 0x000000012500788c */ /* 0x000fe2000bf06270 */
[C---:B------:R-:W-:Y:S01]  /*1e30*/  IMAD.WIDE.U32 R6, R0.reuse, c[0x0][0x190], R214 ;  /* 0x0000640000067a25 */ /* 0x040fe200078e00d6 */
[----:B------:R-:W-:Y:S01]  /*1e40*/  UIMAD UR32, UR50, UR11, UR9 ;  /* 0x0000000b322072a4 */ /* 0x000fe2000f8e0209 */
[----:B------:R-:W-:Y:S01]  /*1e50*/  IADD3.X R5, R215, UR41, RZ, P0, !PT ;  /* 0x00000029d7057c10 */ /* 0x000fe200087fe4ff */
[----:B------:R-:W-:Y:S01]  /*1e60*/  UIADD3 UR30, UR8, UR5, URZ ;  /* 0x00000005081e7290 */ /* 0x000fe2000fffe03f */
[----:B------:R-:W-:Y:S01]  /*1e70*/  IMAD R0, R0, c[0x0][0x194], R3 ;  /* 0x0000650000007a24 */ /* 0x000fe200078e0203 */
[----:B------:R-:W-:Y:S01]  /*1e80*/  ULDC.64 UR10, c[0x0][0x378] ;  /* 0x0000de00000a7ab9 */ /* 0x000fe20000000a00 */
[----:B------:R-:W-:Y:S01]  /*1e90*/  IADD3 R6, P1, R6, UR52, RZ ;  /* 0x0000003406067c10 */ /* 0x000fe2000ff3e0ff */
[----:B------:R-:W-:Y:S01]  /*1ea0*/  UIMAD UR9, UR12, UR10, URZ ;  /* 0x0000000a0c0972a4 */ /* 0x000fe2000f8e023f */
[----:B------:R-:W-:Y:S01]  /*1eb0*/  IMAD.U32 R3, RZ, RZ, UR8 ;  /* 0x00000008ff037e24 */ /* 0x000fe2000f8e00ff */
[----:B------:R-:W-:Y:S01]  /*1ec0*/  UMOV UR51, 0x4 ;  /* 0x0000000400337882 */ /* 0x000fe20000000000 */
[----:B-1----:R-:W-:Y:S01]  /*1ed0*/  SHF.R.S32.HI R8, RZ, 0x1f, R8 ;  /* 0x0000001fff087819 */ /* 0x002fe20000011408 */
[----:B------:R-:W-:Y:S01]  /*1ee0*/  UIMAD UR12, UR50, UR11, UR9 ;  /* 0x0000000b320c72a4 */ /* 0x000fe2000f8e0209 */
[----:B------:R-:W-:Y:S01]  /*1ef0*/  IADD3.X R7, R7, UR47, R0, P1, !PT ;  /* 0x0000002f07077c10 */ /* 0x000fe20008ffe400 */
[----:B------:R-:W-:Y:S01]  /*1f00*/  IMAD.WIDE.U32 R4, R3, c[0x0][0x370], R4 ;  /* 0x0000dc0003047a25 */ /* 0x000fe200078e0004 */
[----:B---3--:R-:W-:Y:S01]  /*1f10*/  LEA.HI R8, R8, R9, RZ, 0x5 ;  /* 0x0000000908087211 */ /* 0x008fe200078f28ff */
[----:B------:R-:W-:Y:S01]  /*1f20*/  ULDC.64 UR10, c[0x0][0x370] ;  /* 0x0000dc00000a7ab9 */ /* 0x000fe20000000a00 */
[----:B------:R-:W-:Y:S01]  /*1f30*/  BSSY B1, `(.L_x_31) ;  /* 0x0000666000017945 */ /* 0x000fe20003800000 */
[----:B------:R-:W-:Y:S01]  /*1f40*/  UIMAD UR9, UR42, UR10, URZ ;  /* 0x0000000a2a0972a4 */ /* 0x000fe2000f8e023f */
[----:B------:R-:W-:-:S03]  /*1f50*/  SHF.R.S32.HI R8, RZ, 0x5, R8 ;  /* 0x00000005ff087819 */ /* 0x000fc60000011408 */
[----:B------:R-:W-:Y:S02]  /*1f60*/  UIMAD UR9, UR8, UR11, UR9 ;  /* 0x0000000b080972a4 */ /* 0x000fe4000f8e0209 */
[----:B------:R-:W-:Y:S02]  /*1f70*/  UIADD3 UR8, UR8, UR31, URZ ;  /* 0x0000001f08087290 */ /* 0x000fe4000fffe03f */
[----:B------:R-:W-:Y:S02]  /*1f80*/  ULDC.64 UR10, c[0x0][0x3c8] ;  /* 0x0000f200000a7ab9 */ /* 0x000fe40000000a00 */
[----:B------:R-:W-:Y:S01]  /*1f90*/  IADD3 R5, R5, UR9, RZ ;  /* 0x0000000905057c10 */ /* 0x000fe2000fffe0ff */
[----:B------:R-:W-:Y:S01]  /*1fa0*/  UIMAD.WIDE UR30, UR30, UR51, UR10 ;  /* 0x000000331e1e72a5 */ /* 0x000fe2000f8e020a */
[----:B--2---:R-:W-:-:S05]  /*1fb0*/  IMAD R0, R8, UR56, R11 ;  /* 0x0000003808007c24 */ /* 0x004fca000f8e020b */
[----:B------:R-:W-:Y:S01]  /*1fc0*/  IADD3 R11, P0, R0, UR36, RZ ;  /* 0x00000024000b7c10 */ /* 0x000fe2000ff1e0ff */
[----:B------:R-:W-:-:S03]  /*1fd0*/  ULEA.HI.SX32 UR36, UR46, 0xffffffff, 0x19 ;  /* 0xffffffff2e247891 */ /* 0x000fc6000f8fca3f */
[----:B------:R-:W-:Y:S01]  /*1fe0*/  LEA.HI.X.SX32 R14, R0, UR33, 0x1, P0 ;  /* 0x00000021000e7c11 */ /* 0x000fe200080f0eff */
[----:B------:R-:W-:Y:S01]  /*1ff0*/  IMAD.U32 R0, RZ, RZ, UR50 ;  /* 0x00000032ff007e24 */ /* 0x000fe2000f8e00ff */
[----:B------:R-:W-:-:S03]  /*2000*/  LEA R189, P0, R11, c[0x0][0x350], 0x2 ;  /* 0x0000d4000bbd7a11 */ /* 0x000fc600078010ff */
[C---:B------:R-:W-:Y:S01]  /*2010*/  IMAD.WIDE.U32 R4, R0.reuse, c[0x0][0x378], R4 ;  /* 0x0000de0000047a25 */ /* 0x040fe200078e0004 */
[----:B------:R-:W-:Y:S02]  /*2020*/  LEA.HI.X R11, R11, c[0x0][0x354], R14, 0x2, P0 ;  /* 0x0000d5000b0b7a11 */ /* 0x000fe400000f140e */
[----:B------:R-:W-:Y:S01]  /*2030*/  PLOP3.LUT P0, PT, PT, PT, UP0, 0x80, 0x0 ;  /* 0x000000000000781c */ /* 0x000fe20003f0f008 */
[----:B------:R-:W-:Y:S01]  /*2040*/  IMAD.WIDE.U32 R6, R0, c[0x0][0x1a8], R6 ;  /* 0x00006a0000067a25 */ /* 0x000fe200078e0006 */
[----:B------:R-:W-:-:S03]  /*2050*/  IADD3 R5, R5, UR12, RZ ;  /* 0x0000000c05057c10 */ /* 0x000fc6000fffe0ff */
[----:B------:R-:W-:Y:S01]  /*2060*/  IMAD R0, R16, c[0x0][0x370], RZ ;  /* 0x0000dc0010007a24 */ /* 0x000fe200078e02ff */
[----:B------:R-:W-:Y:S01]  /*2070*/  IADD3 R3, R7, UR32, RZ ;  /* 0x0000002007037c10 */ /* 0x000fe2000fffe0ff */
[C---:B------:R-:W-:Y:S01]  /*2080*/  IMAD.WIDE.U32 R4, R247.reuse, c[0x0][0x370], R4 ;  /* 0x0000dc00f7047a25 */ /* 0x040fe200078e0004 */
[----:B------:R-:W-:Y:S01]  /*2090*/  ULDC.64 UR32, c[0x0][0x200] ;  /* 0x0000800000207ab9 */ /* 0x000fe20000000a00 */
[----:B------:R-:W-:Y:S01]  /*20a0*/  LEA R12, P2, R6, c[0x0][0x160], 0x1 ;  /* 0x00005800060c7a11 */ /* 0x000fe200078408ff */
[----:B------:R-:W-:Y:S01]  /*20b0*/  UIMAD.WIDE UR8, UR8, UR51, UR32 ;  /* 0x00000033080872a5 */ /* 0x000fe2000f8e0220 */
[----:B------:R-:W-:Y:S01]  /*20c0*/  IMAD R0, R247, c[0x0][0x374], R0 ;  /* 0x0000dd00f7007a24 */ /* 0x000fe200078e0200 */
[----:B------:R-:W-:Y:S02]  /*20d0*/  LEA R8, P1, R4, c[0x0][0x330], 0x1 ;  /* 0x0000cc0004087a11 */ /* 0x000fe400078208ff */
[----:B------:R-:W-:Y:S01]  /*20e0*/  LEA.HI.X R13, R6, c[0x0][0x164], R3, 0x1, P2 ;  /* 0x00005900060d7a11 */ /* 0x000fe200010f0c03 */
[----:B------:R-:W-:-:S05]  /*20f0*/  IMAD.IADD R0, R5, 0x1, R0 ;  /* 0x0000000105007824 */ /* 0x000fca00078e0200 */
[----:B------:R-:W-:Y:S01]  /*2100*/  LEA.HI.X R9, R4, c[0x0][0x334], R0, 0x1, P1 ;  /* 0x0000cd0004097a11 */ /* 0x000fe200008f0c00 */
[----:B------:R-:W-:Y:S05]  /*2110*/  @!P0 BRA `(.L_x_36) ;  /* 0x00005c6000008947 */ /* 0x000fea0003800000 */
[----:B------:R-:W-:Y:S01]  /*2120*/  ULDC.64 UR32, c[0x0][0x1a0] ;  /* 0x0000680000207ab9 */ /* 0x000fe20000000a00 */
[----:B------:R-:W-:Y:S01]  /*2130*/  MOV R14, UR35 ;  /* 0x00000023000e7c02 */ /* 0x000fe20008000f00 */
[----:B------:R-:W-:Y:S01]  /*2140*/  UIMAD UR5, UR27, UR32, URZ ;  /* 0x000000201b0572a4 */ /* 0x000fe2000f8e023f */
[----:B------:R-:W-:Y:S01]  /*2150*/  IMAD R3, R15, c[0x0][0x1b8], RZ ;  /* 0x00006e000f037a24 */ /* 0x000fe200078e02ff */
[----:B------:R-:W-:Y:S01]  /*2160*/  UMOV UR10, UR8 ;  /* 0x00000008000a7c82 */ /* 0x000fe20008000000 */
[----:B------:R-:W-:Y:S01]  /*2170*/  BSSY B0, `(.L_x_37) ;  /* 0x000002f000007945 */ /* 0x000fe20003800000 */
[----:B------:R-:W-:Y:S01]  /*2180*/  UIMAD UR5, UR35, UR33, UR5 ;  /* 0x00000021230572a4 */ /* 0x000fe2000f8e0205 */
[----:B------:R-:W-:Y:S01]  /*2190*/  IMAD.WIDE.U32 R4, R14, c[0x0][0x1a0], R214 ;  /* 0x000068000e047a25 */ /* 0x000fe200078e00d6 */
[----:B------:R-:W-:Y:S01]  /*21a0*/  UMOV UR12, UR30 ;  /* 0x0000001e000c7c82 */ /* 0x000fe20008000000 */
[----:B------:R-:W-:Y:S01]  /*21b0*/  MOV R188, R11 ;  /* 0x0000000b00bc7202 */ /* 0x000fe20000000f00 */
[----:B------:R-:W-:Y:S01]  /*21c0*/  UMOV UR11, UR31 ;  /* 0x0000001f000b7c82 */ /* 0x000fe20008000000 */
[----:B------:R-:W-:Y:S01]  /*21d0*/  IMAD R3, R10, c[0x0][0x1bc], R3 ;  /* 0x00006f000a037a24 */ /* 0x000fe200078e0203 */
[----:B------:R-:W-:Y:S01]  /*21e0*/  IADD3 R4, P0, R4, UR43, RZ ;  /* 0x0000002b04047c10 */ /* 0x000fe2000ff1e0ff */
[----:B------:R-:W-:Y:S01]  /*21f0*/  IMAD.MOV.U32 R187, RZ, RZ, R13 ;  /* 0x000000ffffbb7224 */ /* 0x000fe200078e000d */
[----:B------:R-:W-:Y:S01]  /*2200*/  MOV R0, UR5 ;  /* 0x0000000500007c02 */ /* 0x000fe20008000f00 */
[----:B------:R-:W-:Y:S01]  /*2210*/  UMOV UR5, UR36 ;  /* 0x0000002400057c82 */ /* 0x000fe20008000000 */
[----:B------:R-:W-:Y:S01]  /*2220*/  MOV R186, R12 ;  /* 0x0000000c00ba7202 */ /* 0x000fe20000000f00 */
[----:B------:R-:W-:Y:S01]  /*2230*/  ULEA.HI UR8, UR5, UR5, URZ, 0x1 ;  /* 0x0000000505087291 */ /* 0x000fe2000f8f083f */
[----:B------:R-:W-:Y:S01]  /*2240*/  IADD3.X R5, R5, UR44, R0, P0, !PT ;  /* 0x0000002c05057c10 */ /* 0x000fe200087fe400 */
[----:B------:R-:W-:Y:S01]  /*2250*/  IMAD.SHL.U32 R0, R252, 0x2, RZ ;  /* 0x00000002fc007824 */ /* 0x000fe200078e00ff */
[----:B------:R-:W-:Y:S01]  /*2260*/  PLOP3.LUT P0, PT, PT, PT, UP3, 0x80, 0x0 ;  /* 0x000000000000781c */ /* 0x000fe20003f0f038 */
[----:B------:R-:W-:Y:S01]  /*2270*/  ULOP3.LUT UR8, UR8, 0xfffffffe, URZ, 0xc0, !UPT ;  /* 0xfffffffe08087892 */ /* 0x000fe2000f8ec03f */
[----:B------:R-:W-:Y:S01]  /*2280*/  MOV R184, R8 ;  /* 0x0000000800b87202 */ /* 0x000fe20000000f00 */
[----:B------:R-:W-:-:S02]  /*2290*/  IMAD.WIDE.U32 R4, R10, c[0x0][0x1b8], R4 ;  /* 0x00006e000a047a25 */ /* 0x000fc400078e0004 */
[----:B------:R-:W-:Y:S02]  /*22a0*/  UIADD3 UR8, UR5, -UR8, URZ ;  /* 0x8000000805087290 */ /* 0x000fe4000fffe03f */
[----:B------:R-:W-:Y:S02]  /*22b0*/  IMAD.MOV.U32 R185, RZ, RZ, R9 ;  /* 0x000000ffffb97224 */ /* 0x000fe400078e0009 */
[----:B------:R-:W-:Y:S01]  /*22c0*/  UISETP.NE.AND UP0, UPT, UR8, 0x1, UPT ;  /* 0x000000010800788c */ /* 0x000fe2000bf05270 */
[----:B------:R-:W-:Y:S01]  /*22d0*/  IMAD.IADD R11, R5, 0x1, R3 ;  /* 0x00000001050b7824 */ /* 0x000fe200078e0203 */
[----:B------:R-:W-:Y:S02]  /*22e0*/  UIMAD UR8, UR26, -0x80, UR4 ;  /* 0xffffff801a0878a4 */ /* 0x000fe4000f8e0204 */
[----:B------:R-:W-:Y:S04]  /*22f0*/  @P0 BAR.SYNC.DEFER_BLOCKING 0x0 ;  /* 0x0000000000000b1d */ /* 0x000fe80000010000 */
[----:B------:R-:W-:-:S13]  /*2300*/  ISETP.GE.AND P2, PT, R247, UR8, PT ;  /* 0x00000008f7007c0c */ /* 0x000fda000bf46270 */
[----:B------:R1:W-:Y:S04]  /*2310*/  @P2 STS [R0+0x8000], RZ ;  /* 0x008000ff00002388 */ /* 0x0003e80000000800 */
[----:B------:R1:W-:Y:S04]  /*2320*/  @P2 STS [R0+0x8004], RZ ;  /* 0x008004ff00002388 */ /* 0x0003e80000000800 */
[----:B------:R1:W-:Y:S01]  /*2330*/  @P2 STS.64 [R0+0x8008], RZ ;  /* 0x008008ff00002388 */ /* 0x0003e20000000a00 */
[----:B------:R-:W-:Y:S05]  /*2340*/  @P2 BRA `(.L_x_38) ;  /* 0x0000011000002947 */ /* 0x000fea0003800000 */
[----:B------:R-:W-:-:S13]  /*2350*/  ISETP.GE.AND P0, PT, R214, c[0x0][0x220], PT ;  /* 0x00008800d6007a0c */ /* 0x000fda0003f06270 */
[----:B------:R2:W-:Y:S04]  /*2360*/  @P0 STS [R0+0x8000], RZ ;  /* 0x008000ff00000388 */ /* 0x0005e80000000800 */
[----:B------:R2:W-:Y:S04]  /*2370*/  @P0 STS [R0+0x8004], RZ ;  /* 0x008004ff00000388 */ /* 0x0005e80000000800 */
[----:B------:R2:W-:Y:S01]  /*2380*/  @P0 STS.64 [R0+0x8008], RZ ;  /* 0x008008ff00000388 */ /* 0x0005e20000000a00 */
[----:B------:R-:W-:Y:S05]  /*2390*/  @P0 BRA `(.L_x_38) ;  /* 0x000000c000000947 */ /* 0x000fea0003800000 */
        /* <DEDUP_REMOVED lines=8> */
[----:B------:R-:W-:Y:S01]  /*2420*/  @!PT LDS RZ, [RZ] ;  /* 0x00000000fffff984 */ /* 0x000fe20000000800 */
[----:B------:R-:W-:Y:S01]  /*2430*/  @!PT LDS RZ, [RZ] ;  /* 0x00000000fffff984 */ /* 0x000fe20000000800 */
[----:B------:R-:W-:Y:S01]  /*2440*/  @!PT LDS RZ, [RZ] ;  /* 0x00000000fffff984 */ /* 0x000fe20000000800 */
[----:B------:R3:W-:Y:S04]  /*2450*/  LDGSTS.E.BYPASS.LTC128B.128 [R0+0x8000], [R8.64] ;  /* 0x0800000008007fae */ /* 0x0007e8000b901d5c */
.L_x_38:
[----:B------:R-:W-:Y:S05]  /*2460*/  BSYNC B0 ;  /* 0x0000000000007941 */ /* 0x000fea0003800000 */
.L_x_37:
[----:B------:R-:W-:Y:S01]  /*2470*/  IADD3 R7, R247, 0x40, RZ ;  /* 0x00000040f7077810 */ /* 0x000fe20007ffe0ff */
[----:B------:R-:W-:Y:S03]  /*2480*/  BSSY B0, `(.L_x_39) ;  /* 0x0000014000007945 */ /* 0x000fe60003800000 */
[----:B------:R-:W-:-:S13]  /*2490*/  ISETP.GE.AND P1, PT, R7, UR8, PT ;  /* 0x0000000807007c0c */ /* 0x000fda000bf26270 */
[----:B------:R4:W-:Y:S01]  /*24a0*/  @P1 STS.128 [R0+0x9000], RZ ;  /* 0x009000ff00001388 */ /* 0x0009e20000000c00 */
[----:B------:R-:W-:Y:S05]  /*24b0*/  @P1 BRA `(.L_x_40) ;  /* 0x0000010000001947 */ /* 0x000fea0003800000 */
[----:B------:R-:W-:-:S13]  /*24c0*/  ISETP.GE.AND P0, PT, R214, c[0x0][0x220], PT ;  /* 0x00008800d6007a0c */ /* 0x000fda0003f06270 */
[----:B------:R1:W-:Y:S01]  /*24d0*/  @P0 STS.128 [R0+0x9000], RZ ;  /* 0x009000ff00000388 */ /* 0x0003e20000000c00 */
[----:B------:R-:W-:Y:S05]  /*24e0*/  @P0 BRA `(.L_x_40) ;  /* 0x000000d000000947 */ /* 0x000fea0003800000 */
[----:B------:R-:W-:-:S04]  /*24f0*/  IADD3 R3, P0, R247, 0x40, RZ ;  /* 0x00000040f7037810 */ /* 0x000fc80007f1e0ff */
[----:B------:R-:W-:-:S05]  /*2500*/  IADD3.X R5, RZ, R16, RZ, P0, !PT ;  /* 0x00000010ff057210 */ /* 0x000fca00007fe4ff */
[----:B------:R-:W-:Y:S01]  /*2510*/  IMAD R6, R5, c[0x0][0x1a0], RZ ;  /* 0x0000680005067a24 */ /* 0x000fe200078e02ff */
[----:B------:R-:W-:-:S05]  /*2520*/  MOV R5, R11 ;  /* 0x0000000b00057202 */ /* 0x000fca0000000f00 */
[----:B---3--:R-:W-:-:S04]  /*2530*/  IMAD.WIDE.U32 R8, R3, c[0x0][0x1a0], R4 ;  /* 0x0000680003087a25 */ /* 0x008fc800078e0004 */
[----:B------:R-:W-:Y:S01]  /*2540*/  IMAD R3, R3, c[0x0][0x1a4], R6 ;  /* 0x0000690003037a24 */ /* 0x000fe200078e0206 */
[----:B------:R-:W-:-:S04]  /*2550*/  LEA R4, P0, R8, c[0x0][0x170], 0x1 ;  /* 0x00005c0008047a11 */ /* 0x000fc800078008ff */
[----:B------:R-:W-:-:S04]  /*2560*/  IADD3 R3, R9, R3, RZ ;  /* 0x0000000309037210 */ /* 0x000fc80007ffe0ff */
[----:B------:R-:W-:-:S05]  /*2570*/  LEA.HI.X R5, R8, c[0x0][0x174], R3, 0x1, P0 ;  /* 0x00005d0008057a11 */ /* 0x000fca00000f0c03 */
[----:B------:R-:W-:Y:S01]  /*2580*/  @!PT LDS RZ, [RZ] ;  /* 0x00000000fffff984 */ /* 0x000fe20000000800 */
[----:B------:R-:W-:Y:S01]  /*2590*/  @!PT LDS RZ, [RZ] ;  /* 0x00000000fffff984 */ /* 0x000fe20000000800 */
[----:B------:R-:W-:Y:S01]  /*25a0*/  @!PT LDS RZ, [RZ] ;  /* 0x00000000fffff984 */ /* 0x000fe20000000800 */
[----:B------:R3:W-:Y:S02]  /*25b0*/  LDGSTS.E.BYPASS.LTC128B.128 [R0+0x9000], [R4.64] ;  /* 0x0900000004007fae */ /* 0x0007e4000b901d5c */
.L_x_40:
[----:B------:R-:W-:Y:S05]  /*25c0*/  BSYNC B0 ;  /* 0x0000000000007941 */ /* 0x000fea0003800000 */
.L_x_39:
[----:B------:R-:W-:Y:S01]  /*25d0*/  UIMAD UR8, UR5, -0x80, UR37 ;  /* 0xffffff80050878a4 */ /* 0x000fe2000f8e0225 */
[----:B------:R-:W0:Y:S01]  /*25e0*/  LDGDEPBAR ;  /* 0x00000000000079af */ /* 0x000e220000000000 */
[----:B------:R-:W-:Y:S04]  /*25f0*/  BSSY B0, `(.L_x_41) ;  /* 0x000000f000007945 */ /* 0x000fe80003800000 */
        /* <DEDUP_REMOVED lines=10> */
[----:B------:R-:W-:Y:S01]  /*26a0*/  @!PT LDS RZ, [RZ] ;  /* 0x00000000fffff984 */ /* 0x000fe20000000800 */
[----:B------:R-:W-:Y:S01]  /*26b0*/  @!PT LDS RZ, [RZ] ;  /* 0x00000000fffff984 */ /* 0x000fe20000000800 */
[----:B------:R-:W-:Y:S01]  /*26c0*/  @!PT LDS RZ, [RZ] ;  /* 0x00000000fffff984 */ /* 0x000fe20000000800 */
[----:B------:R1:W-:Y:S02]  /*26d0*/  LDGSTS.E.BYPASS.LTC128B.128 [R0+0x4000], [R184.64] ;  /* 0x04000000b8007fae */ /* 0x0003e4000b901d5c */
.L_x_42:
[----:B------:R-:W-:Y:S05]  /*26e0*/  BSYNC B0 ;  /* 0x0000000000007941 */ /* 0x000fea0003800000 */
.L_x_41:
[----:B------:R-:W-:Y:S01]  /*26f0*/  ISETP.GE.AND P4, PT, R7, UR8, PT ;  /* 0x0000000807007c0c */ /* 0x000fe2000bf86270 */
[----:B------:R-:W-:-:S12]  /*2700*/  BSSY B0, `(.L_x_43) ;  /* 0x000000e000007945 */ /* 0x000fd80003800000 */
[----:B------:R1:W-:Y:S01]  /*2710*/  @P4 STS.128 [R0+0x5000], RZ ;  /* 0x005000ff00004388 */ /* 0x0003e20000000c00 */
[----:B------:R-:W-:Y:S05]  /*2720*/  @P4 BRA `(.L_x_44) ;  /* 0x000000b000004947 */ /* 0x000fea0003800000 */
[----:B------:R-:W-:-:S13]  /*2730*/  ISETP.GE.AND P0, PT, R214, c[0x0][0x220], PT ;  /* 0x00008800d6007a0c */ /* 0x000fda0003f06270 */
[----:B------:R1:W-:Y:S01]  /*2740*/  @P0 STS.128 [R0+0x5000], RZ ;  /* 0x005000ff00000388 */ /* 0x0003e20000000c00 */
[----:B------:R-:W-:Y:S05]  /*2750*/  @P0 BRA `(.L_x_44) ;  /* 0x0000008000000947 */ /* 0x000fea0003800000 */
[----:B------:R-:W-:Y:S02]  /*2760*/  IMAD.MOV.U32 R3, RZ, RZ, c[0x0][0x370] ;  /* 0x0000dc00ff037624 */ /* 0x000fe400078e00ff */
[----:B---3--:R-:W-:-:S03]  /*2770*/  IMAD.MOV.U32 R5, RZ, RZ, c[0x0][0x374] ;  /* 0x0000dd00ff057624 */ /* 0x008fc600078e00ff */
[----:B------:R-:W-:-:S04]  /*2780*/  LEA R4, P0, R3, R184, 0x7 ;  /* 0x000000b803047211 */ /* 0x000fc800078038ff */
[----:B------:R-:W-:-:S05]  /*2790*/  LEA.HI.X R5, R3, R185, R5, 0x7, P0 ;  /* 0x000000b903057211 */ /* 0x000fca00000f3c05 */
[----:B------:R-:W-:Y:S01]  /*27a0*/  @!PT LDS RZ, [RZ] ;  /* 0x00000000fffff984 */ /* 0x000fe20000000800 */
[----:B------:R-:W-:Y:S01]  /*27b0*/  @!PT LDS RZ, [RZ] ;  /* 0x00000000fffff984 */ /* 0x000fe20000000800 */
[----:B------:R-:W-:Y:S01]  /*27c0*/  @!PT LDS RZ, [RZ] ;  /* 0x00000000fffff984 */ /* 0x000fe20000000800 */
[----:B------:R3:W-:Y:S04]  /*27d0*/  LDGSTS.E.BYPASS.LTC128B.128 [R0+0x5000], [R4.64] ;  /* 0x0500000004007fae */ /* 0x0007e8000b901d5c */
.L_x_44:
[----:B------:R-:W-:Y:S05]  /*27e0*/  BSYNC B0 ;  /* 0x0000000000007941 */ /* 0x000fea0003800000 */
.L_x_43:
[----:B------:R-:W-:Y:S01]  /*27f0*/  PLOP3.LUT P0, PT, PT, PT, UP0, 0x80, 0x0 ;  /* 0x000000000000781c */ /* 0x000fe20003f0f008 */
[----:B------:R-:W-:Y:S01]  /*2800*/  BSSY B0, `(.L_x_45) ;  /* 0x0000013000007945 */ /* 0x000fe20003800000 */
[----:B------:R-:W-:-:S04]  /*2810*/  IADD3 R3, R252, 0x1000, RZ ;  /* 0x00001000fc037810 */ /* 0x000fc80007ffe0ff */
[----:B------:R-:W-:-:S05]  /*2820*/  SEL R3, R3, R252, !P0 ;  /* 0x000000fc03037207 */ /* 0x000fca0004000000 */
[----:B------:R-:W-:-:S05]  /*2830*/  IMAD.SHL.U32 R163, R3, 0x2, RZ ;  /* 0x0000000203a37824 */ /* 0x000fca00078e00ff */
[----:B------:R1:W-:Y:S04]  /*2840*/  @P3 STS [R163], RZ ;  /* 0x000000ffa3003388 */ /* 0x0003e80000000800 */
[----:B------:R1:W-:Y:S04]  /*2850*/  @P3 STS [R163+0x4], RZ ;  /* 0x000004ffa3003388 */ /* 0x0003e80000000800 */
[----:B------:R1:W-:Y:S04]  /*2860*/  @P3 STS [R163+0x8], RZ ;  /* 0x000008ffa3003388 */ /* 0x0003e80000000800 */
[----:B------:R1:W-:Y:S01]  /*2870*/  @P3 STS [R163+0xc], RZ ;  /* 0x00000cffa3003388 */ /* 0x0003e20000000800 */
[----:B------:R-:W-:Y:S05]  /*2880*/  @P3 BRA `(.L_x_46) ;  /* 0x000000a000003947 */ /* 0x000fea0003800000 */
[----:B------:R-:W-:-:S13]  /*2890*/  ISETP.GE.AND P3, PT, R214, c[0x0][0x220], PT ;  /* 0x00008800d6007a0c */ /* 0x000fda0003f66270 */
[----:B------:R1:W-:Y:S04]  /*28a0*/  @P3 STS [R163], RZ ;  /* 0x000000ffa3003388 */ /* 0x0003e80000000800 */
[----:B------:R1:W-:Y:S04]  /*28b0*/  @P3 STS [R163+0x4], RZ ;  /* 0x000004ffa3003388 */ /* 0x0003e80000000800 */
[----:B------:R1:W-:Y:S04]  /*28c0*/  @P3 STS [R163+0x8], RZ ;  /* 0x000008ffa3003388 */ /* 0x0003e80000000800 */
[----:B------:R1:W-:Y:S01]  /*28d0*/  @P3 STS [R163+0xc], RZ ;  /* 0x00000cffa3003388 */ /* 0x0003e20000000800 */
[----:B------:R-:W-:Y:S05]  /*28e0*/  @P3 BRA `(.L_x_46) ;  /* 0x0000004000003947 */ /* 0x000fea0003800000 */
[----:B------:R-:W-:Y:S01]  /*28f0*/  @!PT LDS RZ, [RZ] ;  /* 0x00000000fffff984 */ /* 0x000fe20000000800 */
[----:B------:R-:W-:Y:S01]  /*2900*/  @!PT LDS RZ, [RZ] ;  /* 0x00000000fffff984 */ /* 0x000fe20000000800 */
[----:B------:R-:W-:Y:S01]  /*2910*/  @!PT LDS RZ, [RZ] ;  /* 0x00000000fffff984 */ /* 0x000fe20000000800 */
[----:B------:R1:W-:Y:S02]  /*2920*/  LDGSTS.E.BYPASS.LTC128B.128 [R163], [R186.64] ;  /* 0x00000000baa37fae */ /* 0x0003e4000b901d5c */
.L_x_46:
[----:B------:R-:W-:Y:S05]  /*2930*/  BSYNC B0 ;  /* 0x0000000000007941 */ /* 0x000fea0003800000 */
.L_x_45:
[----:B------:R1:W-:Y:S01]  /*2940*/  @P4 STS [R163+0x1000], RZ ;  /* 0x001000ffa3004388 */ /* 0x0003e20000000800 */
[----:B------:R-:W-:Y:S03]  /*2950*/  BSSY B0, `(.L_x_47) ;  /* 0x0000013000007945 */ /* 0x000fe60003800000 */
[----:B------:R1:W-:Y:S04]  /*2960*/  @P4 STS [R163+0x1004], RZ ;  /* 0x001004ffa3004388 */ /* 0x0003e80000000800 */
[----:B------:R1:W-:Y:S04]  /*2970*/  @P4 STS [R163+0x1008], RZ ;  /* 0x001008ffa3004388 */ /* 0x0003e80000000800 */
[----:B------:R1:W-:Y:S01]  /*2980*/  @P4 STS [R163+0x100c], RZ ;  /* 0x00100cffa3004388 */ /* 0x0003e20000000800 */
[----:B------:R-:W-:Y:S05]  /*2990*/  @P4 BRA `(.L_x_48) ;  /* 0x000000e000004947 */ /* 0x000fea0003800000 */
[----:B------:R-:W-:-:S13]  /*29a0*/  ISETP.GE.AND P3, PT, R214, c[0x0][0x220], PT ;  /* 0x00008800d6007a0c */ /* 0x000fda0003f66270 */
[----:B------:R1:W-:Y:S04]  /*29b0*/  @P3 STS [R163+0x1000], RZ ;  /* 0x001000ffa3003388 */ /* 0x0003e80000000800 */
[----:B------:R1:W-:Y:S04]  /*29c0*/  @P3 STS [R163+0x1004], RZ ;  /* 0x001004ffa3003388 */ /* 0x0003e80000000800 */
[----:B------:R1:W-:Y:S04]  /*29d0*/  @P3 STS [R163+0x1008], RZ ;  /* 0x001008ffa3003388 */ /* 0x0003e80000000800 */
[----:B------:R1:W-:Y:S01]  /*29e0*/  @P3 STS [R163+0x100c], RZ ;  /* 0x00100cffa3003388 */ /* 0x0003e20000000800 */
        /* <DEDUP_REMOVED lines=9> */
.L_x_48:
[----:B------:R-:W-:Y:S05]  /*2a80*/  BSYNC B0 ;  /* 0x0000000000007941 */ /* 0x000fea0003800000 */
.L_x_47:
[----:B--2---:R-:W2:Y:S01]  /*2a90*/  LDL R13, [R1+0x4] ;  /* 0x00000400010d7983 */ /* 0x004ea20000100800 */
[----:B------:R-:W-:Y:S01]  /*2aa0*/  ULDC.64 UR30, c[0x0][0x198] ;  /* 0x00006600001e7ab9 */ /* 0x000fe20000000a00 */
[----:B---3--:R-:W-:Y:S01]  /*2ab0*/  IMAD.WIDE.U32 R4, R14, c[0x0][0x198], R214 ;  /* 0x000066000e047a25 */ /* 0x008fe200078e00d6 */
[----:B------:R-:W-:-:S03]  /*2ac0*/  UIMAD UR27, UR27, UR30, URZ ;  /* 0x0000001e1b1b72a4 */ /* 0x000fc6000f8e023f */
[----:B------:R-:W-:Y:S01]  /*2ad0*/  IMAD.MOV.U32 R232, RZ, RZ, 0x7f800000 ;  /* 0x7f800000ffe87424 */ /* 0x000fe200078e00ff */
[----:B------:R-:W-:Y:S01]  /*2ae0*/  UIMAD UR27, UR35, UR31, UR27 ;  /* 0x0000001f231b72a4 */ /* 0x000fe2000f8e021b */
[----:B------:R-:W-:Y:S01]  /*2af0*/  IADD3 R6, P3, R4, UR39, RZ ;  /* 0x0000002704067c10 */ /* 0x000fe2000ff7e0ff */
[----:B------:R-:W-:Y:S02]  /*2b00*/  IMAD.MOV.U32 R233, RZ, RZ, 0x7f800000 ;  /* 0x7f800000ffe97424 */ /* 0x000fe400078e00ff */
[----:B------:R-:W-:Y:S02]  /*2b10*/  IMAD.MOV.U32 R234, RZ, RZ, 0x7f800000 ;  /* 0x7f800000ffea7424 */ /* 0x000fe400078e00ff */
[----:B------:R-:W-:Y:S02]  /*2b20*/  IMAD.U32 R3, RZ, RZ, UR27 ;  /* 0x0000001bff037e24 */ /* 0x000fe4000f8e00ff */
[----:B------:R-:W-:-:S03]  /*2b30*/  IMAD.MOV.U32 R231, RZ, RZ, 0x7f800000 ;  /* 0x7f800000ffe77424 */ /* 0x000fc600078e00ff */
[----:B------:R-:W-:Y:S02]  /*2b40*/  IADD3.X R7, R5, UR40, R3, P3, !PT ;  /* 0x0000002805077c10 */ /* 0x000fe40009ffe403 */
[C---:B--2---:R-:W-:Y:S02]  /*2b50*/  IADD3 R3, R13.reuse, 0x48, RZ ;  /* 0x000000480d037810 */ /* 0x044fe40007ffe0ff */
[----:B------:R-:W-:Y:S02]  /*2b60*/  IADD3 R4, R13, 0x8, RZ ;  /* 0x000000080d047810 */ /* 0x000fe40007ffe0ff */
[----:B------:R-:W-:Y:S02]  /*2b70*/  ISETP.GE.AND P5, PT, R3, UR8, PT ;  /* 0x0000000803007c0c */ /* 0x000fe4000bfa6270 */
[----:B------:R-:W-:Y:S02]  /*2b80*/  SHF.R.S32.HI R9, RZ, 0x1f, R3 ;  /* 0x0000001fff097819 */ /* 0x000fe40000011403 */
[----:B------:R-:W-:Y:S01]  /*2b90*/  ISETP.GE.AND P6, PT, R4, UR8, PT ;  /* 0x0000000804007c0c */ /* 0x000fe2000bfc6270 */
[----:B------:R-:W-:Y:S01]  /*2ba0*/  IMAD.SHL.U32 R4, R13, 0x4, RZ ;  /* 0x000000040d047824 */ /* 0x000fe200078e00ff */
[----:B------:R-:W-:-:S02]  /*2bb0*/  SHF.R.S32.HI R12, RZ, 0x1f, R13 ;  /* 0x0000001fff0c7819 */ /* 0x000fc4000001140d */
[C---:B------:R-:W-:Y:S02]  /*2bc0*/  IADD3 R11, R13.reuse, 0x40, RZ ;  /* 0x000000400d0b7810 */ /* 0x040fe40007ffe0ff */
[----:B------:R-:W-:Y:S02]  /*2bd0*/  IADD3 R4, P4, R4, UR10, RZ ;  /* 0x0000000a04047c10 */ /* 0x000fe4000ff9e0ff */
[----:B------:R-:W-:Y:S02]  /*2be0*/  SHF.L.U64.HI R5, R13, 0x2, R12 ;  /* 0x000000020d057819 */ /* 0x000fe4000001020c */
[----:B------:R-:W-:Y:S01]  /*2bf0*/  @!P5 LEA R8, P3, R3, UR10, 0x2 ;  /* 0x0000000a0308dc11 */ /* 0x000fe2000f8610ff */
[----:B------:R2:W-:Y:S01]  /*2c00*/  @P2 STS [R0+0x6000], RZ ;  /* 0x006000ff00002388 */ /* 0x0005e20000000800 */
[----:B------:R-:W-:Y:S02]  /*2c10*/  IADD3.X R5, R5, UR9, RZ, P4, !PT ;  /* 0x0000000905057c10 */ /* 0x000fe4000a7fe4ff */
[----:B------:R-:W-:Y:S01]  /*2c20*/  @!P5 LEA.HI.X R9, R3, UR9, R9, 0x2, P3 ;  /* 0x000000090309dc11 */ /* 0x000fe200098f1409 */
[----:B------:R2:W-:Y:S01]  /*2c30*/  @P2 STS [R0+0x6004], RZ ;  /* 0x006004ff00002388 */ /* 0x0005e20000000800 */
[----:B------:R-:W-:-:S02]  /*2c40*/  ISETP.GE.AND P3, PT, R13, UR8, PT ;  /* 0x000000080d007c0c */ /* 0x000fc4000bf66270 */
[----:B------:R-:W-:Y:S01]  /*2c50*/  ISETP.GE.AND P4, PT, R11, UR8, PT ;  /* 0x000000080b007c0c */ /* 0x000fe2000bf86270 */
[----:B------:R2:W5:Y:S04]  /*2c60*/  @!P5 LDG.E R232, [R8.64] ;  /* 0x0000001c08e8d981 */ /* 0x000568000c1e1900 */
[----:B------:R2:W-:Y:S01]  /*2c70*/  @P2 STS.64 [R0+0x6008], RZ ;  /* 0x006008ff00002388 */ /* 0x0005e20000000a00 */
[----:B------:R-:W-:Y:S01]  /*2c80*/  IMAD R3, R15, c[0x0][0x1b0], RZ ;  /* 0x00006c000f037a24 */ /* 0x000fe200078e02ff */
[----:B------:R-:W-:Y:S02]  /*2c90*/  BSSY B0, `(.L_x_49) ;  /* 0x0000019000007945 */ /* 0x000fe40003800000 */
[----:B------:R3:W5:Y:S01]  /*2ca0*/  @!P6 LDG.E R234, [R4.64+0x20] ;  /* 0x0000201c04eae981 */ /* 0x000762000c1e1900 */
[----:B------:R-:W-:-:S03]  /*2cb0*/  IMAD R3, R10, c[0x0][0x1b4], R3 ;  /* 0x00006d000a037a24 */ /* 0x000fc600078e0203 */
[----:B------:R3:W5:Y:S04]  /*2cc0*/  @!P3 LDG.E R233, [R4.64] ;  /* 0x0000001c04e9b981 */ /* 0x000768000c1e1900 */
[----:B------:R3:W5:Y:S02]  /*2cd0*/  @!P4 LDG.E R231, [R4.64+0x100] ;  /* 0x0001001c04e7c981 */ /* 0x000764000c1e1900 */
[----:B---3--:R-:W-:-:S04]  /*2ce0*/  IMAD.WIDE.U32 R4, R10, c[0x0][0x1b0], R6 ;  /* 0x00006c000a047a25 */ /* 0x008fc800078e0006 */
[----:B------:R-:W-:Y:S01]  /*2cf0*/  IMAD.IADD R10, R5, 0x1, R3 ;  /* 0x00000001050a7824 */ /* 0x000fe200078e0203 */
[----:B------:R-:W-:Y:S05]  /*2d00*/  @P2 BRA `(.L_x_50) ;  /* 0x0000011000002947 */ /* 0x000fea0003800000 */
[----:B--2---:R-:W-:-:S13]  /*2d10*/  ISETP.GE.AND P2, PT, R214, c[0x0][0x220], PT ;  /* 0x00008800d6007a0c */ /* 0x004fda0003f46270 */
        /* <DEDUP_REMOVED lines=16> */
.L_x_50:
[----:B--2---:R-:W-:Y:S05]  /*2e20*/  BSYNC B0 ;  /* 0x0000000000007941 */ /* 0x004fea0003800000 */
.L_x_49:
[----:B------:R2:W-:Y:S01]  /*2e30*/  @P1 STS.128 [R0+0x7000], RZ ;  /* 0x007000ff00001388 */ /* 0x0005e20000000c00 */
[----:B------:R-:W-:Y:S01]  /*2e40*/  BSSY B0, `(.L_x_51) ;  /* 0x0000012000007945 */ /* 0x000fe20003800000 */
        /* <DEDUP_REMOVED lines=17> */
.L_x_52:
[----:B------:R-:W-:Y:S05]  /*2f60*/  BSYNC B0 ;  /* 0x0000000000007941 */ /* 0x000fea0003800000 */
.L_x_51:
[----:B------:R-:W0:Y:S01]  /*2f70*/  LDGDEPBAR ;  /* 0x00000000000079af */ /* 0x000e220000000000 */
[C---:B-1234-:R-:W-:Y:S01]  /*2f80*/  IADD3 R0, R158.reuse, 0x1000, RZ ;  /* 0x000010009e007810 */ /* 0x05efe20007ffe0ff */
[----:B------:R-:W-:Y:S01]  /*2f90*/  IMAD.SHL.U32 R150, R158, 0x2, RZ ;  /* 0x000000029e967824 */ /* 0x000fe200078e00ff */
[----:B------:R-:W-:Y:S01]  /*2fa0*/  IADD3 R3, R152, 0x1000, RZ ;  /* 0x0000100098037810 */ /* 0x000fe20007ffe0ff */
[----:B------:R-:W-:Y:S01]  /*2fb0*/  UIADD3 UR8, UR35, 0x80, URZ ;  /* 0x0000008023087890 */ /* 0x000fe2000fffe03f */
[----:B------:R-:W-:Y:S01]  /*2fc0*/  SEL R0, R0, R158, !P0 ;  /* 0x0000009e00007207 */ /* 0x000fe20004000000 */
[----:B------:R-:W-:Y:S01]  /*2fd0*/  IMAD.MOV.U32 R204, RZ, RZ, R163 ;  /* 0x000000ffffcc7224 */ /* 0x000fe200078e00a3 */
[----:B------:R-:W-:Y:S01]  /*2fe0*/  SEL R3, R3, R152, !P0 ;  /* 0x0000009803037207 */ /* 0x000fe20004000000 */
[----:B------:R-:W-:Y:S01]  /*2ff0*/  CS2R R94, SRZ ;  /* 0x00000000005e7805 */ /* 0x000fe2000001ff00 */
[----:B------:R-:W-:Y:S01]  /*3000*/  CS2R R92, SRZ ;  /* 0x00000000005c7805 */ /* 0x000fe2000001ff00 */
[----:B------:R-:W-:Y:S01]  /*3010*/  IMAD.SHL.U32 R144, R0, 0x2, RZ ;  /* 0x0000000200907824 */ /* 0x000fe200078e00ff */
[----:B------:R-:W-:Y:S01]  /*3020*/  IADD3 R0, R13, -0x80, RZ ;  /* 0xffffff800d007810 */ /* 0x000fe20007ffe0ff */
[----:B------:R-:W-:Y:S01]  /*3030*/  CS2R R98, SRZ ;  /* 0x0000000000627805 */ /* 0x000fe2000001ff00 */
[----:B------:R-:W-:Y:S01]  /*3040*/  CS2R R96, SRZ ;  /* 0x0000000000607805 */ /* 0x000fe2000001ff00 */
[----:B------:R-:W-:Y:S01]  /*3050*/  CS2R R90, SRZ ;  /* 0x00000000005a7805 */ /* 0x000fe2000001ff00 */
[----:B------:R-:W-:Y:S01]  /*3060*/  SHF.R.S32.HI R4, RZ, 0x1f, R0 ;  /* 0x0000001fff047819 */ /* 0x000fe20000011400 */
[----:B------:R-:W-:Y:S01]  /*3070*/  CS2R R88, SRZ ;  /* 0x0000000000587805 */ /* 0x000fe2000001ff00 */
[----:B------:R-:W-:Y:S01]  /*3080*/  CS2R R86, SRZ ;  /* 0x0000000000567805 */ /* 0x000fe2000001ff00 */
[----:B------:R-:W-:Y:S01]  /*3090*/  CS2R R84, SRZ ;  /* 0x0000000000547805 */ /* 0x000fe2000001ff00 */
[----:B------:R-:W-:Y:S01]  /*30a0*/  CS2R R78, SRZ ;  /* 0x00000000004e7805 */ /* 0x000fe2000001ff00 */
[----:B------:R-:W-:Y:S01]  /*30b0*/  CS2R R76, SRZ ;  /* 0x00000000004c7805 */ /* 0x000fe2000001ff00 */
[----:B------:R-:W-:Y:S01]  /*30c0*/  CS2R R82, SRZ ;  /* 0x0000000000527805 */ /* 0x000fe2000001ff00 */
[----:B------:R-:W-:Y:S01]  /*30d0*/  CS2R R80, SRZ ;  /* 0x0000000000507805 */ /* 0x000fe2000001ff00 */
[----:B------:R-:W-:Y:S01]  /*30e0*/  CS2R R74, SRZ ;  /* 0x00000000004a7805 */ /* 0x000fe2000001ff00 */
[----:B------:R-:W-:-:S04]  /*30f0*/  DEPBAR.LE SB0, 0x1 ;  /* 0x000080400000791a */ /* 0x000fc80000000000 */
[----:B------:R-:W-:Y:S01]  /*3100*/  BAR.SYNC.DEFER_BLOCKING 0x0 ;  /* 0x0000000000007b1d */ /* 0x000fe20000010000 */
[----:B------:R-:W-:Y:S01]  /*3110*/  CS2R R72, SRZ ;  /* 0x0000000000487805 */ /* 0x000fe2000001ff00 */
[----:B------:R-:W-:Y:S01]  /*3120*/  CS2R R70, SRZ ;  /* 0x0000000000467805 */ /* 0x000fe2000001ff00 */
[----:B------:R-:W-:Y:S01]  /*3130*/  CS2R R68, SRZ ;  /* 0x0000000000447805 */ /* 0x000fe2000001ff00 */
[----:B------:R-:W-:Y:S01]  /*3140*/  IMAD.SHL.U32 R3, R3, 0x2, RZ ;  /* 0x0000000203037824 */ /* 0x000fe200078e00ff */
[C---:B------:R-:W-:Y:S01]  /*3150*/  SHF.L.U64.HI R250, R13.reuse, 0x2, R12 ;  /* 0x000000020dfa7819 */ /* 0x040fe2000001020c */
[----:B------:R-:W-:Y:S01]  /*3160*/  IMAD.SHL.U32 R251, R13, 0x4, RZ ;  /* 0x000000040dfb7824 */ /* 0x000fe200078e00ff */
[C---:B------:R-:W-:Y:S01]  /*3170*/  SHF.L.U64.HI R249, R0.reuse, 0x2, R4 ;  /* 0x0000000200f97819 */ /* 0x040fe20000010204 */
[----:B------:R-:W-:Y:S01]  /*3180*/  IMAD.SHL.U32 R248, R0, 0x4, RZ ;  /* 0x0000000400f87824 */ /* 0x000fe200078e00ff */
[----:B------:R-:W-:Y:S01]  /*3190*/  UISETP.GE.AND UP0, UPT, UR8, UR4, UPT ;  /* 0x000000040800728c */ /* 0x000fe2000bf06270 */
[----:B------:R-:W-:Y:S01]  /*31a0*/  IMAD.IADD R151, R150, 0x1, R153 ;  /* 0x0000000196977824 */ /* 0x000fe200078e0299 */
[----:B------:R1:W2:Y:S04]  /*31b0*/  LDSM.16.M88.4 R112, [R146+0x8000] ;  /* 0x008000009270783b */ /* 0x0002a80000000200 */
[----:B------:R1:W3:Y:S04]  /*31c0*/  LDSM.16.M88.4 R116, [R146+0x8400] ;  /* 0x008400009274783b */ /* 0x0002e80000000200 */
[----:B------:R1:W4:Y:S04]  /*31d0*/  LDSM.16.M88.4 R120, [R146+0x8800] ;  /* 0x008800009278783b */ /* 0x0003280000000200 */
[----:B------:R1:W1:Y:S04]  /*31e0*/  LDSM.16.M88.4 R124, [R146+0x8c00] ;  /* 0x008c0000927c783b */ /* 0x0002680000000200 */
[----:B------:R1:W1:Y:S04]  /*31f0*/  LDSM.16.M88.4 R128, [R145+0x8000] ;  /* 0x008000009180783b */ /* 0x0002680000000200 */
[----:B------:R1:W1:Y:S04]  /*3200*/  LDSM.16.M88.4 R132, [R145+0x8400] ;  /* 0x008400009184783b */ /* 0x0002680000000200 */
[----:B------:R1:W1:Y:S04]  /*3210*/  LDSM.16.M88.4 R136, [R145+0x8800] ;  /* 0x008800009188783b */ /* 0x0002680000000200 */
[----:B------:R1:W1:Y:S02]  /*3220*/  LDSM.16.M88.4 R140, [R145+0x8c00] ;  /* 0x008c0000918c783b */ /* 0x0002640000000200 */
.L_x_55:
[----:B----4-:R-:W4:Y:S01]  /*3230*/  LDL R160, [R1] ;  /* 0x0000000001a07983 */ /* 0x010f220000100800 */
[----:B------:R-:W-:Y:S01]  /*3240*/  IMAD.IADD R0, R153, 0x1, R144 ;  /* 0x0000000199007824 */ /* 0x000fe200078e0290 */
[----:B------:R-:W-:Y:S01]  /*3250*/  PLOP3.LUT P0, PT, PT, PT, UP0, 0x80, 0x0 ;  /* 0x000000000000781c */ /* 0x000fe20003f0f008 */
[----:B------:R-:W-:Y:S01]  /*3260*/  IMAD.U32 R159, RZ, RZ, UR26 ;  /* 0x0000001aff9f7e24 */ /* 0x000fe2000f8e00ff */
[----:B------:R-:W0:Y:S01]  /*3270*/  LDGDEPBAR ;  /* 0x00000000000079af */ /* 0x000e220000000000 */
[----:B------:R-:W-:Y:S01]  /*3280*/  PLOP3.LUT P1, PT, PT, PT, UP0, 0x80, 0x0 ;  /* 0x000000000000781c */ /* 0x000fe20003f2f008 */
[----:B------:R-:W-:Y:S01]  /*3290*/  UISETP.GE.AND UP5, UPT, UR5, 0x1, UPT ;  /* 0x000000010500788c */ /* 0x000fe2000bfa6270 */
[----:B------:R-:W-:Y:S02]  /*32a0*/  PLOP3.LUT P5, PT, PT, PT, UP0, 0x80, 0x0 ;  /* 0x000000000000781c */ /* 0x000fe40003faf008 */
[----:B------:R-:W-:Y:S02]  /*32b0*/  PLOP3.LUT P4, PT, PT, PT, UP0, 0x80, 0x0 ;  /* 0x000000000000781c */ /* 0x000fe40003f8f008 */
[----:B-----5:R-:W-:Y:S02]  /*32c0*/  FSETP.NEU.FTZ.AND P2, PT, R233, -INF , PT ;  /* 0xff800000e900780b */ /* 0x020fe40003f5d000 */
[----:B------:R-:W-:Y:S02]  /*32d0*/  PLOP3.LUT P3, PT, PT, PT, UP0, 0x80, 0x0 ;  /* 0x000000000000781c */ /* 0x000fe40003f6f008 */
[----:B------:R-:W-:Y:S01]  /*32e0*/  PLOP3.LUT P6, PT, PT, PT, UP0, 0x80, 0x0 ;  /* 0x000000000000781c */ /* 0x000fe20003fcf008 */
[----:B----4-:R-:W-:Y:S01]  /*32f0*/  @P0 IMAD R159, R159, 0x80, R160 ;  /* 0x000000809f9f0824 */ /* 0x010fe200078e02a0 */
[----:B------:R-:W-:Y:S04]  /*3300*/  DEPBAR.LE SB0, 0x0 ;  /* 0x000080000000791a */ /* 0x000fe80000000000 */
[----:B------:R-:W-:Y:S01]  /*3310*/  BAR.SYNC.DEFER_BLOCKING 0x0 ;  /* 0x0000000000007b1d */ /* 0x000fe20000010000 */
[----:B------:R-:W-:Y:S01]  /*3320*/  @P5 ISETP.GE.AND P5, PT, R159, UR4, PT ;  /* 0x000000049f005c0c */ /* 0x000fe2000bfa6270 */
[----:B------:R-:W-:Y:S01]  /*3330*/  FMUL.FTZ R160, R233, 1.4426950216293334961 ;  /* 0x3fb8aa3be9a07820 */ /* 0x000fe20000410000 */
[----:B------:R-:W-:Y:S04]  /*3340*/  PLOP3.LUT P0, PT, PT, PT, UP0, 0x80, 0x0 ;  /* 0x000000000000781c */ /* 0x000fe80003f0f008 */
[----:B------:R-:W-:Y:S02]  /*3350*/  FSEL R160, R160, RZ, P2 ;  /* 0x000000ffa0a07208 */ /* 0x000fe40001000000 */
[----:B------:R-:W-:Y:S01]  /*3360*/  FSETP.NEU.FTZ.AND P2, PT, R234, -INF , PT ;  /* 0xff800000ea00780b */ /* 0x000fe20003f5d000 */
[----:B------:R-:W-:Y:S08]  /*3370*/  LDSM.16.M88.4 R64, [R144] ;  /* 0x000000009040783b */ /* 0x000ff00000000200 */
[----:B------:R-:W4:Y:S08]  /*3380*/  LDSM.16.M88.4 R16, [R146+0x6000] ;  /* 0x006000009210783b */ /* 0x000f300000000200 */
[----:B------:R-:W3:Y:S08]  /*3390*/  LDSM.16.M88.4 R60, [R144+0x1000] ;  /* 0x00100000903c783b */ /* 0x000ef00000000200 */
[----:B------:R-:W2:Y:S08]  /*33a0*/  LDSM.16.M88.4 R32, [R146+0x6400] ;  /* 0x006400009220783b */ /* 0x000eb00000000200 */
[----:B------:R-:W1:Y:S08]  /*33b0*/  LDSM.16.M88.4 R48, [R146+0x6800] ;  /* 0x006800009230783b */ /* 0x000e700000000200 */
[----:B------:R-:W1:Y:S01]  /*33c0*/  LDSM.16.M88.4 R100, [R146+0x6c00] ;  /* 0x006c00009264783b */ /* 0x000e620000000200 */
[-C--:B----4-:R-:W-:Y:S07]  /*33d0*/  HMMA.16816.F32 R4, R64, R16.reuse, RZ ;  /* 0x000000104004723c */ /* 0x090fee00000018ff */
[----:B------:R-:W-:Y:S01]  /*33e0*/  LDSM.16.M88.4 R104, [R0] ;  /* 0x000000000068783b */ /* 0x000fe20000000200 */
[C---:B---3--:R-:W-:Y:S07]  /*33f0*/  HMMA.16816.F32 R8, R60.reuse, R16, RZ ;  /* 0x000000103c08723c */ /* 0x048fee00000018ff */
[----:B------:R-:W3:Y:S01]  /*3400*/  LDSM.16.M88.4 R108, [R145+0x6000] ;  /* 0x00600000916c783b */ /* 0x000ee20000000200 */
[-C--:B------:R-:W-:Y:S08]  /*3410*/  HMMA.16816.F32 R12, R60, R18.reuse, RZ ;  /* 0x000000123c0c723c */ /* 0x080ff000000018ff */
[C---:B------:R-:W-:Y:S08]  /*3420*/  HMMA.16816.F32 R16, R64.reuse, R18, RZ ;  /* 0x000000124010723c */ /* 0x040ff000000018ff */
[-C--:B--2---:R-:W-:Y:S08]  /*3430*/  HMMA.16816.F32 R20, R64, R32.reuse, RZ ;  /* 0x000000204014723c */ /* 0x084ff000000018ff */
        /* <DEDUP_REMOVED lines=11> */
[----:B------:R1:W2:Y:S07]  /*34f0*/  LDSM.16.M88.4 R100, [R0+0x1000] ;  /* 0x001000000064783b */ /* 0x0002ae0000000200 */
[-C--:B---3--:R-:W-:Y:S01]  /*3500*/  HMMA.16816.F32 R4, R104, R108.reuse, R4 ;  /* 0x0000006c6804723c */ /* 0x088fe20000001804 */
        /* <DEDUP_REMOVED lines=10> */
[C---:B--2---:R-:W-:Y:S01]  /*35b0*/  HMMA.16816.F32 R8, R100.reuse, R108, R8 ;  /* 0x0000006c6408723c */ /* 0x044fe20000001808 */
[----:B------:R-:W-:Y:S03]  /*35c0*/  PLOP3.LUT P1, PT, PT, PT, UP0, 0x80, 0x0 ;  /* 0x000000000000781c */ /* 0x000fe60003f2f008 */
[----:B------:R-:W-:Y:S01]  /*35d0*/  @P0 FSEL R6, R6, -INF , !P5 ;  /* 0xff80000006060808 */ /* 0x000fe20006800000 */
[----:B------:R-:W-:Y:S01]  /*35e0*/  FFMA.FTZ R5, R5, c[0x0][0x23c], -R160 ;  /* 0x00008f0005057a23 */ /* 0x000fe200000108a0 */
[----:B------:R-:W-:Y:S01]  /*35f0*/  PLOP3.LUT P0, PT, PT, PT, UP0, 0x80, 0x0 ;  /* 0x000000000000781c */ /* 0x000fe20003f0f008 */
[C---:B------:R-:W-:Y:S01]  /*3600*/  FMUL.FTZ R108, R231.reuse, 1.4426950216293334961 ;  /* 0x3fb8aa3be76c7820 */ /* 0x040fe20000410000 */
        /* <DEDUP_REMOVED lines=422> */
[----:B------:R-:W-:Y:S03]  /*5070*/  FADD.FTZ R9, -R111, R9 ;  /* 0x000000096f097221 */ /* 0x000fe60000010100 */
        /* <DEDUP_REMOVED lines=38> */
[----:B------:R-:W-:Y:S01]  /*52e0*/  FMUL.FTZ R16, R242, R8 ;  /* 0x00000008f2107220 */ /* 0x000fe20000410000 */
[C---:B------:R-:W-:Y:S03]  /*52f0*/  HMMA.16816.F32 R56, R104.reuse, R140, R56 ;  /* 0x0000008c6838723c */ /* 0x040fe60000001838 */
[----:B------:R-:W-:Y:S02]  /*5300*/  FMUL.FTZ R12, R241, R9 ;  /* 0x00000009f10c7220 */ /* 0x000fe40000410000 */
        /* <DEDUP_REMOVED lines=23> */
[C---:B------:R-:W-:Y:S02]  /*5480*/  FADD.FTZ R54, -R161.reuse, R54 ;  /* 0x00000036a1367221 */ /* 0x040fe40000010100 */
[C---:B------:R-:W-:Y:S02]  /*5490*/  FADD.FTZ R55, -R161.reuse, R55 ;  /* 0x00000037a1377221 */ /* 0x040fe40000010100 */
[C---:B------:R-:W-:Y:S02]  /*54a0*/  FADD.FTZ R66, -R161.reuse, R66 ;  /* 0x00000042a1427221 */ /* 0x040fe40000010100 */
[----:B------:R-:W-:Y:S02]  /*54b0*/  FADD.FTZ R67, -R161, R67 ;  /* 0x00000043a1437221 */ /* 0x000fe40000010100 */
        /* <DEDUP_REMOVED lines=71> */
[----:B------:R-:W-:Y:S02]  /*5930*/  ISETP.GE.AND P2, PT, R214, c[0x0][0x220], PT ;  /* 0x00008800d6007a0c */ /* 0x000fe40003f46270 */
[----:B------:R-:W-:Y:S01]  /*5940*/  IMAD.U32 R0, R11, -0x80, RZ ;  /* 0xffffff800b007824 */ /* 0x000fe200078e00ff */
[----:B------:R-:W-:Y:S04]  /*5950*/  UISETP.NE.U32.AND UP1, UPT, UR8, 0x1, UPT ;  /* 0x000000010800788c */ /* 0x000fe8000bf25070 */
[----:B------:R-:W-:Y:S01]  /*5960*/  USEL UR8, UR53, 0x2000, !UP1 ;  /* 0x0000200035087887 */ /* 0x000fe2000c800000 */
[C---:B------:R-:W-:Y:S04]  /*5970*/  LEA R4, P0, R0.reuse, R186, 0x1 ;  /* 0x000000ba00047211 */ /* 0x040fe800078008ff */
[----:B------:R-:W-:Y:S01]  /*5980*/  LEA.HI.X.SX32 R0, R0, R187, 0x1, P0 ;  /* 0x000000bb00007211 */ /* 0x000fe200000f0eff */
[----:B------:R-:W-:Y:S01]  /*5990*/  IMAD.MOV.U32 R186, RZ, RZ, R4 ;  /* 0x000000ffffba7224 */ /* 0x000fe200078e0004 */
[----:B------:R-:W-:Y:S01]  /*59a0*/  IADD3 R163, R163, UR8, RZ ;  /* 0x00000008a3a37c10 */ /* 0x000fe2000fffe0ff */
[----:B------:R-:W-:Y:S01]  /*59b0*/  @!P2 IMAD.MOV.U32 R5, RZ, RZ, c[0x0][0x194] ;  /* 0x00006500ff05a624 */ /* 0x000fe200078e00ff */
[----:B------:R-:W-:Y:S01]  /*59c0*/  IADD3 R204, R204, UR8, RZ ;  /* 0x00000008cccc7c10 */ /* 0x000fe2000fffe0ff */
[----:B------:R-:W-:Y:S01]  /*59d0*/  IMAD.MOV.U32 R187, RZ, RZ, R0 ;  /* 0x000000ffffbb7224 */ /* 0x000fe200078e0000 */
[C---:B------:R-:W-:Y:S01]  /*59e0*/  @!P2 LEA R4, P0, R11.reuse, R186, 0x7 ;  /* 0x000000ba0b04a211 */ /* 0x040fe200078038ff */
[----:B------:R1:W-:Y:S01]  /*59f0*/  @P2 STS [R163], RZ ;  /* 0x000000ffa3002388 */ /* 0x0003e20000000800 */
[----:B------:R-:W-:Y:S02]  /*5a00*/  IADD3 R144, R144, UR8, RZ ;  /* 0x0000000890907c10 */ /* 0x000fe4000fffe0ff */
[----:B------:R-:W-:Y:S01]  /*5a10*/  @!P2 LEA.HI.X R5, R11, R187, R5, 0x7, P0 ;  /* 0x000000bb0b05a211 */ /* 0x000fe200000f3c05 */
[----:B------:R1:W-:Y:S04]  /*5a20*/  @P2 STS [R163+0x4], RZ ;  /* 0x000004ffa3002388 */ /* 0x0003e80000000800 */
[----:B------:R1:W-:Y:S04]  /*5a30*/  @P2 STS [R163+0x8], RZ ;  /* 0x000008ffa3002388 */ /* 0x0003e80000000800 */
[----:B------:R1:W-:Y:S04]  /*5a40*/  @P2 STS [R163+0xc], RZ ;  /* 0x00000cffa3002388 */ /* 0x0003e80000000800 */
[----:B------:R-:W-:Y:S01]  /*5a50*/  @!PT LDS RZ, [RZ] ;  /* 0x00000000fffff984 */ /* 0x000fe20000000800 */
[----:B------:R-:W-:Y:S01]  /*5a60*/  @!PT LDS RZ, [RZ] ;  /* 0x00000000fffff984 */ /* 0x000fe20000000800 */
[----:B------:R-:W-:Y:S01]  /*5a70*/  @!PT LDS RZ, [RZ] ;  /* 0x00000000fffff984 */ /* 0x000fe20000000800 */
[----:B------:R1:W-:Y:S04]  /*5a80*/  @!P2 LDGSTS.E.BYPASS.LTC128B.128 [R204], [R186.64] ;  /* 0x00000000baccafae */ /* 0x0003e8000b901d46 */
[----:B------:R1:W-:Y:S04]  /*5a90*/  @P2 STS [R163+0x1000], RZ ;  /* 0x001000ffa3002388 */ /* 0x0003e80000000800 */
[----:B------:R1:W-:Y:S04]  /*5aa0*/  @P2 STS [R163+0x1004], RZ ;  /* 0x001004ffa3002388 */ /* 0x0003e80000000800 */
[----:B------:R1:W-:Y:S04]  /*5ab0*/  @P2 STS [R163+0x1008], RZ ;  /* 0x001008ffa3002388 */ /* 0x0003e80000000800 */
[----:B------:R1:W-:Y:S04]  /*5ac0*/  @P2 STS [R163+0x100c], RZ ;  /* 0x00100cffa3002388 */ /* 0x0003e80000000800 */
[----:B------:R-:W-:Y:S01]  /*5ad0*/  @!PT LDS RZ, [RZ] ;  /* 0x00000000fffff984 */ /* 0x000fe20000000800 */
[----:B------:R-:W-:Y:S01]  /*5ae0*/  @!PT LDS RZ, [RZ] ;  /* 0x00000000fffff984 */ /* 0x000fe20000000800 */
[----:B------:R-:W-:Y:S01]  /*5af0*/  @!PT LDS RZ, [RZ] ;  /* 0x00000000fffff984 */ /* 0x000fe20000000800 */
[----:B------:R1:W-:Y:S04]  /*5b00*/  @!P2 LDGSTS.E.BYPASS.LTC128B.128 [R204+0x1000], [R4.64] ;  /* 0x0100000004ccafae */ /* 0x0003e8000b901d46 */
[----:B------:R-:W0:Y:S02]  /*5b10*/  LDGDEPBAR ;  /* 0x00000000000079af */ /* 0x000e240000000000 */
.L_x_53:
[----:B------:R-:W-:Y:S02]  /*5b20*/  F2FP.PACK_AB R32, R169, R175 ;  /* 0x000000afa920723e */ /* 0x000fe400000000ff */
        /* <DEDUP_REMOVED lines=45> */
[----:B------:R-:W-:Y:S01]  /*5e00*/  F2FP.PACK_AB R33, R37, R38 ;  /* 0x000000262521723e */ /* 0x000fe200000000ff */
[----:B------:R-:W-:Y:S02]  /*5e10*/  IMAD.SHL.U32 R52, R252, 0x2, RZ ;  /* 0x00000002fc347824 */ /* 0x000fe400078e00ff */
        /* <DEDUP_REMOVED lines=78> */
[----:B------:R-:W-:Y:S03]  /*6300*/  ISETP.GE.AND P2, PT, R214, c[0x0][0x220], PT ;  /* 0x00008800d6007a0c */ /* 0x000fe60003f46270 */
[C---:B------:R-:W-:Y:S05]  /*6310*/  IMAD.U32 R4, R7.reuse, -0x80, RZ ;  /* 0xffffff8007047824 */ /* 0x040fea00078e00ff */
[C---:B------:R-:W-:Y:S04]  /*6320*/  LEA R5, P0, R4.reuse, R184, 0x1 ;  /* 0x000000b804057211 */ /* 0x040fe800078008ff */
[----:B------:R-:W-:Y:S01]  /*6330*/  LEA.HI.X.SX32 R4, R4, R185, 0x1, P0 ;  /* 0x000000b904047211 */ /* 0x000fe200000f0eff */
[----:B------:R1:W-:Y:S01]  /*6340*/  @P2 STS [R52+0x4000], RZ ;  /* 0x004000ff34002388 */ /* 0x0003e20000000800 */
[----:B------:R-:W-:Y:S02]  /*6350*/  IMAD.MOV.U32 R184, RZ, RZ, R5 ;  /* 0x000000ffffb87224 */ /* 0x000fe400078e0005 */
[----:B------:R-:W-:Y:S01]  /*6360*/  @!P2 IMAD.MOV.U32 R6, RZ, RZ, c[0x0][0x374] ;  /* 0x0000dd00ff06a624 */ /* 0x000fe200078e00ff */
[----:B------:R1:W-:Y:S01]  /*6370*/  @P2 STS [R52+0x4004], RZ ;  /* 0x004004ff34002388 */ /* 0x0003e20000000800 */
[----:B------:R-:W-:Y:S01]  /*6380*/  IMAD.MOV.U32 R185, RZ, RZ, R4 ;  /* 0x000000ffffb97224 */ /* 0x000fe200078e0004 */
[C---:B------:R-:W-:Y:S02]  /*6390*/  @!P2 LEA R4, P0, R7.reuse, R184, 0x7 ;  /* 0x000000b80704a211 */ /* 0x040fe400078038ff */
[----:B------:R1:W-:Y:S02]  /*63a0*/  @P2 STS.64 [R52+0x4008], RZ ;  /* 0x004008ff34002388 */ /* 0x0003e40000000a00 */
[----:B------:R-:W-:Y:S02]  /*63b0*/  @!P2 LEA.HI.X R5, R7, R185, R6, 0x7, P0 ;  /* 0x000000b90705a211 */ /* 0x000fe400000f3c06 */
[----:B------:R-:W-:Y:S01]  /*63c0*/  @!PT LDS RZ, [RZ] ;  /* 0x00000000fffff984 */ /* 0x000fe20000000800 */
[----:B------:R-:W-:Y:S01]  /*63d0*/  @!PT LDS RZ, [RZ] ;  /* 0x00000000fffff984 */ /* 0x000fe20000000800 */
[----:B------:R-:W-:Y:S01]  /*63e0*/  @!PT LDS RZ, [RZ] ;  /* 0x00000000fffff984 */ /* 0x000fe20000000800 */
[----:B------:R1:W-:Y:S04]  /*63f0*/  @!P2 LDGSTS.E.BYPASS.LTC128B.128 [R52+0x4000], [R184.64] ;  /* 0x04000000b834afae */ /* 0x0003e8000b901d46 */
[----:B------:R1:W-:Y:S04]  /*6400*/  @P2 STS.128 [R52+0x5000], RZ ;  /* 0x005000ff34002388 */ /* 0x0003e80000000c00 */
[----:B------:R-:W-:Y:S01]  /*6410*/  @!PT LDS RZ, [RZ] ;  /* 0x00000000fffff984 */ /* 0x000fe20000000800 */
[----:B------:R-:W-:Y:S01]  /*6420*/  @!PT LDS RZ, [RZ] ;  /* 0x00000000fffff984 */ /* 0x000fe20000000800 */
[----:B------:R-:W-:Y:S01]  /*6430*/  @!PT LDS RZ, [RZ] ;  /* 0x00000000fffff984 */ /* 0x000fe20000000800 */
[----:B------:R1:W-:Y:S04]  /*6440*/  @!P2 LDGSTS.E.BYPASS.LTC128B.128 [R52+0x5000], [R4.64] ;  /* 0x050000000434afae */ /* 0x0003e8000b901d46 */
[----:B------:R-:W0:Y:S02]  /*6450*/  LDGDEPBAR ;  /* 0x00000000000079af */ /* 0x000e240000000000 */
.L_x_54:
[----:B------:R-:W-:Y:S01]  /*6460*/  LDSM.16.M88.4 R16, [R147] ;  /* 0x000000009310783b */ /* 0x000fe20000000200 */
[----:B------:R-:W-:Y:S01]  /*6470*/  IMAD.MOV.U32 R58, RZ, RZ, c[0x0][0x22c] ;  /* 0x00008b00ff3a7624 */ /* 0x000fe200078e00ff */
[----:B------:R-:W-:Y:S01]  /*6480*/  MOV R55, c[0x0][0x22c] ;  /* 0x00008b0000377a02 */ /* 0x000fe20000000f00 */
[----:B------:R-:W-:Y:S01]  /*6490*/  IMAD.MOV.U32 R54, RZ, RZ, c[0x0][0x22c] ;  /* 0x00008b00ff367624 */ /* 0x000fe200078e00ff */
[----:B------:R-:W2:Y:S01]  /*64a0*/  LDSM.16.MT88.4 R20, [R0+0x6000] ;  /* 0x006000000014783b */ /* 0x000ea20000004200 */
[----:B------:R-:W-:Y:S01]  /*64b0*/  IMAD R58, R58, c[0x0][0x1c0], RZ ;  /* 0x000070003a3a7a24 */ /* 0x000fe200078e02ff */
[----:B------:R-:W-:Y:S01]  /*64c0*/  ULOP3.LUT UR8, UR5, 0x1, URZ, 0xc0, !UPT ;  /* 0x0000000105087892 */ /* 0x000fe2000f8ec03f */
[----:B------:R-:W-:Y:S01]  /*64d0*/  IMAD R55, R55, c[0x0][0x1c0], RZ ;  /* 0x0000700037377a24 */ /* 0x000fe200078e02ff */
[----:B------:R-:W3:Y:S01]  /*64e0*/  LDSM.16.M88.4 R12, [R147+0x2000] ;  /* 0x00200000930c783b */ /* 0x000ee20000000200 */
[----:B------:R-:W-:Y:S01]  /*64f0*/  IMAD.SHL.U32 R58, R58, 0x8, RZ ;  /* 0x000000083a3a7824 */ /* 0x000fe200078e00ff */
[----:B------:R-:W-:Y:S01]  /*6500*/  UISETP.NE.U32.AND UP1, UPT, UR8, 0x1, UPT ;  /* 0x000000010800788c */ /* 0x000fe2000bf25070 */
[----:B------:R-:W-:Y:S01]  /*6510*/  IMAD.SHL.U32 R55, R55, 0x10, RZ ;  /* 0x0000001037377824 */ /* 0x000fe200078e00ff */
[----:B------:R-:W-:Y:S01]  /*6520*/  LDSM.16.M88.4 R24, [R154] ;  /* 0x000000009a18783b */ /* 0x000fe20000000200 */
[----:B------:R-:W-:Y:S02]  /*6530*/  IMAD R54, R54, c[0x0][0x1c0], RZ ;  /* 0x0000700036367a24 */ /* 0x000fe400078e02ff */
[----:B------:R-:W-:Y:S01]  /*6540*/  IMAD.MOV.U32 R53, RZ, RZ, c[0x0][0x22c] ;  /* 0x00008b00ff357624 */ /* 0x000fe200078e00ff */
[----:B------:R-:W4:Y:S01]  /*6550*/  LDSM.16.MT88.4 R28, [R0+0x6400] ;  /* 0x00640000001c783b */ /* 0x000f220000004200 */
[----:B------:R-:W-:Y:S02]  /*6560*/  IMAD R54, R54, 0x18, RZ ;  /* 0x0000001836367824 */ /* 0x000fe400078e02ff */
[----:B------:R-:W-:Y:S01]  /*6570*/  IMAD R53, R53, c[0x0][0x1c0], RZ ;  /* 0x0000700035357a24 */ /* 0x000fe200078e02ff */
[----:B------:R-:W1:Y:S03]  /*6580*/  LDSM.16.M88.4 R32, [R157] ;  /* 0x000000009d20783b */ /* 0x000e660000000200 */
[----:B------:R-:W-:Y:S01]  /*6590*/  IMAD.SHL.U32 R53, R53, 0x20, RZ ;  /* 0x0000002035357824 */ /* 0x000fe200078e00ff */
        /* <DEDUP_REMOVED lines=53> */
[----:B------:R-:W-:Y:S03]  /*68f0*/  IMAD.U32 R45, RZ, RZ, UR17 ;  /* 0x00000011ff2d7e24 */ /* 0x000fe6000f8e00ff */
[----:B------:R-:W-:Y:S03]  /*6900*/  IMAD.U32 R47, RZ, RZ, UR14 ;  /* 0x0000000eff2f7e24 */ /* 0x000fe6000f8e00ff */
        /* <DEDUP_REMOVED lines=8> */
[----:B------:R-:W-:Y:S03]  /*6990*/  @UP5 UIADD3 UR10, UP4, UR10, -0x200, URZ ;  /* 0xfffffe000a0a5890 */ /* 0x000fe6000ff9e03f */
[----:B------:R-:W-:Y:S01]  /*69a0*/  @P1 IADD3.X R21, R249, UR9, RZ, P2, !PT ;  /* 0x00000009f9151c10 */ /* 0x000fe200097fe4ff */
[----:B------:R-:W-:Y:S01]  /*69b0*/  @UP5 UIADD3.X UR9, UR9, -0x1, URZ, UP4, !UPT ;  /* 0xffffffff09095890 */ /* 0x000fe2000a7fe43f */
[----:B------:R-:W-:Y:S01]  /*69c0*/  LEA.HI.X.SX32 R188, R0, R57, 0x2, P0 ;  /* 0x0000003900bc7211 */ /* 0x000fe200000f16ff */
[----:B------:R-:W-:Y:S01]  /*69d0*/  IMAD.U32 R0, RZ, RZ, UR24 ;  /* 0x00000018ff007e24 */ /* 0x000fe2000f8e00ff */
[-C--:B------:R-:W-:Y:S01]  /*69e0*/  HMMA.16816.F32 R12, R32, R30.reuse, R12 ;  /* 0x0000001e200c723c */ /* 0x080fe2000000180c */
[----:B------:R1:W5:Y:S03]  /*69f0*/  @P1 LDG.E R233, [R20.64] ;  /* 0x0000000614e91981 */ /* 0x000366000c1e1900 */
[----:B------:R-:W-:Y:S01]  /*6a00*/  MOV R29, UR20 ;  /* 0x00000014001d7c02 */ /* 0x000fe20008000f00 */
        /* <DEDUP_REMOVED lines=18> */
[-C--:B------:R-:W-:Y:S02]  /*6b30*/  LEA R38, P1, R38, R20.reuse, 0x2 ;  /* 0x0000001426267211 */ /* 0x080fe400078210ff */
[-C--:B------:R-:W-:Y:S02]  /*6b40*/  LEA R36, P0, R36, R20.reuse, 0x2 ;  /* 0x0000001424247211 */ /* 0x080fe400078010ff */
[-C--:B------:R-:W-:Y:S02]  /*6b50*/  LEA R32, P5, R32, R20.reuse, 0x2 ;  /* 0x0000001420207211 */ /* 0x080fe400078a10ff */
[-C--:B------:R-:W-:Y:S02]  /*6b60*/  LEA.HI.X.SX32 R41, R22, R21.reuse, 0x2, P2 ;  /* 0x0000001516297211 */ /* 0x080fe400010f16ff */
[-C--:B------:R-:W-:Y:S02]  /*6b70*/  LEA R26, P2, R26, R20.reuse, 0x2 ;  /* 0x000000141a1a7211 */ /* 0x080fe400078410ff */
[-C--:B------:R-:W-:Y:S02]  /*6b80*/  LEA.HI.X.SX32 R35, R29, R21.reuse, 0x2, P6 ;  /* 0x000000151d237211 */ /* 0x080fe400030f16ff */
[-C--:B------:R-:W-:Y:S02]  /*6b90*/  LEA R50, P6, R58, R20.reuse, 0x2 ;  /* 0x000000143a327211 */ /* 0x080fe400078c10ff */
[-C--:B------:R-:W-:Y:S02]  /*6ba0*/  LEA R42, P3, R42, R20.reuse, 0x2 ;  /* 0x000000142a2a7211 */ /* 0x080fe400078610ff */
[-C--:B------:R-:W-:Y:S02]  /*6bb0*/  LEA R30, P4, R30, R20.reuse, 0x2 ;  /* 0x000000141e1e7211 */ /* 0x080fe400078810ff */
[-C--:B------:R-:W-:Y:S02]  /*6bc0*/  LEA.HI.X.SX32 R39, R23, R21.reuse, 0x2, P1 ;  /* 0x0000001517277211 */ /* 0x080fe400008f16ff */
[-C--:B------:R-:W-:Y:S02]  /*6bd0*/  LEA R24, P1, R24, R20.reuse, 0x2 ;  /* 0x0000001418187211 */ /* 0x080fe400078210ff */
[-C--:B------:R-:W-:Y:S02]  /*6be0*/  LEA.HI.X.SX32 R37, R27, R21.reuse, 0x2, P0 ;  /* 0x000000151b257211 */ /* 0x080fe400000f16ff */
[-C--:B------:R-:W-:Y:S02]  /*6bf0*/  LEA.HI.X.SX32 R33, R31, R21.reuse, 0x2, P5 ;  /* 0x000000151f217211 */ /* 0x080fe400028f16ff */
[-C--:B------:R-:W-:Y:S02]  /*6c00*/  LEA R48, P5, R55, R20.reuse, 0x2 ;  /* 0x0000001437307211 */ /* 0x080fe400078a10ff */
[-C--:B------:R-:W-:Y:S02]  /*6c10*/  LEA.HI.X.SX32 R27, R51, R21.reuse, 0x2, P2 ;  /* 0x00000015331b7211 */ /* 0x080fe400010f16ff */
[-C--:B------:R-:W-:Y:S02]  /*6c20*/  LEA.HI.X.SX32 R51, R58, R21.reuse, 0x2, P6 ;  /* 0x000000153a337211 */ /* 0x080fe400030f16ff */
[-C--:B------:R-:W-:Y:S02]  /*6c30*/  LEA.HI.X.SX32 R43, R0, R21.reuse, 0x2, P3 ;  /* 0x00000015002b7211 */ /* 0x080fe400018f16ff */
[-C--:B------:R-:W-:Y:S01]  /*6c40*/  LEA R28, P3, R28, R20.reuse, 0x2 ;  /* 0x000000141c1c7211 */ /* 0x080fe200078610ff */
[----:B------:R-:W-:Y:S01]  /*6c50*/  RED.E.ADD.F32.FTZ.RN.STRONG.GPU [R50.64], R5 ;  /* 0x000000053200798e */ /* 0x000fe2000c10e786 */
[-C--:B------:R-:W-:Y:S02]  /*6c60*/  LEA R22, P0, R25, R20.reuse, 0x2 ;  /* 0x0000001419167211 */ /* 0x080fe400078010ff */
[-C--:B------:R-:W-:Y:S02]  /*6c70*/  LEA.HI.X.SX32 R31, R44, R21.reuse, 0x2, P4 ;  /* 0x000000152c1f7211 */ /* 0x080fe400020f16ff */
[CC--:B------:R-:W-:Y:S02]  /*6c80*/  LEA R46, P4, R54.reuse, R20.reuse, 0x2 ;  /* 0x00000014362e7211 */ /* 0x0c0fe400078810ff */
[-C--:B------:R-:W-:Y:S02]  /*6c90*/  LEA.HI.X.SX32 R25, R49, R21.reuse, 0x2, P1 ;  /* 0x0000001531197211 */ /* 0x080fe400008f16ff */
[-C--:B------:R-:W-:Y:S02]  /*6ca0*/  LEA.HI.X.SX32 R49, R55, R21.reuse, 0x2, P5 ;  /* 0x0000001537317211 */ /* 0x080fe400028f16ff */
[-C--:B------:R-:W-:Y:S02]  /*6cb0*/  LEA.HI.X.SX32 R29, R45, R21.reuse, 0x2, P3 ;  /* 0x000000152d1d7211 */ /* 0x080fe400018f16ff */
[----:B------:R-:W-:Y:S01]  /*6cc0*/  LEA R44, P3, R53, R20, 0x2 ;  /* 0x00000014352c7211 */ /* 0x000fe200078610ff */
[----:B------:R-:W-:Y:S01]  /*6cd0*/  RED.E.ADD.F32.FTZ.RN.STRONG.GPU [R48.64], R6 ;  /* 0x000000063000798e */ /* 0x000fe2000c10e786 */
[-C--:B------:R-:W-:Y:S02]  /*6ce0*/  LEA.HI.X.SX32 R23, R47, R21.reuse, 0x2, P0 ;  /* 0x000000152f177211 */ /* 0x080fe400000f16ff */
[-C--:B------:R-:W-:Y:S02]  /*6cf0*/  LEA.HI.X.SX32 R47, R54, R21.reuse, 0x2, P4 ;  /* 0x00000015362f7211 */ /* 0x080fe400020f16ff */
[----:B------:R-:W-:Y:S02]  /*6d00*/  LEA.HI.X.SX32 R45, R53, R21, 0x2, P3 ;  /* 0x00000015352d7211 */ /* 0x000fe400018f16ff */
[----:B------:R-:W-:Y:S01]  /*6d10*/  PLOP3.LUT P0, PT, PT, PT, UP1, 0x80, 0x0 ;  /* 0x000000000000781c */ /* 0x000fe20003f0f018 */
[----:B------:R-:W-:Y:S01]  /*6d20*/  RED.E.ADD.F32.FTZ.RN.STRONG.GPU [R46.64], R7 ;  /* 0x000000072e00798e */ /* 0x000fe2000c10e786 */
        /* <DEDUP_REMOVED lines=9> */
[----:B------:R-:W-:Y:S04]  /*6dc0*/  RED.E.ADD.F32.FTZ.RN.STRONG.GPU [R38.64], R11 ;  /* 0x0000000b2600798e */ /* 0x000fe8000c10e786 */
[----:B------:R-:W-:Y:S04]  /*6dd0*/  RED.E.ADD.F32.FTZ.RN.STRONG.GPU [R36.64], R16 ;  /* 0x000000102400798e */ /* 0x000fe8000c10e786 */
[----:B------:R-:W-:Y:S04]  /*6de0*/  RED.E.ADD.F32.FTZ.RN.STRONG.GPU [R34.64], R17 ;  /* 0x000000112200798e */ /* 0x000fe8000c10e786 */
[----:B------:R-:W-:Y:S04]  /*6df0*/  RED.E.ADD.F32.FTZ.RN.STRONG.GPU [R32.64], R18 ;  /* 0x000000122000798e */ /* 0x000fe8000c10e786 */
[----:B------:R-:W-:Y:S04]  /*6e00*/  RED.E.ADD.F32.FTZ.RN.STRONG.GPU [R30.64], R19 ;  /* 0x000000131e00798e */ /* 0x000fe8000c10e786 */
[----:B------:R-:W-:Y:S04]  /*6e10*/  RED.E.ADD.F32.FTZ.RN.STRONG.GPU [R28.64], R12 ;  /* 0x0000000c1c00798e */ /* 0x000fe8000c10e786 */
[----:B------:R-:W-:Y:S04]  /*6e20*/  LDSM.16.MT88.4 R4, [R2+0x8000] ;  /* 0x008000000204783b */ /* 0x000fe80000004200 */
[----:B------:R-:W1:Y:S04]  /*6e30*/  LDSM.16.MT88.4 R8, [R3] ;  /* 0x000000000308783b */ /* 0x000e680000004200 */
[----:B------:R-:W-:Y:S04]  /*6e40*/  RED.E.ADD.F32.FTZ.RN.STRONG.GPU [R26.64], R13 ;  /* 0x0000000d1a00798e */ /* 0x000fe8000c10e786 */
[----:B------:R-:W-:Y:S04]  /*6e50*/  RED.E.ADD.F32.FTZ.RN.STRONG.GPU [R24.64], R14 ;  /* 0x0000000e1800798e */ /* 0x000fe8000c10e786 */
[----:B------:R-:W-:Y:S04]  /*6e60*/  RED.E.ADD.F32.FTZ.RN.STRONG.GPU [R22.64], R15 ;  /* 0x0000000f1600798e */ /* 0x000fe8000c10e786 */
        /* <DEDUP_REMOVED lines=56> */
[----:B------:R-:W-:Y:S02]  /*71f0*/  @!UPT UIADD3 URZ, URZ, URZ, URZ ;  /* 0x0000003f3f3ff290 */ /* 0x000fe4000fffe03f */
[----:B------:R-:W2:Y:S04]  /*7200*/  LDL R54, [R1+0x8] ;  /* 0x0000080001367983 */ /* 0x000ea80000100800 */
[----:B------:R-:W3:Y:S01]  /*7210*/  LDL R53, [R1+0xc] ;  /* 0x00000c0001357983 */ /* 0x000ee20000100800 */
        /* <DEDUP_REMOVED lines=30> */
[----:B------:R-:W-:Y:S01]  /*7400*/  F2FP.PACK_AB R78, R79, R78 ;  /* 0x0000004e4f4e723e */ /* 0x000fe200000000ff */
[----:B------:R-:W-:Y:S01]  /*7410*/  FMUL.FTZ R0, R95, c[0x0][0x2e0] ;  /* 0x0000b8005f007a20 */ /* 0x000fe20000410000 */
[----:B------:R-:W-:Y:S01]  /*7420*/  F2FP.PACK_AB R3, R3, R92 ;  /* 0x0000005c0303723e */ /* 0x000fe200000000ff */
[----:B------:R-:W-:Y:S01]  /*7430*/  ULDC.64 UR10, c[0x0][0x3a0] ;  /* 0x0000e800000a7ab9 */ /* 0x000fe20000000a00 */
[----:B------:R-:W-:-:S02]  /*7440*/  PLOP3.LUT P0, PT, PT, PT, UP0, 0x80, 0x0 ;  /* 0x000000000000781c */ /* 0x000fc40003f0f008 */
[----:B------:R-:W-:Y:S01]  /*7450*/  F2FP.PACK_AB R0, R0, R94 ;  /* 0x0000005e0000723e */ /* 0x000fe200000000ff */
[----:B------:R-:W-:-:S04]  /*7460*/  @UP0 UIADD3 UR5, UR25, UR34, URZ ;  /* 0x0000002219050290 */ /* 0x000fc8000fffe03f */
[----:B------:R-:W-:-:S04]  /*7470*/  @UP0 UIMAD.WIDE.U32 UR8, UR5, UR10, URZ ;  /* 0x0000000a050802a5 */ /* 0x000fc8000f8e003f */
[----:B------:R-:W-:-:S03]  /*7480*/  @UP0 UIMAD UR30, UR5, UR11, UR9 ;  /* 0x0000000b051e02a4 */ /* 0x000fc6000f8e0209 */
[----:B------:R-:W-:Y:S01]  /*7490*/  @UP0 UMOV UR27, UR8 ;  /* 0x00000008001b0c82 */ /* 0x000fe20008000000 */
[----:B--2---:R1:W-:Y:S04]  /*74a0*/  STS [R54], R9 ;  /* 0x0000000936007388 */ /* 0x0043e80000000800 */
[----:B------:R1:W-:Y:S04]  /*74b0*/  STS [R54+0x200], R8 ;  /* 0x0002000836007388 */ /* 0x0003e80000000800 */
[----:B---3--:R1:W-:Y:S04]  /*74c0*/  STS [R53], R5 ;  /* 0x0000000535007388 */ /* 0x0083e80000000800 */
        /* <DEDUP_REMOVED lines=27> */
.L_x_56:
        /* <DEDUP_REMOVED lines=19> */
.L_x_57:
[----:B------:R-:W-:Y:S01]  /*77b0*/  BAR.SYNC.DEFER_BLOCKING 0x0 ;  /* 0x0000000000007b1d */ /* 0x000fe20000010000 */
[----:B------:R-:W-:Y:S01]  /*77c0*/  USHF.L.U32 UR5, UR26, 0x7, URZ ;  /* 0x000000071a057899 */ /* 0x000fe2000800063f */
[--C-:B-1----:R-:W-:Y:S01]  /*77d0*/  SHF.R.S32.HI R5, RZ, 0x1f, R214.reuse ;  /* 0x0000001fff057819 */ /* 0x102fe200000114d6 */
[----:B------:R-:W-:Y:S01]  /*77e0*/  IMAD.MOV.U32 R4, RZ, RZ, R214 ;  /* 0x000000ffff047224 */ /* 0x000fe200078e00d6 */
[----:B------:R-:W-:Y:S01]  /*77f0*/  UIMAD UR4, UR26, -0x80, UR4 ;  /* 0xffffff801a0478a4 */ /* 0x000fe2000f8e0204 */
[----:B------:R-:W-:Y:S01]  /*7800*/  ISETP.GE.AND P1, PT, R214, c[0x0][0x220], PT ;  /* 0x00008800d6007a0c */ /* 0x000fe20003f26270 */
[----:B------:R-:W-:Y:S01]  /*7810*/  USHF.R.S32.HI UR8, URZ, 0x1f, UR5 ;  /* 0x0000001f3f087899 */ /* 0x000fe20008011405 */
[----:B------:R-:W-:Y:S01]  /*7820*/  IMAD.U32 R12, RZ, RZ, UR5 ;  /* 0x00000005ff0c7e24 */ /* 0x000fe2000f8e00ff */
[----:B------:R-:W-:Y:S01]  /*7830*/  ULDC.64 UR28, c[0x0][0x3a0] ;  /* 0x0000e800001c7ab9 */ /* 0x000fe20000000a00 */
[----:B------:R-:W-:Y:S01]  /*7840*/  BSSY B0, `(.L_x_58) ;  /* 0x000001e000007945 */ /* 0x000fe20003800000 */
[----:B------:R-:W-:Y:S01]  /*7850*/  UIMAD UR11, UR8, UR28, URZ ;  /* 0x0000001c080b72a4 */ /* 0x000fe2000f8e023f */
[----:B------:R-:W-:Y:S01]  /*7860*/  IMAD.WIDE.U32 R6, R12, c[0x0][0x3a0], R4 ;  /* 0x0000e8000c067a25 */ /* 0x000fe200078e0004 */
[----:B------:R-:W-:Y:S01]  /*7870*/  USHF.R.S32.HI UR12, URZ, 0x1f, UR50 ;  /* 0x0000001f3f0c7899 */ /* 0x000fe20008011432 */
[----:B------:R-:W-:Y:S01]  /*7880*/  ISETP.GE.OR P2, PT, R247, UR4, P1 ;  /* 0x00000004f7007c0c */ /* 0x000fe20008f46670 */
[----:B------:R-:W-:Y:S01]  /*7890*/  UIMAD UR11, UR5, UR29, UR11 ;  /* 0x0000001d050b72a4 */ /* 0x000fe2000f8e020b */
[----:B------:R-:W-:-:S02]  /*78a0*/  SHF.R.S32.HI R13, RZ, 0x1f, R247 ;  /* 0x0000001fff0d7819 */ /* 0x000fc400000114f7 */
[----:B------:R-:W-:Y:S01]  /*78b0*/  IADD3 R6, P0, R6, UR27, RZ ;  /* 0x0000001b06067c10 */ /* 0x000fe2000ff1e0ff */
[----:B------:R-:W-:Y:S02]  /*78c0*/  ULDC.64 UR28, c[0x0][0x3b8] ;  /* 0x0000ee00001c7ab9 */ /* 0x000fe40000000a00 */
[----:B------:R-:W-:Y:S01]  /*78d0*/  IMAD.U32 R0, RZ, RZ, UR11 ;  /* 0x0000000bff007e24 */ /* 0x000fe2000f8e00ff */
[----:B------:R-:W-:Y:S01]  /*78e0*/  UIMAD UR11, UR12, UR28, URZ ;  /* 0x0000001c0c0b72a4 */ /* 0x000fe2000f8e023f */
[----:B------:R1:W2:Y:S03]  /*78f0*/  LDS.128 R16, [R52+0x7000] ;  /* 0x0070000034107984 */ /* 0x0002a60000000c00 */
[----:B------:R-:W-:Y:S01]  /*7900*/  IADD3.X R7, R7, UR30, R0, P0, !PT ;  /* 0x0000001e07077c10 */ /* 0x000fe200087fe400 */
[----:B------:R-:W-:Y:S01]  /*7910*/  IMAD.U32 R0, RZ, RZ, UR50 ;  /* 0x00000032ff007e24 */ /* 0x000fe2000f8e00ff */
[----:B------:R-:W-:Y:S01]  /*7920*/  UIMAD UR11, UR50, UR29, UR11 ;  /* 0x0000001d320b72a4 */ /* 0x000fe2000f8e020b */
[----:B------:R1:W3:Y:S02]  /*7930*/  LDS.128 R20, [R52+0x8000] ;  /* 0x0080000034147984 */ /* 0x0002e40000000c00 */
[----:B------:R-:W-:-:S02]  /*7940*/  IMAD.WIDE.U32 R6, R0, c[0x0][0x3b8], R6 ;  /* 0x0000ee0000067a25 */ /* 0x000fc400078e0006 */
[----:B------:R1:W4:Y:S03]  /*7950*/  LDS.128 R24, [R52+0x9000] ;  /* 0x0090000034187984 */ /* 0x0003260000000c00 */
[----:B------:R-:W-:Y:S01]  /*7960*/  IADD3 R3, R7, UR11, RZ ;  /* 0x0000000b07037c10 */ /* 0x000fe2000fffe0ff */
[----:B------:R-:W-:Y:S05]  /*7970*/  @P2 BRA `(.L_x_59) ;  /* 0x000000a000002947 */ /* 0x000fea0003800000 */
[----:B-1----:R-:W1:Y:S01]  /*7980*/  LDS.128 R52, [R52+0x6000] ;  /* 0x0060000034347984 */ /* 0x002e620000000c00 */
        /* <DEDUP_REMOVED lines=9> */
.L_x_59:
[----:B------:R-:W-:Y:S05]  /*7a20*/  BSYNC B0 ;  /* 0x0000000000007941 */ /* 0x000fea0003800000 */
.L_x_58:
[----:B------:R-:W-:Y:S01]  /*7a30*/  IADD3 R0, R247, 0x40, RZ ;  /* 0x00000040f7007810 */ /* 0x000fe20007ffe0ff */
[----:B------:R-:W-:Y:S03]  /*7a40*/  BSSY B0, `(.L_x_60) ;  /* 0x000000d000007945 */ /* 0x000fe60003800000 */
[----:B------:R-:W-:-:S13]  /*7a50*/  ISETP.GE.OR P1, PT, R0, UR4, P1 ;  /* 0x0000000400007c0c */ /* 0x000fda0008f26670 */
[----:B------:R-:W-:Y:S05]  /*7a60*/  @P1 BRA `(.L_x_61) ;  /* 0x000000a000001947 */ /* 0x000fea0003800000 */
[----:B------:R-:W-:-:S04]  /*7a70*/  IADD3 R0, P0, R247, 0x40, RZ ;  /* 0x00000040f7007810 */ /* 0x000fc80007f1e0ff */
        /* <DEDUP_REMOVED lines=8> */
[----:B--2---:R1:W-:Y:S02]  /*7b00*/  STG.E.128 [R6.64], R16 ;  /* 0x0000001006007986 */ /* 0x0043e4000c101d06 */
.L_x_61:
[----:B------:R-:W-:Y:S05]  /*7b10*/  BSYNC B0 ;  /* 0x0000000000007941 */ /* 0x000fea0003800000 */
.L_x_60:
        /* <DEDUP_REMOVED lines=25> */
.L_x_63:
[----:B------:R-:W-:Y:S05]  /*7cb0*/  BSYNC B0 ;  /* 0x0000000000007941 */ /* 0x000fea0003800000 */
.L_x_62:
        /* <DEDUP_REMOVED lines=12> */
.L_x_36:
        /* <DEDUP_REMOVED lines=21> */
.L_x_65:
        /* <DEDUP_REMOVED lines=19> */
.L_x_66:
[----:B------:R-:W-:Y:S01]  /*8000*/  USHF.L.U32 UR5, UR26, 0x7, URZ ;  /* 0x000000071a057899 */ /* 0x000fe2000800063f */
[----:B------:R-:W-:Y:S01]  /*8010*/  ISETP.GE.AND P1, PT, R214, c[0x0][0x220], PT ;  /* 0x00008800d6007a0c */ /* 0x000fe20003f26270 */
[----:B------:R-:W-:Y:S01]  /*8020*/  ULDC.64 UR28, c[0x0][0x3a0] ;  /* 0x0000e800001c7ab9 */ /* 0x000fe20000000a00 */
[----:B------:R-:W-:Y:S01]  /*8030*/  BSSY B0, `(.L_x_67) ;  /* 0x000001e000007945 */ /* 0x000fe20003800000 */
[----:B------:R-:W-:Y:S01]  /*8040*/  USHF.R.S32.HI UR8, URZ, 0x1f, UR5 ;  /* 0x0000001f3f087899 */ /* 0x000fe20008011405 */
[----:B------:R-:W-:Y:S01]  /*8050*/  SHF.R.S32.HI R11, RZ, 0x1f, R247 ;  /* 0x0000001fff0b7819 */ /* 0x000fe200000114f7 */
[----:B------:R-:W-:Y:S01]  /*8060*/  IMAD.U32 R10, RZ, RZ, UR5 ;  /* 0x00000005ff0a7e24 */ /* 0x000fe2000f8e00ff */
[----:B------:R-:W-:Y:S02]  /*8070*/  UIMAD UR4, UR26, -0x80, UR4 ;  /* 0xffffff801a0478a4 */ /* 0x000fe4000f8e0204 */
[----:B------:R-:W-:Y:S01]  /*8080*/  UIMAD UR11, UR8, UR28, URZ ;  /* 0x0000001c080b72a4 */ /* 0x000fe2000f8e023f */
[----:B------:R-:W-:Y:S01]  /*8090*/  IMAD.WIDE.U32 R4, R10, c[0x0][0x3a0], R214 ;  /* 0x0000e8000a047a25 */ /* 0x000fe200078e00d6 */
[----:B------:R-:W-:-:S02]  /*80a0*/  USHF.R.S32.HI UR12, URZ, 0x1f, UR50 ;  /* 0x0000001f3f0c7899 */ /* 0x000fc40008011432 */
[----:B------:R-:W-:Y:S01]  /*80b0*/  UIMAD UR11, UR5, UR29, UR11 ;  /* 0x0000001d050b72a4 */ /* 0x000fe2000f8e020b */
[----:B------:R-:W-:Y:S02]  /*80c0*/  ISETP.GE.OR P2, PT, R247, UR4, P1 ;  /* 0x00000004f7007c0c */ /* 0x000fe40008f46670 */
[----:B------:R-:W-:Y:S01]  /*80d0*/  IADD3 R4, P0, R4, UR27, RZ ;  /* 0x0000001b04047c10 */ /* 0x000fe2000ff1e0ff */
[----:B------:R-:W-:Y:S02]  /*80e0*/  ULDC.64 UR28, c[0x0][0x3b8] ;  /* 0x0000ee00001c7ab9 */ /* 0x000fe40000000a00 */
[----:B------:R-:W-:Y:S01]  /*80f0*/  IMAD.U32 R0, RZ, RZ, UR11 ;  /* 0x0000000bff007e24 */ /* 0x000fe2000f8e00ff */
[----:B------:R-:W-:-:S04]  /*8100*/  UIMAD UR11, UR12, UR28, URZ ;  /* 0x0000001c0c0b72a4 */ /* 0x000fc8000f8e023f */
[----:B------:R-:W-:Y:S01]  /*8110*/  IADD3.X R5, R5, UR30, R0, P0, !PT ;  /* 0x0000001e05057c10 */ /* 0x000fe200087fe400 */
[----:B------:R-:W-:Y:S01]  /*8120*/  IMAD.U32 R0, RZ, RZ, UR50 ;  /* 0x00000032ff007e24 */ /* 0x000fe2000f8e00ff */
[----:B------:R-:W-:-:S03]  /*8130*/  UIMAD UR11, UR50, UR29, UR11 ;  /* 0x0000001d320b72a4 */ /* 0x000fc6000f8e020b */
[----:B------:R-:W-:-:S05]  /*8140*/  IMAD.WIDE.U32 R4, R0, c[0x0][0x3b8], R4 ;  /* 0x0000ee0000047a25 */ /* 0x000fca00078e0004 */
[----:B------:R-:W-:Y:S01]  /*8150*/  IADD3 R3, R5, UR11, RZ ;  /* 0x0000000b05037c10 */ /* 0x000fe2000fffe0ff */
        /* <DEDUP_REMOVED lines=11> */
.L_x_68:
[----:B------:R-:W-:Y:S05]  /*8210*/  BSYNC B0 ;  /* 0x0000000000007941 */ /* 0x000fea0003800000 */
.L_x_67:
[----:B------:R-:W-:Y:S01]  /*8220*/  IADD3 R0, R247, 0x40, RZ ;  /* 0x00000040f7007810 */ /* 0x000fe20007ffe0ff */
[----:B------:R-:W-:Y:S03]  /*8230*/  BSSY B0, `(.L_x_69) ;  /* 0x000000e000007945 */ /* 0x000fe60003800000 */
[----:B------:R-:W-:-:S13]  /*8240*/  ISETP.GE.OR P1, PT, R0, UR4, P1 ;  /* 0x0000000400007c0c */ /* 0x000fda0008f26670 */
        /* <DEDUP_REMOVED lines=12> */
.L_x_70:
[----:B------:R-:W-:Y:S05]  /*8310*/  BSYNC B0 ;  /* 0x0000000000007941 */ /* 0x000fea0003800000 */
.L_x_69:
[----:B------:R-:W-:Y:S01]  /*8320*/  ULDC.64 UR28, c[0x0][0x3a8] ;  /* 0x0000ea00001c7ab9 */ /* 0x000fe20000000a00 */
[----:B-1----:R-:W-:Y:S01]  /*8330*/  IMAD.WIDE.U32 R4, R10, c[0x0][0x3a8], R214 ;  /* 0x0000ea000a047a25 */ /* 0x002fe200078e00d6 */
        /* <DEDUP_REMOVED lines=24> */
.L_x_72:
[----:B------:R-:W-:Y:S05]  /*84c0*/  BSYNC B0 ;  /* 0x0000000000007941 */ /* 0x000fea0003800000 */
.L_x_71:
        /* <DEDUP_REMOVED lines=12> */
.L_x_64:
[----:B------:R-:W-:Y:S05]  /*8590*/  BSYNC B1 ;  /* 0x0000000000017941 */ /* 0x000fea0003800000 */
.L_x_31:
        /* <DEDUP_REMOVED lines=11> */
.L_x_73:
[----:B------:R-:W-:Y:S05]  /*8650*/  EXIT ;  /* 0x000000000000794d */ /* 0x000fea0003800000 */
.L_x_75:
        /* <DEDUP_REMOVED lines=10> */
.L_x_1325:


//--------------------- .text._ZN5flash44flash_bwd_dq_dk_dv_loop_seqk_parallel_kernelI23Flash_bwd_kernel_traitsILi32ELi128ELi128ELi8ELi4ELi4ELi4ELb1ELb0EN7cutlass6half_tE19Flash_kernel_traitsILi32ELi128ELi128ELi8ES3_EELb0ELb0ELb1ELb0ELb0ELb0ELb0EEEvNS_16Flash_bwd_paramsE --------------------------
	.section	.text._ZN5flash44flash_bwd_dq_dk_dv_loop_seqk_parallel_kernelI23Flash_bwd_kernel_traitsILi32ELi128ELi128ELi8ELi4ELi4ELi4ELb1ELb0EN7cutlass6half_tE19Flash_kernel_traitsILi32ELi128ELi128ELi8ES3_EELb0ELb0ELb1ELb0ELb0ELb0ELb0EEEvNS_16Flash_bwd_paramsE,"ax",@progbits
	.sectioninfo	@"SHI_REGISTERS=255"
	.align	128
        .global         _ZN5flash44flash_bwd_dq_dk_dv_loop_seqk_parallel_kernelI23Flash_bwd_kernel_traitsILi32ELi128ELi128ELi8ELi4ELi4ELi4ELb1ELb0EN7cutlass6half_tE19Flash_kernel_traitsILi32ELi128ELi128ELi8ES3_EELb0ELb0ELb1ELb0ELb0ELb0ELb0EEEvNS_16Flash_bwd_paramsE
        .type           _ZN5flash44flash_bwd_dq_dk_dv_loop_seqk_parallel_kernelI23Flash_bwd_kernel_traitsILi32ELi128ELi128ELi8ELi4ELi4ELi4ELb1ELb0EN7cutlass6half_tE19Flash_kernel_traitsILi32ELi128ELi128ELi8ES3_EELb0ELb0ELb1ELb0ELb0ELb0ELb0EEEvNS_16Flash_bwd_paramsE,@function
        .size           _ZN5flash44flash_bwd_dq_dk_dv_loop_seqk_parallel_kernelI23Flash_bwd_kernel_traitsILi32ELi128ELi128ELi8ELi4ELi4ELi4ELb1ELb0EN7cutlass6half_tE19Flash_kernel_traitsILi32ELi128ELi128ELi8ES3_EELb0ELb0ELb1ELb0ELb0ELb0ELb0EEEvNS_16Flash_bwd_paramsE,(.L_x_1326 - _ZN5flash44flash_bwd_dq_dk_dv_loop_seqk_parallel_kernelI23Flash_bwd_kernel_traitsILi32ELi128ELi128ELi8ELi4ELi4ELi4ELb1ELb0EN7cutlass6half_tE19Flash_kernel_traitsILi32ELi128ELi128ELi8ES3_EELb0ELb0ELb1ELb0ELb0ELb0ELb0EEEvNS_16Flash_bwd_paramsE)
        .other          _ZN5flash44flash_bwd_dq_dk_dv_loop_seqk_parallel_kernelI23Flash_bwd_kernel_traitsILi32ELi128ELi128ELi8ELi4ELi4ELi4ELb1ELb0EN7cutlass6half_tE19Flash_kernel_traitsILi32ELi128ELi128ELi8ES3_EELb0ELb0ELb1ELb0ELb0ELb0ELb0EEEvNS_16Flash_bwd_paramsE,@"STO_CUDA_ENTRY STV_DEFAULT"
_ZN5flash44flash_bwd_dq_dk_dv_loop_seqk_parallel_kernelI23Flash_bwd_kernel_traitsILi32ELi128ELi128ELi8ELi4ELi4ELi4ELb1ELb0EN7cutlass6half_tE19Flash_kernel_traitsILi32ELi128ELi128ELi8ES3_EELb0ELb0ELb1ELb0ELb0ELb0ELb0EEEvNS_16Flash_bwd_paramsE:
.text._ZN5flash44flash_bwd_dq_dk_dv_loop_seqk_parallel_kernelI23Flash_bwd_kernel_traitsILi32ELi128ELi128ELi8ELi4ELi4ELi4ELb1ELb0EN7cutlass6half_tE19Flash_kernel_traitsILi32ELi128ELi128ELi8ES3_EELb0ELb0ELb1ELb0ELb0ELb0ELb0EEEvNS_16Flash_bwd_paramsE:
        /* <DEDUP_REMOVED lines=22> */
[----:B------:R-:W-:Y:S02]  /*0160*/  ULDC UR56, c[0x0][0x1c0] ;  /* 0x0000700000387ab9 */ /* 0x000fe40000000800 */
[----:B------:R-:W-:Y:S02]  /*0170*/  ULDC UR11, c[0x0][0x1c0] ;  /* 0x00007000000b7ab9 */ /* 0x000fe40000000800 */
[----:B------:R-:W-:Y:S02]  /*0180*/  ULDC UR16, c[0x0][0x1c8] ;  /* 0x0000720000107ab9 */ /* 0x000fe40000000800 */
[----:B------:R-:W-:Y:S02]  /*0190*/  UIMAD.WIDE UR56, UR5, UR56, URZ ;  /* 0x00000038053872a5 */ /* 0x000fe4000f8e023f */
[----:B------:R-:W-:Y:S02]  /*01a0*/  UIMAD UR11, UR5, UR11, URZ ;  /* 0x0000000b050b72a4 */ /* 0x000fe4000f8e023f */
[----:B------:R-:W-:Y:S01]  /*01b0*/  ULDC.U8 UR9, c[0x0][0x328] ;  /* 0x0000ca0000097ab9 */ /* 0x000fe20000000000 */
[----:B-1----:R-:W-:Y:S01]  /*01c0*/  SHF.R.S32.HI R8, RZ, 0x1f, R19 ;  /* 0x0000001fff087819 */ /* 0x002fe20000011413 */
[----:B--2---:R-:W-:Y:S01]  /*01d0*/  UIMAD UR19, UR58, UR5, URZ ;  /* 0x000000053a1372a4 */ /* 0x004fe2000f8e023f */
[----:B------:R-:W-:Y:S01]  /*01e0*/  IMAD.SHL.U32 R248, R19, 0x2, RZ ;  /* 0x0000000213f87824 */ /* 0x000fe200078e00ff */
[----:B------:R-:W-:Y:S01]  /*01f0*/  ULOP3.LUT UR5, UR58, UR16, URZ, 0x3c, !UPT ;  /* 0x000000103a057292 */ /* 0x000fe2000f8e3c3f */
[CC--:B------:R-:W-:Y:S01]  /*0200*/  LEA.HI R5, R8.reuse, R19.reuse, RZ, 0x5 ;  /* 0x0000001308057211 */ /* 0x0c0fe200078f28ff */
[----:B------:R-:W-:Y:S01]  /*0210*/  USHF.R.S32.HI UR6, URZ, 0x1f, UR58 ;  /* 0x0000001f3f067899 */ /* 0x000fe2000801143a */
[CC--:B------:R-:W-:Y:S01]  /*0220*/  LEA.HI R9, R8.reuse, R19.reuse, RZ, 0x4 ;  /* 0x0000001308097211 */ /* 0x0c0fe200078f20ff */
[----:B------:R-:W-:Y:S01]  /*0230*/  UISETP.NE.AND UP5, UPT, UR9, URZ, UPT ;  /* 0x0000003f0900728c */ /* 0x000fe2000bfa5270 */
[----:B------:R-:W-:Y:S01]  /*0240*/  LOP3.LUT R0, R5, 0xffffffe0, RZ, 0xc0, !PT ;  /* 0xffffffe005007812 */ /* 0x000fe200078ec0ff */
[----:B---3--:R-:W-:Y:S01]  /*0250*/  USHF.L.U32 UR7, UR53, 0x7, URZ ;  /* 0x0000000735077899 */ /* 0x008fe2000800063f */
[----:B------:R-:W-:Y:S01]  /*0260*/  SHF.R.S32.HI R2, RZ, 0x4, R9 ;  /* 0x00000004ff027819 */ /* 0x000fe20000011409 */
[----:B------:R-:W-:Y:S01]  /*0270*/  ULDC UR14, c[0x0][0x214] ;  /* 0x00008500000e7ab9 */ /* 0x000fe20000000800 */
[CC--:B------:R-:W-:Y:S01]  /*0280*/  LEA.HI R6, R8.reuse, R19.reuse, RZ, 0x2 ;  /* 0x0000001308067211 */ /* 0x0c0fe200078f10ff */
[----:B------:R-:W-:Y:S01]  /*0290*/  IMAD.IADD R0, R19, 0x1, -R0 ;  /* 0x0000000113007824 */ /* 0x000fe200078e0a00 */
[----:B------:R-:W-:Y:S01]  /*02a0*/  LEA.HI R4, R9, R2, RZ, 0x1 ;  /* 0x0000000209047211 */ /* 0x000fe200078f08ff */
[----:B------:R-:W-:Y:S01]  /*02b0*/  ULDC UR8, c[0x0][0x1c0] ;  /* 0x0000700000087ab9 */ /* 0x000fe20000000800 */
[----:B------:R-:W-:Y:S01]  /*02c0*/  SHF.R.S32.HI R7, RZ, 0x2, R6 ;  /* 0x00000002ff077819 */ /* 0x000fe20000011406 */
[----:B------:R-:W-:Y:S01]  /*02d0*/  ULDC UR18, c[0x0][0x224] ;  /* 0x0000890000127ab9 */ /* 0x000fe20000000800 */
[----:B------:R-:W-:Y:S01]  /*02e0*/  SHF.R.S32.HI R3, RZ, 0x1f, R0 ;  /* 0x0000001fff037819 */ /* 0x000fe20000011400 */
[----:B------:R-:W-:Y:S01]  /*02f0*/  ULDC UR20, c[0x0][0x224] ;  /* 0x0000890000147ab9 */ /* 0x000fe20000000800 */
[----:B------:R-:W-:Y:S01]  /*0300*/  LEA.HI R20, R8, R19, RZ, 0x3 ;  /* 0x0000001308147211 */ /* 0x000fe200078f18ff */
[----:B------:R-:W-:Y:S01]  /*0310*/  ULDC UR17, c[0x0][0x1c0] ;  /* 0x0000700000117ab9 */ /* 0x000fe20000000800 */
[----:B------:R-:W-:Y:S01]  /*0320*/  LEA.HI R243, R3, R0, RZ, 0x2 ;  /* 0x0000000003f37211 */ /* 0x000fe200078f10ff */
[----:B------:R-:W-:Y:S01]  /*0330*/  IMAD.U32 R252, RZ, RZ, UR11 ;  /* 0x0000000bfffc7e24 */ /* 0x000fe2000f8e00ff */
[----:B------:R-:W-:Y:S01]  /*0340*/  LOP3.LUT R0, R4, 0xfffffffe, RZ, 0xc0, !PT ;  /* 0xfffffffe04007812 */ /* 0x000fe200078ec0ff */
[----:B------:R-:W-:Y:S01]  /*0350*/  ULDC.U8 UR10, c[0x0][0x3d0] ;  /* 0x0000f400000a7ab9 */ /* 0x000fe20000000000 */
[----:B------:R-:W-:Y:S01]  /*0360*/  SHF.R.S32.HI R3, RZ, 0x1f, R6 ;  /* 0x0000001fff037819 */ /* 0x000fe20000011406 */
[----:B------:R-:W-:Y:S01]  /*0370*/  ULDC.64 UR12, c[0x0][0x118] ;  /* 0x00004600000c7ab9 */ /* 0x000fe20000000a00 */
[----:B------:R-:W-:Y:S01]  /*0380*/  LOP3.LUT R248, R248, 0x6, RZ, 0xc0, !PT ;  /* 0x00000006f8f87812 */ /* 0x000fe200078ec0ff */
[----:B------:R-:W-:Y:S01]  /*0390*/  IMAD.IADD R15, R2, 0x1, -R0 ;  /* 0x00000001020f7824 */ /* 0x000fe200078e0a00 */
[--C-:B------:R-:W-:Y:S01]  /*03a0*/  SHF.R.S32.HI R2, RZ, 0x5, R5.reuse ;  /* 0x00000005ff027819 */ /* 0x100fe20000011405 */
[----:B------:R-:W-:Y:S01]  /*03b0*/  UISETP.NE.AND UP6, UPT, UR10, URZ, UPT ;  /* 0x0000003f0a00728c */ /* 0x000fe2000bfc5270 */
[----:B------:R-:W-:Y:S01]  /*03c0*/  SHF.R.S32.HI R0, RZ, 0x1f, R5 ;  /* 0x0000001fff007819 */ /* 0x000fe20000011405 */
[----:B------:R-:W-:Y:S01]  /*03d0*/  USHF.L.U32 UR36, UR11, 0x3, URZ ;  /* 0x000000030b247899 */ /* 0x000fe2000800063f */
[-C--:B------:R-:W-:Y:S01]  /*03e0*/  LEA.HI R5, R6, R7.reuse, RZ, 0x1 ;  /* 0x0000000706057211 */ /* 0x080fe200078f08ff */
[----:B------:R-:W-:Y:S01]  /*03f0*/  USHF.L.U32 UR35, UR11, 0x4, URZ ;  /* 0x000000040b237899 */ /* 0x000fe2000800063f */
[----:B------:R-:W-:Y:S01]  /*0400*/  LEA.HI R0, R0, R2, RZ, 0x2 ;  /* 0x0000000200007211 */ /* 0x000fe200078f10ff */
[----:B------:R-:W-:Y:S01]  /*0410*/  UIMAD UR34, UR11, 0x18, URZ ;  /* 0x000000180b2278a4 */ /* 0x000fe2000f8e023f */
[----:B------:R-:W-:Y:S01]  /*0420*/  LEA.HI R3, R3, R7, RZ, 0x3 ;  /* 0x0000000703037211 */ /* 0x000fe200078f18ff */
[----:B------:R-:W-:Y:S01]  /*0430*/  USHF.L.U32 UR33, UR11, 0x5, URZ ;  /* 0x000000050b217899 */ /* 0x000fe2000800063f */
[----:B------:R-:W-:Y:S01]  /*0440*/  LOP3.LUT R5, R5, 0x7fffffe, RZ, 0xc0, !PT ;  /* 0x07fffffe05057812 */ /* 0x000fe200078ec0ff */
[----:B------:R-:W-:Y:S01]  /*0450*/  UIMAD UR32, UR11, 0x28, URZ ;  /* 0x000000280b2078a4 */ /* 0x000fe2000f8e023f */
[----:B------:R-:W-:Y:S01]  /*0460*/  LOP3.LUT R0, R0, 0xfffffffc, RZ, 0xc0, !PT ;  /* 0xfffffffc00007812 */ /* 0x000fe200078ec0ff */
[----:B------:R-:W-:Y:S01]  /*0470*/  UIMAD UR31, UR11, 0x30, URZ ;  /* 0x000000300b1f78a4 */ /* 0x000fe2000f8e023f */
[----:B------:R-:W-:Y:S01]  /*0480*/  LOP3.LUT R4, R3, 0xfffffff8, RZ, 0xc0, !PT ;  /* 0xfffffff803047812 */ /* 0x000fe200078ec0ff */
[C---:B------:R-:W-:Y:S01]  /*0490*/  IMAD.IADD R3, R7.reuse, 0x1, -R5 ;  /* 0x0000000107037824 */ /* 0x040fe200078e0a05 */
[----:B------:R-:W-:Y:S01]  /*04a0*/  LEA.HI R5, R8, R19, RZ, 0x7 ;  /* 0x0000001308057211 */ /* 0x000fe200078f38ff */
[----:B------:R-:W-:Y:S01]  /*04b0*/  IMAD.IADD R16, R2, 0x1, -R0 ;  /* 0x0000000102107824 */ /* 0x000fe200078e0a00 */
[----:B------:R-:W-:Y:S01]  /*04c0*/  LOP3.LUT R0, R20, 0xfffffff8, RZ, 0xc0, !PT ;  /* 0xfffffff814007812 */ /* 0x000fe200078ec0ff */
[----:B------:R-:W-:Y:S01]  /*04d0*/  IMAD R247, R2, 0x8, R3 ;  /* 0x0000000802f77824 */ /* 0x000fe200078e0203 */
[----:B------:R-:W-:Y:S01]  /*04e0*/  SHF.R.S32.HI R3, RZ, 0x3, R20 ;  /* 0x00000003ff037819 */ /* 0x000fe20000011414 */
[----:B------:R-:W-:Y:S01]  /*04f0*/  IMAD.IADD R4, R7, 0x1, -R4 ;  /* 0x0000000107047824 */ /* 0x000fe200078e0a04 */
[----:B------:R-:W-:Y:S01]  /*0500*/  LOP3.LUT R2, R6, 0xfffffffc, RZ, 0xc0, !PT ;  /* 0xfffffffc06027812 */ /* 0x000fe200078ec0ff */
[----:B------:R-:W-:Y:S01]  /*0510*/  IMAD.IADD R7, R19, 0x1, -R0 ;  /* 0x0000000113077824 */ /* 0x000fe200078e0a00 */
[----:B------:R-:W-:Y:S01]  /*0520*/  SHF.R.S32.HI R11, RZ, 0x7, R5 ;  /* 0x00000007ff0b7819 */ /* 0x000fe20000011405 */
[----:B------:R-:W-:Y:S01]  /*0530*/  IMAD.SHL.U32 R0, R3, 0x40, RZ ;  /* 0x0000004003007824 */ /* 0x000fe200078e00ff */
[----:B------:R-:W-:Y:S01]  /*0540*/  LOP3.LUT P5, RZ, R4, 0x2, RZ, 0xc0, !PT ;  /* 0x0000000204ff7812 */ /* 0x000fe200078ac0ff */
[----:B------:R-:W-:Y:S01]  /*0550*/  IMAD.IADD R10, R19, 0x1, -R2 ;  /* 0x00000001130a7824 */ /* 0x000fe200078e0a02 */
[----:B------:R-:W-:Y:S01]  /*0560*/  LEA.HI R8, R7, R7, RZ, 0x1 ;  /* 0x0000000707087211 */ /* 0x000fe200078f08ff */
[----:B------:R-:W-:Y:S01]  /*0570*/  IMAD R248, R11, 0x40, R248 ;  /* 0x000000400bf87824 */ /* 0x000fe200078e02f8 */
[----:B------:R-:W-:Y:S01]  /*0580*/  LOP3.LUT R0, R0, 0xc0, RZ, 0xc0, !PT ;  /* 0x000000c000007812 */ /* 0x000fe200078ec0ff */
[----:B------:R-:W-:Y:S01]  /*0590*/  IMAD.SHL.U32 R238, R10, 0x8, RZ ;  /* 0x000000080aee7824 */ /* 0x000fe200078e00ff */
[----:B------:R-:W-:Y:S01]  /*05a0*/  LOP3.LUT R2, R9, 0xfffffff0, RZ, 0xc0, !PT ;  /* 0xfffffff009027812 */ /* 0x000fe200078ec0ff */
[----:B------:R-:W-:Y:S01]  /*05b0*/  UIMAD UR30, UR11, 0x38, URZ ;  /* 0x000000380b1e78a4 */ /* 0x000fe2000f8e023f */
[----:B------:R-:W-:Y:S01]  /*05c0*/  LOP3.LUT R3, R8, 0x3fffffe, RZ, 0xc0, !PT ;  /* 0x03fffffe08037812 */ /* 0x000fe200078ec0ff */
[----:B------:R-:W-:Y:S01]  /*05d0*/  USHF.L.U32 UR29, UR11, 0x6, URZ ;  /* 0x000000060b1d7899 */ /* 0x000fe2000800063f */
[----:B------:R-:W-:Y:S01]  /*05e0*/  SHF.R.U32.HI R6, RZ, 0x3, R0 ;  /* 0x00000003ff067819 */ /* 0x000fe20000011600 */
[----:B------:R-:W-:Y:S01]  /*05f0*/  UIMAD UR28, UR11, 0x48, URZ ;  /* 0x000000480b1c78a4 */ /* 0x000fe2000f8e023f */
[----:B------:R-:W-:Y:S01]  /*0600*/  LOP3.LUT R5, R0, 0x18, R238, 0xf8, !PT ;  /* 0x0000001800057812 */ /* 0x000fe200078ef8ee */
[----:B------:R-:W-:Y:S01]  /*0610*/  IMAD.IADD R0, R19, 0x1, -R2 ;  /* 0x0000000113007824 */ /* 0x000fe200078e0a02 */
[----:B------:R-:W-:Y:S01]  /*0620*/  LOP3.LUT P4, RZ, R4, 0x4, RZ, 0xc0, !PT ;  /* 0x0000000404ff7812 */ /* 0x000fe2000788c0ff */
[----:B------:R-:W-:Y:S01]  /*0630*/  IMAD.IADD R3, R7, 0x1, -R3 ;  /* 0x0000000107037824 */ /* 0x000fe200078e0a03 */
[----:B------:R-:W-:Y:S01]  /*0640*/  LOP3.LUT R5, R5, R6, RZ, 0x3c, !PT ;  /* 0x0000000605057212 */ /* 0x000fe200078e3cff */
[----:B------:R-:W-:Y:S01]  /*0650*/  IMAD R2, R11, 0x8, R15 ;  /* 0x000000080b027824 */ /* 0x000fe200078e020f */
[----:B------:R-:W-:Y:S01]  /*0660*/  SHF.R.S32.HI R9, RZ, 0x1f, R0 ;  /* 0x0000001fff097819 */ /* 0x000fe20000011400 */
[----:B------:R-:W-:Y:S01]  /*0670*/  UIMAD UR27, UR11, 0x50, URZ ;  /* 0x000000500b1b78a4 */ /* 0x000fe2000f8e023f */
[----:B------:R-:W-:Y:S01]  /*0680*/  SEL R185, R166, 0xffffffe0, !P5 ;  /* 0xffffffe0a6b97807 */ /* 0x000fe20006800000 */
[----:B------:R-:W-:Y:S01]  /*0690*/  IMAD R162, R2, 0x8, R3 ;  /* 0x0000000802a27824 */ /* 0x000fe200078e0203 */
[-C--:B------:R-:W-:Y:S01]  /*06a0*/  LEA.HI R2, R0, R0.reuse, RZ, 0x1 ;  /* 0x0000000000027211 */ /* 0x080fe200078f08ff */
[----:B------:R-:W-:Y:S01]  /*06b0*/  IMAD.U32 R3, RZ, RZ, UR4 ;  /* 0x00000004ff037e24 */ /* 0x000fe2000f8e00ff */
[----:B------:R-:W-:Y:S01]  /*06c0*/  LEA.HI R9, R9, R0, RZ, 0x3 ;  /* 0x0000000009097211 */ /* 0x000fe200078f18ff */
[----:B------:R-:W-:Y:S01]  /*06d0*/  IMAD.U32 R247, R247, 0x20, R5 ;  /* 0x00000020f7f77824 */ /* 0x000fe200078e0005 */
[----:B------:R-:W-:Y:S01]  /*06e0*/  LOP3.LUT R6, R2, 0x7fffffe, RZ, 0xc0, !PT ;  /* 0x07fffffe02067812 */ /* 0x000fe200078ec0ff */
[----:B------:R-:W-:Y:S01]  /*06f0*/  UIMAD UR4, UR53, UR8, UR58 ;  /* 0x00000008350472a4 */ /* 0x000fe2000f8e023a */
[----:B------:R1:W-:Y:S01]  /*0700*/  STL [R1+0x30], R3 ;  /* 0x0000300301007387 */ /* 0x0003e20000100800 */
[----:B------:R-:W-:Y:S01]  /*0710*/  LOP3.LUT R5, R9, 0xfffffff8, RZ, 0xc0, !PT ;  /* 0xfffffff809057812 */ /* 0x000fe200078ec0ff */
[----:B------:R-:W-:Y:S01]  /*0720*/  UIMAD.WIDE.U32 UR8, UR53, UR20, URZ ;  /* 0x00000014350872a5 */ /* 0x000fe2000f8e003f */
[----:B------:R-:W-:Y:S01]  /*0730*/  IMAD.IADD R14, R0, 0x1, -R6 ;  /* 0x00000001000e7824 */ /* 0x000fe200078e0a06 */
[----:B------:R-:W-:Y:S01]  /*0740*/  UIMAD UR4, UR4, UR18, URZ ;  /* 0x00000012040472a4 */ /* 0x000fe2000f8e023f */
[----:B------:R-:W-:Y:S01]  /*0750*/  IMAD.SHL.U32 R6, R10, 0x2, RZ ;  /* 0x000000020a067824 */ /* 0x000fe200078e00ff */
[----:B------:R-:W-:Y:S01]  /*0760*/  LEA.HI R10, R4, R4, RZ, 0x1 ;  /* 0x00000004040a7211 */ /* 0x000fe200078f08ff */
[----:B------:R-:W-:Y:S01]  /*0770*/  IMAD.IADD R17, R0, 0x1, -R5 ;  /* 0x0000000100117824 */ /* 0x000fe200078e0a05 */
[----:B------:R-:W-:Y:S01]  /*0780*/  UIMAD UR26, UR11, 0x58, URZ ;  /* 0x000000580b1a78a4 */ /* 0x000fe2000f8e023f */
[----:B------:R-:W-:Y:S01]  /*0790*/  IMAD R18, R11, 0x2000, R6 ;  /* 0x000020000b127824 */ /* 0x000fe200078e0206 */
[----:B------:R-:W-:-:S02]  /*07a0*/  UIMAD UR25, UR11, 0x60, URZ ;  /* 0x000000600b1978a4 */ /* 0x000fc4000f8e023f */
[----:B------:R-:W-:Y:S02]  /*07b0*/  UIMAD UR24, UR11, 0x68, URZ ;  /* 0x000000680b1878a4 */ /* 0x000fe4000f8e023f */
[----:B------:R-:W-:Y:S02]  /*07c0*/  UIMAD UR23, UR11, 0x70, URZ ;  /* 0x000000700b1778a4 */ /* 0x000fe4000f8e023f */
[----:B------:R-:W-:Y:S02]  /*07d0*/  UIMAD UR22, UR11, 0x78, URZ ;  /* 0x000000780b1678a4 */ /* 0x000fe4000f8e023f */
[----:B------:R-:W-:Y:S01]  /*07e0*/  UMOV UR61, 0xffffe000 ;  /* 0xffffe000003d7882 */ /* 0x000fe20000000000 */
[--C-:B-1----:R-:W-:Y:S02]  /*07f0*/  SHF.R.S32.HI R3, RZ, 0x1, R2.reuse ;  /* 0x00000001ff037819 */ /* 0x102fe40000011402 */
[----:B------:R-:W-:-:S04]  /*0800*/  SHF.R.S32.HI R2, RZ, 0x1f, R2 ;  /* 0x0000001fff027819 */ /* 0x000fc80000011402 */
[----:B------:R-:W-:Y:S02]  /*0810*/  LEA.HI R0, R2, R3, RZ, 0x2 ;  /* 0x0000000302007211 */ /* 0x000fe400078f10ff */
[----:B------:R-:W-:Y:S02]  /*0820*/  LOP3.LUT R2, R4, 0x1, RZ, 0xc0, !PT ;  /* 0x0000000104027812 */ /* 0x000fe400078ec0ff */
[----:B------:R-:W-:Y:S02]  /*0830*/  LOP3.LUT R0, R0, 0xfffffffc, RZ, 0xc0, !PT ;  /* 0xfffffffc00007812 */ /* 0x000fe400078ec0ff */
[----:B------:R-:W-:Y:S01]  /*0840*/  ISETP.NE.U32.AND P6, PT, R2, 0x1, PT ;  /* 0x000000010200780c */ /* 0x000fe20003fc5070 */
[----:B------:R-:W-:Y:S02]  /*0850*/  IMAD.SHL.U32 R2, R7, 0x40, RZ ;  /* 0x0000004007027824 */ /* 0x000fe400078e00ff */
[----:B------:R-:W-:Y:S01]  /*0860*/  IMAD.IADD R13, R3, 0x1, -R0 ;  /* 0x00000001030d7824 */ /* 0x000fe200078e0a00 */
[----:B------:R-:W-:Y:S01]  /*0870*/  SEL R184, R184, 0x10, !P6 ;  /* 0x00000010b8b87807 */ /* 0x000fe20007000000 */
[----:B------:R-:W-:Y:S01]  /*0880*/  IMAD.U32 R0, RZ, RZ, UR19 ;  /* 0x00000013ff007e24 */ /* 0x000fe2000f8e00ff */
[----:B------:R-:W-:Y:S01]  /*0890*/  LOP3.LUT R7, R2, 0x1c0, RZ, 0xc0, !PT ;  /* 0x000001c002077812 */ /* 0x000fe200078ec0ff */
[----:B------:R-:W-:Y:S01]  /*08a0*/  IMAD.SHL.U32 R3, R4, 0x40, RZ ;  /* 0x0000004004037824 */ /* 0x000fe200078e00ff */
[----:B------:R-:W-:-:S02]  /*08b0*/  LOP3.LUT R2, R10, 0x3fffffe, RZ, 0xc0, !PT ;  /* 0x03fffffe0a027812 */ /* 0x000fc400078ec0ff */
[----:B------:R1:W-:Y:S02]  /*08c0*/  STL [R1+0x10], R0 ;  /* 0x0000100001007387 */ /* 0x0003e40000100800 */
[----:B------:R-:W-:Y:S01]  /*08d0*/  LOP3.LUT R3, R3, 0x1c0, RZ, 0xc0, !PT ;  /* 0x000001c003037812 */ /* 0x000fe200078ec0ff */
[----:B------:R-:W-:Y:S01]  /*08e0*/  IMAD.IADD R12, R4, 0x1, -R2 ;  /* 0x00000001040c7824 */ /* 0x000fe200078e0a02 */
[----:B------:R-:W-:Y:S01]  /*08f0*/  SHF.R.S32.HI R4, RZ, 0x3, R9 ;  /* 0x00000003ff047819 */ /* 0x000fe20000011409 */
[----:B------:R-:W-:Y:S01]  /*0900*/  IMAD.SHL.U32 R2, R16, 0x400, RZ ;  /* 0x0000040010027824 */ /* 0x000fe200078e00ff */
[----:B------:R-:W-:Y:S01]  /*0910*/  LEA.HI R3, R3, R3, RZ, 0x1d ;  /* 0x0000000303037211 */ /* 0x000fe200078fe8ff */
[----:B------:R-:W-:Y:S02]  /*0920*/  IMAD.U32 R9, RZ, RZ, UR9 ;  /* 0x00000009ff097e24 */ /* 0x000fe4000f8e00ff */
[C---:B------:R-:W-:Y:S01]  /*0930*/  IMAD R14, R4.reuse, 0x8, R14 ;  /* 0x00000008040e7824 */ /* 0x040fe200078e020e */
[--C-:B------:R-:W-:Y:S01]  /*0940*/  IADD3 R18, R3, R18, R2.reuse ;  /* 0x0000001203127210 */ /* 0x100fe20007ffe002 */
[----:B------:R-:W-:-:S04]  /*0950*/  IMAD R163, R4, 0x200, R2 ;  /* 0x0000020004a37824 */ /* 0x000fc800078e0202 */
[----:B------:R-:W-:-:S04]  /*0960*/  IMAD.SHL.U32 R190, R18, 0x2, RZ ;  /* 0x0000000212be7824 */ /* 0x000fc800078e00ff */
[C---:B------:R-:W-:Y:S01]  /*0970*/  IMAD.IADD R188, R190.reuse, 0x1, R184 ;  /* 0x00000001bebc7824 */ /* 0x040fe200078e02b8 */
[C---:B------:R-:W-:Y:S01]  /*0980*/  IADD3 R183, R190.reuse, 0x40, RZ ;  /* 0x00000040beb77810 */ /* 0x040fe20007ffe0ff */
[C-C-:B------:R-:W-:Y:S01]  /*0990*/  IMAD.IADD R189, R190.reuse, 0x1, R185.reuse ;  /* 0x00000001bebd7824 */ /* 0x140fe200078e02b9 */
[----:B------:R-:W-:Y:S01]  /*09a0*/  @P4 IADD3 R183, R190, -0x40, RZ ;  /* 0xffffffc0beb74810 */ /* 0x000fe20007ffe0ff */
[----:B------:R-:W-:Y:S02]  /*09b0*/  IMAD.IADD R187, R188, 0x1, R185 ;  /* 0x00000001bcbb7824 */ /* 0x000fe400078e02b9 */
[----:B-1----:R-:W-:Y:S01]  /*09c0*/  IMAD.U32 R0, RZ, RZ, UR5 ;  /* 0x00000005ff007e24 */ /* 0x002fe2000f8e00ff */
[----:B------:R-:W-:Y:S01]  /*09d0*/  USHF.R.S32.HI UR5, URZ, 0x1f, UR20 ;  /* 0x0000001f3f057899 */ /* 0x000fe20008011414 */
[--C-:B------:R-:W-:Y:S02]  /*09e0*/  IMAD.IADD R184, R184, 0x1, R183.reuse ;  /* 0x00000001b8b87824 */ /* 0x100fe400078e02b7 */
[C---:B------:R-:W-:Y:S01]  /*09f0*/  IMAD.IADD R186, R185.reuse, 0x1, R183 ;  /* 0x00000001b9ba7824 */ /* 0x040fe200078e02b7 */
[----:B------:R1:W-:Y:S01]  /*0a00*/  STL [R1+0x2c], R0 ;  /* 0x00002c0001007387 */ /* 0x0003e20000100800 */
[----:B------:R-:W-:Y:S01]  /*0a10*/  UIMAD UR5, UR5, UR53, URZ ;  /* 0x00000035050572a4 */ /* 0x000fe2000f8e023f */
[----:B------:R-:W-:Y:S01]  /*0a20*/  IMAD.IADD R185, R185, 0x1, R184 ;  /* 0x00000001b9b97824 */ /* 0x000fe200078e02b8 */
[----:B-1----:R-:W-:-:S04]  /*0a30*/  SHF.R.S32.HI R0, RZ, 0x1, R8 ;  /* 0x00000001ff007819 */ /* 0x002fc80000011408 */
[C---:B------:R-:W-:Y:S01]  /*0a40*/  LOP3.LUT P0, RZ, R0.reuse, 0x2, RZ, 0xc0, !PT ;  /* 0x0000000200ff7812 */ /* 0x040fe2000780c0ff */
[----:B------:R-:W-:Y:S02]  /*0a50*/  IMAD.SHL.U32 R8, R0, 0x40, RZ ;  /* 0x0000004000087824 */ /* 0x000fe400078e00ff */
[----:B------:R-:W-:Y:S01]  /*0a60*/  IMAD.SHL.U32 R0, R16, 0x10, RZ ;  /* 0x0000001010007824 */ /* 0x000fe200078e00ff */
[----:B------:R-:W-:-:S04]  /*0a70*/  SEL R161, R166, 0xffffffe0, !P0 ;  /* 0xffffffe0a6a17807 */ /* 0x000fc80004000000 */
[----:B------:R-:W-:Y:S02]  /*0a80*/  LEA.HI.SX32 R243, R243, R0, 0x1e ;  /* 0x00000000f3f37211 */ /* 0x000fe400078ff2ff */
[----:B------:R-:W-:Y:S02]  /*0a90*/  LOP3.LUT R5, R7, 0x30, R0, 0xf8, !PT ;  /* 0x0000003007057812 */ /* 0x000fe400078ef800 */
[----:B------:R-:W-:Y:S01]  /*0aa0*/  LOP3.LUT R0, R8, 0xc0, RZ, 0xc0, !PT ;  /* 0x000000c008007812 */ /* 0x000fe200078ec0ff */
[----:B------:R-:W-:Y:S01]  /*0ab0*/  IMAD.U32 R8, RZ, RZ, UR8 ;  /* 0x00000008ff087e24 */ /* 0x000fe2000f8e00ff */
[--C-:B------:R-:W-:Y:S01]  /*0ac0*/  LOP3.LUT R3, R5, 0x8, R20.reuse, 0xf8, !PT ;  /* 0x0000000805037812 */ /* 0x100fe200078ef814 */
[----:B------:R-:W-:Y:S01]  /*0ad0*/  IMAD.U32 R5, RZ, RZ, UR6 ;  /* 0x00000006ff057e24 */ /* 0x000fe2000f8e00ff */
[----:B------:R-:W-:Y:S01]  /*0ae0*/  LOP3.LUT R4, R0, 0x8, R20, 0xf8, !PT ;  /* 0x0000000800047812 */ /* 0x000fe200078ef814 */
[----:B------:R-:W-:Y:S01]  /*0af0*/  USHF.R.S32.HI UR6, URZ, 0x1f, UR53 ;  /* 0x0000001f3f067899 */ /* 0x000fe20008011435 */
[----:B------:R-:W-:-:S02]  /*0b00*/  SHF.R.U32.HI R2, RZ, 0x3, R0 ;  /* 0x00000003ff027819 */ /* 0x000fc40000011600 */
[----:B------:R-:W-:Y:S02]  /*0b10*/  SHF.R.U32.HI R0, RZ, 0x3, R7 ;  /* 0x00000003ff007819 */ /* 0x000fe40000011607 */
[----:B------:R-:W-:Y:S01]  /*0b20*/  LOP3.LUT R4, R4, R2, RZ, 0x3c, !PT ;  /* 0x0000000204047212 */ /* 0x000fe200078e3cff */
[----:B------:R-:W-:Y:S01]  /*0b30*/  IMAD R2, R16, 0x200, R6 ;  /* 0x0000020010027824 */ /* 0x000fe200078e0206 */
[----:B------:R-:W-:Y:S01]  /*0b40*/  LOP3.LUT R5, R3, R0, RZ, 0x3c, !PT ;  /* 0x0000000003057212 */ /* 0x000fe200078e3cff */
[----:B------:R-:W-:Y:S01]  /*0b50*/  IMAD.U32 R0, RZ, RZ, UR7 ;  /* 0x00000007ff007e24 */ /* 0x000fe2000f8e00ff */
[----:B------:R-:W-:Y:S01]  /*0b60*/  USHF.R.S32.HI UR7, URZ, 0x1f, UR58 ;  /* 0x0000001f3f077899 */ /* 0x000fe2000801143a */
[----:B------:R-:W-:Y:S01]  /*0b70*/  IMAD.U32 R3, RZ, RZ, UR6 ;  /* 0x00000006ff037e24 */ /* 0x000fe2000f8e00ff */
[----:B------:R-:W-:Y:S01]  /*0b80*/  IADD3 R0, R243, -0x80, RZ ;  /* 0xffffff80f3007810 */ /* 0x000fe20007ffe0ff */
[----:B------:R-:W-:Y:S01]  /*0b90*/  IMAD R12, R12, 0x20, R2 ;  /* 0x000000200c0c7824 */ /* 0x000fe200078e0202 */
[----:B------:R-:W-:Y:S01]  /*0ba0*/  @!UP5 UIMAD UR6, UR53, UR17, UR58 ;  /* 0x000000113506d2a4 */ /* 0x000fe2000f8e023a */
[----:B------:R-:W-:Y:S01]  /*0bb0*/  IMAD.U32 R162, R162, 0x20, R4 ;  /* 0x00000020a2a27824 */ /* 0x000fe200078e0004 */
[----:B------:R-:W-:Y:S01]  /*0bc0*/  SHF.R.S32.HI R2, RZ, 0x1f, R0 ;  /* 0x0000001fff027819 */ /* 0x000fe20000011400 */
[----:B------:R-:W-:Y:S01]  /*0bd0*/  IMAD.U32 R3, RZ, RZ, UR7 ;  /* 0x00000007ff037e24 */ /* 0x000fe2000f8e00ff */
[----:B------:R-:W-:Y:S01]  /*0be0*/  @UP5 UIMAD UR7, UR53, UR14, URZ ;  /* 0x0000000e350752a4 */ /* 0x000fe2000f8e023f */
[C---:B------:R-:W-:Y:S01]  /*0bf0*/  IMAD.SHL.U32 R4, R15.reuse, 0x10, RZ ;  /* 0x000000100f047824 */ /* 0x040fe200078e00ff */
[----:B------:R-:W-:Y:S01]  /*0c00*/  SHF.L.U64.HI R249, R0, 0x2, R2 ;  /* 0x0000000200f97819 */ /* 0x000fe20000010202 */
[----:B------:R-:W-:Y:S01]  /*0c10*/  IMAD.U32 R0, RZ, RZ, UR5 ;  /* 0x00000005ff007e24 */ /* 0x000fe2000f8e00ff */
[----:B------:R-:W-:Y:S01]  /*0c20*/  UIMAD.WIDE.U32 UR16, UR56, UR8, URZ ;  /* 0x00000008381072a5 */ /* 0x000fe2000f8e003f */
[----:B------:R-:W-:Y:S01]  /*0c30*/  IMAD R5, R15, 0x200, R5 ;  /* 0x000002000f057824 */ /* 0x000fe200078e0205 */
[----:B------:R-:W-:Y:S01]  /*0c40*/  UIMAD UR5, UR57, UR8, URZ ;  /* 0x00000008390572a4 */ /* 0x000fe2000f8e023f */
[----:B------:R-:W-:Y:S01]  /*0c50*/  IMAD.U32 R3, RZ, RZ, UR7 ;  /* 0x00000007ff037e24 */ /* 0x000fe2000f8e00ff */
[----:B------:R-:W-:Y:S01]  /*0c60*/  @!UP5 UIMAD UR6, UR6, UR14, URZ ;  /* 0x0000000e0606d2a4 */ /* 0x000fe2000f8e023f */
[----:B------:R-:W-:-:S02]  /*0c70*/  IMAD R161, R162, 0x2, R161 ;  /* 0x00000002a2a17824 */ /* 0x000fc400078e02a1 */
[----:B------:R-:W-:Y:S01]  /*0c80*/  IMAD.SHL.U32 R162, R162, 0x2, RZ ;  /* 0x00000002a2a27824 */ /* 0x000fe200078e00ff */
[----:B------:R1:W-:Y:S02]  /*0c90*/  STL [R1+0x28], R3 ;  /* 0x0000280301007387 */ /* 0x0003e40000100800 */
[----:B-1----:R-:W-:Y:S01]  /*0ca0*/  IMAD.U32 R3, RZ, RZ, UR4 ;  /* 0x00000004ff037e24 */ /* 0x002fe2000f8e00ff */
[----:B------:R-:W-:-:S04]  /*0cb0*/  USHF.R.S32.HI UR4, URZ, 0x1f, UR19 ;  /* 0x0000001f3f047899 */ /* 0x000fc80008011413 */
[----:B------:R1:W-:Y:S02]  /*0cc0*/  STL [R1+0x24], R3 ;  /* 0x0000240301007387 */ /* 0x0003e40000100800 */
[----:B------:R-:W-:Y:S01]  /*0cd0*/  IMAD.U32 R2, RZ, RZ, UR4 ;  /* 0x00000004ff027e24 */ /* 0x000fe2000f8e00ff */
[----:B------:R-:W-:Y:S01]  /*0ce0*/  USHF.L.U32 UR4, UR11, 0x7, URZ ;  /* 0x000000070b047899 */ /* 0x000fe2000800063f */
[----:B------:R2:W-:Y:S03]  /*0cf0*/  STL [R1+0xc], R0 ;  /* 0x00000c0001007387 */ /* 0x0005e60000100800 */
[----:B------:R-:W-:Y:S01]  /*0d00*/  UIADD3 UR21, -UR4, URZ, URZ ;  /* 0x0000003f04157290 */ /* 0x000fe2000fffe13f */
[----:B------:R3:W-:Y:S01]  /*0d10*/  STL [R1+0x8], R2 ;  /* 0x0000080201007387 */ /* 0x0007e20000100800 */
[----:B-1----:R-:W-:Y:S01]  /*0d20*/  IMAD.U32 R3, RZ, RZ, UR17 ;  /* 0x00000011ff037e24 */ /* 0x002fe2000f8e00ff */
[----:B--2---:R-:W-:Y:S01]  /*0d30*/  SHF.R.S32.HI R0, RZ, 0x1, R10 ;  /* 0x00000001ff007819 */ /* 0x004fe2000001140a */
[----:B---3--:R-:W-:-:S03]  /*0d40*/  IMAD.U32 R2, RZ, RZ, UR16 ;  /* 0x00000010ff027e24 */ /* 0x008fc6000f8e00ff */
[C---:B------:R-:W-:Y:S01]  /*0d50*/  LOP3.LUT P3, RZ, R0.reuse, 0x2, RZ, 0xc0, !PT ;  /* 0x0000000200ff7812 */ /* 0x040fe2000786c0ff */
[----:B------:R-:W-:Y:S01]  /*0d60*/  IMAD.SHL.U32 R0, R0, 0x40, RZ ;  /* 0x0000004000007824 */ /* 0x000fe200078e00ff */
[----:B------:R1:W-:Y:S02]  /*0d70*/  STL.64 [R1], R2 ;  /* 0x0000000201007387 */ /* 0x0003e40000100a00 */
[----:B------:R-:W-:Y:S02]  /*0d80*/  R2P PR, R17, 0x6 ;  /* 0x0000000611007804 */ /* 0x000fe40000000000 */
[----:B------:R-:W-:Y:S02]  /*0d90*/  LOP3.LUT R0, R0, 0xc0, RZ, 0xc0, !PT ;  /* 0x000000c000007812 */ /* 0x000fe400078ec0ff */
[----:B------:R-:W-:Y:S02]  /*0da0*/  LOP3.LUT P0, RZ, R13, 0x2, RZ, 0xc0, !PT ;  /* 0x000000020dff7812 */ /* 0x000fe4000780c0ff */
[----:B------:R-:W-:-:S02]  /*0db0*/  SEL R164, R164, 0xffffffc0, !P2 ;  /* 0xffffffc0a4a47807 */ /* 0x000fc40005000000 */
[----:B------:R-:W-:Y:S01]  /*0dc0*/  SEL R166, R166, 0xffffffe0, !P0 ;  /* 0xffffffe0a6a67807 */ /* 0x000fe20004000000 */
[----:B-1----:R-:W-:Y:S01]  /*0dd0*/  IMAD.U32 R2, RZ, RZ, UR5 ;  /* 0x00000005ff027e24 */ /* 0x002fe2000f8e00ff */
[----:B------:R-:W-:Y:S01]  /*0de0*/  USHF.R.S32.HI UR5, URZ, 0x1f, UR4 ;  /* 0x0000001f3f057899 */ /* 0x000fe20008011404 */
[----:B------:R-:W-:-:S03]  /*0df0*/  IMAD.U32 R3, RZ, RZ, UR4 ;  /* 0x00000004ff037e24 */ /* 0x000fc6000f8e00ff */
[----:B------:R1:W-:Y:S04]  /*0e00*/  STL [R1+0x20], R2 ;  /* 0x0000200201007387 */ /* 0x0003e80000100800 */
[----:B------:R2:W-:Y:S01]  /*0e10*/  STL [R1+0x1c], R3 ;  /* 0x00001c0301007387 */ /* 0x0005e20000100800 */
[----:B-1----:R-:W-:Y:S01]  /*0e20*/  IMAD.SHL.U32 R2, R11, 0x8, RZ ;  /* 0x000000080b027824 */ /* 0x002fe200078e00ff */
[----:B--2---:R-:W-:-:S04]  /*0e30*/  SHF.R.U32.HI R3, RZ, 0x3, R0 ;  /* 0x00000003ff037819 */ /* 0x004fc80000011600 */
[----:B------:R-:W-:-:S04]  /*0e40*/  LOP3.LUT R2, R2, 0x8, RZ, 0xc0, !PT ;  /* 0x0000000802027812 */ /* 0x000fc800078ec0ff */
[----:B------:R-:W-:Y:S01]  /*0e50*/  LOP3.LUT R8, R3, R0, R2, 0x1e, !PT ;  /* 0x0000000003087212 */ /* 0x000fe200078e1e02 */
[----:B------:R-:W-:Y:S01]  /*0e60*/  IMAD.SHL.U32 R0, R17, 0x40, RZ ;  /* 0x0000004011007824 */ /* 0x000fe200078e00ff */
[----:B------:R-:W-:Y:S01]  /*0e70*/  LOP3.LUT R7, R2, 0x10, R4, 0xf8, !PT ;  /* 0x0000001002077812 */ /* 0x000fe200078ef804 */
[----:B------:R-:W-:Y:S02]  /*0e80*/  IMAD.SHL.U32 R2, R13, 0x40, RZ ;  /* 0x000000400d027824 */ /* 0x000fe400078e00ff */
[----:B------:R-:W-:Y:S01]  /*0e90*/  IMAD.SHL.U32 R3, R15, 0x8, RZ ;  /* 0x000000080f037824 */ /* 0x000fe200078e00ff */
[----:B------:R-:W-:Y:S01]  /*0ea0*/  LOP3.LUT R0, R0, 0x1c0, RZ, 0xc0, !PT ;  /* 0x000001c000007812 */ /* 0x000fe200078ec0ff */
[----:B------:R-:W-:Y:S01]  /*0eb0*/  IMAD.IADD R8, R8, 0x1, R12 ;  /* 0x0000000108087824 */ /* 0x000fe200078e020c */
[----:B------:R-:W-:Y:S02]  /*0ec0*/  LOP3.LUT R2, R2, 0xc0, RZ, 0xc0, !PT ;  /* 0x000000c002027812 */ /* 0x000fe400078ec0ff */
[----:B------:R-:W-:-:S02]  /*0ed0*/  LOP3.LUT R3, R3, 0x8, RZ, 0xc0, !PT ;  /* 0x0000000803037812 */ /* 0x000fc400078ec0ff */
[----:B------:R-:W-:Y:S02]  /*0ee0*/  SHF.R.U32.HI R6, RZ, 0x3, R0 ;  /* 0x00000003ff067819 */ /* 0x000fe40000011600 */
        /* <DEDUP_REMOVED lines=8> */
[----:B------:R-:W-:Y:S01]  /*0f70*/  IMAD.IADD R167, R0, 0x1, R2 ;  /* 0x0000000100a77824 */ /* 0x000fe200078e0202 */
[----:B------:R-:W-:Y:S01]  /*0f80*/  IADD3 R251, R250, 0x20, RZ ;  /* 0x00000020fafb7810 */ /* 0x000fe20007ffe0ff */
[----:B------:R-:W-:Y:S01]  /*0f90*/  IMAD.U32 R0, RZ, RZ, UR6 ;  /* 0x00000006ff007e24 */ /* 0x000fe2000f8e00ff */
[----:B------:R-:W-:Y:S01]  /*0fa0*/  LEA R163, R163, 0x8000, 0x1 ;  /* 0x00008000a3a37811 */ /* 0x000fe200078e08ff */
[----:B------:R-:W-:Y:S01]  /*0fb0*/  IMAD.IADD R168, R4, 0x1, R3 ;  /* 0x0000000104a87824 */ /* 0x000fe200078e0203 */
[----:B------:R-:W-:Y:S01]  /*0fc0*/  @P3 IADD3 R251, R250, -0x20, RZ ;  /* 0xffffffe0fafb3810 */ /* 0x000fe20007ffe0ff */
[----:B------:R-:W-:Y:S01]  /*0fd0*/  IMAD.SHL.U32 R2, R5, 0x2, RZ ;  /* 0x0000000205027824 */ /* 0x000fe200078e00ff */
[----:B------:R1:W-:Y:S01]  /*0fe0*/  STL [R1+0x18], R0 ;  /* 0x0000180001007387 */ /* 0x0003e20000100800 */
[C---:B------:R-:W-:Y:S01]  /*0ff0*/  IADD3 R169, R163.reuse, 0x20, RZ ;  /* 0x00000020a3a97810 */ /* 0x040fe20007ffe0ff */
[C---:B------:R-:W-:Y:S01]  /*1000*/  IMAD.IADD R165, R163.reuse, 0x1, R164 ;  /* 0x00000001a3a57824 */ /* 0x040fe200078e02a4 */
[----:B------:R-:W-:-:S04]  /*1010*/  @P1 IADD3 R169, R163, -0x20, RZ ;  /* 0xffffffe0a3a91810 */ /* 0x000fc80007ffe0ff */
[C---:B------:R-:W-:Y:S01]  /*1020*/  IADD3 R172, R169.reuse, 0x2000, RZ ;  /* 0x00002000a9ac7810 */ /* 0x040fe20007ffe0ff */
[----:B------:R-:W-:Y:S01]  /*1030*/  IMAD.IADD R164, R164, 0x1, R169 ;  /* 0x00000001a4a47824 */ /* 0x000fe200078e02a9 */
[C---:B------:R-:W-:Y:S02]  /*1040*/  IADD3 R171, R169.reuse, 0x4000, RZ ;  /* 0x00004000a9ab7810 */ /* 0x040fe40007ffe0ff */
[----:B------:R-:W-:Y:S01]  /*1050*/  IADD3 R170, R169, 0x6000, RZ ;  /* 0x00006000a9aa7810 */ /* 0x000fe20007ffe0ff */
[----:B-1----:R-:W-:-:S05]  /*1060*/  IMAD.U32 R0, RZ, RZ, UR5 ;  /* 0x00000005ff007e24 */ /* 0x002fca000f8e00ff */
[----:B------:R1:W-:Y:S02]  /*1070*/  STL [R1+0x14], R0 ;  /* 0x0000140001007387 */ /* 0x0003e40000100800 */
.L_x_122:
        /* <DEDUP_REMOVED lines=12> */
[----:B-12---:R-:W-:-:S04]  /*1140*/  IMAD.U32 R8, RZ, RZ, UR6 ;  /* 0x00000006ff087e24 */ /* 0x006fc8000f8e00ff */
        /* <DEDUP_REMOVED lines=24> */
[----:B------:R-:W-:Y:S01]  /*12d0*/  ULDC UR6, c[0x0][0x218] ;  /* 0x0000860000067ab9 */ /* 0x000fe20000000800 */
[----:B--2---:R1:W2:Y:S01]  /*12e0*/  @P0 R2UR UR37, R8 ;  /* 0x00000000082503c2 */ /* 0x0042a200000e0000 */
[----:B------:R-:W-:-:S07]  /*12f0*/  ISETP.NE.U32.AND P0, PT, RZ, c[0x0][0x248], PT ;  /* 0x00009200ff007a0c */ /* 0x000fce0003f05070 */
[----:B----4-:R-:W4:Y:S01]  /*1300*/  @P2 R2UR UR4, R3 ;  /* 0x00000000030423c2 */ /* 0x010f2200000e0000 */
[----:B------:R-:W-:-:S07]  /*1310*/  ISETP.NE.AND.EX P0, PT, RZ, c[0x0][0x24c], PT, P0 ;  /* 0x00009300ff007a0c */ /* 0x000fce0003f05300 */
[----:B---3--:R-:W4:Y:S08]  /*1320*/  @P2 R2UR UR11, R6 ;  /* 0x00000000060b23c2 */ /* 0x008f3000000e0000 */
[----:B-----5:R1:W3:Y:S01]  /*1330*/  @!P1 R2UR UR42, R0 ;  /* 0x00000000002a93c2 */ /* 0x0202e200000e0000 */
[----:B----4-:R-:W-:-:S07]  /*1340*/  @UP1 UIADD3 UR11, UR11, -UR4, URZ ;  /* 0x800000040b0b1290 */ /* 0x010fce000fffe03f */
        /* <DEDUP_REMOVED lines=9> */
.L_x_76:
        /* <DEDUP_REMOVED lines=13> */
[----:B------:R-:W-:Y:S01]  /*14b0*/  @!UP2 USEL UR5, URZ, UR14, !UP0 ;  /* 0x0000000e3f05a287 */ /* 0x000fe2000c000000 */
[----:B--2---:R-:W1:Y:S02]  /*14c0*/  @P0 R2UR UR7, R0 ;  /* 0x00000000000703c2 */ /* 0x004e6400000e0000 */
[----:B-1----:R-:W-:Y:S02]  /*14d0*/  @UP2 UIADD3 UR7, UR7, -UR37, URZ ;  /* 0x8000002507072290 */ /* 0x002fe4000fffe03f */
[----:B------:R-:W-:Y:S02]  /*14e0*/  @!UP2 UIADD3 UR7, UR5, UR6, -UR37 ;  /* 0x000000060507a290 */ /* 0x000fe4000fffe825 */
[----:B------:R-:W-:-:S04]  /*14f0*/  USHF.L.U32 UR5, UR15, 0x7, URZ ;  /* 0x000000070f057899 */ /* 0x000fc8000800063f */
        /* <DEDUP_REMOVED lines=11> */
[----:B------:R-:W-:Y:S02]  /*15b0*/  UIMAD UR6, UR4, UR19, URZ ;  /* 0x00000013040672a4 */ /* 0x000fe4000f8e023f */
[----:B------:R-:W-:Y:S02]  /*15c0*/  USEL UR59, UR16, UR8, !UP3 ;  /* 0x00000008103b7287 */ /* 0x000fe4000d800000 */
[----:B------:R-:W-:Y:S02]  /*15d0*/  @UP3 UIADD3 UR55, UR9, UR6, URZ ;  /* 0x0000000609373290 */ /* 0x000fe4000fffe03f */
[----:B------:R-:W-:-:S02]  /*15e0*/  UIADD3 UR6, UR11, 0x7f, URZ ;  /* 0x0000007f0b067890 */ /* 0x000fc4000fffe03f */
[----:B------:R-:W-:Y:S02]  /*15f0*/  ULDC UR10, c[0x0][0x2e4] ;  /* 0x0000b900000a7ab9 */ /* 0x000fe40000000800 */
[----:B------:R-:W-:Y:S02]  /*1600*/  USHF.R.S32.HI UR8, URZ, 0x1f, UR6 ;  /* 0x0000001f3f087899 */ /* 0x000fe40008011406 */
[----:B------:R-:W-:Y:S02]  /*1610*/  UISETP.NE.AND UP0, UPT, UR42, -0x1, UPT ;  /* 0xffffffff2a00788c */ /* 0x000fe4000bf05270 */
[----:B------:R-:W-:Y:S02]  /*1620*/  ULEA.HI UR14, UR8, UR6, URZ, 0x7 ;  /* 0x00000006080e7291 */ /* 0x000fe4000f8f383f */
[----:B------:R-:W-:Y:S02]  /*1630*/  UIADD3 UR6, UR11, 0x80, UR5 ;  /* 0x000000800b067890 */ /* 0x000fe4000fffe005 */
[----:B------:R-:W-:Y:S01]  /*1640*/  ULDC.64 UR16, c[0x0][0x198] ;  /* 0x0000660000107ab9 */ /* 0x000fe20000000a00 */
[----:B------:R-:W-:Y:S01]  /*1650*/  PLOP3.LUT P1, PT, PT, PT, UP0, 0x80, 0x0 ;  /* 0x000000000000781c */ /* 0x000fe20003f2f008 */
[----:B------:R-:W-:-:S04]  /*1660*/  UIADD3 UR6, UR6, UR10, -UR7 ;  /* 0x0000000a06067290 */ /* 0x000fc8000fffe807 */
[----:B------:R-:W-:-:S04]  /*1670*/  UIADD3 UR6, UR6, 0x7f, URZ ;  /* 0x0000007f06067890 */ /* 0x000fc8000fffe03f */
[----:B------:R-:W-:-:S04]  /*1680*/  USHF.R.S32.HI UR8, URZ, 0x1f, UR6 ;  /* 0x0000001f3f087899 */ /* 0x000fc80008011406 */
[----:B------:R-:W-:Y:S02]  /*1690*/  ULEA.HI UR10, UR8, UR6, URZ, 0x7 ;  /* 0x00000006080a7291 */ /* 0x000fe4000f8f383f */
[----:B------:R-:W-:-:S04]  /*16a0*/  @UP0 UIADD3 UR6, UR37, UR42, URZ ;  /* 0x0000002a25060290 */ /* 0x000fc8000fffe03f */
[----:B------:R-:W-:-:S04]  /*16b0*/  @UP0 UIMAD.WIDE.U32 UR8, UR6, UR16, URZ ;  /* 0x00000010060802a5 */ /* 0x000fc8000f8e003f */
[----:B------:R-:W-:Y:S02]  /*16c0*/  @UP0 UIMAD UR46, UR6, UR17, UR9 ;  /* 0x00000011062e02a4 */ /* 0x000fe4000f8e0209 */
[----:B------:R-:W-:Y:S02]  /*16d0*/  USHF.R.S32.HI UR9, URZ, 0x7, UR14 ;  /* 0x000000073f097899 */ /* 0x000fe4000801140e */
[----:B------:R-:W-:Y:S02]  /*16e0*/  USHF.R.S32.HI UR6, URZ, 0x7, UR10 ;  /* 0x000000073f067899 */ /* 0x000fe4000801140a */
[----:B------:R-:W-:Y:S02]  /*16f0*/  @UP0 UMOV UR44, UR8 ;  /* 0x00000008002c0c82 */ /* 0x000fe40008000000 */
[----:B------:R-:W-:-:S04]  /*1700*/  UISETP.LT.AND UP2, UPT, UR9, UR6, UPT ;  /* 0x000000060900728c */ /* 0x000fc8000bf41270 */
[----:B------:R-:W-:-:S04]  /*1710*/  USEL UR50, UR9, UR6, UP2 ;  /* 0x0000000609327287 */ /* 0x000fc80009000000 */
[----:B------:R-:W-:-:S04]  /*1720*/  ULEA UR6, UR50, 0xffffff80, 0x7 ;  /* 0xffffff8032067891 */ /* 0x000fc8000f8e383f */
[----:B------:R-:W-:Y:S01]  /*1730*/  USHF.R.S32.HI UR48, URZ, 0x1f, UR6 ;  /* 0x0000001f3f307899 */ /* 0x000fe20008011406 */
[----:B------:R-:W-:Y:S05]  /*1740*/  @P1 BRA `(.L_x_78) ;  /* 0x000000c000001947 */ /* 0x000fea0003800000 */
[----:B------:R-:W-:Y:S02]  /*1750*/  USHF.R.S32.HI UR10, URZ, 0x1f, UR37 ;  /* 0x0000001f3f0a7899 */ /* 0x000fe40008011425 */
[----:B------:R-:W-:Y:S02]  /*1760*/  ULDC.64 UR8, c[0x0][0x198] ;  /* 0x0000660000087ab9 */ /* 0x000fe40000000a00 */
[----:B------:R-:W-:Y:S02]  /*1770*/  UIMAD UR10, UR10, UR8, URZ ;  /* 0x000000080a0a72a4 */ /* 0x000fe4000f8e023f */
[----:B------:R-:W-:Y:S02]  /*1780*/  ULDC.64 UR16, c[0x0][0x180] ;  /* 0x0000600000107ab9 */ /* 0x000fe40000000a00 */
[----:B------:R-:W-:Y:S02]  /*1790*/  UIMAD UR10, UR37, UR9, UR10 ;  /* 0x00000009250a72a4 */ /* 0x000fe4000f8e020a */
[----:B------:R-:W-:-:S04]  /*17a0*/  UIMAD UR9, UR60, UR16, URZ ;  /* 0x000000103c0972a4 */ /* 0x000fc8000f8e023f */
[----:B------:R-:W-:Y:S02]  /*17b0*/  UIMAD UR17, UR53, UR17, UR9 ;  /* 0x00000011351172a4 */ /* 0x000fe4000f8e0209 */
[----:B------:R-:W-:-:S04]  /*17c0*/  UIMAD.WIDE.U32 UR8, UR37, UR8, URZ ;  /* 0x00000008250872a5 */ /* 0x000fc8000f8e003f */
[----:B------:R-:W-:-:S04]  /*17d0*/  UIADD3 UR9, UR9, UR10, URZ ;  /* 0x0000000a09097290 */ /* 0x000fc8000fffe03f */
[----:B------:R-:W-:-:S04]  /*17e0*/  UIMAD.WIDE.U32 UR8, UR53, UR16, UR8 ;  /* 0x00000010350872a5 */ /* 0x000fc8000f8e0008 */
[----:B------:R-:W-:-:S03]  /*17f0*/  UIADD3 UR46, UR9, UR17, URZ ;  /* 0x00000011092e7290 */ /* 0x000fc6000fffe03f */
[----:B------:R-:W-:Y:S02]  /*1800*/  UMOV UR44, UR8 ;  /* 0x00000008002c7c82 */ /* 0x000fe40008000000 */
.L_x_78:
        /* <DEDUP_REMOVED lines=18> */
.L_x_79:
[----:B------:R-:W2:Y:S01]  /*1930*/  LDL R0, [R1+0x20] ;  /* 0x0000200001007983 */ /* 0x000ea20000100800 */
[----:B------:R-:W-:-:S03]  /*1940*/  ULDC.64 UR16, c[0x0][0x370] ;  /* 0x0000dc0000107ab9 */ /* 0x000fc60000000a00 */
[----:B------:R-:W3:Y:S04]  /*1950*/  LDL R5, [R1+0xc] ;  /* 0x00000c0001057983 */ /* 0x000ee80000100800 */
[----:B------:R-:W4:Y:S04]  /*1960*/  LDL.64 R6, [R1] ;  /* 0x0000000001067983 */ /* 0x000f280000100a00 */
[----:B------:R-:W5:Y:S04]  /*1970*/  LDL R4, [R1+0x2c] ;  /* 0x00002c0001047983 */ /* 0x000f680000100800 */
[----:B------:R-:W3:Y:S01]  /*1980*/  LDL R3, [R1+0x28] ;  /* 0x0000280001037983 */ /* 0x000ee20000100800 */
[----:B------:R-:W-:-:S02]  /*1990*/  @UP3 UIMAD.WIDE.U32 UR8, UR4, UR16, URZ ;  /* 0x00000010040832a5 */ /* 0x000fc4000f8e003f */
[----:B------:R-:W-:Y:S02]  /*19a0*/  ULDC UR20, c[0x0][0x224] ;  /* 0x0000890000147ab9 */ /* 0x000fe40000000800 */
[----:B------:R-:W-:Y:S02]  /*19b0*/  @UP3 UIMAD UR49, UR4, UR17, UR9 ;  /* 0x00000011043132a4 */ /* 0x000fe4000f8e0209 */
[----:B------:R-:W-:Y:S02]  /*19c0*/  UIMAD.WIDE.U32 UR18, UR53, UR20, URZ ;  /* 0x00000014351272a5 */ /* 0x000fe4000f8e003f */
[----:B------:R-:W-:Y:S02]  /*19d0*/  @UP3 UMOV UR41, UR8 ;  /* 0x0000000800293c82 */ /* 0x000fe40008000000 */
[----:B------:R-:W-:Y:S02]  /*19e0*/  ULDC.64 UR8, c[0x0][0x368] ;  /* 0x0000da0000087ab9 */ /* 0x000fe40000000a00 */
[----:B------:R-:W-:-:S04]  /*19f0*/  @!UP3 UIMAD UR10, UR60, UR8, URZ ;  /* 0x000000083c0ab2a4 */ /* 0x000fc8000f8e023f */
[----:B------:R-:W-:Y:S02]  /*1a00*/  @!UP3 UIMAD UR10, UR53, UR9, UR10 ;  /* 0x00000009350ab2a4 */ /* 0x000fe4000f8e020a */
[----:B------:R-:W-:Y:S01]  /*1a10*/  @!UP3 UIMAD.WIDE.U32 UR8, UR53, UR8, URZ ;  /* 0x000000083508b2a5 */ /* 0x000fe2000f8e003f */
[----:B------:R-:W1:Y:S06]  /*1a20*/  S2UR UR18, SR_CTAID.X ;  /* 0x00000000001279c3 */ /* 0x000e6c0000002500 */
[----:B------:R-:W-:Y:S02]  /*1a30*/  @!UP3 UMOV UR41, UR8 ;  /* 0x000000080029bc82 */ /* 0x000fe40008000000 */
[----:B------:R-:W-:-:S02]  /*1a40*/  @!UP3 UIADD3 UR49, UR9, UR10, URZ ;  /* 0x0000000a0931b290 */ /* 0x000fc4000fffe03f */
[----:B------:R-:W-:Y:S01]  /*1a50*/  UIMAD UR10, UR57, UR4, URZ ;  /* 0x00000004390a72a4 */ /* 0x000fe2000f8e023f */
[----:B--2---:R2:W1:Y:S02]  /*1a60*/  R2UR UR14, R0 ;  /* 0x00000000000e73c2 */ /* 0x00446400000e0000 */
[----:B--2---:R-:W2:Y:S06]  /*1a70*/  LDL R0, [R1+0x18] ;  /* 0x0000180001007983 */ /* 0x004eac0000100800 */
[----:B---3--:R-:W3:Y:S08]  /*1a80*/  R2UR UR40, R5 ;  /* 0x00000000052873c2 */ /* 0x008ef000000e0000 */
[----:B----4-:R-:W4:Y:S08]  /*1a90*/  R2UR UR17, R7 ;  /* 0x00000000071173c2 */ /* 0x010f3000000e0000 */
[----:B------:R-:W5:Y:S01]  /*1aa0*/  R2UR UR16, R6 ;  /* 0x00000000061073c2 */ /* 0x000f6200000e0000 */
[----:B---3--:R-:W-:-:S04]  /*1ab0*/  UIMAD UR8, UR60, UR20, UR40 ;  /* 0x000000143c0872a4 */ /* 0x008fc8000f8e0228 */
[----:B------:R-:W-:-:S04]  /*1ac0*/  UIADD3 UR8, UR19, UR8, URZ ;  /* 0x0000000813087290 */ /* 0x000fc8000fffe03f */
[----:B-1----:R-:W-:-:S04]  /*1ad0*/  UIMAD UR8, UR56, UR8, UR14 ;  /* 0x00000008380872a4 */ /* 0x002fc8000f8e020e */
[----:B----4-:R-:W-:Y:S02]  /*1ae0*/  UIADD3 UR14, UR17, UR8, URZ ;  /* 0x00000008110e7290 */ /* 0x010fe4000fffe03f */
[----:B------:R-:W-:-:S04]  /*1af0*/  UIMAD.WIDE.U32 UR8, UR56, UR4, URZ ;  /* 0x00000004380872a5 */ /* 0x000fc8000f8e003f */
[----:B-----5:R-:W-:Y:S02]  /*1b00*/  USEL UR40, UR16, UR8, !UP3 ;  /* 0x0000000810287287 */ /* 0x020fe4000d800000 */
[----:B------:R-:W-:Y:S02]  /*1b10*/  @UP3 UIADD3 UR14, UR9, UR10, URZ ;  /* 0x0000000a090e3290 */ /* 0x000fe4000fffe03f */
[----:B------:R-:W-:Y:S02]  /*1b20*/  ULDC.64 UR16, c[0x0][0x3d8] ;  /* 0x0000f60000107ab9 */ /* 0x000fe40000000a00 */
[----:B------:R-:W-:Y:S01]  /*1b30*/  UIMAD.WIDE.U32 UR8, UR18, UR16, URZ ;  /* 0x00000010120872a5 */ /* 0x000fe2000f8e003f */
[----:B------:R-:W-:-:S03]  /*1b40*/  IABS R6, c[0x0][0x1c8] ;  /* 0x0000720000067a13 */ /* 0x000fc60000000000 */
[----:B------:R-:W-:Y:S01]  /*1b50*/  UIMAD UR17, UR18, UR17, UR9 ;  /* 0x00000011121172a4 */ /* 0x000fe2000f8e0209 */
[----:B------:R1:W3:Y:S02]  /*1b60*/  R2UR UR18, R4 ;  /* 0x00000000041273c2 */ /* 0x0002e400000e0000 */
[----:B-1----:R-:W1:Y:S08]  /*1b70*/  I2F.RP R4, R6 ;  /* 0x0000000600047306 */ /* 0x002e700000209400 */
[----:B-1----:R-:W1:Y:S02]  /*1b80*/  MUFU.RCP R4, R4 ;  /* 0x0000000400047308 */ /* 0x002e640000001000 */
[----:B-1----:R-:W-:-:S06]  /*1b90*/  IADD3 R4, R4, 0xffffffe, RZ ;  /* 0x0ffffffe04047810 */ /* 0x002fcc0007ffe0ff */
[----:B------:R1:W4:Y:S01]  /*1ba0*/  F2I.FTZ.U32.TRUNC.NTZ R5, R4 ;  /* 0x0000000400057305 */ /* 0x000322000021f000 */
[----:B------:R5:W3:Y:S01]  /*1bb0*/  R2UR UR19, R3 ;  /* 0x00000000031373c2 */ /* 0x000ae200000e0000 */
[----:B-1----:R-:W-:Y:S01]  /*1bc0*/  IMAD.MOV.U32 R4, RZ, RZ, RZ ;  /* 0x000000ffff047224 */ /* 0x002fe200078e00ff */
[----:B-----5:R-:W-:Y:S01]  /*1bd0*/  IABS R3, UR58 ;  /* 0x0000003a00037c13 */ /* 0x020fe20008000000 */
[----:B------:R-:W-:Y:S02]  /*1be0*/  USHF.L.U32 UR43, UR53, 0x7, URZ ;  /* 0x00000007352b7899 */ /* 0x000fe4000800063f */
[----:B------:R-:W-:Y:S02]  /*1bf0*/  USEL UR20, UR8, URZ, UP6 ;  /* 0x0000003f08147287 */ /* 0x000fe4000b000000 */
[----:B------:R-:W-:Y:S02]  /*1c00*/  USHF.L.U64.HI UR8, UR53, 0x7, UR60 ;  /* 0x0000000735087899 */ /* 0x000fe4000801023c */
[----:B------:R-:W-:-:S02]  /*1c10*/  USEL UR16, UR43, URZ, UP1 ;  /* 0x0000003f2b107287 */ /* 0x000fc40008800000 */
[----:B------:R-:W-:Y:S02]  /*1c20*/  USEL UR8, UR8, URZ, UP1 ;  /* 0x0000003f08087287 */ /* 0x000fe40008800000 */
[----:B------:R-:W-:Y:S01]  /*1c30*/  UIADD3 UR16, UP1, UR6, UR16, URZ ;  /* 0x0000001006107290 */ /* 0x000fe2000ff3e03f */
[----:B------:R-:W-:-:S03]  /*1c40*/  ISETP.NE.AND P2, PT, RZ, c[0x0][0x1c8], PT ;  /* 0x00007200ff007a0c */ /* 0x000fc60003f45270 */
[----:B------:R-:W-:Y:S02]  /*1c50*/  UIADD3.X UR9, UR48, UR8, URZ, UP1, !UPT ;  /* 0x0000000830097290 */ /* 0x000fe40008ffe43f */
[----:B------:R-:W-:-:S04]  /*1c60*/  UIMAD UR8, UR57, UR16, URZ ;  /* 0x00000010390872a4 */ /* 0x000fc8000f8e023f */
[----:B------:R-:W-:Y:S02]  /*1c70*/  UIMAD UR9, UR56, UR9, UR8 ;  /* 0x00000009380972a4 */ /* 0x000fe4000f8e0208 */
[----:B---3--:R-:W-:Y:S02]  /*1c80*/  @UP5 USEL UR8, UR19, UR4, !UP3 ;  /* 0x0000000413085287 */ /* 0x008fe4000d800000 */
[----:B------:R-:W-:Y:S02]  /*1c90*/  USEL UR19, UR17, URZ, UP6 ;  /* 0x0000003f11137287 */ /* 0x000fe4000b000000 */
[----:B------:R-:W-:Y:S01]  /*1ca0*/  UIMAD.WIDE.U32 UR16, UR56, UR16, URZ ;  /* 0x00000010381072a5 */ /* 0x000fe2000f8e003f */
[----:B--2---:R4:W1:Y:S02]  /*1cb0*/  R2UR UR10, R0 ;  /* 0x00000000000a73c2 */ /* 0x00486400000e0000 */
[----:B----4-:R-:W-:-:S04]  /*1cc0*/  IMAD.MOV R0, RZ, RZ, -R5 ;  /* 0x000000ffff007224 */ /* 0x010fc800078e0a05 */
        /* <DEDUP_REMOVED lines=10> */
[----:B------:R-:W-:Y:S01]  /*1d70*/  ISETP.LE.AND P0, PT, RZ, UR18, PT ;  /* 0x00000012ff007c0c */ /* 0x000fe2000bf03270 */
[----:B------:R-:W-:-:S10]  /*1d80*/  ULDC UR18, c[0x0][0x234] ;  /* 0x00008d0000127ab9 */ /* 0x000fd40000000800 */
[----:B------:R-:W-:-:S05]  /*1d90*/  @P3 IADD3 R4, R4, 0x1, RZ ;  /* 0x0000000104043810 */ /* 0x000fca0007ffe0ff */
[----:B------:R-:W-:Y:S01]  /*1da0*/  @!P0 IMAD.MOV R4, RZ, RZ, -R4 ;  /* 0x000000ffff048224 */ /* 0x000fe200078e0a04 */
[----:B------:R-:W-:Y:S01]  /*1db0*/  PLOP3.LUT P0, PT, PT, PT, UP5, 0x80, 0x0 ;  /* 0x000000000000781c */ /* 0x000fe20003f0f058 */
[----:B------:R-:W-:Y:S01]  /*1dc0*/  @UP5 UIMAD UR8, UR58, UR18, UR8 ;  /* 0x000000123a0852a4 */ /* 0x000fe2000f8e0208 */
[----:B------:R-:W-:Y:S01]  /*1dd0*/  @!P2 LOP3.LUT R4, RZ, c[0x0][0x1c8], RZ, 0x33, !PT ;  /* 0x00007200ff04aa12 */ /* 0x000fe200078e33ff */
[----:B------:R-:W-:Y:S02]  /*1de0*/  UIADD3 UR18, UR17, UR9, URZ ;  /* 0x0000000911127290 */ /* 0x000fe4000fffe03f */
[----:B------:R-:W-:-:S03]  /*1df0*/  USHF.R.S32.HI UR9, URZ, 0x1f, UR5 ;  /* 0x0000001f3f097899 */ /* 0x000fc60008011405 */
[----:B-1----:R-:W-:Y:S01]  /*1e00*/  @!UP5 UMOV UR8, UR10 ;  /* 0x0000000a0008dc82 */ /* 0x002fe20008000000 */
[----:B------:R-:W-:-:S04]  /*1e10*/  SHF.R.S32.HI R14, RZ, 0x1f, R4 ;  /* 0x0000001fff0e7819 */ /* 0x000fc80000011404 */
        /* <DEDUP_REMOVED lines=8> */
.L_x_80:
[----:B------:R-:W2:Y:S02]  /*1ea0*/  LDL R0, [R1+0x24] ;  /* 0x0000240001007983 */ /* 0x000ea40000100800 */
[----:B--2---:R1:W2:Y:S01]  /*1eb0*/  R2UR UR10, R0 ;  /* 0x00000000000a73c2 */ /* 0x0042a200000e0000 */
[----:B------:R-:W-:-:S07]  /*1ec0*/  DEPBAR.LE SB1, 0x0, {2} ;  /* 0x000090040000791a */ /* 0x000fce0000000000 */
.L_x_81:
[----:B------:R-:W2:Y:S04]  /*1ed0*/  LDL R6, [R1+0x10] ;  /* 0x0000100001067983 */ /* 0x000ea80000100800 */
[----:B------:R-:W3:Y:S04]  /*1ee0*/  LDL R5, [R1+0x1c] ;  /* 0x00001c0001057983 */ /* 0x000ee80000100800 */
[----:B------:R-:W4:Y:S04]  /*1ef0*/  LDL R3, [R1+0x8] ;  /* 0x0000080001037983 */ /* 0x000f280000100800 */
[----:B------:R-:W5:Y:S01]  /*1f00*/  LDL R0, [R1+0x14] ;  /* 0x0000140001007983 */ /* 0x000f620000100800 */
[----:B------:R-:W-:Y:S01]  /*1f10*/  SHF.R.S32.HI R239, RZ, 0x1f, R238 ;  /* 0x0000001fffef7819 */ /* 0x000fe200000114ee */
[----:B------:R-:W-:Y:S01]  /*1f20*/  UIADD3 UR8, UR6, UR8, URZ ;  /* 0x0000000806087290 */ /* 0x000fe2000fffe03f */
[----:B------:R-:W-:Y:S01]  /*1f30*/  IMAD.U32 R10, RZ, RZ, UR6 ;  /* 0x00000006ff0a7e24 */ /* 0x000fe2000f8e00ff */
[----:B------:R-:W1:Y:S01]  /*1f40*/  S2R R11, SR_TID.X ;  /* 0x00000000000b7919 */ /* 0x000e620000002100 */
[----:B------:R-:W-:Y:S01]  /*1f50*/  BSSY B1, `(.L_x_77) ;  /* 0x00006b9000017945 */ /* 0x000fe20003800000 */
[----:B-1----:R-:W-:Y:S01]  /*1f60*/  SHF.R.S32.HI R12, RZ, 0x1f, R11 ;  /* 0x0000001fff0c7819 */ /* 0x002fe2000001140b */
[----:B--2---:R-:W1:Y:S08]  /*1f70*/  R2UR UR47, R6 ;  /* 0x00000000062f73c2 */ /* 0x004e7000000e0000 */
[----:B---3--:R-:W1:Y:S08]  /*1f80*/  R2UR UR43, R5 ;  /* 0x00000000052b73c2 */ /* 0x008e7000000e0000 */
[----:B----4-:R2:W3:Y:S08]  /*1f90*/  R2UR UR45, R3 ;  /* 0x00000000032d73c2 */ /* 0x0104f000000e0000 */
[----:B-----5:R-:W3:Y:S01]  /*1fa0*/  R2UR UR4, R0 ;  /* 0x00000000000473c2 */ /* 0x020ee200000e0000 */
[----:B-1----:R-:W-:-:S02]  /*1fb0*/  UIADD3 UR16, UP4, UP3, UR16, UR43, UR47 ;  /* 0x0000002b10107290 */ /* 0x002fc4000fb9e02f */
[----:B------:R-:W-:Y:S02]  /*1fc0*/  USHF.R.S32.HI UR43, URZ, 0x1f, UR58 ;  /* 0x0000001f3f2b7899 */ /* 0x000fe4000801143a */
[----:B------:R-:W-:Y:S02]  /*1fd0*/  UIADD3 UR51, UP2, UP1, UR20, UR16, UR40 ;  /* 0x0000001014337290 */ /* 0x000fe4000f95e028 */
[----:B------:R-:W-:Y:S01]  /*1fe0*/  UIADD3 UR40, UR6, UR10, URZ ;  /* 0x0000000a06287290 */ /* 0x000fe2000fffe03f */
[----:B--2---:R-:W-:Y:S01]  /*1ff0*/  LEA.HI R3, R12, R11, RZ, 0x2 ;  /* 0x0000000b0c037211 */ /* 0x004fe200078f10ff */
[----:B------:R-:W-:Y:S02]  /*2000*/  ULDC.64 UR16, c[0x0][0x1a8] ;  /* 0x00006a0000107ab9 */ /* 0x000fe40000000a00 */
[----:B------:R-:W-:Y:S01]  /*2010*/  UMOV UR20, 0x4 ;  /* 0x0000000400147882 */ /* 0x000fe20000000000 */
[----:B------:R-:W-:-:S04]  /*2020*/  SHF.R.S32.HI R3, RZ, 0x2, R3 ;  /* 0x00000002ff037819 */ /* 0x000fc80000011403 */
[----:B------:R-:W-:Y:S01]  /*2030*/  SHF.R.S32.HI R15, RZ, 0x1f, R3 ;  /* 0x0000001fff0f7819 */ /* 0x000fe20000011403 */
[----:B---3--:R-:W-:Y:S01]  /*2040*/  UIADD3.X UR4, UR18, UR4, UR45, UP4, UP3 ;  /* 0x0000000412047290 */ /* 0x008fe2000a7e642d */
[----:B------:R-:W-:-:S03]  /*2050*/  IADD3 R0, P0, R3, UR6, RZ ;  /* 0x0000000603007c10 */ /* 0x000fc6000ff1e0ff */
[----:B------:R-:W-:Y:S01]  /*2060*/  UIADD3.X UR47, UR19, UR4, UR14, UP2, UP1 ;  /* 0x00000004132f7290 */ /* 0x000fe200097e240e */
[----:B------:R-:W-:Y:S01]  /*2070*/  IADD3.X R5, R15, UR48, RZ, P0, !PT ;  /* 0x000000300f057c10 */ /* 0x000fe200087fe4ff */
[----:B------:R-:W-:Y:S01]  /*2080*/  UIMAD UR4, UR43, UR16, URZ ;  /* 0x000000102b0472a4 */ /* 0x000fe2000f8e023f */
[----:B------:R-:W-:Y:S01]  /*2090*/  IMAD.WIDE.U32 R6, R0, c[0x0][0x190], R238 ;  /* 0x0000640000067a25 */ /* 0x000fe200078e00ee */
[----:B------:R-:W-:Y:S02]  /*20a0*/  ULDC.64 UR18, c[0x0][0x200] ;  /* 0x0000800000127ab9 */ /* 0x000fe40000000a00 */
[----:B------:R-:W-:Y:S01]  /*20b0*/  UIMAD UR45, UR58, UR17, UR4 ;  /* 0x000000113a2d72a4 */ /* 0x000fe2000f8e0204 */
[----:B------:R-:W-:Y:S01]  /*20c0*/  IMAD R5, R5, c[0x0][0x190], RZ ;  /* 0x0000640005057a24 */ /* 0x000fe200078e02ff */
[----:B------:R-:W-:Y:S01]  /*20d0*/  UIMAD.WIDE UR18, UR8, UR20, UR18 ;  /* 0x00000014081272a5 */ /* 0x000fe2000f8e0212 */
[----:B------:R-:W-:Y:S01]  /*20e0*/  IADD3 R8, P0, R6, UR59, RZ ;  /* 0x0000003b06087c10 */ /* 0x000fe2000ff1e0ff */
[----:B------:R-:W-:Y:S01]  /*20f0*/  ULDC.64 UR16, c[0x0][0x378] ;  /* 0x0000de0000107ab9 */ /* 0x000fe20000000a00 */
[----:B------:R-:W-:Y:S01]  /*2100*/  IMAD R0, R0, c[0x0][0x194], R5 ;  /* 0x0000650000007a24 */ /* 0x000fe200078e0205 */
[----:B------:R-:W-:-:S02]  /*2110*/  UIMAD UR4, UR43, UR16, URZ ;  /* 0x000000102b0472a4 */ /* 0x000fc4000f8e023f */
[----:B------:R-:W-:Y:S02]  /*2120*/  UIADD3 UR8, UR50, -0x1, URZ ;  /* 0xffffffff32087890 */ /* 0x000fe4000fffe03f */
[----:B------:R-:W-:Y:S01]  /*2130*/  UIMAD UR43, UR58, UR17, UR4 ;  /* 0x000000113a2b72a4 */ /* 0x000fe2000f8e0204 */
[----:B------:R-:W-:Y:S02]  /*2140*/  IADD3.X R9, R7, UR55, R0, P0, !PT ;  /* 0x0000003707097c10 */ /* 0x000fe400087fe400 */
[----:B------:R-:W-:Y:S01]  /*2150*/  ULDC.64 UR16, c[0x0][0x370] ;  /* 0x0000dc0000107ab9 */ /* 0x000fe20000000a00 */
[----:B------:R-:W-:Y:S01]  /*2160*/  IADD3 R6, P0, R238, UR41, RZ ;  /* 0x00000029ee067c10 */ /* 0x000fe2000ff1e0ff */
[----:B------:R-:W-:Y:S01]  /*2170*/  UIMAD UR4, UR48, UR16, URZ ;  /* 0x00000010300472a4 */ /* 0x000fe2000f8e023f */
[----:B------:R-:W1:Y:S01]  /*2180*/  R2UR UR48, R252 ;  /* 0x00000000fc3073c2 */ /* 0x000e6200000e0000 */
[----:B------:R-:W-:Y:S01]  /*2190*/  LEA.HI R0, R12, R11, RZ, 0x5 ;  /* 0x0000000b0c007211 */ /* 0x000fe200078f28ff */
[----:B------:R-:W-:Y:S01]  /*21a0*/  UMOV UR16, UR19 ;  /* 0x0000001300107c82 */ /* 0x000fe20008000000 */
[----:B------:R-:W-:Y:S01]  /*21b0*/  IADD3.X R7, R239, UR49, RZ, P0, !PT ;  /* 0x00000031ef077c10 */ /* 0x000fe200087fe4ff */
[----:B------:R-:W-:Y:S01]  /*21c0*/  UIMAD UR14, UR6, UR17, UR4 ;  /* 0x00000011060e72a4 */ /* 0x000fe2000f8e0204 */
[----:B------:R-:W-:Y:S01]  /*21d0*/  LOP3.LUT R5, R0, 0xffffffe0, RZ, 0xc0, !PT ;  /* 0xffffffe000057812 */ /* 0x000fe200078ec0ff */
[----:B------:R-:W-:Y:S01]  /*21e0*/  UIADD3 UR4, -UR7, UR11, UR5 ;  /* 0x0000000b07047290 */ /* 0x000fe2000fffe105 */
[----:B------:R-:W-:Y:S01]  /*21f0*/  SHF.R.S32.HI R0, RZ, 0x5, R0 ;  /* 0x00000005ff007819 */ /* 0x000fe20000011400 */
[----:B------:R-:W-:Y:S01]  /*2200*/  UMOV UR17, UR18 ;  /* 0x0000001200117c82 */ /* 0x000fe20008000000 */
[----:B------:R-:W-:Y:S01]  /*2210*/  IMAD.WIDE.U32 R6, R10, c[0x0][0x370], R6 ;  /* 0x0000dc000a067a25 */ /* 0x000fe200078e0006 */
[----:B------:R-:W-:-:S02]  /*2220*/  ULDC.64 UR18, c[0x0][0x3c8] ;  /* 0x0000f20000127ab9 */ /* 0x000fc40000000a00 */
[----:B------:R-:W-:Y:S01]  /*2230*/  UIMAD.WIDE UR40, UR40, UR20, UR18 ;  /* 0x00000014282872a5 */ /* 0x000fe2000f8e0212 */
[----:B------:R-:W-:Y:S01]  /*2240*/  IMAD.IADD R5, R11, 0x1, -R5 ;  /* 0x000000010b057824 */ /* 0x000fe200078e0a05 */
[----:B------:R-:W-:Y:S01]  /*2250*/  IADD3 R7, R7, UR14, RZ ;  /* 0x0000000e07077c10 */ /* 0x000fe2000fffe0ff */
[----:B------:R-:W-:Y:S02]  /*2260*/  ULDC UR20, c[0x0][0x2e8] ;  /* 0x0000ba0000147ab9 */ /* 0x000fe40000000800 */
[----:B------:R-:W-:Y:S02]  /*2270*/  UIADD3 UR4, UR4, -UR20, URZ ;  /* 0x8000001404047290 */ /* 0x000fe4000fffe03f */
[----:B------:R-:W-:Y:S02]  /*2280*/  UMOV UR19, UR40 ;  /* 0x0000002800137c82 */ /* 0x000fe40008000000 */
[----:B------:R-:W-:Y:S02]  /*2290*/  USHF.R.S32.HI UR20, URZ, 0x1f, UR4 ;  /* 0x0000001f3f147899 */ /* 0x000fe40008011404 */
[----:B------:R-:W-:Y:S01]  /*22a0*/  UMOV UR18, UR41 ;  /* 0x0000002900127c82 */ /* 0x000fe20008000000 */
[----:B-1----:R-:W-:Y:S01]  /*22b0*/  IMAD R0, R0, UR48, R5 ;  /* 0x0000003000007c24 */ /* 0x002fe2000f8e0205 */
[----:B------:R-:W-:-:S04]  /*22c0*/  ULEA.HI UR20, UR20, UR4, URZ, 0x7 ;  /* 0x0000000414147291 */ /* 0x000fc8000f8f383f */
[----:B------:R-:W-:Y:S01]  /*22d0*/  USHF.R.S32.HI UR20, URZ, 0x7, UR20 ;  /* 0x000000073f147899 */ /* 0x000fe20008011414 */
[----:B------:R-:W-:-:S03]  /*22e0*/  IADD3 R178, P0, R0, UR51, RZ ;  /* 0x0000003300b27c10 */ /* 0x000fc6000ff1e0ff */
[----:B------:R-:W-:Y:S01]  /*22f0*/  UISETP.LT.AND UP1, UPT, URZ, UR20, UPT ;  /* 0x000000143f00728c */ /* 0x000fe2000bf21270 */
[----:B------:R-:W-:Y:S01]  /*2300*/  LEA.HI.X.SX32 R5, R0, UR47, 0x1, P0 ;  /* 0x0000002f00057c11 */ /* 0x000fe200080f0eff */
[----:B------:R-:W-:Y:S01]  /*2310*/  IMAD.U32 R0, RZ, RZ, UR58 ;  /* 0x0000003aff007e24 */ /* 0x000fe2000f8e00ff */
[----:B------:R-:W-:Y:S01]  /*2320*/  LEA R179, P2, R178, c[0x0][0x350], 0x2 ;  /* 0x0000d400b2b37a11 */ /* 0x000fe200078410ff */
[----:B------:R-:W-:Y:S02]  /*2330*/  USEL UR20, URZ, UR20, !UP1 ;  /* 0x000000143f147287 */ /* 0x000fe4000c800000 */
[----:B------:R-:W-:Y:S01]  /*2340*/  IMAD.WIDE.U32 R6, R0, c[0x0][0x378], R6 ;  /* 0x0000de0000067a25 */ /* 0x000fe200078e0006 */
[----:B------:R-:W-:Y:S01]  /*2350*/  LEA.HI.X R178, R178, c[0x0][0x354], R5, 0x2, P2 ;  /* 0x0000d500b2b27a11 */ /* 0x000fe200010f1405 */
[----:B------:R-:W-:Y:S02]  /*2360*/  UISETP.GT.AND UP1, UPT, UR50, UR20, UPT ;  /* 0x000000143200728c */ /* 0x000fe4000bf24270 */
[----:B------:R-:W-:Y:S01]  /*2370*/  IMAD.WIDE.U32 R8, R0, c[0x0][0x1a8], R8 ;  /* 0x00006a0000087a25 */ /* 0x000fe200078e0008 */
[----:B------:R-:W-:-:S03]  /*2380*/  IADD3 R7, R7, UR43, RZ ;  /* 0x0000002b07077c10 */ /* 0x000fc6000fffe0ff */
[----:B------:R-:W-:Y:S01]  /*2390*/  PLOP3.LUT P0, PT, PT, PT, UP1, 0x80, 0x0 ;  /* 0x000000000000781c */ /* 0x000fe20003f0f018 */
[----:B------:R-:W-:Y:S01]  /*23a0*/  IMAD R0, R15, c[0x0][0x370], RZ ;  /* 0x0000dc000f007a24 */ /* 0x000fe200078e02ff */
[----:B------:R-:W-:Y:S01]  /*23b0*/  IADD3 R9, R9, UR45, RZ ;  /* 0x0000002d09097c10 */ /* 0x000fe2000fffe0ff */
[----:B------:R-:W-:Y:S01]  /*23c0*/  IMAD.WIDE.U32 R6, R3, c[0x0][0x370], R6 ;  /* 0x0000dc0003067a25 */ /* 0x000fe200078e0006 */
[----:B------:R-:W-:-:S03]  /*23d0*/  LEA R194, P4, R8, c[0x0][0x160], 0x1 ;  /* 0x0000580008c27a11 */ /* 0x000fc600078808ff */
[----:B------:R-:W-:Y:S01]  /*23e0*/  IMAD R0, R3, c[0x0][0x374], R0 ;  /* 0x0000dd0003007a24 */ /* 0x000fe200078e0200 */
[----:B------:R-:W-:Y:S02]  /*23f0*/  LEA R192, P3, R6, c[0x0][0x330], 0x1 ;  /* 0x0000cc0006c07a11 */ /* 0x000fe400078608ff */
[----:B------:R-:W-:Y:S01]  /*2400*/  LEA.HI.X R195, R8, c[0x0][0x164], R9, 0x1, P4 ;  /* 0x0000590008c37a11 */ /* 0x000fe200020f0c09 */
[----:B------:R-:W-:-:S05]  /*2410*/  IMAD.IADD R0, R7, 0x1, R0 ;  /* 0x0000000107007824 */ /* 0x000fca00078e0200 */
[----:B------:R-:W-:Y:S01]  /*2420*/  LEA.HI.X R193, R6, c[0x0][0x334], R0, 0x1, P3 ;  /* 0x0000cd0006c17a11 */ /* 0x000fe200018f0c00 */
[----:B------:R-:W-:Y:S05]  /*2430*/  @P0 BRA `(.L_x_82) ;  /* 0x0000077000000947 */ /* 0x000fea0003800000 */
        /* <DEDUP_REMOVED lines=18> */
.L_x_83:
        /* <DEDUP_REMOVED lines=18> */
.L_x_84:
[----:B------:R-:W-:Y:S01]  /*2680*/  ULDC.64 UR10, c[0x0][0x3a0] ;  /* 0x0000e800000a7ab9 */ /* 0x000fe20000000a00 */
[----:B------:R-:W-:Y:S01]  /*2690*/  IMAD.U32 R11, RZ, RZ, UR5 ;  /* 0x00000005ff0b7e24 */ /* 0x000fe2000f8e00ff */
[----:B------:R-:W-:Y:S01]  /*26a0*/  UIMAD UR8, UR9, UR10, URZ ;  /* 0x0000000a090872a4 */ /* 0x000fe2000f8e023f */
[----:B------:R-:W-:Y:S01]  /*26b0*/  ISETP.GE.AND P2, PT, R238, c[0x0][0x220], PT ;  /* 0x00008800ee007a0c */ /* 0x000fe20003f46270 */
[----:B------:R-:W-:Y:S01]  /*26c0*/  UIMAD UR7, UR15, -0x80, UR7 ;  /* 0xffffff800f0778a4 */ /* 0x000fe2000f8e0207 */
[----:B------:R-:W-:Y:S01]  /*26d0*/  IMAD.WIDE.U32 R4, R11, c[0x0][0x3a0], R238 ;  /* 0x0000e8000b047a25 */ /* 0x000fe200078e00ee */
[----:B------:R-:W-:Y:S01]  /*26e0*/  UIMAD UR8, UR5, UR11, UR8 ;  /* 0x0000000b050872a4 */ /* 0x000fe2000f8e0208 */
[----:B------:R-:W-:Y:S01]  /*26f0*/  BSSY B0, `(.L_x_85) ;  /* 0x0000016000007945 */ /* 0x000fe20003800000 */
[----:B------:R-:W-:Y:S02]  /*2700*/  USHF.R.S32.HI UR16, URZ, 0x1f, UR58 ;  /* 0x0000001f3f107899 */ /* 0x000fe4000801143a */
[----:B------:R-:W-:Y:S01]  /*2710*/  IADD3 R4, P0, R4, UR14, RZ ;  /* 0x0000000e04047c10 */ /* 0x000fe2000ff1e0ff */
[----:B------:R-:W-:Y:S01]  /*2720*/  ULDC.64 UR10, c[0x0][0x3b8] ;  /* 0x0000ee00000a7ab9 */ /* 0x000fe20000000a00 */
[----:B------:R-:W-:Y:S01]  /*2730*/  IMAD.U32 R0, RZ, RZ, UR8 ;  /* 0x00000008ff007e24 */ /* 0x000fe2000f8e00ff */
[----:B------:R-:W-:Y:S01]  /*2740*/  ISETP.GE.OR P1, PT, R3, UR7, P2 ;  /* 0x0000000703007c0c */ /* 0x000fe20009726670 */
[----:B------:R-:W-:-:S03]  /*2750*/  UIMAD UR8, UR16, UR10, URZ ;  /* 0x0000000a100872a4 */ /* 0x000fc6000f8e023f */
        /* <DEDUP_REMOVED lines=14> */
[----:B------:R1:W-:Y:S04]  /*2840*/  STG.E.128 [R8.64], RZ ;  /* 0x000000ff08007986 */ /* 0x0003e8000c101d26 */
.L_x_86:
[----:B------:R-:W-:Y:S05]  /*2850*/  BSYNC B0 ;  /* 0x0000000000007941 */ /* 0x000fea0003800000 */
.L_x_85:
        /* <DEDUP_REMOVED lines=14> */
.L_x_88:
[----:B------:R-:W-:Y:S05]  /*2940*/  BSYNC B0 ;  /* 0x0000000000007941 */ /* 0x000fea0003800000 */
.L_x_87:
[----:B------:R-:W-:Y:S01]  /*2950*/  ULDC.64 UR10, c[0x0][0x3a8] ;  /* 0x0000ea00000a7ab9 */ /* 0x000fe20000000a00 */
[----:B-1----:R-:W-:Y:S01]  /*2960*/  IMAD.WIDE.U32 R4, R11, c[0x0][0x3a8], R238 ;  /* 0x0000ea000b047a25 */ /* 0x002fe200078e00ee */
[----:B------:R-:W-:Y:S01]  /*2970*/  UIMAD UR9, UR9, UR10, URZ ;  /* 0x0000000a090972a4 */ /* 0x000fe2000f8e023f */
[----:B------:R-:W-:Y:S01]  /*2980*/  BSSY B0, `(.L_x_89) ;  /* 0x0000016000007945 */ /* 0x000fe20003800000 */
[----:B------:R-:W-:Y:S02]  /*2990*/  USHF.R.S32.HI UR8, URZ, 0x1f, UR58 ;  /* 0x0000001f3f087899 */ /* 0x000fe4000801143a */
[----:B------:R-:W-:Y:S01]  /*29a0*/  UIMAD UR5, UR5, UR11, UR9 ;  /* 0x0000000b050572a4 */ /* 0x000fe2000f8e0209 */
[----:B------:R-:W-:Y:S01]  /*29b0*/  IADD3 R4, P2, R4, UR6, RZ ;  /* 0x0000000604047c10 */ /* 0x000fe2000ff5e0ff */
[----:B------:R-:W-:-:S04]  /*29c0*/  ULDC.64 UR6, c[0x0][0x3c0] ;  /* 0x0000f00000067ab9 */ /* 0x000fc80000000a00 */
[----:B------:R-:W-:Y:S01]  /*29d0*/  IMAD.U32 R0, RZ, RZ, UR5 ;  /* 0x00000005ff007e24 */ /* 0x000fe2000f8e00ff */
[----:B------:R-:W-:-:S04]  /*29e0*/  UIMAD UR5, UR8, UR6, URZ ;  /* 0x00000006080572a4 */ /* 0x000fc8000f8e023f */
[----:B------:R-:W-:Y:S01]  /*29f0*/  IADD3.X R5, R5, UR4, R0, P2, !PT ;  /* 0x0000000405057c10 */ /* 0x000fe200097fe400 */
[----:B------:R-:W-:Y:S01]  /*2a00*/  UIMAD UR5, UR58, UR7, UR5 ;  /* 0x000000073a0572a4 */ /* 0x000fe2000f8e0205 */
[----:B------:R-:W-:-:S05]  /*2a10*/  MOV R0, UR58 ;  /* 0x0000003a00007c02 */ /* 0x000fca0008000f00 */
        /* <DEDUP_REMOVED lines=12> */
.L_x_90:
[----:B------:R-:W-:Y:S05]  /*2ae0*/  BSYNC B0 ;  /* 0x0000000000007941 */ /* 0x000fea0003800000 */
.L_x_89:
        /* <DEDUP_REMOVED lines=10> */
[----:B------:R1:W-:Y:S01]  /*2b90*/  STG.E.128 [R4.64], RZ ;  /* 0x000000ff04007986 */ /* 0x0003e2000c101d26 */
[----:B------:R-:W-:Y:S05]  /*2ba0*/  BRA `(.L_x_91) ;  /* 0x00005f3000007947 */ /* 0x000fea0003800000 */
.L_x_82:
[----:B------:R-:W-:Y:S01]  /*2bb0*/  ULDC.64 UR40, c[0x0][0x1a0] ;  /* 0x0000680000287ab9 */ /* 0x000fe20000000a00 */
[----:B------:R-:W-:Y:S01]  /*2bc0*/  IMAD.U32 R13, RZ, RZ, UR5 ;  /* 0x00000005ff0d7e24 */ /* 0x000fe2000f8e00ff */
[----:B------:R-:W-:Y:S01]  /*2bd0*/  UIMAD UR4, UR9, UR40, URZ ;  /* 0x00000028090472a4 */ /* 0x000fe2000f8e023f */
[----:B------:R-:W-:Y:S01]  /*2be0*/  IMAD R5, R14, c[0x0][0x1b8], RZ ;  /* 0x00006e000e057a24 */ /* 0x000fe200078e02ff */
[----:B------:R-:W-:Y:S01]  /*2bf0*/  BSSY B0, `(.L_x_92) ;  /* 0x0000027000007945 */ /* 0x000fe20003800000 */
[----:B------:R-:W-:Y:S01]  /*2c00*/  IMAD.WIDE.U32 R6, R13, c[0x0][0x1a0], R238 ;  /* 0x000068000d067a25 */ /* 0x000fe200078e00ee */
[----:B------:R-:W-:-:S03]  /*2c10*/  UIMAD UR4, UR5, UR41, UR4 ;  /* 0x00000029050472a4 */ /* 0x000fc6000f8e0204 */
[----:B------:R-:W-:Y:S01]  /*2c20*/  IMAD R5, R4, c[0x0][0x1bc], R5 ;  /* 0x00006f0004057a24 */ /* 0x000fe200078e0205 */
[----:B------:R-:W-:Y:S02]  /*2c30*/  IADD3 R6, P0, R6, UR52, RZ ;  /* 0x0000003406067c10 */ /* 0x000fe4000ff1e0ff */
[----:B------:R-:W-:Y:S01]  /*2c40*/  IMAD.U32 R0, RZ, RZ, UR4 ;  /* 0x00000004ff007e24 */ /* 0x000fe2000f8e00ff */
[----:B------:R-:W-:-:S04]  /*2c50*/  ULEA.HI UR4, UR8, UR8, URZ, 0x1 ;  /* 0x0000000808047291 */ /* 0x000fc8000f8f083f */
[----:B------:R-:W-:Y:S01]  /*2c60*/  IADD3.X R7, R7, UR54, R0, P0, !PT ;  /* 0x0000003607077c10 */ /* 0x000fe200087fe400 */
[----:B------:R-:W-:Y:S01]  /*2c70*/  ULOP3.LUT UR4, UR4, 0xfffffffe, URZ, 0xc0, !UPT ;  /* 0xfffffffe04047892 */ /* 0x000fe2000f8ec03f */
[----:B------:R-:W-:Y:S02]  /*2c80*/  PLOP3.LUT P0, PT, PT, PT, UP6, 0x80, 0x0 ;  /* 0x000000000000781c */ /* 0x000fe40003f0f068 */
[----:B------:R-:W-:Y:S01]  /*2c90*/  SHF.L.U32 R0, R247, 0x1, RZ ;  /* 0x00000001f7007819 */ /* 0x000fe200000006ff */
[----:B------:R-:W-:Y:S01]  /*2ca0*/  UIADD3 UR4, UR8, -UR4, URZ ;  /* 0x8000000408047290 */ /* 0x000fe2000fffe03f */
[----:B------:R-:W-:-:S03]  /*2cb0*/  IMAD.WIDE.U32 R6, R4, c[0x0][0x1b8], R6 ;  /* 0x00006e0004067a25 */ /* 0x000fc600078e0006 */
[----:B------:R-:W-:Y:S02]  /*2cc0*/  UISETP.NE.AND UP0, UPT, UR4, 0x1, UPT ;  /* 0x000000010400788c */ /* 0x000fe4000bf05270 */
[----:B------:R-:W-:Y:S01]  /*2cd0*/  UIMAD UR4, UR15, -0x80, UR7 ;  /* 0xffffff800f0478a4 */ /* 0x000fe2000f8e0207 */
[----:B------:R-:W-:-:S03]  /*2ce0*/  IADD3 R12, R7, R5, RZ ;  /* 0x00000005070c7210 */ /* 0x000fc60007ffe0ff */
[----:B------:R-:W-:Y:S02]  /*2cf0*/  @P0 BAR.SYNC.DEFER_BLOCKING 0x0 ;  /* 0x0000000000000b1d */ /* 0x000fe40000010000 */
        /* <DEDUP_REMOVED lines=22> */
.L_x_93:
[----:B------:R-:W-:Y:S05]  /*2e60*/  BSYNC B0 ;  /* 0x0000000000007941 */ /* 0x000fea0003800000 */
.L_x_92:
        /* <DEDUP_REMOVED lines=21> */
.L_x_95:
[----:B------:R-:W-:Y:S05]  /*2fc0*/  BSYNC B0 ;  /* 0x0000000000007941 */ /* 0x000fea0003800000 */
.L_x_94:
        /* <DEDUP_REMOVED lines=17> */
.L_x_97:
[----:B------:R-:W-:Y:S05]  /*30e0*/  BSYNC B0 ;  /* 0x0000000000007941 */ /* 0x000fea0003800000 */
.L_x_96:
        /* <DEDUP_REMOVED lines=15> */
.L_x_99:
[----:B------:R-:W-:Y:S05]  /*31e0*/  BSYNC B0 ;  /* 0x0000000000007941 */ /* 0x000fea0003800000 */
.L_x_98:
        /* <DEDUP_REMOVED lines=20> */
.L_x_101:
[----:B------:R-:W-:Y:S05]  /*3330*/  BSYNC B0 ;  /* 0x0000000000007941 */ /* 0x000fea0003800000 */
.L_x_100:
        /* <DEDUP_REMOVED lines=20> */
.L_x_103:
[----:B------:R-:W-:Y:S05]  /*3480*/  BSYNC B0 ;  /* 0x0000000000007941 */ /* 0x000fea0003800000 */
.L_x_102:
[----:B------:R-:W-:Y:S01]  /*3490*/  ULDC.64 UR40, c[0x0][0x198] ;  /* 0x0000660000287ab9 */ /* 0x000fe20000000a00 */
[----:B---3--:R-:W-:Y:S01]  /*34a0*/  IMAD.WIDE.U32 R6, R13, c[0x0][0x198], R238 ;  /* 0x000066000d067a25 */ /* 0x008fe200078e00ee */
[----:B------:R-:W-:Y:S01]  /*34b0*/  UIMAD UR9, UR9, UR40, URZ ;  /* 0x00000028090972a4 */ /* 0x000fe2000f8e023f */
[----:B------:R-:W-:Y:S02]  /*34c0*/  SHF.R.S32.HI R13, RZ, 0x1f, R243 ;  /* 0x0000001fff0d7819 */ /* 0x000fe400000114f3 */
[C---:B------:R-:W-:Y:S01]  /*34d0*/  IADD3 R12, R243.reuse, 0x40, RZ ;  /* 0x00000040f30c7810 */ /* 0x040fe20007ffe0ff */
[----:B------:R-:W-:Y:S01]  /*34e0*/  UIMAD UR5, UR5, UR41, UR9 ;  /* 0x00000029050572a4 */ /* 0x000fe2000f8e0209 */
[----:B------:R-:W-:Y:S01]  /*34f0*/  IADD3 R8, P3, R6, UR44, RZ ;  /* 0x0000002c06087c10 */ /* 0x000fe2000ff7e0ff */
[----:B------:R-:W-:Y:S01]  /*3500*/  IMAD.MOV.U32 R241, RZ, RZ, 0x7f800000 ;  /* 0x7f800000fff17424 */ /* 0x000fe200078e00ff */
[----:B------:R-:W-:Y:S01]  /*3510*/  IADD3 R6, R243, 0x8, RZ ;  /* 0x00000008f3067810 */ /* 0x000fe20007ffe0ff */
[----:B------:R-:W-:-:S02]  /*3520*/  IMAD.MOV.U32 R242, RZ, RZ, 0x7f800000 ;  /* 0x7f800000fff27424 */ /* 0x000fc400078e00ff */
[----:B------:R-:W-:Y:S01]  /*3530*/  IMAD.U32 R5, RZ, RZ, UR5 ;  /* 0x00000005ff057e24 */ /* 0x000fe2000f8e00ff */
[----:B------:R-:W-:Y:S01]  /*3540*/  ISETP.GE.AND P6, PT, R6, UR4, PT ;  /* 0x0000000406007c0c */ /* 0x000fe2000bfc6270 */
[----:B------:R-:W-:Y:S02]  /*3550*/  IMAD.SHL.U32 R6, R243, 0x4, RZ ;  /* 0x00000004f3067824 */ /* 0x000fe400078e00ff */
[----:B------:R-:W-:Y:S01]  /*3560*/  IMAD.MOV.U32 R237, RZ, RZ, 0x7f800000 ;  /* 0x7f800000ffed7424 */ /* 0x000fe200078e00ff */
[----:B------:R-:W-:Y:S01]  /*3570*/  IADD3.X R9, R7, UR46, R5, P3, !PT ;  /* 0x0000002e07097c10 */ /* 0x000fe20009ffe405 */
[----:B------:R-:W-:Y:S01]  /*3580*/  IMAD.MOV.U32 R240, RZ, RZ, 0x7f800000 ;  /* 0x7f800000fff07424 */ /* 0x000fe200078e00ff */
[----:B------:R-:W-:Y:S02]  /*3590*/  IADD3 R5, R243, 0x48, RZ ;  /* 0x00000048f3057810 */ /* 0x000fe40007ffe0ff */
[----:B------:R-:W-:Y:S02]  /*35a0*/  IADD3 R6, P4, R6, UR17, RZ ;  /* 0x0000001106067c10 */ /* 0x000fe4000ff9e0ff */
[----:B------:R-:W-:-:S02]  /*35b0*/  ISETP.GE.AND P5, PT, R5, UR4, PT ;  /* 0x0000000405007c0c */ /* 0x000fc4000bfa6270 */
[----:B------:R-:W-:Y:S02]  /*35c0*/  SHF.R.S32.HI R11, RZ, 0x1f, R5 ;  /* 0x0000001fff0b7819 */ /* 0x000fe40000011405 */
[----:B------:R-:W-:-:S04]  /*35d0*/  SHF.L.U64.HI R7, R243, 0x2, R13 ;  /* 0x00000002f3077819 */ /* 0x000fc8000001020d */
[----:B------:R-:W-:Y:S02]  /*35e0*/  IADD3.X R7, R7, UR16, RZ, P4, !PT ;  /* 0x0000001007077c10 */ /* 0x000fe4000a7fe4ff */
[----:B------:R-:W-:-:S03]  /*35f0*/  ISETP.GE.AND P4, PT, R12, UR4, PT ;  /* 0x000000040c007c0c */ /* 0x000fc6000bf86270 */
[C---:B------:R-:W-:Y:S01]  /*3600*/  @!P5 LEA R10, P3, R5.reuse, UR17, 0x2 ;  /* 0x00000011050adc11 */ /* 0x040fe2000f8610ff */
[----:B------:R3:W5:Y:S03]  /*3610*/  @!P6 LDG.E R242, [R6.64+0x20] ;  /* 0x0000202606f2e981 */ /* 0x000766000c1e1900 */
[----:B------:R-:W-:Y:S02]  /*3620*/  @!P5 LEA.HI.X R11, R5, UR16, R11, 0x2, P3 ;  /* 0x00000010050bdc11 */ /* 0x000fe400098f140b */
[----:B------:R-:W-:-:S04]  /*3630*/  ISETP.GE.AND P3, PT, R243, UR4, PT ;  /* 0x00000004f3007c0c */ /* 0x000fc8000bf66270 */
[----:B------:R3:W5:Y:S04]  /*3640*/  @!P4 LDG.E R237, [R6.64+0x100] ;  /* 0x0001002606edc981 */ /* 0x000768000c1e1900 */
[----:B------:R3:W-:Y:S04]  /*3650*/  @P2 STS [R0+0x6000], RZ ;  /* 0x006000ff00002388 */ /* 0x0007e80000000800 */
[----:B------:R3:W-:Y:S04]  /*3660*/  @P2 STS [R0+0x6004], RZ ;  /* 0x006004ff00002388 */ /* 0x0007e80000000800 */
[----:B------:R3:W5:Y:S04]  /*3670*/  @!P3 LDG.E R241, [R6.64] ;  /* 0x0000002606f1b981 */ /* 0x000768000c1e1900 */
[----:B------:R3:W-:Y:S01]  /*3680*/  @P2 STS.64 [R0+0x6008], RZ ;  /* 0x006008ff00002388 */ /* 0x0007e20000000a00 */
[----:B------:R-:W-:-:S03]  /*3690*/  IMAD R5, R14, c[0x0][0x1b0], RZ ;  /* 0x00006c000e057a24 */ /* 0x000fc600078e02ff */
[----:B------:R1:W5:Y:S01]  /*36a0*/  @!P5 LDG.E R240, [R10.64] ;  /* 0x000000260af0d981 */ /* 0x000362000c1e1900 */
[----:B------:R-:W-:Y:S01]  /*36b0*/  BSSY B0, `(.L_x_104) ;  /* 0x0000016000007945 */ /* 0x000fe20003800000 */
[C---:B-1----:R-:W-:Y:S02]  /*36c0*/  IMAD R10, R4.reuse, c[0x0][0x1b4], R5 ;  /* 0x00006d00040a7a24 */ /* 0x042fe400078e0205 */
[----:B------:R-:W-:-:S04]  /*36d0*/  IMAD.WIDE.U32 R4, R4, c[0x0][0x1b0], R8 ;  /* 0x00006c0004047a25 */ /* 0x000fc800078e0008 */
[----:B------:R-:W-:Y:S01]  /*36e0*/  IMAD.IADD R10, R5, 0x1, R10 ;  /* 0x00000001050a7824 */ /* 0x000fe200078e020a */
[----:B------:R-:W-:Y:S05]  /*36f0*/  @P2 BRA `(.L_x_105) ;  /* 0x0000011000002947 */ /* 0x000fea0003800000 */
[----:B---3--:R-:W-:-:S13]  /*3700*/  ISETP.GE.AND P2, PT, R238, c[0x0][0x220], PT ;  /* 0x00008800ee007a0c */ /* 0x008fda0003f46270 */
        /* <DEDUP_REMOVED lines=16> */
.L_x_105:
[----:B---3--:R-:W-:Y:S05]  /*3810*/  BSYNC B0 ;  /* 0x0000000000007941 */ /* 0x008fea0003800000 */
.L_x_104:
        /* <DEDUP_REMOVED lines=19> */
.L_x_107:
[----:B------:R-:W-:Y:S05]  /*3950*/  BSYNC B0 ;  /* 0x0000000000007941 */ /* 0x000fea0003800000 */
.L_x_106:
[----:B------:R-:W0:Y:S01]  /*3960*/  LDGDEPBAR ;  /* 0x00000000000079af */ /* 0x000e220000000000 */
[----:B------:R-:W-:Y:S01]  /*3970*/  IADD3 R3, R168, 0x1000, RZ ;  /* 0x00001000a8037810 */ /* 0x000fe20007ffe0ff */
[----:B------:R-:W-:Y:S01]  /*3980*/  IMAD.MOV.U32 R228, RZ, RZ, R177 ;  /* 0x000000ffffe47224 */ /* 0x000fe200078e00b1 */
[----:B-1234-:R-:W-:Y:S01]  /*3990*/  IADD3 R0, R167, 0x1000, RZ ;  /* 0x00001000a7007810 */ /* 0x01efe20007ffe0ff */
[----:B------:R-:W-:Y:S01]  /*39a0*/  CS2R R94, SRZ ;  /* 0x00000000005e7805 */ /* 0x000fe2000001ff00 */
[----:B------:R-:W-:Y:S01]  /*39b0*/  SEL R3, R3, R168, !P0 ;  /* 0x000000a803037207 */ /* 0x000fe20004000000 */
[----:B------:R-:W-:Y:S01]  /*39c0*/  CS2R R92, SRZ ;  /* 0x00000000005c7805 */ /* 0x000fe2000001ff00 */
[----:B------:R-:W-:Y:S01]  /*39d0*/  SEL R0, R0, R167, !P0 ;  /* 0x000000a700007207 */ /* 0x000fe20004000000 */
[----:B------:R-:W-:Y:S01]  /*39e0*/  CS2R R98, SRZ ;  /* 0x0000000000627805 */ /* 0x000fe2000001ff00 */
[----:B------:R-:W-:Y:S01]  /*39f0*/  CS2R R96, SRZ ;  /* 0x0000000000607805 */ /* 0x000fe2000001ff00 */
[----:B------:R-:W-:Y:S01]  /*3a00*/  IMAD.SHL.U32 R160, R3, 0x2, RZ ;  /* 0x0000000203a07824 */ /* 0x000fe200078e00ff */
[----:B------:R-:W-:Y:S01]  /*3a10*/  CS2R R90, SRZ ;  /* 0x00000000005a7805 */ /* 0x000fe2000001ff00 */
[----:B------:R-:W-:Y:S01]  /*3a20*/  IMAD.SHL.U32 R3, R0, 0x2, RZ ;  /* 0x0000000200037824 */ /* 0x000fe200078e00ff */
[----:B------:R-:W-:Y:S01]  /*3a30*/  IADD3 R0, R243, -0x80, RZ ;  /* 0xffffff80f3007810 */ /* 0x000fe20007ffe0ff */
        /* <DEDUP_REMOVED lines=13> */
[C---:B------:R-:W-:Y:S01]  /*3b10*/  SHF.L.U64.HI R246, R243.reuse, 0x2, R13 ;  /* 0x00000002f3f67819 */ /* 0x040fe2000001020d */
[----:B------:R-:W-:Y:S02]  /*3b20*/  IMAD.SHL.U32 R245, R243, 0x4, RZ ;  /* 0x00000004f3f57824 */ /* 0x000fe400078e00ff */
[----:B------:R-:W-:Y:S01]  /*3b30*/  IMAD.SHL.U32 R244, R0, 0x4, RZ ;  /* 0x0000000400f47824 */ /* 0x000fe200078e00ff */
[----:B------:R-:W-:Y:S01]  /*3b40*/  ULDC UR14, c[0x0][0x2e4] ;  /* 0x0000b900000e7ab9 */ /* 0x000fe20000000800 */
        /* <DEDUP_REMOVED lines=8> */
.L_x_112:
[----:B------:R-:W0:Y:S01]  /*3bd0*/  LDGDEPBAR ;  /* 0x00000000000079af */ /* 0x000e220000000000 */
[----:B------:R-:W-:Y:S01]  /*3be0*/  IADD3 R4, P0, R245, UR19, RZ ;  /* 0x00000013f5047c10 */ /* 0x000fe2000ff1e0ff */
[----:B------:R-:W-:Y:S01]  /*3bf0*/  IMAD.IADD R112, R166, 0x1, R160 ;  /* 0x00000001a6707824 */ /* 0x000fe200078e02a0 */
[----:B------:R-:W-:Y:S01]  /*3c00*/  USHF.L.U32 UR10, UR15, 0x7, URZ ;  /* 0x000000070f0a7899 */ /* 0x000fe2000800063f */
[----:B------:R-:W-:Y:S01]  /*3c10*/  IMAD.MOV.U32 R226, RZ, RZ, R179 ;  /* 0x000000ffffe27224 */ /* 0x000fe200078e00b3 */
[----:B------:R-:W-:Y:S01]  /*3c20*/  IADD3.X R5, R246, UR18, RZ, P0, !PT ;  /* 0x00000012f6057c10 */ /* 0x000fe200087fe4ff */
[----:B------:R-:W-:Y:S01]  /*3c30*/  ULDC UR5, c[0x0][0x2e8] ;  /* 0x0000ba0000057ab9 */ /* 0x000fe20000000800 */
[----:B------:R-:W-:Y:S01]  /*3c40*/  IMAD.MOV.U32 R227, RZ, RZ, R178 ;  /* 0x000000ffffe37224 */ /* 0x000fe200078e00b2 */
[----:B------:R-:W-:Y:S02]  /*3c50*/  UIADD3 UR9, UR10, UR11, URZ ;  /* 0x0000000b0a097290 */ /* 0x000fe4000fffe03f */
[----:B------:R-:W-:Y:S02]  /*3c60*/  USHF.L.U32 UR6, UR8, 0x7, URZ ;  /* 0x0000000708067899 */ /* 0x000fe4000800063f */
[----:B------:R-:W-:Y:S04]  /*3c70*/  UIADD3 UR4, -UR7, 0x80, UR9 ;  /* 0x0000008007047890 */ /* 0x000fe8000fffe109 */
[----:B------:R-:W-:Y:S03]  /*3c80*/  UIADD3 UR4, UR4, -UR5, URZ ;  /* 0x8000000504047290 */ /* 0x000fe6000fffe03f */
[----:B------:R-:W-:Y:S02]  /*3c90*/  ULDC UR5, c[0x0][0x2e4] ;  /* 0x0000b90000057ab9 */ /* 0x000fe40000000800 */
[----:B------:R-:W-:Y:S01]  /*3ca0*/  UISETP.GE.AND UP0, UPT, UR6, UR4, UPT ;  /* 0x000000040600728c */ /* 0x000fe2000bf06270 */
[----:B------:R-:W-:Y:S04]  /*3cb0*/  DEPBAR.LE SB0, 0x0 ;  /* 0x000080000000791a */ /* 0x000fe80000000000 */
[----:B------:R-:W-:Y:S01]  /*3cc0*/  BAR.SYNC.DEFER_BLOCKING 0x0 ;  /* 0x0000000000007b1d */ /* 0x000fe20000010000 */
[----:B------:R-:W-:Y:S05]  /*3cd0*/  PLOP3.LUT P0, PT, PT, PT, UP0, 0x80, 0x0 ;  /* 0x000000000000781c */ /* 0x000fea0003f0f008 */
[----:B------:R-:W-:Y:S06]  /*3ce0*/  LDSM.16.M88.4 R64, [R160] ;  /* 0x00000000a040783b */ /* 0x000fec0000000200 */
[----:B------:R-:W4:Y:S06]  /*3cf0*/  LDSM.16.M88.4 R16, [R162+0x6000] ;  /* 0x00600000a210783b */ /* 0x000f2c0000000200 */
[----:B------:R-:W3:Y:S06]  /*3d00*/  LDSM.16.M88.4 R60, [R160+0x1000] ;  /* 0x00100000a03c783b */ /* 0x000eec0000000200 */
[----:B-----5:R4:W5:Y:S06]  /*3d10*/  LDG.E R176, [R4.64] ;  /* 0x0000002604b07981 */ /* 0x02096c000c1e1900 */
[----:B------:R4:W5:Y:S06]  /*3d20*/  LDG.E R175, [R4.64+0x20] ;  /* 0x0000202604af7981 */ /* 0x00096c000c1e1900 */
[----:B------:R4:W5:Y:S06]  /*3d30*/  LDG.E R174, [R4.64+0x100] ;  /* 0x0001002604ae7981 */ /* 0x00096c000c1e1900 */
[----:B------:R4:W5:Y:S06]  /*3d40*/  LDG.E R173, [R4.64+0x120] ;  /* 0x0001202604ad7981 */ /* 0x00096c000c1e1900 */
[----:B------:R-:W2:Y:S06]  /*3d50*/  LDSM.16.M88.4 R32, [R162+0x6400] ;  /* 0x00640000a220783b */ /* 0x000eac0000000200 */
[----:B------:R-:W1:Y:S06]  /*3d60*/  LDSM.16.M88.4 R48, [R162+0x6800] ;  /* 0x00680000a230783b */ /* 0x000e6c0000000200 */
[----:B------:R-:W1:Y:S06]  /*3d70*/  LDSM.16.M88.4 R100, [R162+0x6c00] ;  /* 0x006c0000a264783b */ /* 0x000e6c0000000200 */
[----:B------:R-:W-:Y:S01]  /*3d80*/  LDSM.16.M88.4 R104, [R112] ;  /* 0x000000007068783b */ /* 0x000fe20000000200 */
[-C--:B----4-:R-:W-:Y:S05]  /*3d90*/  HMMA.16816.F32 R4, R64, R16.reuse, RZ ;  /* 0x000000104004723c */ /* 0x090fea00000018ff */
[----:B------:R-:W4:Y:S03]  /*3da0*/  LDSM.16.M88.4 R108, [R161+0x6000] ;  /* 0x00600000a16c783b */ /* 0x000f260000000200 */
[C---:B---3--:R-:W-:Y:S03]  /*3db0*/  HMMA.16816.F32 R8, R60.reuse, R16, RZ ;  /* 0x000000103c08723c */ /* 0x048fe600000018ff */
[----:B------:R-:W3:Y:S05]  /*3dc0*/  LDSM.16.M88.4 R112, [R112+0x1000] ;  /* 0x001000007070783b */ /* 0x000eea0000000200 */
[-C--:B------:R-:W-:Y:S01]  /*3dd0*/  HMMA.16816.F32 R12, R60, R18.reuse, RZ ;  /* 0x000000123c0c723c */ /* 0x080fe200000018ff */
[----:B------:R-:W1:Y:S06]  /*3de0*/  LDSM.16.M88.4 R116, [R161+0x6400] ;  /* 0x00640000a174783b */ /* 0x000e6c0000000200 */
[----:B------:R-:W1:Y:S01]  /*3df0*/  LDSM.16.M88.4 R120, [R161+0x6800] ;  /* 0x00680000a178783b */ /* 0x000e620000000200 */
[C---:B------:R-:W-:Y:S05]  /*3e00*/  HMMA.16816.F32 R16, R64.reuse, R18, RZ ;  /* 0x000000124010723c */ /* 0x040fea00000018ff */
[----:B------:R-:W3:Y:S03]  /*3e10*/  LDSM.16.M88.4 R124, [R161+0x6c00] ;  /* 0x006c0000a17c783b */ /* 0x000ee60000000200 */
        /* <DEDUP_REMOVED lines=11> */
[----:B------:R-:W-:Y:S08]  /*3ed0*/  HMMA.16816.F32 R64, R64, R102, RZ ;  /* 0x000000664040723c */ /* 0x000ff000000018ff */
[-C--:B----4-:R-:W-:Y:S08]  /*3ee0*/  HMMA.16816.F32 R4, R104, R108.reuse, R4 ;  /* 0x0000006c6804723c */ /* 0x090ff00000001804 */
[C---:B---3--:R-:W-:Y:S08]  /*3ef0*/  HMMA.16816.F32 R8, R112.reuse, R108, R8 ;  /* 0x0000006c7008723c */ /* 0x048ff00000001808 */
[-C--:B------:R-:W-:Y:S08]  /*3f00*/  HMMA.16816.F32 R12, R112, R110.reuse, R12 ;  /* 0x0000006e700c723c */ /* 0x080ff0000000180c */
[C---:B------:R-:W-:Y:S08]  /*3f10*/  HMMA.16816.F32 R16, R104.reuse, R110, R16 ;  /* 0x0000006e6810723c */ /* 0x040ff00000001810 */
        /* <DEDUP_REMOVED lines=11> */
[----:B------:R-:W-:Y:S01]  /*3fd0*/  HMMA.16816.F32 R64, R104, R126, R64 ;  /* 0x0000007e6840723c */ /* 0x000fe20000001840 */
[----:B------:R-:W-:-:S07]  /*3fe0*/  @!P0 BRA `(.L_x_108) ;  /* 0x000000a000008947 */ /* 0x000fce0003800000 */
[----:B------:R-:W-:Y:S02]  /*3ff0*/  UIADD3 UR9, UR14, UR9, -UR7 ;  /* 0x000000090e097290 */ /* 0x000fe4000fffe807 */
[----:B------:R-:W-:Y:S02]  /*4000*/  UIADD3 UR4, UR6, 0x80, URZ ;  /* 0x0000008006047890 */ /* 0x000fe4000fffe03f */
[----:B------:R-:W-:Y:S02]  /*4010*/  UMOV UR5, UR14 ;  /* 0x0000000e00057c82 */ /* 0x000fe40008000000 */
[----:B------:R-:W-:Y:S02]  /*4020*/  UISETP.GE.AND UP0, UPT, UR4, UR9, UPT ;  /* 0x000000090400728c */ /* 0x000fe4000bf06270 */
[----:B------:R-:W-:Y:S04]  /*4030*/  UIADD3 UR4, UR10, 0x80, URZ ;  /* 0x000000800a047890 */ /* 0x000fe8000fffe03f */
[----:B------:R-:W-:Y:S02]  /*4040*/  PLOP3.LUT P1, PT, PT, PT, UP0, 0x80, 0x0 ;  /* 0x000000000000781c */ /* 0x000fe40003f2f008 */
[----:B------:R-:W-:Y:S05]  /*4050*/  IMAD.U32 R0, RZ, RZ, UR4 ;  /* 0x00000004ff007e24 */ /* 0x000fea000f8e00ff */
[----:B------:R-:W-:Y:S11]  /*4060*/  ISETP.LT.AND P0, PT, R0, UR7, PT ;  /* 0x0000000700007c0c */ /* 0x000ff6000bf01270 */
[----:B------:R-:W-:Y:S02]  /*4070*/  @!UPT UIADD3 URZ, URZ, URZ, URZ ;  /* 0x0000003f3f3ff290 */ /* 0x000fe4000fffe03f */
[----:B------:R-:W-:-:S05]  /*4080*/  @!P1 BRA P0, `(.L_x_109) ;  /* 0x00000ea000009947 */ /* 0x000fca0000000000 */
.L_x_108:
[----:B------:R-:W-:Y:S01]  /*4090*/  IADD3 R0, R243, UR6, RZ ;  /* 0x00000006f3007c10 */ /* 0x000fe2000fffe0ff */
[----:B------:R-:W-:Y:S02]  /*40a0*/  UIADD3 UR4, -UR5, UR7, -UR11 ;  /* 0x0000000705047290 */ /* 0x000fe4000fffe90b */
[----:B------:R-:W-:Y:S01]  /*40b0*/  ULDC UR9, c[0x0][0x2e8] ;  /* 0x0000ba0000097ab9 */ /* 0x000fe20000000800 */
[C---:B------:R-:W-:Y:S01]  /*40c0*/  IADD3 R102, R0.reuse, 0x8, RZ ;  /* 0x0000000800667810 */ /* 0x040fe20007ffe0ff */
[----:B------:R-:W-:Y:S01]  /*40d0*/  UMOV UR14, UR5 ;  /* 0x00000005000e7c82 */ /* 0x000fe20008000000 */
[C---:B------:R-:W-:Y:S02]  /*40e0*/  IADD3 R101, R0.reuse, 0x40, RZ ;  /* 0x0000004000657810 */ /* 0x040fe40007ffe0ff */
[C---:B------:R-:W-:Y:S02]  /*40f0*/  IADD3 R100, R0.reuse, 0x48, RZ ;  /* 0x0000004800647810 */ /* 0x040fe40007ffe0ff */
[----:B------:R-:W-:Y:S02]  /*4100*/  IADD3 R103, R0, UR4, RZ ;  /* 0x0000000400677c10 */ /* 0x000fe4000fffe0ff */
[----:B------:R-:W-:Y:S02]  /*4110*/  IADD3 R121, R102, UR4, RZ ;  /* 0x0000000466797c10 */ /* 0x000fe4000fffe0ff */
[----:B------:R-:W-:Y:S02]  /*4120*/  IADD3 R123, R101, UR4, RZ ;  /* 0x00000004657b7c10 */ /* 0x000fe4000fffe0ff */
[----:B------:R-:W-:Y:S01]  /*4130*/  IADD3 R124, R100, UR4, RZ ;  /* 0x00000004647c7c10 */ /* 0x000fe2000fffe0ff */
[----:B------:R-:W-:Y:S04]  /*4140*/  UIADD3 UR4, UR7, 0x1, -UR11 ;  /* 0x0000000107047890 */ /* 0x000fe8000fffe80b */
[----:B------:R-:W-:Y:S06]  /*4150*/  UIADD3 UR4, UR4, UR9, URZ ;  /* 0x0000000904047290 */ /* 0x000fec000fffe03f */
[----:B------:R-:W-:Y:S01]  /*4160*/  IADD3 R118, R0, UR4, RZ ;  /* 0x0000000400767c10 */ /* 0x000fe2000fffe0ff */
[----:B------:R-:W-:Y:S01]  /*4170*/  IMAD.U32 R0, RZ, RZ, UR15 ;  /* 0x0000000fff007e24 */ /* 0x000fe2000f8e00ff */
[----:B------:R-:W-:Y:S02]  /*4180*/  IADD3 R122, R100, UR4, RZ ;  /* 0x00000004647a7c10 */ /* 0x000fe4000fffe0ff */
[----:B------:R-:W-:Y:S01]  /*4190*/  IMNMX R100, RZ, R103, !PT ;  /* 0x00000067ff647217 */ /* 0x000fe20007800200 */
[----:B------:R-:W-:Y:S01]  /*41a0*/  IMAD R0, R0, 0x80, R248 ;  /* 0x0000008000007824 */ /* 0x000fe200078e02f8 */
[----:B------:R-:W-:Y:S02]  /*41b0*/  IADD3 R119, R102, UR4, RZ ;  /* 0x0000000466777c10 */ /* 0x000fe4000fffe0ff */
[----:B------:R-:W-:Y:S02]  /*41c0*/  IMNMX R102, R118, UR7, PT ;  /* 0x0000000776667c17 */ /* 0x000fe4000b800200 */
[C---:B------:R-:W-:Y:S02]  /*41d0*/  IADD3 R117, R0.reuse, 0x1, RZ ;  /* 0x0000000100757810 */ /* 0x040fe40007ffe0ff */
[C---:B------:R-:W-:Y:S02]  /*41e0*/  IADD3 R116, R0.reuse, 0x8, RZ ;  /* 0x0000000800747810 */ /* 0x040fe40007ffe0ff */
[C---:B------:R-:W-:Y:S02]  /*41f0*/  IADD3 R115, R0.reuse, 0x9, RZ ;  /* 0x0000000900737810 */ /* 0x040fe40007ffe0ff */
[-C--:B------:R-:W-:Y:S02]  /*4200*/  ISETP.GE.AND P0, PT, R0, R100.reuse, PT ;  /* 0x000000640000720c */ /* 0x080fe40003f06270 */
[-C--:B------:R-:W-:Y:S02]  /*4210*/  ISETP.GE.AND P6, PT, R117, R100.reuse, PT ;  /* 0x000000647500720c */ /* 0x080fe40003fc6270 */
[-C--:B------:R-:W-:Y:S02]  /*4220*/  ISETP.GE.AND P5, PT, R116, R100.reuse, PT ;  /* 0x000000647400720c */ /* 0x080fe40003fa6270 */
[----:B------:R-:W-:Y:S02]  /*4230*/  ISETP.GE.AND P4, PT, R115, R100, PT ;  /* 0x000000647300720c */ /* 0x000fe40003f86270 */
[C---:B------:R-:W-:Y:S02]  /*4240*/  IADD3 R114, R0.reuse, 0x10, RZ ;  /* 0x0000001000727810 */ /* 0x040fe40007ffe0ff */
[C---:B------:R-:W-:Y:S02]  /*4250*/  IADD3 R113, R0.reuse, 0x11, RZ ;  /* 0x0000001100717810 */ /* 0x040fe40007ffe0ff */
[C---:B------:R-:W-:Y:S02]  /*4260*/  IADD3 R112, R0.reuse, 0x18, RZ ;  /* 0x0000001800707810 */ /* 0x040fe40007ffe0ff */
[C---:B------:R-:W-:Y:S02]  /*4270*/  IADD3 R111, R0.reuse, 0x19, RZ ;  /* 0x00000019006f7810 */ /* 0x040fe40007ffe0ff */
[C---:B------:R-:W-:Y:S02]  /*4280*/  IADD3 R110, R0.reuse, 0x20, RZ ;  /* 0x00000020006e7810 */ /* 0x040fe40007ffe0ff */
[C---:B------:R-:W-:Y:S02]  /*4290*/  IADD3 R109, R0.reuse, 0x21, RZ ;  /* 0x00000021006d7810 */ /* 0x040fe40007ffe0ff */
[C---:B------:R-:W-:Y:S02]  /*42a0*/  IADD3 R108, R0.reuse, 0x28, RZ ;  /* 0x00000028006c7810 */ /* 0x040fe40007ffe0ff */
[-C--:B------:R-:W-:Y:S02]  /*42b0*/  ISETP.GE.OR P0, PT, R0, R102.reuse, !P0 ;  /* 0x000000660000720c */ /* 0x080fe40004706670 */
[-C--:B------:R-:W-:Y:S02]  /*42c0*/  ISETP.GE.OR P6, PT, R117, R102.reuse, !P6 ;  /* 0x000000667500720c */ /* 0x080fe400077c6670 */
[-C--:B------:R-:W-:Y:S02]  /*42d0*/  ISETP.GE.OR P5, PT, R116, R102.reuse, !P5 ;  /* 0x000000667400720c */ /* 0x080fe40006fa6670 */
[----:B------:R-:W-:Y:S02]  /*42e0*/  ISETP.GE.OR P4, PT, R115, R102, !P4 ;  /* 0x000000667300720c */ /* 0x000fe40006786670 */
[-C--:B------:R-:W-:Y:S02]  /*42f0*/  ISETP.GE.AND P3, PT, R114, R100.reuse, PT ;  /* 0x000000647200720c */ /* 0x080fe40003f66270 */
[-C--:B------:R-:W-:Y:S02]  /*4300*/  ISETP.GE.AND P2, PT, R113, R100.reuse, PT ;  /* 0x000000647100720c */ /* 0x080fe40003f46270 */
[-C--:B------:R-:W-:Y:S02]  /*4310*/  ISETP.GE.AND P1, PT, R112, R100.reuse, PT ;  /* 0x000000647000720c */ /* 0x080fe40003f26270 */
[----:B------:R-:W-:Y:S02]  /*4320*/  FSEL R4, R4, -INF , !P0 ;  /* 0xff80000004047808 */ /* 0x000fe40004000000 */
[-C--:B------:R-:W-:Y:S02]  /*4330*/  ISETP.GE.AND P0, PT, R111, R100.reuse, PT ;  /* 0x000000646f00720c */ /* 0x080fe40003f06270 */
[----:B------:R-:W-:Y:S02]  /*4340*/  FSEL R5, R5, -INF , !P6 ;  /* 0xff80000005057808 */ /* 0x000fe40007000000 */
[-C--:B------:R-:W-:Y:S02]  /*4350*/  ISETP.GE.AND P6, PT, R110, R100.reuse, PT ;  /* 0x000000646e00720c */ /* 0x080fe40003fc6270 */
[----:B------:R-:W-:Y:S02]  /*4360*/  FSEL R16, R16, -INF , !P5 ;  /* 0xff80000010107808 */ /* 0x000fe40006800000 */
[-C--:B------:R-:W-:Y:S02]  /*4370*/  ISETP.GE.AND P5, PT, R109, R100.reuse, PT ;  /* 0x000000646d00720c */ /* 0x080fe40003fa6270 */
[----:B------:R-:W-:Y:S02]  /*4380*/  FSEL R17, R17, -INF , !P4 ;  /* 0xff80000011117808 */ /* 0x000fe40006000000 */
[----:B------:R-:W-:Y:S02]  /*4390*/  ISETP.GE.AND P4, PT, R108, R100, PT ;  /* 0x000000646c00720c */ /* 0x000fe40003f86270 */
[----:B------:R-:W-:Y:S02]  /*43a0*/  IADD3 R120, R101, UR4, RZ ;  /* 0x0000000465787c10 */ /* 0x000fe4000fffe0ff */
[C---:B------:R-:W-:Y:S02]  /*43b0*/  IADD3 R107, R0.reuse, 0x29, RZ ;  /* 0x00000029006b7810 */ /* 0x040fe40007ffe0ff */
[C---:B------:R-:W-:Y:S02]  /*43c0*/  IADD3 R106, R0.reuse, 0x30, RZ ;  /* 0x00000030006a7810 */ /* 0x040fe40007ffe0ff */
[C---:B------:R-:W-:Y:S02]  /*43d0*/  IADD3 R105, R0.reuse, 0x31, RZ ;  /* 0x0000003100697810 */ /* 0x040fe40007ffe0ff */
[C---:B------:R-:W-:Y:S02]  /*43e0*/  IADD3 R104, R0.reuse, 0x38, RZ ;  /* 0x0000003800687810 */ /* 0x040fe40007ffe0ff */
[----:B------:R-:W-:Y:S02]  /*43f0*/  IADD3 R103, R0, 0x39, RZ ;  /* 0x0000003900677810 */ /* 0x000fe40007ffe0ff */
[-C--:B------:R-:W-:Y:S02]  /*4400*/  ISETP.GE.OR P3, PT, R114, R102.reuse, !P3 ;  /* 0x000000667200720c */ /* 0x080fe40005f66670 */
[-C--:B------:R-:W-:Y:S02]  /*4410*/  ISETP.GE.OR P2, PT, R113, R102.reuse, !P2 ;  /* 0x000000667100720c */ /* 0x080fe40005746670 */
[-C--:B------:R-:W-:Y:S02]  /*4420*/  ISETP.GE.OR P1, PT, R112, R102.reuse, !P1 ;  /* 0x000000667000720c */ /* 0x080fe40004f26670 */
[-C--:B------:R-:W-:Y:S02]  /*4430*/  ISETP.GE.OR P0, PT, R111, R102.reuse, !P0 ;  /* 0x000000666f00720c */ /* 0x080fe40004706670 */
[-C--:B------:R-:W-:Y:S02]  /*4440*/  ISETP.GE.OR P6, PT, R110, R102.reuse, !P6 ;  /* 0x000000666e00720c */ /* 0x080fe400077c6670 */
[----:B------:R-:W-:Y:S02]  /*4450*/  IMNMX R101, RZ, R121, !PT ;  /* 0x00000079ff657217 */ /* 0x000fe40007800200 */
[-C--:B------:R-:W-:Y:S02]  /*4460*/  ISETP.GE.OR P5, PT, R109, R102.reuse, !P5 ;  /* 0x000000666d00720c */ /* 0x080fe40006fa6670 */
[----:B------:R-:W-:Y:S02]  /*4470*/  ISETP.GE.OR P4, PT, R108, R102, !P4 ;  /* 0x000000666c00720c */ /* 0x000fe40006786670 */
[----:B------:R-:W-:Y:S02]  /*4480*/  FSEL R20, R20, -INF , !P3 ;  /* 0xff80000014147808 */ /* 0x000fe40005800000 */
        /* <DEDUP_REMOVED lines=9> */
[----:B------:R-:W-:Y:S02]  /*4520*/  IMNMX R100, R119, UR7, PT ;  /* 0x0000000777647c17 */ /* 0x000fe4000b800200 */
[----:B------:R-:W-:Y:S02]  /*4530*/  FSEL R37, R37, -INF , !P5 ;  /* 0xff80000025257808 */ /* 0x000fe40006800000 */
[-C--:B------:R-:W-:Y:S02]  /*4540*/  ISETP.GE.AND P5, PT, R0, R101.reuse, PT ;  /* 0x000000650000720c */ /* 0x080fe40003fa6270 */
[----:B------:R-:W-:Y:S02]  /*4550*/  FSEL R48, R48, -INF , !P4 ;  /* 0xff80000030307808 */ /* 0x000fe40006000000 */
[-C--:B------:R-:W-:Y:S02]  /*4560*/  ISETP.GE.AND P4, PT, R117, R101.reuse, PT ;  /* 0x000000657500720c */ /* 0x080fe40003f86270 */
[-C--:B------:R-:W-:Y:S02]  /*4570*/  ISETP.GE.OR P3, PT, R107, R102.reuse, !P3 ;  /* 0x000000666b00720c */ /* 0x080fe40005f66670 */
[-C--:B------:R-:W-:Y:S02]  /*4580*/  ISETP.GE.OR P2, PT, R106, R102.reuse, !P2 ;  /* 0x000000666a00720c */ /* 0x080fe40005746670 */
[-C--:B------:R-:W-:Y:S02]  /*4590*/  ISETP.GE.OR P1, PT, R105, R102.reuse, !P1 ;  /* 0x000000666900720c */ /* 0x080fe40004f26670 */
[-C--:B------:R-:W-:Y:S02]  /*45a0*/  ISETP.GE.OR P0, PT, R104, R102.reuse, !P0 ;  /* 0x000000666800720c */ /* 0x080fe40004706670 */
[----:B------:R-:W-:Y:S02]  /*45b0*/  ISETP.GE.OR P6, PT, R103, R102, !P6 ;  /* 0x000000666700720c */ /* 0x000fe400077c6670 */
[-C--:B------:R-:W-:Y:S02]  /*45c0*/  ISETP.GE.OR P5, PT, R0, R100.reuse, !P5 ;  /* 0x000000640000720c */ /* 0x080fe40006fa6670 */
[-C--:B------:R-:W-:Y:S02]  /*45d0*/  ISETP.GE.OR P4, PT, R117, R100.reuse, !P4 ;  /* 0x000000647500720c */ /* 0x080fe40006786670 */
        /* <DEDUP_REMOVED lines=18> */
[-C--:B------:R-:W-:Y:S02]  /*4700*/  ISETP.GE.OR P6, PT, R112, R100.reuse, !P6 ;  /* 0x000000647000720c */ /* 0x080fe400077c6670 */
        /* <DEDUP_REMOVED lines=16> */
[-C--:B------:R-:W-:Y:S02]  /*4810*/  ISETP.GE.OR P3, PT, R109, R100.reuse, !P3 ;  /* 0x000000646d00720c */ /* 0x080fe40005f66670 */
[-C--:B------:R-:W-:Y:S02]  /*4820*/  ISETP.GE.OR P2, PT, R108, R100.reuse, !P2 ;  /* 0x000000646c00720c */ /* 0x080fe40005746670 */
[-C--:B------:R-:W-:Y:S02]  /*4830*/  ISETP.GE.OR P1, PT, R107, R100.reuse, !P1 ;  /* 0x000000646b00720c */ /* 0x080fe40004f26670 */
[-C--:B------:R-:W-:Y:S02]  /*4840*/  ISETP.GE.OR P0, PT, R106, R100.reuse, !P0 ;  /* 0x000000646a00720c */ /* 0x080fe40004706670 */
[-C--:B------:R-:W-:Y:S02]  /*4850*/  ISETP.GE.OR P6, PT, R105, R100.reuse, !P6 ;  /* 0x000000646900720c */ /* 0x080fe400077c6670 */
[-C--:B------:R-:W-:Y:S02]  /*4860*/  ISETP.GE.OR P5, PT, R104, R100.reuse, !P5 ;  /* 0x000000646800720c */ /* 0x080fe40006fa6670 */
[----:B------:R-:W-:Y:S02]  /*4870*/  ISETP.GE.OR P4, PT, R103, R100, !P4 ;  /* 0x000000646700720c */ /* 0x000fe40006786670 */
[----:B------:R-:W-:Y:S02]  /*4880*/  IMNMX R100, RZ, R123, !PT ;  /* 0x0000007bff647217 */ /* 0x000fe40007800200 */
[----:B------:R-:W-:Y:S02]  /*4890*/  IMNMX R102, R120, UR7, PT ;  /* 0x0000000778667c17 */ /* 0x000fe4000b800200 */
        /* <DEDUP_REMOVED lines=26> */
[----:B------:R-:W-:Y:S02]  /*4a40*/  IMNMX R101, RZ, R124, !PT ;  /* 0x0000007cff657217 */ /* 0x000fe40007800200 */
[-C--:B------:R-:W-:Y:S02]  /*4a50*/  ISETP.GE.OR P6, PT, R114, R102.reuse, !P6 ;  /* 0x000000667200720c */ /* 0x080fe400077c6670 */
[-C--:B------:R-:W-:Y:S02]  /*4a60*/  ISETP.GE.OR P5, PT, R113, R102.reuse, !P5 ;  /* 0x000000667100720c */ /* 0x080fe40006fa6670 */
[-C--:B------:R-:W-:Y:S02]  /*4a70*/  ISETP.GE.OR P4, PT, R112, R102.reuse, !P4 ;  /* 0x000000667000720c */ /* 0x080fe40006786670 */
        /* <DEDUP_REMOVED lines=69> */
[----:B------:R-:W-:Y:S02]  /*4ed0*/  FSEL R46, R46, -INF , !P5 ;  /* 0xff8000002e2e7808 */ /* 0x000fe40006800000 */
[----:B------:R-:W-:Y:S02]  /*4ee0*/  FSEL R47, R47, -INF , !P4 ;  /* 0xff8000002f2f7808 */ /* 0x000fe40006000000 */
[----:B------:R-:W-:Y:S02]  /*4ef0*/  FSEL R58, R58, -INF , !P3 ;  /* 0xff8000003a3a7808 */ /* 0x000fe40005800000 */
[----:B------:R-:W-:Y:S02]  /*4f00*/  FSEL R59, R59, -INF , !P2 ;  /* 0xff8000003b3b7808 */ /* 0x000fe40005000000 */
[----:B------:R-:W-:Y:S02]  /*4f10*/  FSEL R62, R62, -INF , !P1 ;  /* 0xff8000003e3e7808 */ /* 0x000fe40004800000 */
[----:B------:R-:W-:Y:S02]  /*4f20*/  FSEL R63, R63, -INF , !P0 ;  /* 0xff8000003f3f7808 */ /* 0x000fe40004000000 */
.L_x_109:
[C---:B------:R-:W-:Y:S01]  /*4f30*/  FMUL.FTZ R100, R241.reuse, 1.4426950216293334961 ;  /* 0x3fb8aa3bf1647820 */ /* 0x040fe20000410000 */
[----:B------:R-:W-:Y:S01]  /*4f40*/  FSETP.NEU.FTZ.AND P0, PT, R241, -INF , PT ;  /* 0xff800000f100780b */ /* 0x000fe20003f1d000 */
[----:B------:R-:W-:Y:S01]  /*4f50*/  FMUL.FTZ R0, R242, 1.4426950216293334961 ;  /* 0x3fb8aa3bf2007820 */ /* 0x000fe20000410000 */
[----:B------:R-:W-:Y:S02]  /*4f60*/  UISETP.GT.AND UP3, UPT, UR8, UR20, UPT ;  /* 0x000000140800728c */ /* 0x000fe4000bf64270 */
[----:B------:R-:W-:Y:S02]  /*4f70*/  FSEL R100, R100, RZ, P0 ;  /* 0x000000ff64647208 */ /* 0x000fe40000000000 */
[----:B------:R-:W-:Y:S02]  /*4f80*/  FSETP.NEU.FTZ.AND P0, PT, R242, -INF , PT ;  /* 0xff800000f200780b */ /* 0x000fe40003f1d000 */
[----:B------:R-:W-:Y:S01]  /*4f90*/  PLOP3.LUT P1, PT, PT, PT, UP3, 0x80, 0x0 ;  /* 0x000000000000781c */ /* 0x000fe20003f2f038 */
[--C-:B------:R-:W-:Y:S02]  /*4fa0*/  FFMA.FTZ R64, R64, c[0x0][0x23c], -R100.reuse ;  /* 0x00008f0040407a23 */ /* 0x100fe40000010864 */
[--C-:B------:R-:W-:Y:S02]  /*4fb0*/  FFMA.FTZ R5, R5, c[0x0][0x23c], -R100.reuse ;  /* 0x00008f0005057a23 */ /* 0x100fe40000010864 */
[----:B------:R-:W-:Y:S01]  /*4fc0*/  MUFU.EX2 R236, R64 ;  /* 0x0000004000ec7308 */ /* 0x000fe20000000800 */
[--C-:B------:R-:W-:Y:S02]  /*4fd0*/  FFMA.FTZ R4, R4, c[0x0][0x23c], -R100.reuse ;  /* 0x00008f0004047a23 */ /* 0x100fe40000010864 */
[--C-:B------:R-:W-:Y:S02]  /*4fe0*/  FFMA.FTZ R16, R16, c[0x0][0x23c], -R100.reuse ;  /* 0x00008f0010107a23 */ /* 0x100fe40000010864 */
[--C-:B------:R-:W-:Y:S02]  /*4ff0*/  FFMA.FTZ R17, R17, c[0x0][0x23c], -R100.reuse ;  /* 0x00008f0011117a23 */ /* 0x100fe40000010864 */
[--C-:B------:R-:W-:Y:S02]  /*5000*/  FFMA.FTZ R20, R20, c[0x0][0x23c], -R100.reuse ;  /* 0x00008f0014147a23 */ /* 0x100fe40000010864 */
[--C-:B------:R-:W-:Y:S01]  /*5010*/  FFMA.FTZ R21, R21, c[0x0][0x23c], -R100.reuse ;  /* 0x00008f0015157a23 */ /* 0x100fe20000010864 */
[----:B------:R1:W-:Y:S01]  /*5020*/  MUFU.EX2 R181, R5 ;  /* 0x0000000500b57308 */ /* 0x0003e20000000800 */
[--C-:B------:R-:W-:Y:S02]  /*5030*/  FFMA.FTZ R32, R32, c[0x0][0x23c], -R100.reuse ;  /* 0x00008f0020207a23 */ /* 0x100fe40000010864 */
[--C-:B------:R-:W-:Y:S02]  /*5040*/  FFMA.FTZ R33, R33, c[0x0][0x23c], -R100.reuse ;  /* 0x00008f0021217a23 */ /* 0x100fe40000010864 */
[--C-:B------:R-:W-:Y:S02]  /*5050*/  FFMA.FTZ R36, R36, c[0x0][0x23c], -R100.reuse ;  /* 0x00008f0024247a23 */ /* 0x100fe40000010864 */
[--C-:B------:R-:W-:Y:S02]  /*5060*/  FFMA.FTZ R37, R37, c[0x0][0x23c], -R100.reuse ;  /* 0x00008f0025257a23 */ /* 0x100fe40000010864 */
[--C-:B------:R-:W-:Y:S01]  /*5070*/  FFMA.FTZ R48, R48, c[0x0][0x23c], -R100.reuse ;  /* 0x00008f0030307a23 */ /* 0x100fe20000010864 */
[----:B------:R2:W3:Y:S01]  /*5080*/  MUFU.EX2 R182, R4 ;  /* 0x0000000400b67308 */ /* 0x0004e20000000800 */
[--C-:B------:R-:W-:Y:S02]  /*5090*/  FFMA.FTZ R49, R49, c[0x0][0x23c], -R100.reuse ;  /* 0x00008f0031317a23 */ /* 0x100fe40000010864 */
[--C-:B------:R-:W-:Y:S02]  /*50a0*/  FFMA.FTZ R52, R52, c[0x0][0x23c], -R100.reuse ;  /* 0x00008f0034347a23 */ /* 0x100fe40000010864 */
[--C-:B------:R-:W-:Y:S02]  /*50b0*/  FFMA.FTZ R53, R53, c[0x0][0x23c], -R100.reuse ;  /* 0x00008f0035357a23 */ /* 0x100fe40000010864 */
[----:B------:R-:W-:Y:S03]  /*50c0*/  FFMA.FTZ R100, R65, c[0x0][0x23c], -R100 ;  /* 0x00008f0041647a23 */ /* 0x000fe60000010864 */
[----:B------:R-:W-:Y:S01]  /*50d0*/  MUFU.EX2 R120, R16 ;  /* 0x0000001000787308 */ /* 0x000fe20000000800 */
[----:B-1----:R-:W-:Y:S01]  /*50e0*/  FSEL R5, R0, RZ, P0 ;  /* 0x000000ff00057208 */ /* 0x002fe20000000000 */
[----:B------:R-:W-:Y:S01]  /*50f0*/  FMUL.FTZ R0, R240, 1.4426950216293334961 ;  /* 0x3fb8aa3bf0007820 */ /* 0x000fe20000410000 */
[----:B------:R-:W-:Y:S03]  /*5100*/  FSETP.NEU.FTZ.AND P0, PT, R237, -INF , PT ;  /* 0xff800000ed00780b */ /* 0x000fe60003f1d000 */
[--C-:B------:R-:W-:Y:S04]  /*5110*/  FFMA.FTZ R66, R66, c[0x0][0x23c], -R5.reuse ;  /* 0x00008f0042427a23 */ /* 0x100fe80000010805 */
[----:B------:R-:W-:Y:S01]  /*5120*/  MUFU.EX2 R235, R100 ;  /* 0x0000006400eb7308 */ /* 0x000fe20000000800 */
[--C-:B------:R-:W-:Y:S02]  /*5130*/  FFMA.FTZ R7, R7, c[0x0][0x23c], -R5.reuse ;  /* 0x00008f0007077a23 */ /* 0x100fe40000010805 */
[--C-:B------:R-:W-:Y:S02]  /*5140*/  FFMA.FTZ R6, R6, c[0x0][0x23c], -R5.reuse ;  /* 0x00008f0006067a23 */ /* 0x100fe40000010805 */
[--C-:B------:R-:W-:Y:S02]  /*5150*/  FFMA.FTZ R18, R18, c[0x0][0x23c], -R5.reuse ;  /* 0x00008f0012127a23 */ /* 0x100fe40000010805 */
[--C-:B------:R-:W-:Y:S02]  /*5160*/  FFMA.FTZ R19, R19, c[0x0][0x23c], -R5.reuse ;  /* 0x00008f0013137a23 */ /* 0x100fe40000010805 */
[--C-:B------:R-:W-:Y:S01]  /*5170*/  FFMA.FTZ R22, R22, c[0x0][0x23c], -R5.reuse ;  /* 0x00008f0016167a23 */ /* 0x100fe20000010805 */
        /* <DEDUP_REMOVED lines=11> */
[----:B------:R-:W-:Y:S01]  /*5230*/  FFMA.FTZ R5, R67, c[0x0][0x23c], -R5 ;  /* 0x00008f0043057a23 */ /* 0x000fe20000010805 */
[----:B------:R-:W1:Y:S01]  /*5240*/  MUFU.EX2 R180, R6 ;  /* 0x0000000600b47308 */ /* 0x000e620000000800 */
[----:B--2---:R-:W-:Y:S05]  /*5250*/  FMUL.FTZ R4, R237, 1.4426950216293334961 ;  /* 0x3fb8aa3bed047820 */ /* 0x004fea0000410000 */
[----:B------:R-:W-:Y:S02]  /*5260*/  FSEL R4, R4, RZ, P0 ;  /* 0x000000ff04047208 */ /* 0x000fe40000000000 */
[----:B------:R-:W-:Y:S02]  /*5270*/  FSETP.NEU.FTZ.AND P0, PT, R240, -INF , PT ;  /* 0xff800000f000780b */ /* 0x000fe40003f1d000 */
[----:B------:R-:W-:Y:S01]  /*5280*/  MUFU.EX2 R229, R5 ;  /* 0x0000000500e57308 */ /* 0x000fe20000000800 */
[--C-:B------:R-:W-:Y:S01]  /*5290*/  FFMA.FTZ R60, R60, c[0x0][0x23c], -R4.reuse ;  /* 0x00008f003c3c7a23 */ /* 0x100fe20000010804 */
[----:B------:R-:W-:Y:S01]  /*52a0*/  FSEL R0, R0, RZ, P0 ;  /* 0x000000ff00007208 */ /* 0x000fe20000000000 */
[--C-:B------:R-:W-:Y:S02]  /*52b0*/  FFMA.FTZ R8, R8, c[0x0][0x23c], -R4.reuse ;  /* 0x00008f0008087a23 */ /* 0x100fe40000010804 */
[----:B------:R-:W-:Y:S02]  /*52c0*/  FFMA.FTZ R9, R9, c[0x0][0x23c], -R4 ;  /* 0x00008f0009097a23 */ /* 0x000fe40000010804 */
[--C-:B------:R-:W-:Y:S02]  /*52d0*/  FFMA.FTZ R62, R62, c[0x0][0x23c], -R0.reuse ;  /* 0x00008f003e3e7a23 */ /* 0x100fe40000010800 */
[--C-:B------:R-:W-:Y:S01]  /*52e0*/  FFMA.FTZ R10, R10, c[0x0][0x23c], -R0.reuse ;  /* 0x00008f000a0a7a23 */ /* 0x100fe20000010800 */
[----:B------:R-:W-:Y:S01]  /*52f0*/  MUFU.EX2 R213, R60 ;  /* 0x0000003c00d57308 */ /* 0x000fe20000000800 */
[--C-:B------:R-:W-:Y:S02]  /*5300*/  FFMA.FTZ R11, R11, c[0x0][0x23c], -R0.reuse ;  /* 0x00008f000b0b7a23 */ /* 0x100fe40000010800 */
[--C-:B------:R-:W-:Y:S02]  /*5310*/  FFMA.FTZ R14, R14, c[0x0][0x23c], -R0.reuse ;  /* 0x00008f000e0e7a23 */ /* 0x100fe40000010800 */
[----:B------:R-:W-:Y:S02]  /*5320*/  FFMA.FTZ R15, R15, c[0x0][0x23c], -R0 ;  /* 0x00008f000f0f7a23 */ /* 0x000fe40000010800 */
        /* <DEDUP_REMOVED lines=8> */
[----:B------:R-:W2:Y:S01]  /*53b0*/  MUFU.EX2 R119, R17 ;  /* 0x0000001100777308 */ /* 0x000ea20000000800 */
[--C-:B------:R-:W-:Y:S02]  /*53c0*/  FFMA.FTZ R41, R41, c[0x0][0x23c], -R4.reuse ;  /* 0x00008f0029297a23 */ /* 0x100fe40000010804 */
[--C-:B------:R-:W-:Y:S02]  /*53d0*/  FFMA.FTZ R44, R44, c[0x0][0x23c], -R4.reuse ;  /* 0x00008f002c2c7a23 */ /* 0x100fe40000010804 */
[--C-:B------:R-:W-:Y:S02]  /*53e0*/  FFMA.FTZ R45, R45, c[0x0][0x23c], -R4.reuse ;  /* 0x00008f002d2d7a23 */ /* 0x100fe40000010804 */
[--C-:B------:R-:W-:Y:S02]  /*53f0*/  FFMA.FTZ R56, R56, c[0x0][0x23c], -R4.reuse ;  /* 0x00008f0038387a23 */ /* 0x100fe40000010804 */
[--C-:B------:R-:W-:Y:S01]  /*5400*/  FFMA.FTZ R57, R57, c[0x0][0x23c], -R4.reuse ;  /* 0x00008f0039397a23 */ /* 0x100fe20000010804 */
[----:B------:R-:W-:Y:S01]  /*5410*/  MUFU.EX2 R209, R44 ;  /* 0x0000002c00d17308 */ /* 0x000fe20000000800 */
[----:B------:R-:W-:Y:S02]  /*5420*/  FFMA.FTZ R4, R61, c[0x0][0x23c], -R4 ;  /* 0x00008f003d047a23 */ /* 0x000fe40000010804 */
        /* <DEDUP_REMOVED lines=12> */
[----:B------:R-:W-:Y:S07]  /*54f0*/  FFMA.FTZ R0, R63, c[0x0][0x23c], -R0 ;  /* 0x00008f003f007a23 */ /* 0x000fee0000010800 */
[----:B------:R-:W-:Y:S10]  /*5500*/  MUFU.EX2 R198, R0 ;  /* 0x0000000000c67308 */ /* 0x000ff40000000800 */
[----:B------:R-:W-:Y:S10]  /*5510*/  MUFU.EX2 R117, R19 ;  /* 0x0000001300757308 */ /* 0x000ff40000000800 */
[----:B------:R-:W-:Y:S10]  /*5520*/  MUFU.EX2 R178, R8 ;  /* 0x0000000800b27308 */ /* 0x000ff40000000800 */
[----:B------:R-:W4:Y:S10]  /*5530*/  MUFU.EX2 R127, R9 ;  /* 0x00000009007f7308 */ /* 0x000f340000000800 */
[----:B------:R-:W-:Y:S10]  /*5540*/  MUFU.EX2 R126, R10 ;  /* 0x0000000a007e7308 */ /* 0x000ff40000000800 */
[----:B------:R-:W1:Y:S10]  /*5550*/  MUFU.EX2 R125, R11 ;  /* 0x0000000b007d7308 */ /* 0x000e740000000800 */
[----:B------:R-:W-:Y:S10]  /*5560*/  MUFU.EX2 R122, R14 ;  /* 0x0000000e007a7308 */ /* 0x000ff40000000800 */
        /* <DEDUP_REMOVED lines=10> */
[----:B------:R-:W1:Y:S10]  /*5610*/  MUFU.EX2 R217, R35 ;  /* 0x0000002300d97308 */ /* 0x000e740000000800 */
[----:B------:R1:W-:Y:S10]  /*5620*/  MUFU.EX2 R204, R4 ;  /* 0x0000000400cc7308 */ /* 0x0003f40000000800 */
[----:B------:R-:W-:Y:S10]  /*5630*/  MUFU.EX2 R113, R24 ;  /* 0x0000001800717308 */ /* 0x000ff40000000800 */
[----:B------:R-:W1:Y:S10]  /*5640*/  MUFU.EX2 R109, R25 ;  /* 0x00000019006d7308 */ /* 0x000e740000000800 */
[----:B------:R-:W-:Y:S10]  /*5650*/  MUFU.EX2 R112, R26 ;  /* 0x0000001a00707308 */ /* 0x000ff40000000800 */
[----:B------:R-:W-:Y:S10]  /*5660*/  MUFU.EX2 R108, R27 ;  /* 0x0000001b006c7308 */ /* 0x000ff40000000800 */
[----:B------:R-:W-:Y:S10]  /*5670*/  MUFU.EX2 R111, R28 ;  /* 0x0000001c006f7308 */ /* 0x000ff40000000800 */
[----:B------:R-:W1:Y:S10]  /*5680*/  MUFU.EX2 R197, R29 ;  /* 0x0000001d00c57308 */ /* 0x000e740000000800 */
[----:B------:R-:W-:Y:S10]  /*5690*/  MUFU.EX2 R196, R30 ;  /* 0x0000001e00c47308 */ /* 0x000ff40000000800 */
[----:B------:R-:W-:Y:S10]  /*56a0*/  MUFU.EX2 R191, R31 ;  /* 0x0000001f00bf7308 */ /* 0x000ff40000000800 */
[----:B------:R-:W-:Y:S10]  /*56b0*/  MUFU.EX2 R210, R36 ;  /* 0x0000002400d27308 */ /* 0x000ff40000000800 */
[----:B------:R-:W1:Y:S10]  /*56c0*/  MUFU.EX2 R208, R37 ;  /* 0x0000002500d07308 */ /* 0x000e740000000800 */
[----:B------:R-:W-:Y:S10]  /*56d0*/  MUFU.EX2 R206, R38 ;  /* 0x0000002600ce7308 */ /* 0x000ff40000000800 */
[----:B------:R-:W1:Y:S10]  /*56e0*/  MUFU.EX2 R205, R39 ;  /* 0x0000002700cd7308 */ /* 0x000e740000000800 */
[----:B------:R-:W-:Y:S10]  /*56f0*/  MUFU.EX2 R231, R48 ;  /* 0x0000003000e77308 */ /* 0x000ff40000000800 */
[----:B------:R-:W-:Y:S10]  /*5700*/  MUFU.EX2 R230, R49 ;  /* 0x0000003100e67308 */ /* 0x000ff40000000800 */
        /* <DEDUP_REMOVED lines=13> */
[----:B------:R-:W2:Y:S10]  /*57e0*/  MUFU.EX2 R216, R57 ;  /* 0x0000003900d87308 */ /* 0x000eb40000000800 */
[----:B------:R-:W-:Y:S10]  /*57f0*/  MUFU.EX2 R215, R58 ;  /* 0x0000003a00d77308 */ /* 0x000ff40000000800 */
[----:B------:R-:W4:Y:S01]  /*5800*/  MUFU.EX2 R214, R59 ;  /* 0x0000003b00d67308 */ /* 0x000f220000000800 */
[----:B---3--:R-:W-:Y:S02]  /*5810*/  F2FP.PACK_AB R7, R181, R182 ;  /* 0x000000b6b507723e */ /* 0x008fe400000000ff */
[----:B-1----:R-:W-:Y:S02]  /*5820*/  F2FP.PACK_AB R6, R179, R180 ;  /* 0x000000b4b306723e */ /* 0x002fe400000000ff */
[----:B--2---:R-:W-:Y:S01]  /*5830*/  F2FP.PACK_AB R5, R119, R120 ;  /* 0x000000787705723e */ /* 0x004fe200000000ff */
[----:B------:R1:W-:Y:S01]  /*5840*/  STS [R190+0x10000], R7 ;  /* 0x01000007be007388 */ /* 0x0003e20000000800 */
[----:B----4-:R-:W-:Y:S02]  /*5850*/  F2FP.PACK_AB R9, R127, R178 ;  /* 0x000000b27f09723e */ /* 0x010fe400000000ff */
[----:B------:R-:W-:Y:S01]  /*5860*/  F2FP.PACK_AB R8, R125, R126 ;  /* 0x0000007e7d08723e */ /* 0x000fe200000000ff */
[----:B------:R2:W-:Y:S01]  /*5870*/  STS [R190+0x10400], R6 ;  /* 0x01040006be007388 */ /* 0x0005e20000000800 */
[----:B------:R-:W-:Y:S02]  /*5880*/  F2FP.PACK_AB R4, R217, R219 ;  /* 0x000000dbd904723e */ /* 0x000fe400000000ff */
[----:B------:R-:W-:Y:S01]  /*5890*/  F2FP.PACK_AB R0, R207, R209 ;  /* 0x000000d1cf00723e */ /* 0x000fe200000000ff */
[----:B------:R3:W-:Y:S01]  /*58a0*/  STS [R188+0x10000], R5 ;  /* 0x01000005bc007388 */ /* 0x0007e20000000800 */
[----:B-1----:R-:W-:Y:S02]  /*58b0*/  F2FP.PACK_AB R7, R117, R118 ;  /* 0x000000767507723e */ /* 0x002fe400000000ff */
[----:B--2---:R-:W-:Y:S03]  /*58c0*/  F2FP.PACK_AB R6, R123, R124 ;  /* 0x0000007c7b06723e */ /* 0x004fe600000000ff */
[----:B------:R1:W-:Y:S01]  /*58d0*/  STS [R188+0x10400], R7 ;  /* 0x01040007bc007388 */ /* 0x0003e20000000800 */
[----:B---3--:R-:W-:Y:S03]  /*58e0*/  F2FP.PACK_AB R5, R121, R122 ;  /* 0x0000007a7905723e */ /* 0x008fe600000000ff */
[----:B------:R-:W-:Y:S04]  /*58f0*/  STS [R190+0x12000], R9 ;  /* 0x01200009be007388 */ /* 0x000fe80000000800 */
[----:B------:R2:W-:Y:S04]  /*5900*/  STS [R190+0x12400], R8 ;  /* 0x01240008be007388 */ /* 0x0005e80000000800 */
[----:B------:R3:W-:Y:S04]  /*5910*/  STS [R188+0x12400], R5 ;  /* 0x01240005bc007388 */ /* 0x0007e80000000800 */
[----:B------:R4:W-:Y:S01]  /*5920*/  STS [R188+0x12000], R6 ;  /* 0x01200006bc007388 */ /* 0x0009e20000000800 */
[----:B-1----:R-:W-:Y:S05]  /*5930*/  F2FP.PACK_AB R7, R110, R114 ;  /* 0x000000726e07723e */ /* 0x002fea00000000ff */
[----:B------:R1:W-:Y:S01]  /*5940*/  STS [R189+0x10400], R7 ;  /* 0x01040007bd007388 */ /* 0x0003e20000000800 */
[----:B--2---:R-:W-:Y:S02]  /*5950*/  F2FP.PACK_AB R8, R115, R116 ;  /* 0x000000747308723e */ /* 0x004fe400000000ff */
[----:B---3--:R-:W-:Y:S03]  /*5960*/  F2FP.PACK_AB R5, R220, R221 ;  /* 0x000000dddc05723e */ /* 0x008fe600000000ff */
[----:B------:R2:W-:Y:S01]  /*5970*/  STS [R189+0x10000], R8 ;  /* 0x01000008bd007388 */ /* 0x0005e20000000800 */
[----:B----4-:R-:W-:Y:S03]  /*5980*/  F2FP.PACK_AB R6, R109, R113 ;  /* 0x000000716d06723e */ /* 0x010fe600000000ff */
[----:B------:R3:W-:Y:S04]  /*5990*/  STS [R187+0x10000], R5 ;  /* 0x01000005bb007388 */ /* 0x0007e80000000800 */
[----:B------:R4:W-:Y:S04]  /*59a0*/  STS [R187+0x10400], R4 ;  /* 0x01040004bb007388 */ /* 0x0009e80000000800 */
[----:B------:R4:W-:Y:S01]  /*59b0*/  STS [R189+0x12000], R6 ;  /* 0x01200006bd007388 */ /* 0x0009e20000000800 */
[----:B-1----:R-:W-:Y:S02]  /*59c0*/  F2FP.PACK_AB R7, R197, R111 ;  /* 0x0000006fc507723e */ /* 0x002fe400000000ff */
[----:B--2---:R-:W-:Y:S02]  /*59d0*/  F2FP.PACK_AB R8, R108, R112 ;  /* 0x000000706c08723e */ /* 0x004fe400000000ff */
[----:B---3--:R-:W-:Y:S03]  /*59e0*/  F2FP.PACK_AB R5, R208, R210 ;  /* 0x000000d2d005723e */ /* 0x008fe600000000ff */
[----:B------:R-:W-:Y:S01]  /*59f0*/  STS [R189+0x12400], R8 ;  /* 0x01240008bd007388 */ /* 0x000fe20000000800 */
[----:B----4-:R-:W-:Y:S03]  /*5a00*/  F2FP.PACK_AB R4, R205, R206 ;  /* 0x000000cecd04723e */ /* 0x010fe600000000ff */
[----:B------:R1:W-:Y:S01]  /*5a10*/  STS [R187+0x12000], R7 ;  /* 0x01200007bb007388 */ /* 0x0003e20000000800 */
[----:B------:R-:W-:Y:S05]  /*5a20*/  F2FP.PACK_AB R6, R191, R196 ;  /* 0x000000c4bf06723e */ /* 0x000fea00000000ff */
[----:B------:R2:W-:Y:S04]  /*5a30*/  STS [R187+0x12400], R6 ;  /* 0x01240006bb007388 */ /* 0x0005e80000000800 */
[----:B------:R3:W-:Y:S04]  /*5a40*/  STS [R183+0x10000], R5 ;  /* 0x01000005b7007388 */ /* 0x0007e80000000800 */
[----:B------:R4:W-:Y:S01]  /*5a50*/  STS [R183+0x10400], R4 ;  /* 0x01040004b7007388 */ /* 0x0009e20000000800 */
[----:B-1----:R-:W-:Y:S02]  /*5a60*/  F2FP.PACK_AB R7, R201, R202 ;  /* 0x000000cac907723e */ /* 0x002fe400000000ff */
[----:B--2---:R-:W-:Y:S02]  /*5a70*/  F2FP.PACK_AB R6, R203, R200 ;  /* 0x000000c8cb06723e */ /* 0x004fe400000000ff */
[----:B---3--:R-:W-:Y:S02]  /*5a80*/  F2FP.PACK_AB R5, R230, R231 ;  /* 0x000000e7e605723e */ /* 0x008fe400000000ff */
[----:B----4-:R-:W-:Y:S03]  /*5a90*/  F2FP.PACK_AB R4, R233, R234 ;  /* 0x000000eae904723e */ /* 0x010fe600000000ff */
[----:B------:R1:W-:Y:S04]  /*5aa0*/  STS [R184+0x10000], R5 ;  /* 0x01000005b8007388 */ /* 0x0003e80000000800 */
[----:B------:R2:W-:Y:S04]  /*5ab0*/  STS [R184+0x10400], R4 ;  /* 0x01040004b8007388 */ /* 0x0005e80000000800 */
[----:B------:R3:W-:Y:S04]  /*5ac0*/  STS [R183+0x12000], R7 ;  /* 0x01200007b7007388 */ /* 0x0007e80000000800 */
[----:B------:R4:W-:Y:S04]  /*5ad0*/  STS [R183+0x12400], R6 ;  /* 0x01240006b7007388 */ /* 0x0009e80000000800 */
[----:B------:R4:W-:Y:S01]  /*5ae0*/  STS [R184+0x12000], R0 ;  /* 0x01200000b8007388 */ /* 0x0009e20000000800 */
[----:B-1----:R-:W-:Y:S02]  /*5af0*/  F2FP.PACK_AB R5, R222, R223 ;  /* 0x000000dfde05723e */ /* 0x002fe400000000ff */
[----:B--2---:R-:W-:Y:S02]  /*5b00*/  F2FP.PACK_AB R4, R235, R236 ;  /* 0x000000eceb04723e */ /* 0x004fe400000000ff */
[----:B---3--:R-:W-:Y:S02]  /*5b10*/  F2FP.PACK_AB R7, R211, R212 ;  /* 0x000000d4d307723e */ /* 0x008fe400000000ff */
[----:B----4-:R-:W-:Y:S03]  /*5b20*/  F2FP.PACK_AB R6, R224, R225 ;  /* 0x000000e1e006723e */ /* 0x010fe600000000ff */
[----:B------:R1:W-:Y:S01]  /*5b30*/  STS [R184+0x12400], R7 ;  /* 0x01240007b8007388 */ /* 0x0003e20000000800 */
[----:B------:R-:W-:Y:S03]  /*5b40*/  F2FP.PACK_AB R0, R229, R232 ;  /* 0x000000e8e500723e */ /* 0x000fe600000000ff */
[----:B------:R2:W-:Y:S04]  /*5b50*/  STS [R186+0x10000], R6 ;  /* 0x01000006ba007388 */ /* 0x0005e80000000800 */
[----:B------:R3:W-:Y:S04]  /*5b60*/  STS [R186+0x10400], R5 ;  /* 0x01040005ba007388 */ /* 0x0007e80000000800 */
[----:B------:R4:W-:Y:S04]  /*5b70*/  STS [R185+0x10000], R4 ;  /* 0x01000004b9007388 */ /* 0x0009e80000000800 */
[----:B------:R4:W-:Y:S01]  /*5b80*/  STS [R185+0x10400], R0 ;  /* 0x01040000b9007388 */ /* 0x0009e20000000800 */
[----:B-1----:R-:W-:Y:S02]  /*5b90*/  F2FP.PACK_AB R7, R216, R218 ;  /* 0x000000dad807723e */ /* 0x002fe400000000ff */
[----:B--2---:R-:W-:Y:S03]  /*5ba0*/  F2FP.PACK_AB R6, R214, R215 ;  /* 0x000000d7d606723e */ /* 0x004fe600000000ff */
[----:B------:R-:W-:Y:S01]  /*5bb0*/  STS [R186+0x12000], R7 ;  /* 0x01200007ba007388 */ /* 0x000fe20000000800 */
[----:B---3--:R-:W-:Y:S03]  /*5bc0*/  F2FP.PACK_AB R5, R204, R213 ;  /* 0x000000d5cc05723e */ /* 0x008fe600000000ff */
[----:B------:R-:W-:Y:S01]  /*5bd0*/  STS [R186+0x12400], R6 ;  /* 0x01240006ba007388 */ /* 0x000fe20000000800 */
[----:B----4-:R-:W-:Y:S03]  /*5be0*/  F2FP.PACK_AB R4, R198, R199 ;  /* 0x000000c7c604723e */ /* 0x010fe600000000ff */
[----:B------:R-:W-:Y:S01]  /*5bf0*/  STS [R185+0x12000], R5 ;  /* 0x01200005b9007388 */ /* 0x000fe20000000800 */
[----:B------:R-:W-:Y:S03]  /*5c00*/  SHF.L.U32 R0, R168, 0x1, RZ ;  /* 0x00000001a8007819 */ /* 0x000fe600000006ff */
[----:B------:R-:W-:Y:S04]  /*5c10*/  STS [R185+0x12400], R4 ;  /* 0x01240004b9007388 */ /* 0x000fe80000000800 */
[----:B------:R-:W1:Y:S08]  /*5c20*/  LDSM.16.M88.4 R64, [R0+0x4000] ;  /* 0x004000000040783b */ /* 0x000e700000000200 */
[----:B------:R2:W3:Y:S02]  /*5c30*/  LDSM.16.M88.4 R60, [R0+0x5000] ;  /* 0x00500000003c783b */ /* 0x0004e40000000200 */
[----:B--2---:R-:W-:Y:S06]  /*5c40*/  IADD3 R0, R0, R166, RZ ;  /* 0x000000a600007210 */ /* 0x004fec0007ffe0ff */
[----:B------:R-:W2:Y:S01]  /*5c50*/  LDSM.16.M88.4 R100, [R0+0x4000] ;  /* 0x004000000064783b */ /* 0x000ea20000000200 */
[-C--:B-1----:R-:W-:Y:S07]  /*5c60*/  HMMA.16816.F32 R4, R64, R128.reuse, RZ ;  /* 0x000000804004723c */ /* 0x082fee00000018ff */
[----:B------:R-:W1:Y:S01]  /*5c70*/  LDSM.16.M88.4 R104, [R0+0x5000] ;  /* 0x005000000068783b */ /* 0x000e620000000200 */
[C---:B---3--:R-:W-:Y:S08]  /*5c80*/  HMMA.16816.F32 R8, R60.reuse, R128, RZ ;  /* 0x000000803c08723c */ /* 0x048ff000000018ff */
        /* <DEDUP_REMOVED lines=14> */
[-C--:B--2---:R-:W-:Y:S08]  /*5d70*/  HMMA.16816.F32 R4, R100, R144.reuse, R4 ;  /* 0x000000906404723c */ /* 0x084ff00000001804 */
[C---:B-1----:R-:W-:Y:S08]  /*5d80*/  HMMA.16816.F32 R8, R104.reuse, R144, R8 ;  /* 0x000000906808723c */ /* 0x042ff00000001808 */
[-C--:B------:R-:W-:Y:S08]  /*5d90*/  HMMA.16816.F32 R12, R104, R146.reuse, R12 ;  /* 0x00000092680c723c */ /* 0x080ff0000000180c */
[C---:B-----5:R-:W-:Y:S01]  /*5da0*/  FADD.FTZ R4, -R176.reuse, R4 ;  /* 0x00000004b0047221 */ /* 0x060fe20000010100 */
[C---:B------:R-:W-:Y:S04]  /*5db0*/  HMMA.16816.F32 R16, R100.reuse, R146, R16 ;  /* 0x000000926410723c */ /* 0x040fe80000001810 */
[----:B------:R-:W-:Y:S02]  /*5dc0*/  FADD.FTZ R5, -R176, R5 ;  /* 0x00000005b0057221 */ /* 0x000fe40000010100 */
[C---:B------:R-:W-:Y:S02]  /*5dd0*/  FADD.FTZ R6, -R175.reuse, R6 ;  /* 0x00000006af067221 */ /* 0x040fe40000010100 */
[----:B------:R-:W-:Y:S01]  /*5de0*/  FADD.FTZ R7, -R175, R7 ;  /* 0x00000007af077221 */ /* 0x000fe20000010100 */
[-C--:B------:R-:W-:Y:S03]  /*5df0*/  HMMA.16816.F32 R20, R100, R148.reuse, R20 ;  /* 0x000000946414723c */ /* 0x080fe60000001814 */
[C---:B------:R-:W-:Y:S02]  /*5e00*/  FADD.FTZ R8, -R174.reuse, R8 ;  /* 0x00000008ae087221 */ /* 0x040fe40000010100 */
[C---:B------:R-:W-:Y:S02]  /*5e10*/  FADD.FTZ R9, -R174.reuse, R9 ;  /* 0x00000009ae097221 */ /* 0x040fe40000010100 */
[C---:B------:R-:W-:Y:S01]  /*5e20*/  FADD.FTZ R10, -R173.reuse, R10 ;  /* 0x0000000aad0a7221 */ /* 0x040fe20000010100 */
[C---:B------:R-:W-:Y:S04]  /*5e30*/  HMMA.16816.F32 R24, R104.reuse, R148, R24 ;  /* 0x000000946818723c */ /* 0x040fe80000001818 */
[C---:B------:R-:W-:Y:S02]  /*5e40*/  FADD.FTZ R11, -R173.reuse, R11 ;  /* 0x0000000bad0b7221 */ /* 0x040fe40000010100 */
[C---:B------:R-:W-:Y:S02]  /*5e50*/  FADD.FTZ R12, -R174.reuse, R12 ;  /* 0x0000000cae0c7221 */ /* 0x040fe40000010100 */
[----:B------:R-:W-:Y:S01]  /*5e60*/  FADD.FTZ R13, -R174, R13 ;  /* 0x0000000dae0d7221 */ /* 0x000fe20000010100 */
[-C--:B------:R-:W-:Y:S03]  /*5e70*/  HMMA.16816.F32 R28, R104, R150.reuse, R28 ;  /* 0x00000096681c723c */ /* 0x080fe6000000181c */
[C---:B------:R-:W-:Y:S02]  /*5e80*/  FADD.FTZ R14, -R173.reuse, R14 ;  /* 0x0000000ead0e7221 */ /* 0x040fe40000010100 */
[----:B------:R-:W-:Y:S02]  /*5e90*/  FADD.FTZ R15, -R173, R15 ;  /* 0x0000000fad0f7221 */ /* 0x000fe40000010100 */
[C---:B------:R-:W-:Y:S01]  /*5ea0*/  FADD.FTZ R16, -R176.reuse, R16 ;  /* 0x00000010b0107221 */ /* 0x040fe20000010100 */
[C---:B------:R-:W-:Y:S04]  /*5eb0*/  HMMA.16816.F32 R32, R100.reuse, R150, R32 ;  /* 0x000000966420723c */ /* 0x040fe80000001820 */
[C---:B------:R-:W-:Y:S02]  /*5ec0*/  FADD.FTZ R17, -R176.reuse, R17 ;  /* 0x00000011b0117221 */ /* 0x040fe40000010100 */
[C---:B------:R-:W-:Y:S02]  /*5ed0*/  FADD.FTZ R18, -R175.reuse, R18 ;  /* 0x00000012af127221 */ /* 0x040fe40000010100 */
[C---:B------:R-:W-:Y:S01]  /*5ee0*/  FADD.FTZ R19, -R175.reuse, R19 ;  /* 0x00000013af137221 */ /* 0x040fe20000010100 */
[-C--:B------:R-:W-:Y:S03]  /*5ef0*/  HMMA.16816.F32 R36, R100, R152.reuse, R36 ;  /* 0x000000986424723c */ /* 0x080fe60000001824 */
[C---:B------:R-:W-:Y:S02]  /*5f00*/  FADD.FTZ R20, -R176.reuse, R20 ;  /* 0x00000014b0147221 */ /* 0x040fe40000010100 */
[----:B------:R-:W-:Y:S02]  /*5f10*/  FADD.FTZ R21, -R176, R21 ;  /* 0x00000015b0157221 */ /* 0x000fe40000010100 */
[C---:B------:R-:W-:Y:S01]  /*5f20*/  FADD.FTZ R22, -R175.reuse, R22 ;  /* 0x00000016af167221 */ /* 0x040fe20000010100 */
[C---:B------:R-:W-:Y:S04]  /*5f30*/  HMMA.16816.F32 R40, R104.reuse, R152, R40 ;  /* 0x000000986828723c */ /* 0x040fe80000001828 */
[----:B------:R-:W-:Y:S02]  /*5f40*/  FADD.FTZ R23, -R175, R23 ;  /* 0x00000017af177221 */ /* 0x000fe40000010100 */
[C---:B------:R-:W-:Y:S02]  /*5f50*/  FADD.FTZ R24, -R174.reuse, R24 ;  /* 0x00000018ae187221 */ /* 0x040fe40000010100 */
[C---:B------:R-:W-:Y:S01]  /*5f60*/  FADD.FTZ R25, -R174.reuse, R25 ;  /* 0x00000019ae197221 */ /* 0x040fe20000010100 */
[-C--:B------:R-:W-:Y:S03]  /*5f70*/  HMMA.16816.F32 R44, R104, R154.reuse, R44 ;  /* 0x0000009a682c723c */ /* 0x080fe6000000182c */
[C---:B------:R-:W-:Y:S02]  /*5f80*/  FADD.FTZ R26, -R173.reuse, R26 ;  /* 0x0000001aad1a7221 */ /* 0x040fe40000010100 */
[C---:B------:R-:W-:Y:S02]  /*5f90*/  FADD.FTZ R27, -R173.reuse, R27 ;  /* 0x0000001bad1b7221 */ /* 0x040fe40000010100 */
[C---:B------:R-:W-:Y:S01]  /*5fa0*/  FADD.FTZ R28, -R174.reuse, R28 ;  /* 0x0000001cae1c7221 */ /* 0x040fe20000010100 */
        /* <DEDUP_REMOVED lines=16> */
[----:B------:R-:W-:Y:S04]  /*60b0*/  HMMA.16816.F32 R64, R100, R158, R64 ;  /* 0x0000009e6440723c */ /* 0x000fe80000001840 */
[C---:B------:R-:W-:Y:S02]  /*60c0*/  FADD.FTZ R41, -R174.reuse, R41 ;  /* 0x00000029ae297221 */ /* 0x040fe40000010100 */
[C---:B------:R-:W-:Y:S02]  /*60d0*/  FADD.FTZ R42, -R173.reuse, R42 ;  /* 0x0000002aad2a7221 */ /* 0x040fe40000010100 */
[C---:B------:R-:W-:Y:S04]  /*60e0*/  FADD.FTZ R43, -R173.reuse, R43 ;  /* 0x0000002bad2b7221 */ /* 0x040fe80000010100 */
[C---:B------:R-:W-:Y:S02]  /*60f0*/  FADD.FTZ R44, -R174.reuse, R44 ;  /* 0x0000002cae2c7221 */ /* 0x040fe40000010100 */
[----:B------:R-:W-:Y:S02]  /*6100*/  FADD.FTZ R45, -R174, R45 ;  /* 0x0000002dae2d7221 */ /* 0x000fe40000010100 */
[C---:B------:R-:W-:Y:S02]  /*6110*/  FADD.FTZ R46, -R173.reuse, R46 ;  /* 0x0000002ead2e7221 */ /* 0x040fe40000010100 */
[----:B------:R-:W-:Y:S02]  /*6120*/  FADD.FTZ R47, -R173, R47 ;  /* 0x0000002fad2f7221 */ /* 0x000fe40000010100 */
[C---:B------:R-:W-:Y:S02]  /*6130*/  FADD.FTZ R48, -R176.reuse, R48 ;  /* 0x00000030b0307221 */ /* 0x040fe40000010100 */
[C---:B------:R-:W-:Y:S02]  /*6140*/  FADD.FTZ R49, -R176.reuse, R49 ;  /* 0x00000031b0317221 */ /* 0x040fe40000010100 */
[C---:B------:R-:W-:Y:S02]  /*6150*/  FADD.FTZ R50, -R175.reuse, R50 ;  /* 0x00000032af327221 */ /* 0x040fe40000010100 */
[C---:B------:R-:W-:Y:S02]  /*6160*/  FADD.FTZ R51, -R175.reuse, R51 ;  /* 0x00000033af337221 */ /* 0x040fe40000010100 */
        /* <DEDUP_REMOVED lines=13> */
[----:B------:R-:W-:Y:S02]  /*6240*/  FADD.FTZ R65, -R176, R65 ;  /* 0x00000041b0417221 */ /* 0x000fe40000010100 */
        /* <DEDUP_REMOVED lines=65> */
[----:B------:R-:W-:Y:S01]  /*6660*/  FMUL.FTZ R67, R229, R67 ;  /* 0x00000043e5437220 */ /* 0x000fe20000410000 */
        /* <DEDUP_REMOVED lines=14> */
[----:B------:R-:W-:Y:S01]  /*6750*/  @!P2 LEA R4, P0, R24, R194, 0x7 ;  /* 0x000000c21804a211 */ /* 0x000fe200078038ff */
        /* <DEDUP_REMOVED lines=19> */
.L_x_110:
        /* <DEDUP_REMOVED lines=38> */
[----:B------:R-:W-:Y:S01]  /*6af0*/  IMAD.SHL.U32 R52, R247, 0x2, RZ ;  /* 0x00000002f7347824 */ /* 0x000fe200078e00ff */
        /* <DEDUP_REMOVED lines=109> */
.L_x_111:
        /* <DEDUP_REMOVED lines=9> */
[----:B------:R-:W-:Y:S01]  /*7260*/  IMAD.U32 R55, RZ, RZ, UR24 ;  /* 0x00000018ff377e24 */ /* 0x000fe2000f8e00ff */
[----:B------:R-:W-:Y:S01]  /*7270*/  UISETP.GT.AND UP2, UPT, UR8, UR20, UPT ;  /* 0x000000140800728c */ /* 0x000fe2000bf44270 */
[----:B------:R-:W-:Y:S01]  /*7280*/  IMAD.U32 R54, RZ, RZ, UR23 ;  /* 0x00000017ff367e24 */ /* 0x000fe2000f8e00ff */
[----:B------:R-:W-:Y:S01]  /*7290*/  LDSM.16.M88.4 R24, [R169] ;  /* 0x00000000a918783b */ /* 0x000fe20000000200 */
[----:B------:R-:W-:Y:S01]  /*72a0*/  IMAD.U32 R53, RZ, RZ, UR22 ;  /* 0x00000016ff357e24 */ /* 0x000fe2000f8e00ff */
[----:B------:R-:W-:Y:S02]  /*72b0*/  UIADD3 UR4, UR8, -0x1, URZ ;  /* 0xffffffff08047890 */ /* 0x000fe4000fffe03f */
[----:B------:R-:W4:Y:S04]  /*72c0*/  LDSM.16.MT88.4 R28, [R0+0x6400] ;  /* 0x00640000001c783b */ /* 0x000f280000004200 */
[----:B------:R-:W1:Y:S01]  /*72d0*/  LDSM.16.M88.4 R32, [R172] ;  /* 0x00000000ac20783b */ /* 0x000e620000000200 */
[----:B------:R-:W-:Y:S03]  /*72e0*/  UMOV UR8, UR4 ;  /* 0x0000000400087c82 */ /* 0x000fe60008000000 */
        /* <DEDUP_REMOVED lines=133> */
[----:B------:R-:W-:Y:S01]  /*7b40*/  PLOP3.LUT P0, PT, PT, PT, UP2, 0x80, 0x0 ;  /* 0x000000000000781c */ /* 0x000fe20003f0f028 */
[----:B------:R-:W-:Y:S01]  /*7b50*/  @UP3 UIADD3 UR19, UP0, UR19, -0x200, URZ ;  /* 0xfffffe0013133890 */ /* 0x000fe2000ff1e03f */
[C---:B------:R-:W-:Y:S01]  /*7b60*/  IADD3 R0, R3.reuse, -0x2000, RZ ;  /* 0xffffe00003007810 */ /* 0x040fe20007ffe0ff */
[----:B------:R-:W-:Y:S02]  /*7b70*/  RED.E.ADD.F32.FTZ.RN.STRONG.GPU [R26.64], R13 ;  /* 0x0000000d1a00798e */ /* 0x000fe4000c10e78c */
[----:B------:R-:W-:Y:S02]  /*7b80*/  @UP3 UIADD3.X UR18, UR18, -0x1, URZ, UP0, !UPT ;  /* 0xffffffff12123890 */ /* 0x000fe400087fe43f */
        /* <DEDUP_REMOVED lines=130> */
.L_x_113:
        /* <DEDUP_REMOVED lines=10> */
[----:B------:R-:W-:Y:S02]  /*8450*/  ULDC.64 UR8, c[0x0][0x390] ;  /* 0x0000e40000087ab9 */ /* 0x000fe40000000a00 */
[----:B------:R-:W-:-:S02]  /*8460*/  UIMAD UR6, UR37, UR5, UR6 ;  /* 0x00000005250672a4 */ /* 0x000fc4000f8e0206 */
[----:B------:R-:W-:-:S04]  /*8470*/  UIMAD UR5, UR10, UR8, URZ ;  /* 0x000000080a0572a4 */ /* 0x000fc8000f8e023f */
[----:B------:R-:W-:Y:S02]  /*8480*/  UIMAD UR9, UR53, UR9, UR5 ;  /* 0x00000009350972a4 */ /* 0x000fe4000f8e0205 */
[----:B------:R-:W-:-:S04]  /*8490*/  UIMAD.WIDE.U32 UR4, UR37, UR4, URZ ;  /* 0x00000004250472a5 */ /* 0x000fc8000f8e003f */
[----:B------:R-:W-:-:S04]  /*84a0*/  UIADD3 UR5, UR5, UR6, URZ ;  /* 0x0000000605057290 */ /* 0x000fc8000fffe03f */
[----:B------:R-:W-:-:S04]  /*84b0*/  UIMAD.WIDE.U32 UR4, UR53, UR8, UR4 ;  /* 0x00000008350472a5 */ /* 0x000fc8000f8e0004 */
[----:B------:R-:W-:-:S03]  /*84c0*/  UIADD3 UR8, UR5, UR9, URZ ;  /* 0x0000000905087290 */ /* 0x000fc6000fffe03f */
[----:B------:R-:W-:Y:S02]  /*84d0*/  UMOV UR6, UR4 ;  /* 0x0000000400067c82 */ /* 0x000fe40008000000 */
.L_x_114:
[----:B------:R-:W-:Y:S01]  /*84e0*/  BAR.SYNC.DEFER_BLOCKING 0x0 ;  /* 0x0000000000007b1d */ /* 0x000fe20000010000 */
[----:B------:R-:W-:Y:S01]  /*84f0*/  USHF.L.U32 UR4, UR15, 0x7, URZ ;  /* 0x000000070f047899 */ /* 0x000fe2000800063f */
[--C-:B-1----:R-:W-:Y:S01]  /*8500*/  SHF.R.S32.HI R5, RZ, 0x1f, R238.reuse ;  /* 0x0000001fff057819 */ /* 0x102fe200000114ee */
[----:B------:R-:W-:Y:S01]  /*8510*/  IMAD.MOV.U32 R4, RZ, RZ, R238 ;  /* 0x000000ffff047224 */ /* 0x000fe200078e00ee */
[----:B------:R-:W-:Y:S01]  /*8520*/  UIMAD UR7, UR15, -0x80, UR7 ;  /* 0xffffff800f0778a4 */ /* 0x000fe2000f8e0207 */
[----:B------:R-:W-:Y:S01]  /*8530*/  ISETP.GE.AND P1, PT, R238, c[0x0][0x220], PT ;  /* 0x00008800ee007a0c */ /* 0x000fe20003f26270 */
[----:B------:R-:W-:Y:S01]  /*8540*/  USHF.R.S32.HI UR5, URZ, 0x1f, UR4 ;  /* 0x0000001f3f057899 */ /* 0x000fe20008011404 */
[----:B------:R-:W1:Y:S01]  /*8550*/  S2R R3, SR_TID.X ;  /* 0x0000000000037919 */ /* 0x000e620000002100 */
[----:B------:R-:W-:Y:S01]  /*8560*/  ULDC.64 UR10, c[0x0][0x3a0] ;  /* 0x0000e800000a7ab9 */ /* 0x000fe20000000a00 */
[----:B------:R-:W-:Y:S01]  /*8570*/  IMAD.U32 R13, RZ, RZ, UR4 ;  /* 0x00000004ff0d7e24 */ /* 0x000fe2000f8e00ff */
[----:B------:R-:W-:Y:S01]  /*8580*/  UIMAD UR9, UR5, UR10, URZ ;  /* 0x0000000a050972a4 */ /* 0x000fe2000f8e023f */
[----:B------:R-:W-:Y:S01]  /*8590*/  BSSY B0, `(.L_x_115) ;  /* 0x0000020000007945 */ /* 0x000fe20003800000 */
[----:B------:R-:W-:Y:S01]  /*85a0*/  USHF.R.S32.HI UR17, URZ, 0x1f, UR58 ;  /* 0x0000001f3f117899 */ /* 0x000fe2000801143a */
[----:B------:R-:W-:Y:S01]  /*85b0*/  IMAD.WIDE.U32 R6, R13, c[0x0][0x3a0], R4 ;  /* 0x0000e8000d067a25 */ /* 0x000fe200078e0004 */
[----:B------:R-:W-:-:S03]  /*85c0*/  UIMAD UR9, UR4, UR11, UR9 ;  /* 0x0000000b040972a4 */ /* 0x000fc6000f8e0209 */
[----:B------:R-:W-:Y:S01]  /*85d0*/  ULDC.64 UR10, c[0x0][0x3b8] ;  /* 0x0000ee00000a7ab9 */ /* 0x000fe20000000a00 */
[----:B------:R-:W-:Y:S02]  /*85e0*/  IADD3 R6, P0, R6, UR14, RZ ;  /* 0x0000000e06067c10 */ /* 0x000fe4000ff1e0ff */
[----:B------:R-:W-:Y:S01]  /*85f0*/  IMAD.U32 R0, RZ, RZ, UR9 ;  /* 0x00000009ff007e24 */ /* 0x000fe2000f8e00ff */
[----:B------:R-:W-:Y:S01]  /*8600*/  UIMAD UR9, UR17, UR10, URZ ;  /* 0x0000000a110972a4 */ /* 0x000fe2000f8e023f */
[----:B------:R2:W3:Y:S03]  /*8610*/  LDS.128 R16, [R52+0x7000] ;  /* 0x0070000034107984 */ /* 0x0004e60000000c00 */
[----:B------:R-:W-:Y:S01]  /*8620*/  IADD3.X R7, R7, UR16, R0, P0, !PT ;  /* 0x0000001007077c10 */ /* 0x000fe200087fe400 */
[----:B------:R-:W-:Y:S01]  /*8630*/  IMAD.U32 R0, RZ, RZ, UR58 ;  /* 0x0000003aff007e24 */ /* 0x000fe2000f8e00ff */
[----:B------:R-:W-:Y:S01]  /*8640*/  UIMAD UR9, UR58, UR11, UR9 ;  /* 0x0000000b3a0972a4 */ /* 0x000fe2000f8e0209 */
[----:B------:R2:W4:Y:S02]  /*8650*/  LDS.128 R20, [R52+0x8000] ;  /* 0x0080000034147984 */ /* 0x0005240000000c00 */
[----:B------:R-:W-:Y:S01]  /*8660*/  IMAD.WIDE.U32 R6, R0, c[0x0][0x3b8], R6 ;  /* 0x0000ee0000067a25 */ /* 0x000fe200078e0006 */
[----:B-1----:R-:W-:Y:S01]  /*8670*/  SHF.R.S32.HI R0, RZ, 0x1f, R3 ;  /* 0x0000001fff007819 */ /* 0x002fe20000011403 */
[----:B------:R2:W1:Y:S03]  /*8680*/  LDS.128 R24, [R52+0x9000] ;  /* 0x0090000034187984 */ /* 0x0004660000000c00 */
[----:B------:R-:W-:-:S02]  /*8690*/  LEA.HI R0, R0, R3, RZ, 0x2 ;  /* 0x0000000300007211 */ /* 0x000fc400078f10ff */
[----:B------:R-:W-:Y:S02]  /*86a0*/  IADD3 R12, R7, UR9, RZ ;  /* 0x00000009070c7c10 */ /* 0x000fe4000fffe0ff */
[----:B------:R-:W-:-:S04]  /*86b0*/  SHF.R.S32.HI R0, RZ, 0x2, R0 ;  /* 0x00000002ff007819 */ /* 0x000fc80000011400 */
[----:B------:R-:W-:Y:S02]  /*86c0*/  ISETP.GE.OR P2, PT, R0, UR7, P1 ;  /* 0x0000000700007c0c */ /* 0x000fe40008f46670 */
[----:B------:R-:W-:-:S11]  /*86d0*/  SHF.R.S32.HI R14, RZ, 0x1f, R0 ;  /* 0x0000001fff0e7819 */ /* 0x000fd60000011400 */
[----:B------:R-:W-:Y:S05]  /*86e0*/  @P2 BRA `(.L_x_116) ;  /* 0x000000a000002947 */ /* 0x000fea0003800000 */
[----:B--2---:R-:W2:Y:S01]  /*86f0*/  LDS.128 R52, [R52+0x6000] ;  /* 0x0060000034347984 */ /* 0x004ea20000000c00 */
        /* <DEDUP_REMOVED lines=8> */
[----:B--2---:R2:W-:Y:S04]  /*8780*/  STG.E.128 [R10.64], R52 ;  /* 0x000000340a007986 */ /* 0x0045e8000c101d0c */
.L_x_116:
[----:B--2---:R-:W-:Y:S05]  /*8790*/  BSYNC B0 ;  /* 0x0000000000007941 */ /* 0x004fea0003800000 */
.L_x_115:
        /* <DEDUP_REMOVED lines=13> */
[----:B---3--:R2:W-:Y:S02]  /*8870*/  STG.E.128 [R6.64], R16 ;  /* 0x0000001006007986 */ /* 0x0085e4000c101d0c */
.L_x_118:
[----:B------:R-:W-:Y:S05]  /*8880*/  BSYNC B0 ;  /* 0x0000000000007941 */ /* 0x000fea0003800000 */
.L_x_117:
        /* <DEDUP_REMOVED lines=16> */
[----:B--2---:R-:W-:Y:S01]  /*8990*/  MOV R6, R4 ;  /* 0x0000000400067202 */ /* 0x004fe20000000f00 */
[----:B------:R-:W-:Y:S01]  /*89a0*/  IMAD R8, R14, c[0x0][0x3a8], RZ ;  /* 0x0000ea000e087a24 */ /* 0x000fe200078e02ff */
[----:B------:R-:W-:-:S03]  /*89b0*/  MOV R7, R3 ;  /* 0x0000000300077202 */ /* 0x000fc60000000f00 */
[C---:B------:R-:W-:Y:S02]  /*89c0*/  IMAD R8, R0.reuse, c[0x0][0x3ac], R8 ;  /* 0x0000eb0000087a24 */ /* 0x040fe400078e0208 */
[----:B------:R-:W-:-:S05]  /*89d0*/  IMAD.WIDE.U32 R6, R0, c[0x0][0x3a8], R6 ;  /* 0x0000ea0000067a25 */ /* 0x000fca00078e0006 */
[----:B------:R-:W-:Y:S02]  /*89e0*/  IADD3 R7, R8, R7, RZ ;  /* 0x0000000708077210 */ /* 0x000fe40007ffe0ff */
[----:B------:R-:W-:-:S04]  /*89f0*/  LEA R8, P0, R6, c[0x0][0x348], 0x1 ;  /* 0x0000d20006087a11 */ /* 0x000fc800078008ff */
[----:B------:R-:W-:-:S05]  /*8a00*/  LEA.HI.X R9, R6, c[0x0][0x34c], R7, 0x1, P0 ;  /* 0x0000d30006097a11 */ /* 0x000fca00000f0c07 */
[----:B----4-:R2:W-:Y:S04]  /*8a10*/  STG.E.128 [R8.64], R20 ;  /* 0x0000001408007986 */ /* 0x0105e8000c101d0c */
.L_x_120:
[----:B------:R-:W-:Y:S05]  /*8a20*/  BSYNC B0 ;  /* 0x0000000000007941 */ /* 0x000fea0003800000 */
.L_x_119:
[----:B------:R-:W-:Y:S05]  /*8a30*/  @P1 BRA `(.L_x_91) ;  /* 0x000000a000001947 */ /* 0x000fea0003800000 */
[----:B------:R-:W-:-:S04]  /*8a40*/  IADD3 R0, P0, R0, 0x40, RZ ;  /* 0x0000004000007810 */ /* 0x000fc80007f1e0ff */
[----:B------:R-:W-:-:S05]  /*8a50*/  IADD3.X R5, RZ, R14, RZ, P0, !PT ;  /* 0x0000000eff057210 */ /* 0x000fca00007fe4ff */
[----:B--2---:R-:W-:Y:S01]  /*8a60*/  IMAD R6, R5, c[0x0][0x3a8], RZ ;  /* 0x0000ea0005067a24 */ /* 0x004fe200078e02ff */
[----:B------:R-:W-:-:S05]  /*8a70*/  MOV R5, R3 ;  /* 0x0000000300057202 */ /* 0x000fca0000000f00 */
[----:B------:R-:W-:-:S04]  /*8a80*/  IMAD.WIDE.U32 R8, R0, c[0x0][0x3a8], R4 ;  /* 0x0000ea0000087a25 */ /* 0x000fc800078e0004 */
[----:B------:R-:W-:Y:S01]  /*8a90*/  IMAD R0, R0, c[0x0][0x3ac], R6 ;  /* 0x0000eb0000007a24 */ /* 0x000fe200078e0206 */
[----:B------:R-:W-:-:S04]  /*8aa0*/  LEA R4, P0, R8, c[0x0][0x348], 0x1 ;  /* 0x0000d20008047a11 */ /* 0x000fc800078008ff */
[----:B------:R-:W-:-:S04]  /*8ab0*/  IADD3 R0, R0, R9, RZ ;  /* 0x0000000900007210 */ /* 0x000fc80007ffe0ff */
[----:B------:R-:W-:-:S05]  /*8ac0*/  LEA.HI.X R5, R8, c[0x0][0x34c], R0, 0x1, P0 ;  /* 0x0000d30008057a11 */ /* 0x000fca00000f0c00 */
[----:B-1----:R1:W-:Y:S02]  /*8ad0*/  STG.E.128 [R4.64], R24 ;  /* 0x0000001804007986 */ /* 0x0023e4000c101d0c */
.L_x_91:
[----:B------:R-:W-:Y:S05]  /*8ae0*/  BSYNC B1 ;  /* 0x0000000000017941 */ /* 0x000fea0003800000 */
.L_x_77:
        /* <DEDUP_REMOVED lines=11> */
.L_x_121:
[----:B------:R-:W-:Y:S05]  /*8ba0*/  EXIT ;  /* 0x000000000000794d */ /* 0x000fea0003800000 */
.L_x_123:
        /* <DEDUP_REMOVED lines=13> */
.L_x_1326:


//--------------------- .text._ZN5flash44flash_bwd_dq_dk_dv_loop_seqk_parallel_kernelI23Flash_bwd_kernel_traitsILi32ELi128ELi128ELi8ELi4ELi4ELi4ELb1ELb0EN7cutlass6half_tE19Flash_kernel_traitsILi32ELi128ELi128ELi8ES3_EELb0ELb0ELb0ELb0ELb1ELb1ELb0EEEvNS_16Flash_bwd_paramsE --------------------------
	.section	.text._ZN5flash44flash_bwd_dq_dk_dv_loop_seqk_parallel_kernelI23Flash_bwd_kernel_traitsILi32ELi128ELi128ELi8ELi4ELi4ELi4ELb1ELb0EN7cutlass6half_tE19Flash_kernel_traitsILi32ELi128ELi128ELi8ES3_EELb0ELb0ELb0ELb0ELb1ELb1ELb0EEEvNS_16Flash_bwd_paramsE,"ax",@progbits
	.sectioninfo	@"SHI_REGISTERS=255"
	.align	128
        .global         _ZN5flash44flash_bwd_dq_dk_dv_loop_seqk_parallel_kernelI23Flash_bwd_kernel_traitsILi32ELi128ELi128ELi8ELi4ELi4ELi4ELb1ELb0EN7cutlass6half_tE19Flash_kernel_traitsILi32ELi128ELi128ELi8ES3_EELb0ELb0ELb0ELb0ELb1ELb1ELb0EEEvNS_16Flash_bwd_paramsE
        .type           _ZN5flash44flash_bwd_dq_dk_dv_loop_seqk_parallel_kernelI23Flash_bwd_kernel_traitsILi32ELi128ELi128ELi8ELi4ELi4ELi4ELb1ELb0EN7cutlass6half_tE19Flash_kernel_traitsILi32ELi128ELi128ELi8ES3_EELb0ELb0ELb0ELb0ELb1ELb1ELb0EEEvNS_16Flash_bwd_paramsE,@function
        .size           _ZN5flash44flash_bwd_dq_dk_dv_loop_seqk_parallel_kernelI23Flash_bwd_kernel_traitsILi32ELi128ELi128ELi8ELi4ELi4ELi4ELb1ELb0EN7cutlass6half_tE19Flash_kernel_traitsILi32ELi128ELi128ELi8ES3_EELb0ELb0ELb0ELb0ELb1ELb1ELb0EEEvNS_16Flash_bwd_paramsE,(.L_x_1327 - _ZN5flash44flash_bwd_dq_dk_dv_loop_seqk_parallel_kernelI23Flash_bwd_kernel_traitsILi32ELi128ELi128ELi8ELi4ELi4ELi4ELb1ELb0EN7cutlass6half_tE19Flash_kernel_traitsILi32ELi128ELi128ELi8ES3_EELb0ELb0ELb0ELb0ELb1ELb1ELb0EEEvNS_16Flash_bwd_paramsE)
        .other          _ZN5flash44flash_bwd_dq_dk_dv_loop_seqk_parallel_kernelI23Flash_bwd_kernel_traitsILi32ELi128ELi128ELi8ELi4ELi4ELi4ELb1ELb0EN7cutlass6half_tE19Flash_kernel_traitsILi32ELi128ELi128ELi8ES3_EELb0ELb0ELb0ELb0ELb1ELb1ELb0EEEvNS_16Flash_bwd_paramsE,@"STO_CUDA_ENTRY STV_DEFAULT"
_ZN5flash44flash_bwd_dq_dk_dv_loop_seqk_parallel_kernelI23Flash_bwd_kernel_traitsILi32ELi128ELi128ELi8ELi4ELi4ELi4ELb1ELb0EN7cutlass6half_tE19Flash_kernel_traitsILi32ELi128ELi128ELi8ES3_EELb0ELb0ELb0ELb0ELb1ELb1ELb0EEEvNS_16Flash_bwd_paramsE:
.text._ZN5flash44flash_bwd_dq_dk_dv_loop_seqk_parallel_kernelI23Flash_bwd_kernel_traitsILi32ELi128ELi128ELi8ELi4ELi4ELi4ELb1ELb0EN7cutlass6half_tE19Flash_kernel_traitsILi32ELi128ELi128ELi8ES3_EELb0ELb0ELb0ELb0ELb1ELb1ELb0EEEvNS_16Flash_bwd_paramsE:
[----:B------:R-:W-:Y:S02]  /*0000*/  MOV R1, c[0x0][0x28] ;  /* 0x00000a0000017a02 */ /* 0x000fe40000000f00 */
[----:B------:R-:W1:Y:S01]  /*0010*/  S2UR UR41, SR_CTAID.X ;  /* 0x00000000002979c3 */ /* 0x000e620000002500 */
[----:B------:R-:W-:Y:S02]  /*0020*/  ULDC UR4, c[0x0][0x218] ;  /* 0x0000860000047ab9 */ /* 0x000fe40000000800 */
        /* <DEDUP_REMOVED lines=8> */
[----:B------:R-:W-:Y:S01]  /*00b0*/  IMAD.MOV.U32 R175, RZ, RZ, 0x20 ;  /* 0x00000020ffaf7424 */ /* 0x000fe200078e00ff */
[----:B------:R-:W-:Y:S01]  /*00c0*/  ULDC UR46, c[0x0][0x22c] ;  /* 0x00008b00002e7ab9 */ /* 0x000fe20000000800 */
[----:B------:R-:W-:Y:S01]  /*00d0*/  IMAD.MOV.U32 R188, RZ, RZ, -0x10 ;  /* 0xfffffff0ffbc7424 */ /* 0x000fe200078e00ff */
[----:B------:R-:W-:Y:S01]  /*00e0*/  ULDC UR54, c[0x0][0x1c0] ;  /* 0x0000700000367ab9 */ /* 0x000fe20000000800 */
[----:B------:R-:W-:Y:S01]  /*00f0*/  IMAD.MOV.U32 R165, RZ, RZ, 0x40 ;  /* 0x00000040ffa57424 */ /* 0x000fe200078e00ff */
[----:B------:R-:W-:Y:S02]  /*0100*/  UIMAD UR51, UR46, UR54, URZ ;  /* 0x000000362e3372a4 */ /* 0x000fe4000f8e023f */
[----:B------:R-:W-:Y:S02]  /*0110*/  UMOV UR56, 0x80 ;  /* 0x0000008000387882 */ /* 0x000fe40000000000 */
[----:B------:R-:W-:-:S02]  /*0120*/  ULDC UR6, c[0x0][0x210] ;  /* 0x0000840000067ab9 */ /* 0x000fc40000000800 */
[----:B------:R-:W-:Y:S02]  /*0130*/  ULDC UR57, c[0x0][0x234] ;  /* 0x00008d0000397ab9 */ /* 0x000fe40000000800 */
[----:B------:R-:W-:Y:S02]  /*0140*/  UIMAD UR57, UR56, UR6, UR57 ;  /* 0x00000006383972a4 */ /* 0x000fe4000f8e0239 */
[----:B------:R-:W-:Y:S02]  /*0150*/  USHF.R.S32.HI UR6, URZ, 0x1f, UR46 ;  /* 0x0000001f3f067899 */ /* 0x000fe4000801142e */
[----:B------:R-:W-:Y:S02]  /*0160*/  USHF.L.U32 UR53, UR51, 0x7, URZ ;  /* 0x0000000733357899 */ /* 0x000fe4000800063f */
[----:B------:R-:W-:Y:S02]  /*0170*/  ULDC UR7, c[0x0][0x224] ;  /* 0x0000890000077ab9 */ /* 0x000fe40000000800 */
[----:B------:R-:W-:Y:S01]  /*0180*/  UIMAD.WIDE.U32 UR46, UR46, UR54, URZ ;  /* 0x000000362e2e72a5 */ /* 0x000fe2000f8e003f */
[----:B-1----:R-:W-:Y:S01]  /*0190*/  SHF.R.S32.HI R4, RZ, 0x1f, R17 ;  /* 0x0000001fff047819 */ /* 0x002fe20000011411 */
[----:B------:R-:W-:-:S02]  /*01a0*/  UMOV UR59, 0x4 ;  /* 0x00000004003b7882 */ /* 0x000fc40000000000 */
[----:B------:R-:W-:Y:S01]  /*01b0*/  ULDC.64 UR4, c[0x0][0x118] ;  /* 0x0000460000047ab9 */ /* 0x000fe20000000a00 */
[CC--:B------:R-:W-:Y:S01]  /*01c0*/  LEA.HI R12, R4.reuse, R17.reuse, RZ, 0x3 ;  /* 0x00000011040c7211 */ /* 0x0c0fe200078f18ff */
[----:B------:R-:W-:Y:S01]  /*01d0*/  UMOV UR50, 0xffffe000 ;  /* 0xffffe00000327882 */ /* 0x000fe20000000000 */
[CC--:B------:R-:W-:Y:S01]  /*01e0*/  LEA.HI R11, R4.reuse, R17.reuse, RZ, 0x2 ;  /* 0x00000011040b7211 */ /* 0x0c0fe200078f10ff */
[----:B------:R-:W-:Y:S01]  /*01f0*/  UIADD3 UR56, UR56, UR7, URZ ;  /* 0x0000000738387290 */ /* 0x000fe2000fffe03f */
[CC--:B------:R-:W-:Y:S01]  /*0200*/  LEA.HI R0, R4.reuse, R17.reuse, RZ, 0x5 ;  /* 0x0000001104007211 */ /* 0x0c0fe200078f28ff */
[----:B------:R-:W-:Y:S01]  /*0210*/  UIMAD UR54, UR6, UR54, URZ ;  /* 0x00000036063672a4 */ /* 0x000fe2000f8e023f */
[CC--:B------:R-:W-:Y:S01]  /*0220*/  LEA.HI R2, R4.reuse, R17.reuse, RZ, 0x4 ;  /* 0x0000001104027211 */ /* 0x0c0fe200078f20ff */
[----:B------:R-:W-:Y:S01]  /*0230*/  USHF.L.U32 UR26, UR51, 0x3, URZ ;  /* 0x00000003331a7899 */ /* 0x000fe2000800063f */
[----:B------:R-:W-:Y:S01]  /*0240*/  LEA.HI R7, R4, R17, RZ, 0x7 ;  /* 0x0000001104077211 */ /* 0x000fe200078f38ff */
[----:B------:R-:W-:Y:S01]  /*0250*/  USHF.L.U32 UR25, UR51, 0x4, URZ ;  /* 0x0000000433197899 */ /* 0x000fe2000800063f */
[----:B------:R-:W-:Y:S01]  /*0260*/  LOP3.LUT R10, R11, 0xfffffffc, RZ, 0xc0, !PT ;  /* 0xfffffffc0b0a7812 */ /* 0x000fe200078ec0ff */
[----:B------:R-:W-:Y:S01]  /*0270*/  UIMAD UR24, UR51, 0x18, URZ ;  /* 0x00000018331878a4 */ /* 0x000fe2000f8e023f */
[----:B------:R-:W-:Y:S01]  /*0280*/  LOP3.LUT R6, R0, 0xffffffe0, RZ, 0xc0, !PT ;  /* 0xffffffe000067812 */ /* 0x000fe200078ec0ff */
[----:B------:R-:W-:Y:S01]  /*0290*/  USHF.L.U32 UR23, UR51, 0x5, URZ ;  /* 0x0000000533177899 */ /* 0x000fe2000800063f */
[----:B------:R-:W-:Y:S01]  /*02a0*/  LOP3.LUT R8, R12, 0xfffffff8, RZ, 0xc0, !PT ;  /* 0xfffffff80c087812 */ /* 0x000fe200078ec0ff */
[C---:B------:R-:W-:Y:S01]  /*02b0*/  IMAD.IADD R10, R17.reuse, 0x1, -R10 ;  /* 0x00000001110a7824 */ /* 0x040fe200078e0a0a */
[----:B------:R-:W-:Y:S01]  /*02c0*/  LOP3.LUT R4, R2, 0xfffffff0, RZ, 0xc0, !PT ;  /* 0xfffffff002047812 */ /* 0x000fe200078ec0ff */
[C---:B------:R-:W-:Y:S01]  /*02d0*/  IMAD.IADD R6, R17.reuse, 0x1, -R6 ;  /* 0x0000000111067824 */ /* 0x040fe200078e0a06 */
[--C-:B------:R-:W-:Y:S01]  /*02e0*/  SHF.R.S32.HI R14, RZ, 0x2, R11.reuse ;  /* 0x00000002ff0e7819 */ /* 0x100fe2000001140b */
[C---:B------:R-:W-:Y:S01]  /*02f0*/  IMAD.IADD R9, R17.reuse, 0x1, -R8 ;  /* 0x0000000111097824 */ /* 0x040fe200078e0a08 */
[----:B------:R-:W-:Y:S01]  /*0300*/  SHF.R.S32.HI R181, RZ, 0x5, R0 ;  /* 0x00000005ffb57819 */ /* 0x000fe20000011400 */
[----:B------:R-:W-:Y:S01]  /*0310*/  IMAD.IADD R17, R17, 0x1, -R4 ;  /* 0x0000000111117824 */ /* 0x000fe200078e0a04 */
[----:B------:R-:W-:Y:S01]  /*0320*/  SHF.R.S32.HI R4, RZ, 0x3, R12 ;  /* 0x00000003ff047819 */ /* 0x000fe2000001140c */
[C---:B------:R-:W-:Y:S01]  /*0330*/  IMAD.SHL.U32 R3, R10.reuse, 0x8, RZ ;  /* 0x000000080a037824 */ /* 0x040fe200078e00ff */
[----:B------:R-:W-:Y:S01]  /*0340*/  SHF.R.S32.HI R0, RZ, 0x1f, R0 ;  /* 0x0000001fff007819 */ /* 0x000fe20000011400 */
[----:B------:R-:W-:Y:S01]  /*0350*/  IMAD.SHL.U32 R10, R10, 0x2, RZ ;  /* 0x000000020a0a7824 */ /* 0x000fe200078e00ff */
[----:B------:R-:W-:Y:S01]  /*0360*/  SHF.R.S32.HI R13, RZ, 0x1f, R11 ;  /* 0x0000001fff0d7819 */ /* 0x000fe2000001140b */
[----:B------:R-:W-:Y:S01]  /*0370*/  IMAD.SHL.U32 R4, R4, 0x40, RZ ;  /* 0x0000004004047824 */ /* 0x000fe200078e00ff */
[----:B------:R-:W-:Y:S01]  /*0380*/  LEA.HI R11, R11, R14, RZ, 0x1 ;  /* 0x0000000e0b0b7211 */ /* 0x000fe200078f08ff */
[----:B------:R-:W-:Y:S01]  /*0390*/  UIMAD UR22, UR51, 0x28, URZ ;  /* 0x00000028331678a4 */ /* 0x000fe2000f8e023f */
[----:B------:R-:W-:Y:S01]  /*03a0*/  LEA.HI R0, R0, R181, RZ, 0x2 ;  /* 0x000000b500007211 */ /* 0x000fe200078f10ff */
[----:B------:R-:W-:Y:S01]  /*03b0*/  UIMAD UR21, UR51, 0x30, URZ ;  /* 0x00000030331578a4 */ /* 0x000fe2000f8e023f */
[----:B------:R-:W-:Y:S01]  /*03c0*/  LOP3.LUT R4, R4, 0xc0, RZ, 0xc0, !PT ;  /* 0x000000c004047812 */ /* 0x000fe200078ec0ff */
[----:B------:R-:W-:Y:S01]  /*03d0*/  UIMAD UR20, UR51, 0x38, URZ ;  /* 0x00000038331478a4 */ /* 0x000fe2000f8e023f */
[----:B------:R-:W-:Y:S01]  /*03e0*/  LOP3.LUT R11, R11, 0x7fffffe, RZ, 0xc0, !PT ;  /* 0x07fffffe0b0b7812 */ /* 0x000fe200078ec0ff */
[----:B------:R-:W-:Y:S01]  /*03f0*/  USHF.L.U32 UR19, UR51, 0x6, URZ ;  /* 0x0000000633137899 */ /* 0x000fe2000800063f */
[----:B------:R-:W-:Y:S01]  /*0400*/  LOP3.LUT R3, R4, 0x18, R3, 0xf8, !PT ;  /* 0x0000001804037812 */ /* 0x000fe200078ef803 */
[----:B------:R-:W-:Y:S01]  /*0410*/  UIMAD UR18, UR51, 0x48, URZ ;  /* 0x00000048331278a4 */ /* 0x000fe2000f8e023f */
[----:B------:R-:W-:Y:S01]  /*0420*/  LOP3.LUT R0, R0, 0xfffffffc, RZ, 0xc0, !PT ;  /* 0xfffffffc00007812 */ /* 0x000fe200078ec0ff */
[----:B------:R-:W-:Y:S01]  /*0430*/  IMAD.IADD R8, R14, 0x1, -R11 ;  /* 0x000000010e087824 */ /* 0x000fe200078e0a0b */
[----:B------:R-:W-:Y:S01]  /*0440*/  SHF.R.S32.HI R5, RZ, 0x4, R2 ;  /* 0x00000004ff057819 */ /* 0x000fe20000011402 */
[----:B------:R-:W-:Y:S01]  /*0450*/  UIMAD UR17, UR51, 0x50, URZ ;  /* 0x00000050331178a4 */ /* 0x000fe2000f8e023f */
[----:B------:R-:W-:Y:S01]  /*0460*/  SHF.R.U32.HI R4, RZ, 0x3, R4 ;  /* 0x00000003ff047819 */ /* 0x000fe20000011604 */
[C---:B------:R-:W-:Y:S01]  /*0470*/  IMAD.IADD R0, R181.reuse, 0x1, -R0 ;  /* 0x00000001b5007824 */ /* 0x040fe200078e0a00 */
[----:B------:R-:W-:Y:S01]  /*0480*/  LEA.HI R2, R2, R5, RZ, 0x1 ;  /* 0x0000000502027211 */ /* 0x000fe200078f08ff */
[----:B------:R-:W-:Y:S01]  /*0490*/  IMAD R181, R181, 0x8, R8 ;  /* 0x00000008b5b57824 */ /* 0x000fe200078e0208 */
[----:B------:R-:W-:Y:S01]  /*04a0*/  LOP3.LUT R4, R3, R4, RZ, 0x3c, !PT ;  /* 0x0000000403047212 */ /* 0x000fe200078e3cff */
[----:B------:R-:W-:Y:S01]  /*04b0*/  IMAD.SHL.U32 R16, R0, 0x10, RZ ;  /* 0x0000001000107824 */ /* 0x000fe200078e00ff */
[----:B------:R-:W-:Y:S01]  /*04c0*/  LOP3.LUT R2, R2, 0xfffffffe, RZ, 0xc0, !PT ;  /* 0xfffffffe02027812 */ /* 0x000fe200078ec0ff */
[----:B------:R-:W-:Y:S01]  /*04d0*/  UIMAD UR16, UR51, 0x58, URZ ;  /* 0x00000058331078a4 */ /* 0x000fe2000f8e023f */
[----:B------:R-:W-:Y:S01]  /*04e0*/  SHF.R.S32.HI R3, RZ, 0x1f, R6 ;  /* 0x0000001fff037819 */ /* 0x000fe20000011406 */
[----:B------:R-:W-:Y:S01]  /*04f0*/  IMAD.U32 R181, R181, 0x20, R4 ;  /* 0x00000020b5b57824 */ /* 0x000fe200078e0004 */
[----:B------:R-:W-:Y:S01]  /*0500*/  LEA.HI R11, R9, R9, RZ, 0x1 ;  /* 0x00000009090b7211 */ /* 0x000fe200078f08ff */
[----:B------:R-:W-:Y:S01]  /*0510*/  IMAD.IADD R2, R5, 0x1, -R2 ;  /* 0x0000000105027824 */ /* 0x000fe200078e0a02 */
[----:B------:R-:W-:Y:S01]  /*0520*/  SHF.R.S32.HI R4, RZ, 0x1f, R17 ;  /* 0x0000001fff047819 */ /* 0x000fe20000011411 */
[----:B------:R-:W-:Y:S01]  /*0530*/  UIMAD UR15, UR51, 0x60, URZ ;  /* 0x00000060330f78a4 */ /* 0x000fe2000f8e023f */
[----:B------:R-:W-:Y:S01]  /*0540*/  LEA.HI R3, R3, R6, RZ, 0x2 ;  /* 0x0000000603037211 */ /* 0x000fe200078f10ff */
[----:B------:R-:W-:Y:S01]  /*0550*/  IMAD.SHL.U32 R177, R2, 0x8, RZ ;  /* 0x0000000802b17824 */ /* 0x000fe200078e00ff */
[----:B------:R-:W-:Y:S01]  /*0560*/  LOP3.LUT R6, R11, 0x3fffffe, RZ, 0xc0, !PT ;  /* 0x03fffffe0b067812 */ /* 0x000fe200078ec0ff */
[----:B------:R-:W-:Y:S01]  /*0570*/  UIMAD UR14, UR51, 0x68, URZ ;  /* 0x00000068330e78a4 */ /* 0x000fe2000f8e023f */
[----:B------:R-:W-:Y:S01]  /*0580*/  LEA.HI R13, R13, R14, RZ, 0x3 ;  /* 0x0000000e0d0d7211 */ /* 0x000fe200078f18ff */
[----:B------:R-:W-:Y:S01]  /*0590*/  UIMAD UR13, UR51, 0x70, URZ ;  /* 0x00000070330d78a4 */ /* 0x000fe2000f8e023f */
[-C--:B------:R-:W-:Y:S01]  /*05a0*/  LEA.HI R5, R17, R17.reuse, RZ, 0x1 ;  /* 0x0000001111057211 */ /* 0x080fe200078f08ff */
[C---:B------:R-:W-:Y:S01]  /*05b0*/  IMAD.IADD R19, R9.reuse, 0x1, -R6 ;  /* 0x0000000109137824 */ /* 0x040fe200078e0a06 */
[----:B------:R-:W-:Y:S01]  /*05c0*/  LEA.HI R15, R4, R17, RZ, 0x3 ;  /* 0x00000011040f7211 */ /* 0x000fe200078f18ff */
[----:B------:R-:W-:Y:S01]  /*05d0*/  IMAD.SHL.U32 R9, R9, 0x40, RZ ;  /* 0x0000004009097824 */ /* 0x000fe200078e00ff */
[----:B------:R-:W-:Y:S01]  /*05e0*/  LOP3.LUT R13, R13, 0xfffffff8, RZ, 0xc0, !PT ;  /* 0xfffffff80d0d7812 */ /* 0x000fe200078ec0ff */
[----:B------:R-:W-:Y:S01]  /*05f0*/  UIMAD UR12, UR51, 0x78, URZ ;  /* 0x00000078330c78a4 */ /* 0x000fe2000f8e023f */
[----:B------:R-:W-:Y:S01]  /*0600*/  LOP3.LUT R8, R5, 0x7fffffe, RZ, 0xc0, !PT ;  /* 0x07fffffe05087812 */ /* 0x000fe200078ec0ff */
[----:B------:R-:W-:Y:S01]  /*0610*/  USHF.R.S32.HI UR55, URZ, 0x1f, UR53 ;  /* 0x0000001f3f377899 */ /* 0x000fe20008011435 */
[----:B------:R-:W-:Y:S01]  /*0620*/  LOP3.LUT R4, R15, 0xfffffff8, RZ, 0xc0, !PT ;  /* 0xfffffff80f047812 */ /* 0x000fe200078ec0ff */
[----:B------:R-:W-:Y:S01]  /*0630*/  IMAD.IADD R13, R14, 0x1, -R13 ;  /* 0x000000010e0d7824 */ /* 0x000fe200078e0a0d */
[--C-:B------:R-:W-:Y:S01]  /*0640*/  SHF.R.S32.HI R6, RZ, 0x1, R5.reuse ;  /* 0x00000001ff067819 */ /* 0x100fe20000011405 */
[C---:B------:R-:W-:Y:S01]  /*0650*/  IMAD.IADD R8, R17.reuse, 0x1, -R8 ;  /* 0x0000000111087824 */ /* 0x040fe200078e0a08 */
[----:B------:R-:W-:Y:S01]  /*0660*/  SHF.R.S32.HI R5, RZ, 0x1f, R5 ;  /* 0x0000001fff057819 */ /* 0x000fe20000011405 */
[----:B------:R-:W-:Y:S01]  /*0670*/  IMAD.IADD R4, R17, 0x1, -R4 ;  /* 0x0000000111047824 */ /* 0x000fe200078e0a04 */
[----:B------:R-:W-:Y:S01]  /*0680*/  LOP3.LUT R9, R9, 0x1c0, RZ, 0xc0, !PT ;  /* 0x000001c009097812 */ /* 0x000fe200078ec0ff */
[----:B------:R-:W-:Y:S01]  /*0690*/  IMAD.SHL.U32 R14, R0, 0x400, RZ ;  /* 0x00000400000e7824 */ /* 0x000fe200078e00ff */
[----:B------:R-:W-:Y:S01]  /*06a0*/  LEA.HI R17, R5, R6, RZ, 0x2 ;  /* 0x0000000605117211 */ /* 0x000fe200078f10ff */
[----:B------:R-:W-:Y:S01]  /*06b0*/  ULDC.64 UR60, c[0x0][0x118] ;  /* 0x00004600003c7ab9 */ /* 0x000fe20000000a00 */
[----:B------:R-:W-:-:S02]  /*06c0*/  LOP3.LUT R5, R13, 0x1, RZ, 0xc0, !PT ;  /* 0x000000010d057812 */ /* 0x000fc400078ec0ff */
[----:B------:R-:W-:Y:S02]  /*06d0*/  LOP3.LUT R17, R17, 0xfffffffc, RZ, 0xc0, !PT ;  /* 0xfffffffc11117812 */ /* 0x000fe400078ec0ff */
[----:B------:R-:W-:Y:S02]  /*06e0*/  ISETP.NE.U32.AND P6, PT, R5, 0x1, PT ;  /* 0x000000010500780c */ /* 0x000fe40003fc5070 */
[----:B------:R-:W-:Y:S01]  /*06f0*/  SHF.R.S32.HI R15, RZ, 0x3, R15 ;  /* 0x00000003ff0f7819 */ /* 0x000fe2000001140f */
[----:B------:R-:W-:Y:S01]  /*0700*/  IMAD.IADD R5, R6, 0x1, -R17 ;  /* 0x0000000106057824 */ /* 0x000fe200078e0a11 */
[----:B------:R-:W-:Y:S02]  /*0710*/  LEA.HI R6, R13, R13, RZ, 0x1 ;  /* 0x0000000d0d067211 */ /* 0x000fe400078f08ff */
[----:B------:R-:W-:Y:S01]  /*0720*/  LOP3.LUT R17, R9, 0x30, R16, 0xf8, !PT ;  /* 0x0000003009117812 */ /* 0x000fe200078ef810 */
[----:B------:R-:W-:Y:S01]  /*0730*/  IMAD R172, R15, 0x200, R14 ;  /* 0x000002000fac7824 */ /* 0x000fe200078e020e */
[----:B------:R-:W-:Y:S01]  /*0740*/  LEA.HI.SX32 R180, R3, R16, 0x1e ;  /* 0x0000001003b47211 */ /* 0x000fe200078ff2ff */
[----:B------:R-:W-:Y:S01]  /*0750*/  IMAD R3, R15, 0x8, R8 ;  /* 0x000000080f037824 */ /* 0x000fe200078e0208 */
[----:B------:R-:W-:-:S02]  /*0760*/  LOP3.LUT R190, R6, 0x3fffffe, RZ, 0xc0, !PT ;  /* 0x03fffffe06be7812 */ /* 0x000fc400078ec0ff */
[----:B------:R-:W-:Y:S01]  /*0770*/  LOP3.LUT R8, R17, 0x8, R12, 0xf8, !PT ;  /* 0x0000000811087812 */ /* 0x000fe200078ef80c */
[----:B------:R-:W-:Y:S01]  /*0780*/  IMAD.SHL.U32 R3, R3, 0x20, RZ ;  /* 0x0000002003037824 */ /* 0x000fe200078e00ff */
[----:B------:R-:W-:Y:S01]  /*0790*/  SHF.R.U32.HI R173, RZ, 0x3, R9 ;  /* 0x00000003ffad7819 */ /* 0x000fe20000011609 */
[----:B------:R-:W-:Y:S01]  /*07a0*/  IMAD.IADD R190, R13, 0x1, -R190 ;  /* 0x000000010dbe7824 */ /* 0x000fe200078e0abe */
[----:B------:R-:W-:Y:S01]  /*07b0*/  IADD3 R179, R180, -0x80, RZ ;  /* 0xffffff80b4b37810 */ /* 0x000fe20007ffe0ff */
[C---:B------:R-:W-:Y:S01]  /*07c0*/  IMAD R9, R0.reuse, 0x200, R10 ;  /* 0x0000020000097824 */ /* 0x040fe200078e020a */
[----:B------:R-:W-:Y:S01]  /*07d0*/  SHF.R.S32.HI R6, RZ, 0x1, R6 ;  /* 0x00000001ff067819 */ /* 0x000fe20000011406 */
[----:B------:R-:W-:Y:S01]  /*07e0*/  IMAD R0, R0, 0x200, R3 ;  /* 0x0000020000007824 */ /* 0x000fe200078e0203 */
[----:B------:R-:W-:Y:S01]  /*07f0*/  LOP3.LUT R173, R8, R173, RZ, 0x3c, !PT ;  /* 0x000000ad08ad7212 */ /* 0x000fe200078e3cff */
[----:B------:R-:W-:Y:S01]  /*0800*/  IMAD R190, R190, 0x20, R9 ;  /* 0x00000020bebe7824 */ /* 0x000fe200078e0209 */
[----:B------:R-:W-:Y:S01]  /*0810*/  SHF.R.S32.HI R7, RZ, 0x7, R7 ;  /* 0x00000007ff077819 */ /* 0x000fe20000011407 */
[C---:B------:R-:W-:Y:S01]  /*0820*/  IMAD.SHL.U32 R9, R2.reuse, 0x10, RZ ;  /* 0x0000001002097824 */ /* 0x040fe200078e00ff */
[----:B------:R-:W-:Y:S01]  /*0830*/  SHF.R.S32.HI R8, RZ, 0x1f, R179 ;  /* 0x0000001fff087819 */ /* 0x000fe200000114b3 */
[----:B------:R-:W-:Y:S01]  /*0840*/  IMAD R173, R2, 0x200, R173 ;  /* 0x0000020002ad7824 */ /* 0x000fe200078e02ad */
[C---:B------:R-:W-:Y:S01]  /*0850*/  LOP3.LUT P3, RZ, R6.reuse, 0x2, RZ, 0xc0, !PT ;  /* 0x0000000206ff7812 */ /* 0x040fe2000786c0ff */
[----:B------:R-:W-:Y:S01]  /*0860*/  IMAD.SHL.U32 R6, R6, 0x40, RZ ;  /* 0x0000004006067824 */ /* 0x000fe200078e00ff */
[----:B------:R-:W-:Y:S01]  /*0870*/  SHF.R.S32.HI R11, RZ, 0x1, R11 ;  /* 0x00000001ff0b7819 */ /* 0x000fe2000001140b */
[----:B------:R-:W-:Y:S01]  /*0880*/  IMAD R174, R7, 0x8, R2 ;  /* 0x0000000807ae7824 */ /* 0x000fe200078e0202 */
[----:B------:R-:W-:Y:S01]  /*0890*/  SHF.L.U64.HI R179, R179, 0x2, R8 ;  /* 0x00000002b3b37819 */ /* 0x000fe20000010208 */
[----:B------:R-:W-:Y:S01]  /*08a0*/  IMAD.SHL.U32 R8, R7, 0x8, RZ ;  /* 0x0000000807087824 */ /* 0x000fe200078e00ff */
[----:B------:R-:W-:Y:S01]  /*08b0*/  LOP3.LUT P0, RZ, R11, 0x2, RZ, 0xc0, !PT ;  /* 0x000000020bff7812 */ /* 0x000fe2000780c0ff */
[----:B------:R-:W-:Y:S01]  /*08c0*/  IMAD R182, R7, 0x2000, R10 ;  /* 0x0000200007b67824 */ /* 0x000fe200078e020a */
[----:B------:R-:W-:Y:S01]  /*08d0*/  LOP3.LUT P5, RZ, R13, 0x2, RZ, 0xc0, !PT ;  /* 0x000000020dff7812 */ /* 0x000fe200078ac0ff */
[----:B------:R-:W-:Y:S01]  /*08e0*/  IMAD.SHL.U32 R11, R11, 0x40, RZ ;  /* 0x000000400b0b7824 */ /* 0x000fe200078e00ff */
[C---:B------:R-:W-:Y:S01]  /*08f0*/  LOP3.LUT P4, RZ, R13.reuse, 0x4, RZ, 0xc0, !PT ;  /* 0x000000040dff7812 */ /* 0x040fe2000788c0ff */
[----:B------:R-:W-:Y:S01]  /*0900*/  IMAD.SHL.U32 R13, R13, 0x40, RZ ;  /* 0x000000400d0d7824 */ /* 0x000fe200078e00ff */
[----:B------:R-:W-:Y:S01]  /*0910*/  LOP3.LUT R6, R6, 0xc0, RZ, 0xc0, !PT ;  /* 0x000000c006067812 */ /* 0x000fe200078ec0ff */
[----:B------:R-:W-:Y:S01]  /*0920*/  IMAD R174, R174, 0x8, R19 ;  /* 0x00000008aeae7824 */ /* 0x000fe200078e0213 */
[----:B------:R-:W-:Y:S01]  /*0930*/  LOP3.LUT R8, R8, 0x8, RZ, 0xc0, !PT ;  /* 0x0000000808087812 */ /* 0x000fe200078ec0ff */
[----:B------:R-:W-:Y:S01]  /*0940*/  IMAD.SHL.U32 R173, R173, 0x2, RZ ;  /* 0x00000002adad7824 */ /* 0x000fe200078e00ff */
[----:B------:R-:W-:-:S02]  /*0950*/  SHF.R.U32.HI R7, RZ, 0x3, R6 ;  /* 0x00000003ff077819 */ /* 0x000fc40000011606 */
[C---:B------:R-:W-:Y:S01]  /*0960*/  R2P PR, R4.reuse, 0x6 ;  /* 0x0000000604007804 */ /* 0x040fe20000000000 */
[----:B------:R-:W-:Y:S01]  /*0970*/  IMAD.SHL.U32 R4, R4, 0x40, RZ ;  /* 0x0000004004047824 */ /* 0x000fe200078e00ff */
[----:B------:R-:W-:Y:S01]  /*0980*/  LOP3.LUT R7, R7, R6, R8, 0x1e, !PT ;  /* 0x0000000607077212 */ /* 0x000fe200078e1e08 */
[----:B------:R-:W-:Y:S01]  /*0990*/  IMAD.SHL.U32 R6, R5, 0x40, RZ ;  /* 0x0000004005067824 */ /* 0x000fe200078e00ff */
[----:B------:R-:W-:Y:S02]  /*09a0*/  SEL R167, R175, 0xffffffe0, !P0 ;  /* 0xffffffe0afa77807 */ /* 0x000fe40004000000 */
[----:B------:R-:W-:Y:S01]  /*09b0*/  LOP3.LUT P0, RZ, R5, 0x2, RZ, 0xc0, !PT ;  /* 0x0000000205ff7812 */ /* 0x000fe2000780c0ff */
[----:B------:R-:W-:Y:S01]  /*09c0*/  IMAD.IADD R190, R7, 0x1, R190 ;  /* 0x0000000107be7824 */ /* 0x000fe200078e02be */
[----:B------:R-:W-:Y:S02]  /*09d0*/  LOP3.LUT R13, R13, 0x1c0, RZ, 0xc0, !PT ;  /* 0x000001c00d0d7812 */ /* 0x000fe400078ec0ff */
[----:B------:R-:W-:-:S02]  /*09e0*/  LOP3.LUT R5, R4, 0x1c0, RZ, 0xc0, !PT ;  /* 0x000001c004057812 */ /* 0x000fc400078ec0ff */
[----:B------:R-:W-:Y:S02]  /*09f0*/  LEA.HI R13, R13, R13, RZ, 0x1d ;  /* 0x0000000d0d0d7211 */ /* 0x000fe400078fe8ff */
[----:B------:R-:W-:Y:S02]  /*0a00*/  LOP3.LUT R177, R177, 0x8, RZ, 0xc0, !PT ;  /* 0x00000008b1b17812 */ /* 0x000fe400078ec0ff */
[----:B------:R-:W-:Y:S02]  /*0a10*/  SHF.R.U32.HI R4, RZ, 0x3, R5 ;  /* 0x00000003ff047819 */ /* 0x000fe40000011605 */
[----:B------:R-:W-:Y:S02]  /*0a20*/  IADD3 R182, R13, R182, R14 ;  /* 0x000000b60db67210 */ /* 0x000fe40007ffe00e */
[----:B------:R-:W-:Y:S02]  /*0a30*/  LOP3.LUT R5, R4, R5, R177, 0x1e, !PT ;  /* 0x0000000504057212 */ /* 0x000fe400078e1eb1 */
[----:B------:R-:W-:Y:S01]  /*0a40*/  LOP3.LUT R11, R11, 0xc0, RZ, 0xc0, !PT ;  /* 0x000000c00b0b7812 */ /* 0x000fe200078ec0ff */
[----:B------:R-:W-:Y:S01]  /*0a50*/  IMAD.SHL.U32 R182, R182, 0x2, RZ ;  /* 0x00000002b6b67824 */ /* 0x000fe200078e00ff */
[----:B------:R-:W-:Y:S01]  /*0a60*/  LOP3.LUT R2, R6, 0xc0, RZ, 0xc0, !PT ;  /* 0x000000c006027812 */ /* 0x000fe200078ec0ff */
[----:B------:R-:W-:Y:S01]  /*0a70*/  IMAD.IADD R172, R172, 0x1, R5 ;  /* 0x00000001acac7824 */ /* 0x000fe200078e0205 */
[----:B------:R-:W-:-:S02]  /*0a80*/  LOP3.LUT R12, R11, 0x8, R12, 0xf8, !PT ;  /* 0x000000080b0c7812 */ /* 0x000fc400078ef80c */
[----:B------:R-:W-:Y:S02]  /*0a90*/  SHF.R.U32.HI R11, RZ, 0x3, R11 ;  /* 0x00000003ff0b7819 */ /* 0x000fe4000001160b */
[----:B------:R-:W-:Y:S02]  /*0aa0*/  LOP3.LUT R176, R8, 0x10, R9, 0xf8, !PT ;  /* 0x0000001008b07812 */ /* 0x000fe400078ef809 */
[----:B------:R-:W-:Y:S02]  /*0ab0*/  LOP3.LUT R11, R12, R11, RZ, 0x3c, !PT ;  /* 0x0000000b0c0b7212 */ /* 0x000fe400078e3cff */
[----:B------:R-:W-:Y:S02]  /*0ac0*/  SHF.R.U32.HI R9, RZ, 0x3, R2 ;  /* 0x00000003ff097819 */ /* 0x000fe40000011602 */
[----:B------:R-:W-:Y:S01]  /*0ad0*/  SEL R188, R188, 0x10, !P6 ;  /* 0x00000010bcbc7807 */ /* 0x000fe20007000000 */
[----:B------:R-:W-:Y:S01]  /*0ae0*/  IMAD.U32 R174, R174, 0x20, R11 ;  /* 0x00000020aeae7824 */ /* 0x000fe200078e000b */
[----:B------:R-:W-:-:S02]  /*0af0*/  IADD3 R183, R182, 0x40, RZ ;  /* 0x00000040b6b77810 */ /* 0x000fc40007ffe0ff */
[----:B------:R-:W-:Y:S01]  /*0b00*/  LEA R172, R172, 0x8000, 0x1 ;  /* 0x00008000acac7811 */ /* 0x000fe200078e08ff */
[C---:B------:R-:W-:Y:S01]  /*0b10*/  IMAD.IADD R185, R182.reuse, 0x1, R188 ;  /* 0x00000001b6b97824 */ /* 0x040fe200078e02bc */
[----:B------:R-:W-:Y:S01]  /*0b20*/  @P4 IADD3 R183, R182, -0x40, RZ ;  /* 0xffffffc0b6b74810 */ /* 0x000fe20007ffe0ff */
[C---:B------:R-:W-:Y:S01]  /*0b30*/  IMAD R167, R174.reuse, 0x2, R167 ;  /* 0x00000002aea77824 */ /* 0x040fe200078e02a7 */
[----:B------:R-:W-:Y:S01]  /*0b40*/  LOP3.LUT R176, R9, R176, R2, 0x1e, !PT ;  /* 0x000000b009b07212 */ /* 0x000fe200078e1e02 */
[----:B------:R-:W-:Y:S01]  /*0b50*/  IMAD.SHL.U32 R174, R174, 0x2, RZ ;  /* 0x00000002aeae7824 */ /* 0x000fe200078e00ff */
[----:B------:R-:W-:Y:S01]  /*0b60*/  SEL R186, R175, 0xffffffe0, !P5 ;  /* 0xffffffe0afba7807 */ /* 0x000fe20006800000 */
[----:B------:R-:W-:Y:S01]  /*0b70*/  IMAD.IADD R188, R188, 0x1, R183 ;  /* 0x00000001bcbc7824 */ /* 0x000fe200078e02b7 */
[----:B------:R-:W-:Y:S01]  /*0b80*/  SEL R165, R165, 0xffffffc0, !P2 ;  /* 0xffffffc0a5a57807 */ /* 0x000fe20005000000 */
[----:B------:R-:W-:Y:S01]  /*0b90*/  IMAD.IADD R176, R3, 0x1, R176 ;  /* 0x0000000103b07824 */ /* 0x000fe200078e02b0 */
[----:B------:R-:W-:Y:S01]  /*0ba0*/  IADD3 R171, R172, 0x20, RZ ;  /* 0x00000020acab7810 */ /* 0x000fe20007ffe0ff */
[--C-:B------:R-:W-:Y:S01]  /*0bb0*/  IMAD.IADD R184, R182, 0x1, R186.reuse ;  /* 0x00000001b6b87824 */ /* 0x100fe200078e02ba */
[----:B------:R-:W-:Y:S01]  /*0bc0*/  LOP3.LUT R177, R9, R2, R177, 0x1e, !PT ;  /* 0x0000000209b17212 */ /* 0x000fe200078e1eb1 */
[----:B------:R-:W-:Y:S01]  /*0bd0*/  IMAD.IADD R191, R185, 0x1, R186 ;  /* 0x00000001b9bf7824 */ /* 0x000fe200078e02ba */
[----:B------:R-:W-:Y:S01]  /*0be0*/  LEA R190, R190, 0x6000, 0x1 ;  /* 0x00006000bebe7811 */ /* 0x000fe200078e08ff */
[----:B------:R-:W-:Y:S01]  /*0bf0*/  IMAD.IADD R187, R186, 0x1, R183 ;  /* 0x00000001babb7824 */ /* 0x000fe200078e02b7 */
[C---:B------:R-:W-:Y:S01]  /*0c00*/  @P1 IADD3 R171, R172.reuse, -0x20, RZ ;  /* 0xffffffe0acab1810 */ /* 0x040fe20007ffe0ff */
[----:B------:R-:W-:Y:S01]  /*0c10*/  IMAD.IADD R170, R172, 0x1, R165 ;  /* 0x00000001acaa7824 */ /* 0x000fe200078e02a5 */
[----:B------:R-:W-:Y:S01]  /*0c20*/  IADD3 R189, R190, 0x20, RZ ;  /* 0x00000020bebd7810 */ /* 0x000fe20007ffe0ff */
[----:B------:R-:W-:Y:S01]  /*0c30*/  IMAD.IADD R177, R0, 0x1, R177 ;  /* 0x0000000100b17824 */ /* 0x000fe200078e02b1 */
[----:B------:R-:W-:Y:S01]  /*0c40*/  SEL R175, R175, 0xffffffe0, !P0 ;  /* 0xffffffe0afaf7807 */ /* 0x000fe20004000000 */
[----:B------:R-:W-:Y:S01]  /*0c50*/  IMAD.IADD R186, R186, 0x1, R188 ;  /* 0x00000001baba7824 */ /* 0x000fe200078e02bc */
[----:B------:R-:W-:Y:S01]  /*0c60*/  @P3 IADD3 R189, R190, -0x20, RZ ;  /* 0xffffffe0bebd3810 */ /* 0x000fe20007ffe0ff */
[----:B------:R-:W-:Y:S01]  /*0c70*/  IMAD.IADD R165, R165, 0x1, R171 ;  /* 0x00000001a5a57824 */ /* 0x000fe200078e02ab */
[----:B------:R-:W-:-:S02]  /*0c80*/  IADD3 R166, R171, 0x2000, RZ ;  /* 0x00002000aba67810 */ /* 0x000fc40007ffe0ff */
[C---:B------:R-:W-:Y:S02]  /*0c90*/  IADD3 R164, R171.reuse, 0x4000, RZ ;  /* 0x00004000aba47810 */ /* 0x040fe40007ffe0ff */
[----:B------:R-:W-:Y:S02]  /*0ca0*/  IADD3 R3, R171, 0x6000, RZ ;  /* 0x00006000ab037810 */ /* 0x000fe40007ffe0ff */
.L_x_132:
[----:B------:R-:W-:Y:S01]  /*0cb0*/  ULDC.64 UR6, c[0x0][0x258] ;  /* 0x0000960000067ab9 */ /* 0x000fe20000000a00 */
[----:B------:R-:W-:Y:S01]  /*0cc0*/  ISETP.NE.U32.AND P1, PT, RZ, c[0x0][0x250], PT ;  /* 0x00009400ff007a0c */ /* 0x000fe20003f25070 */
[----:B------:R-:W-:Y:S02]  /*0cd0*/  UISETP.NE.U32.AND UP1, UPT, URZ, UR6, UPT ;  /* 0x000000063f00728c */ /* 0x000fe4000bf25070 */
[----:B------:R-:W-:Y:S01]  /*0ce0*/  ULDC.64 UR8, c[0x0][0x258] ;  /* 0x0000960000087ab9 */ /* 0x000fe20000000a00 */
[----:B------:R-:W-:Y:S01]  /*0cf0*/  ISETP.NE.AND.EX P1, PT, RZ, c[0x0][0x254], PT, P1 ;  /* 0x00009500ff007a0c */ /* 0x000fe20003f25310 */
[----:B------:R-:W-:Y:S02]  /*0d00*/  UISETP.NE.AND.EX UP1, UPT, URZ, UR7, UPT, UP1 ;  /* 0x000000073f00728c */ /* 0x000fe4000bf25310 */
[----:B------:R-:W-:-:S04]  /*0d10*/  ULDC.64 UR28, c[0x0][0x118] ;  /* 0x00004600001c7ab9 */ /* 0x000fc80000000a00 */
[----:B------:R-:W-:-:S05]  /*0d20*/  PLOP3.LUT P0, PT, PT, PT, UP1, 0x80, 0x0 ;  /* 0x000000000000781c */ /* 0x000fca0003f0f018 */
[----:B------:R-:W-:Y:S01]  /*0d30*/  @UP1 UMOV UR6, 0x4 ;  /* 0x0000000400061882 */ /* 0x000fe20000000000 */
[----:B-1----:R-:W1:Y:S01]  /*0d40*/  @P1 S2R R5, SR_CTAID.Y ;  /* 0x0000000000051919 */ /* 0x002e620000002600 */
[----:B------:R-:W-:-:S06]  /*0d50*/  @P1 IMAD.MOV.U32 R0, RZ, RZ, 0x4 ;  /* 0x00000004ff001424 */ /* 0x000fcc00078e00ff */
[----:B------:R-:W2:Y:S01]  /*0d60*/  @P0 S2R R8, SR_CTAID.Y ;  /* 0x0000000000080919 */ /* 0x000ea20000002600 */
[----:B-1----:R-:W-:-:S05]  /*0d70*/  @P1 IMAD.WIDE R6, R5, R0, c[0x0][0x250] ;  /* 0x0000940005061625 */ /* 0x002fca00078e0200 */
[----:B------:R-:W3:Y:S01]  /*0d80*/  @P1 LDG.E R2, [R6.64] ;  /* 0x0000001c06021981 */ /* 0x000ee2000c1e1900 */
[----:B--2---:R-:W1:Y:S02]  /*0d90*/  @P0 R2UR UR7, R8 ;  /* 0x00000000080703c2 */ /* 0x004e6400000e0000 */
[----:B-1----:R-:W-:Y:S02]  /*0da0*/  @UP1 UIMAD.WIDE UR6, UR7, UR6, UR8 ;  /* 0x00000006070612a5 */ /* 0x002fe4000f8e0208 */
[----:B------:R-:W-:Y:S02]  /*0db0*/  UMOV UR27, URZ ;  /* 0x0000003f001b7c82 */ /* 0x000fe40008000000 */
[----:B------:R-:W-:Y:S02]  /*0dc0*/  ULDC.64 UR8, c[0x0][0x218] ;  /* 0x0000860000087ab9 */ /* 0x000fe40000000a00 */
[----:B------:R-:W-:Y:S02]  /*0dd0*/  IMAD.U32 R4, RZ, RZ, UR6 ;  /* 0x00000006ff047e24 */ /* 0x000fe4000f8e00ff */
[----:B------:R-:W-:Y:S01]  /*0de0*/  IMAD.U32 R5, RZ, RZ, UR7 ;  /* 0x00000007ff057e24 */ /* 0x000fe2000f8e00ff */
[----:B------:R-:W-:-:S04]  /*0df0*/  ULDC.64 UR6, c[0x0][0x268] ;  /* 0x00009a0000067ab9 */ /* 0x000fc80000000a00 */
[----:B------:R-:W2:Y:S01]  /*0e00*/  @P0 LDG.E R0, [R4.64] ;  /* 0x0000001c04000981 */ /* 0x000ea2000c1e1900 */
[----:B------:R-:W-:-:S04]  /*0e10*/  @!UP1 UISETP.NE.U32.AND UP0, UPT, URZ, UR6, UPT ;  /* 0x000000063f00928c */ /* 0x000fc8000bf05070 */
[----:B------:R-:W-:-:S04]  /*0e20*/  @!UP1 UISETP.NE.AND.EX UP0, UPT, URZ, UR7, UPT, UP0 ;  /* 0x000000073f00928c */ /* 0x000fc8000bf05300 */
[----:B------:R-:W-:Y:S02]  /*0e30*/  @!UP1 USEL UR9, URZ, UR9, !UP0 ;  /* 0x000000093f099287 */ /* 0x000fe4000c000000 */
[----:B------:R-:W-:Y:S01]  /*0e40*/  USHF.L.U32 UR6, UR41, 0x7, URZ ;  /* 0x0000000729067899 */ /* 0x000fe2000800063f */
[----:B---3--:R-:W1:Y:S08]  /*0e50*/  @P1 R2UR UR27, R2 ;  /* 0x00000000021b13c2 */ /* 0x008e7000000e0000 */
[----:B--2---:R-:W1:Y:S02]  /*0e60*/  @P0 R2UR UR10, R0 ;  /* 0x00000000000a03c2 */ /* 0x004e6400000e0000 */
[----:B-1----:R-:W-:-:S02]  /*0e70*/  @UP1 UIADD3 UR7, UR10, -UR27, URZ ;  /* 0x8000001b0a071290 */ /* 0x002fc4000fffe03f */
[----:B------:R-:W-:-:S04]  /*0e80*/  @!UP1 UIADD3 UR7, UR9, UR8, -UR27 ;  /* 0x0000000809079290 */ /* 0x000fc8000fffe81b */
[----:B------:R-:W-:-:S06]  /*0e90*/  UISETP.GE.AND UP0, UPT, UR6, UR7, UPT ;  /* 0x000000070600728c */ /* 0x000fcc000bf06270 */
[----:B------:R-:W-:-:S13]  /*0ea0*/  PLOP3.LUT P0, PT, PT, PT, UP0, 0x80, 0x0 ;  /* 0x000000000000781c */ /* 0x000fda0003f0f008 */
[----:B-----5:R-:W-:Y:S05]  /*0eb0*/  @P0 BRA `(.L_x_124) ;  /* 0x00004bf000000947 */ /* 0x020fea0003800000 */
[----:B------:R-:W-:Y:S01]  /*0ec0*/  IABS R4, c[0x0][0x1c8] ;  /* 0x0000720000047a13 */ /* 0x000fe20000000000 */
[----:B------:R-:W1:Y:S01]  /*0ed0*/  S2R R0, SR_CTAID.Z ;  /* 0x0000000000007919 */ /* 0x000e620000002700 */
[----:B------:R-:W2:Y:S01]  /*0ee0*/  S2UR UR32, SR_CTAID.Z ;  /* 0x00000000002079c3 */ /* 0x000ea20000002700 */
[----:B------:R-:W-:Y:S01]  /*0ef0*/  ULDC UR7, c[0x0][0x1c8] ;  /* 0x0000720000077ab9 */ /* 0x000fe20000000800 */
[----:B------:R-:W3:Y:S01]  /*0f00*/  I2F.RP R5, R4 ;  /* 0x0000000400057306 */ /* 0x000ee20000209400 */
[----:B------:R-:W-:Y:S02]  /*0f10*/  ULDC.64 UR8, c[0x0][0x240] ;  /* 0x0000900000087ab9 */ /* 0x000fe40000000a00 */
[----:B------:R-:W-:Y:S02]  /*0f20*/  UISETP.NE.U32.AND UP1, UPT, URZ, UR8, UPT ;  /* 0x000000083f00728c */ /* 0x000fe4000bf25070 */
[----:B------:R-:W-:Y:S01]  /*0f30*/  ULDC UR58, c[0x0][0x214] ;  /* 0x00008500003a7ab9 */ /* 0x000fe20000000800 */
[----:B------:R-:W4:Y:S01]  /*0f40*/  S2UR UR33, SR_CTAID.Y ;  /* 0x00000000002179c3 */ /* 0x000f220000002600 */
[----:B------:R-:W-:-:S02]  /*0f50*/  UISETP.NE.AND.EX UP1, UPT, URZ, UR9, UPT, UP1 ;  /* 0x000000093f00728c */ /* 0x000fc4000bf25310 */
[----:B------:R-:W-:Y:S02]  /*0f60*/  ULDC.U8 UR31, c[0x0][0x328] ;  /* 0x0000ca00001f7ab9 */ /* 0x000fe40000000000 */
[----:B------:R-:W-:Y:S02]  /*0f70*/  UIADD3 UR9, UR58, 0x7f, URZ ;  /* 0x0000007f3a097890 */ /* 0x000fe4000fffe03f */
[----:B------:R-:W-:Y:S02]  /*0f80*/  UISETP.NE.AND UP0, UPT, UR31, URZ, UPT ;  /* 0x0000003f1f00728c */ /* 0x000fe4000bf05270 */
[----:B------:R-:W-:Y:S01]  /*0f90*/  USHF.R.S32.HI UR8, URZ, 0x1f, UR9 ;  /* 0x0000001f3f087899 */ /* 0x000fe20008011409 */
[----:B---3--:R-:W3:Y:S01]  /*0fa0*/  MUFU.RCP R6, R5 ;  /* 0x0000000500067308 */ /* 0x008ee20000001000 */
[----:B------:R-:W-:Y:S02]  /*0fb0*/  ULDC UR30, c[0x0][0x214] ;  /* 0x00008500001e7ab9 */ /* 0x000fe40000000800 */
[----:B------:R-:W-:Y:S01]  /*0fc0*/  ULEA.HI UR35, UR8, UR9, URZ, 0x7 ;  /* 0x0000000908237291 */ /* 0x000fe2000f8f383f */
[----:B-1----:R-:W-:Y:S01]  /*0fd0*/  IABS R0, R0 ;  /* 0x0000000000007213 */ /* 0x002fe20000000000 */
[----:B--2---:R-:W-:-:S02]  /*0fe0*/  ULOP3.LUT UR7, UR32, UR7, URZ, 0x3c, !UPT ;  /* 0x0000000720077292 */ /* 0x004fc4000f8e3c3f */
[----:B------:R-:W-:Y:S02]  /*0ff0*/  ULDC UR36, c[0x0][0x22c] ;  /* 0x00008b0000247ab9 */ /* 0x000fe40000000800 */
[----:B------:R-:W-:Y:S02]  /*1000*/  ULDC UR8, c[0x0][0x1c0] ;  /* 0x0000700000087ab9 */ /* 0x000fe40000000800 */
[----:B------:R-:W-:Y:S01]  /*1010*/  ISETP.LE.AND P1, PT, RZ, UR7, PT ;  /* 0x00000007ff007c0c */ /* 0x000fe2000bf23270 */
[----:B------:R-:W-:Y:S02]  /*1020*/  ULDC.U8 UR34, c[0x0][0x3d0] ;  /* 0x0000f40000227ab9 */ /* 0x000fe40000000000 */
[----:B----4-:R-:W-:Y:S01]  /*1030*/  UIMAD.WIDE UR10, UR33, 0x80, URZ ;  /* 0x00000080210a78a5 */ /* 0x010fe2000f8e023f */
[----:B---3--:R-:W-:Y:S01]  /*1040*/  IADD3 R6, R6, 0xffffffe, RZ ;  /* 0x0ffffffe06067810 */ /* 0x008fe20007ffe0ff */
[----:B------:R-:W-:Y:S01]  /*1050*/  @UP0 UIMAD UR7, UR33, UR30, URZ ;  /* 0x0000001e210702a4 */ /* 0x000fe2000f8e023f */
[----:B------:R-:W-:Y:S01]  /*1060*/  ISETP.NE.AND P0, PT, RZ, UR34, PT ;  /* 0x00000022ff007c0c */ /* 0x000fe2000bf05270 */
[----:B------:R-:W-:Y:S01]  /*1070*/  USEL UR49, UR10, URZ, UP1 ;  /* 0x0000003f0a317287 */ /* 0x000fe20008800000 */
[----:B------:R-:W1:Y:S01]  /*1080*/  F2I.FTZ.U32.TRUNC.NTZ R7, R6 ;  /* 0x0000000600077305 */ /* 0x000e62000021f000 */
[----:B------:R-:W-:-:S02]  /*1090*/  ULOP3.LUT UR10, UR35, 0xffffff80, URZ, 0xc0, !UPT ;  /* 0xffffff80230a7892 */ /* 0x000fc4000f8ec03f */
[----:B------:R-:W-:Y:S02]  /*10a0*/  UIMAD UR36, UR32, UR36, URZ ;  /* 0x00000024202472a4 */ /* 0x000fe4000f8e023f */
[----:B------:R-:W-:Y:S02]  /*10b0*/  @!UP0 UIMAD UR8, UR33, UR8, UR32 ;  /* 0x00000008210882a4 */ /* 0x000fe4000f8e0220 */
[----:B------:R-:W-:Y:S02]  /*10c0*/  UIADD3 UR10, UR10, -0x80, URZ ;  /* 0xffffff800a0a7890 */ /* 0x000fe4000fffe03f */
[----:B------:R-:W-:Y:S02]  /*10d0*/  ULDC UR38, c[0x0][0x234] ;  /* 0x00008d0000267ab9 */ /* 0x000fe40000000800 */
[----:B------:R-:W-:Y:S02]  /*10e0*/  ULDC UR52, c[0x0][0x1c0] ;  /* 0x0000700000347ab9 */ /* 0x000fe40000000800 */
[----:B------:R-:W-:-:S02]  /*10f0*/  USEL UR48, UR11, URZ, UP1 ;  /* 0x0000003f0b307287 */ /* 0x000fc40008800000 */
[----:B------:R-:W-:Y:S01]  /*1100*/  @UP0 UIMAD UR34, UR32, UR38, UR7 ;  /* 0x00000026202202a4 */ /* 0x000fe2000f8e0207 */
[--C-:B-1----:R-:W-:Y:S01]  /*1110*/  IMAD.MOV R2, RZ, RZ, -R7.reuse ;  /* 0x000000ffff027224 */ /* 0x102fe200078e0a07 */
[----:B------:R-:W-:Y:S01]  /*1120*/  USHF.R.S32.HI UR43, URZ, 0x1f, UR27 ;  /* 0x0000001f3f2b7899 */ /* 0x000fe2000801141b */
[----:B------:R-:W-:Y:S01]  /*1130*/  IMAD.MOV.U32 R6, RZ, RZ, RZ ;  /* 0x000000ffff067224 */ /* 0x000fe200078e00ff */
[----:B------:R-:W-:Y:S01]  /*1140*/  USHF.R.S32.HI UR42, URZ, 0x1f, UR6 ;  /* 0x0000001f3f2a7899 */ /* 0x000fe20008011406 */
[----:B------:R-:W-:Y:S01]  /*1150*/  IMAD R2, R2, R4, RZ ;  /* 0x0000000402027224 */ /* 0x000fe200078e02ff */
[----:B------:R-:W-:Y:S02]  /*1160*/  USHF.R.S32.HI UR44, URZ, 0x1f, UR33 ;  /* 0x0000001f3f2c7899 */ /* 0x000fe40008011421 */
[----:B------:R-:W-:Y:S01]  /*1170*/  USHF.R.S32.HI UR37, URZ, 0x1f, UR32 ;  /* 0x0000001f3f257899 */ /* 0x000fe20008011420 */
[----:B------:R-:W-:Y:S01]  /*1180*/  IMAD.HI.U32 R7, R7, R2, R6 ;  /* 0x0000000207077227 */ /* 0x000fe200078e0006 */
[----:B------:R-:W-:-:S02]  /*1190*/  USHF.R.S32.HI UR52, URZ, 0x1f, UR52 ;  /* 0x0000001f3f347899 */ /* 0x000fc40008011434 */
[----:B------:R-:W-:Y:S02]  /*11a0*/  @!UP0 UIMAD UR34, UR8, UR30, URZ ;  /* 0x0000001e082282a4 */ /* 0x000fe4000f8e023f */
[----:B------:R-:W-:Y:S01]  /*11b0*/  USHF.R.S32.HI UR45, URZ, 0x1f, UR36 ;  /* 0x0000001f3f2d7899 */ /* 0x000fe20008011424 */
[----:B------:R-:W-:Y:S01]  /*11c0*/  IMAD.HI.U32 R10, R7, R0, RZ ;  /* 0x00000000070a7227 */ /* 0x000fe200078e00ff */
[----:B------:R-:W-:-:S03]  /*11d0*/  USHF.R.S32.HI UR11, URZ, 0x1f, UR10 ;  /* 0x0000001f3f0b7899 */ /* 0x000fc6000801140a */
[----:B------:R-:W-:-:S04]  /*11e0*/  IMAD.MOV R5, RZ, RZ, -R10 ;  /* 0x000000ffff057224 */ /* 0x000fc800078e0a0a */
[C---:B------:R-:W-:Y:S02]  /*11f0*/  IMAD R5, R4.reuse, R5, R0 ;  /* 0x0000000504057224 */ /* 0x040fe400078e0200 */
[----:B------:R-:W1:Y:S03]  /*1200*/  S2R R0, SR_CTAID.X ;  /* 0x0000000000007919 */ /* 0x000e660000002500 */
[----:B------:R-:W-:-:S13]  /*1210*/  ISETP.GT.U32.AND P2, PT, R4, R5, PT ;  /* 0x000000050400720c */ /* 0x000fda0003f44070 */
[----:B------:R-:W-:Y:S01]  /*1220*/  @!P2 IMAD.IADD R5, R5, 0x1, -R4 ;  /* 0x000000010505a824 */ /* 0x000fe200078e0a04 */
[----:B------:R-:W-:Y:S02]  /*1230*/  @!P2 IADD3 R10, R10, 0x1, RZ ;  /* 0x000000010a0aa810 */ /* 0x000fe40007ffe0ff */
[----:B------:R-:W-:Y:S02]  /*1240*/  ISETP.NE.AND P2, PT, RZ, c[0x0][0x1c8], PT ;  /* 0x00007200ff007a0c */ /* 0x000fe40003f45270 */
[----:B------:R-:W-:Y:S01]  /*1250*/  ISETP.GE.U32.AND P3, PT, R5, R4, PT ;  /* 0x000000040500720c */ /* 0x000fe20003f66070 */
[----:B-1----:R-:W-:-:S04]  /*1260*/  IMAD.WIDE.U32 R4, R0, c[0x0][0x3d8], RZ ;  /* 0x0000f60000047a25 */ /* 0x002fc800078e00ff */
[----:B------:R-:W-:Y:S01]  /*1270*/  IMAD R2, R0, c[0x0][0x3dc], R5 ;  /* 0x0000f70000027a24 */ /* 0x000fe200078e0205 */
[----:B------:R-:W-:-:S04]  /*1280*/  SEL R4, R4, RZ, P0 ;  /* 0x000000ff04047207 */ /* 0x000fc80000000000 */
[----:B------:R-:W-:-:S03]  /*1290*/  SEL R2, R2, RZ, P0 ;  /* 0x000000ff02027207 */ /* 0x000fc60000000000 */
[----:B------:R-:W-:-:S05]  /*12a0*/  @P3 IADD3 R10, R10, 0x1, RZ ;  /* 0x000000010a0a3810 */ /* 0x000fca0007ffe0ff */
[----:B------:R-:W-:Y:S01]  /*12b0*/  @!P1 IMAD.MOV R10, RZ, RZ, -R10 ;  /* 0x000000ffff0a9224 */ /* 0x000fe200078e0a0a */
[----:B------:R-:W-:Y:S02]  /*12c0*/  PLOP3.LUT P1, PT, PT, PT, UP0, 0x80, 0x0 ;  /* 0x000000000000781c */ /* 0x000fe40003f2f008 */
[----:B------:R-:W-:-:S04]  /*12d0*/  @!P2 LOP3.LUT R10, RZ, c[0x0][0x1c8], RZ, 0x33, !PT ;  /* 0x00007200ff0aaa12 */ /* 0x000fc800078e33ff */
[----:B------:R-:W-:-:S07]  /*12e0*/  SHF.R.S32.HI R9, RZ, 0x1f, R10 ;  /* 0x0000001fff097819 */ /* 0x000fce000001140a */
[----:B------:R-:W-:Y:S05]  /*12f0*/  @!P1 BRA `(.L_x_125) ;  /* 0x0000003000009947 */ /* 0x000fea0003800000 */
[----:B------:R-:W-:-:S04]  /*1300*/  UIMAD UR7, UR56, UR33, URZ ;  /* 0x00000021380772a4 */ /* 0x000fc8000f8e023f */
[----:B------:R-:W-:Y:S01]  /*1310*/  UIMAD UR38, UR57, UR32, UR7 ;  /* 0x00000020392672a4 */ /* 0x000fe2000f8e0207 */
[----:B------:R-:W-:Y:S05]  /*1320*/  BRA `(.L_x_126) ;  /* 0x0000004000007947 */ /* 0x000fea0003800000 */
.L_x_125:
[----:B------:R-:W-:Y:S02]  /*1330*/  ULDC UR7, c[0x0][0x1c0] ;  /* 0x0000700000077ab9 */ /* 0x000fe40000000800 */
[----:B------:R-:W-:Y:S02]  /*1340*/  UIMAD UR7, UR33, UR7, UR32 ;  /* 0x00000007210772a4 */ /* 0x000fe4000f8e0220 */
[----:B------:R-:W-:Y:S02]  /*1350*/  ULDC UR8, c[0x0][0x224] ;  /* 0x0000890000087ab9 */ /* 0x000fe40000000800 */
[----:B------:R-:W-:Y:S02]  /*1360*/  UIMAD UR38, UR7, UR8, URZ ;  /* 0x00000008072672a4 */ /* 0x000fe4000f8e023f */
.L_x_126:
[----:B------:R-:W1:Y:S01]  /*1370*/  S2R R5, SR_TID.X ;  /* 0x0000000000057919 */ /* 0x000e620000002100 */
[----:B------:R-:W-:Y:S01]  /*1380*/  ULDC.64 UR30, c[0x0][0x1a8] ;  /* 0x00006a00001e7ab9 */ /* 0x000fe20000000a00 */
[----:B------:R-:W-:Y:S01]  /*1390*/  SHF.R.S32.HI R193, RZ, 0x1f, R180 ;  /* 0x0000001fffc17819 */ /* 0x000fe200000114b4 */
[----:B------:R-:W-:Y:S01]  /*13a0*/  ULDC.64 UR8, c[0x0][0x378] ;  /* 0x0000de0000087ab9 */ /* 0x000fe20000000a00 */
[----:B------:R-:W2:Y:S01]  /*13b0*/  S2R R6, SR_CTAID.Y ;  /* 0x0000000000067919 */ /* 0x000ea20000002600 */
[----:B------:R-:W-:-:S02]  /*13c0*/  UIMAD UR30, UR37, UR30, URZ ;  /* 0x0000001e251e72a4 */ /* 0x000fc4000f8e023f */
[----:B------:R-:W-:Y:S02]  /*13d0*/  UIMAD UR7, UR37, UR8, URZ ;  /* 0x00000008250772a4 */ /* 0x000fe4000f8e023f */
[----:B------:R-:W-:Y:S02]  /*13e0*/  UIMAD UR40, UR32, UR31, UR30 ;  /* 0x0000001f202872a4 */ /* 0x000fe4000f8e021e */
[----:B------:R-:W-:Y:S02]  /*13f0*/  UIMAD UR39, UR32, UR9, UR7 ;  /* 0x00000009202772a4 */ /* 0x000fe4000f8e0207 */
[----:B------:R-:W-:Y:S02]  /*1400*/  ULDC.64 UR30, c[0x0][0x188] ;  /* 0x00006200001e7ab9 */ /* 0x000fe40000000a00 */
[----:B------:R-:W-:Y:S02]  /*1410*/  ULDC.64 UR8, c[0x0][0x178] ;  /* 0x00005e0000087ab9 */ /* 0x000fe40000000a00 */
[----:B------:R-:W-:-:S02]  /*1420*/  UIMAD UR7, UR44, UR8, URZ ;  /* 0x000000082c0772a4 */ /* 0x000fc4000f8e023f */
[----:B------:R-:W-:Y:S02]  /*1430*/  UIMAD UR30, UR44, UR30, URZ ;  /* 0x0000001e2c1e72a4 */ /* 0x000fe4000f8e023f */
[----:B------:R-:W-:Y:S02]  /*1440*/  UIMAD UR37, UR33, UR9, UR7 ;  /* 0x00000009212572a4 */ /* 0x000fe4000f8e0207 */
[----:B------:R-:W-:Y:S01]  /*1450*/  UIMAD UR31, UR33, UR31, UR30 ;  /* 0x0000001f211f72a4 */ /* 0x000fe2000f8e021e */
[----:B-1----:R-:W-:Y:S01]  /*1460*/  SHF.R.S32.HI R0, RZ, 0x1f, R5 ;  /* 0x0000001fff007819 */ /* 0x002fe20000011405 */
[----:B------:R-:W-:Y:S02]  /*1470*/  ULDC.64 UR8, c[0x0][0x368] ;  /* 0x0000da0000087ab9 */ /* 0x000fe40000000a00 */
[----:B------:R-:W-:Y:S01]  /*1480*/  UIMAD UR7, UR44, UR8, URZ ;  /* 0x000000082c0772a4 */ /* 0x000fe2000f8e023f */
[----:B------:R-:W-:Y:S01]  /*1490*/  LEA.HI R8, R0, R5, RZ, 0x2 ;  /* 0x0000000500087211 */ /* 0x000fe200078f10ff */
[----:B------:R-:W-:-:S02]  /*14a0*/  UIADD3 UR27, UP0, UR6, UR27, URZ ;  /* 0x0000001b061b7290 */ /* 0x000fc4000ff1e03f */
[----:B------:R-:W-:Y:S01]  /*14b0*/  UIMAD UR32, UR33, UR9, UR7 ;  /* 0x00000009212072a4 */ /* 0x000fe2000f8e0207 */
[----:B------:R-:W-:Y:S01]  /*14c0*/  LOP3.LUT R22, R8, 0xfffffffc, RZ, 0xc0, !PT ;  /* 0xfffffffc08167812 */ /* 0x000fe200078ec0ff */
[----:B------:R-:W-:Y:S01]  /*14d0*/  UIADD3.X UR30, UR43, UR42, URZ, UP0, !UPT ;  /* 0x0000002a2b1e7290 */ /* 0x000fe200087fe43f */
[----:B------:R-:W-:Y:S01]  /*14e0*/  SHF.R.S32.HI R8, RZ, 0x2, R8 ;  /* 0x00000002ff087819 */ /* 0x000fe20000011408 */
[----:B------:R-:W-:Y:S02]  /*14f0*/  ULDC.64 UR6, c[0x0][0x1a0] ;  /* 0x0000680000067ab9 */ /* 0x000fe40000000a00 */
[----:B------:R-:W-:Y:S01]  /*1500*/  IMAD.IADD R22, R5, 0x1, -R22 ;  /* 0x0000000105167824 */ /* 0x000fe200078e0a16 */
[----:B------:R-:W-:Y:S01]  /*1510*/  SHF.R.S32.HI R7, RZ, 0x1f, R8 ;  /* 0x0000001fff077819 */ /* 0x000fe20000011408 */
[----:B------:R-:W-:Y:S01]  /*1520*/  IMAD.WIDE.U32 R12, R8, c[0x0][0x1a0], RZ ;  /* 0x00006800080c7a25 */ /* 0x000fe200078e00ff */
[----:B------:R-:W-:Y:S02]  /*1530*/  UIMAD UR6, UR30, UR6, URZ ;  /* 0x000000061e0672a4 */ /* 0x000fe4000f8e023f */
[----:B------:R-:W-:Y:S01]  /*1540*/  ULDC.64 UR8, c[0x0][0x180] ;  /* 0x0000600000087ab9 */ /* 0x000fe20000000a00 */
[----:B------:R-:W-:Y:S01]  /*1550*/  IMAD.SHL.U32 R22, R22, 0x8, RZ ;  /* 0x0000000816167824 */ /* 0x000fe200078e00ff */
[----:B------:R-:W-:Y:S01]  /*1560*/  UIMAD UR6, UR27, UR7, UR6 ;  /* 0x000000071b0672a4 */ /* 0x000fe2000f8e0206 */
[----:B------:R-:W-:Y:S01]  /*1570*/  IMAD R11, R7, c[0x0][0x1a0], RZ ;  /* 0x00006800070b7a24 */ /* 0x000fe200078e02ff */
[----:B------:R-:W-:Y:S01]  /*1580*/  UIMAD UR8, UR44, UR8, URZ ;  /* 0x000000082c0872a4 */ /* 0x000fe2000f8e023f */
[----:B------:R-:W-:Y:S01]  /*1590*/  IMAD.MOV.U32 R16, RZ, RZ, R12 ;  /* 0x000000ffff107224 */ /* 0x000fe200078e000c */
[----:B------:R-:W-:Y:S01]  /*15a0*/  SHF.R.S32.HI R23, RZ, 0x1f, R22 ;  /* 0x0000001fff177819 */ /* 0x000fe20000011416 */
[C---:B------:R-:W-:Y:S01]  /*15b0*/  IMAD R11, R8.reuse, c[0x0][0x1a4], R11 ;  /* 0x00006900080b7a24 */ /* 0x040fe200078e020b */
[----:B------:R-:W-:Y:S01]  /*15c0*/  UIMAD UR8, UR33, UR9, UR8 ;  /* 0x00000009210872a4 */ /* 0x000fe2000f8e0208 */
[----:B------:R-:W-:Y:S01]  /*15d0*/  IMAD.WIDE.U32 R24, R8, c[0x0][0x198], RZ ;  /* 0x0000660008187a25 */ /* 0x000fe200078e00ff */
[----:B------:R-:W-:-:S03]  /*15e0*/  ULDC.64 UR42, c[0x0][0x200] ;  /* 0x00008000002a7ab9 */ /* 0x000fc60000000a00 */
[----:B--2---:R-:W-:-:S04]  /*15f0*/  IMAD.WIDE.U32 R14, R6, c[0x0][0x188], R22 ;  /* 0x00006200060e7a25 */ /* 0x004fc800078e0016 */
[----:B------:R-:W-:Y:S01]  /*1600*/  IMAD.IADD R17, R13, 0x1, R11 ;  /* 0x000000010d117824 */ /* 0x000fe200078e020b */
[----:B------:R-:W-:Y:S01]  /*1610*/  IADD3 R15, R15, UR31, RZ ;  /* 0x0000001f0f0f7c10 */ /* 0x000fe2000fffe0ff */
[----:B------:R-:W-:Y:S02]  /*1620*/  IMAD R13, R9, c[0x0][0x1b8], RZ ;  /* 0x00006e00090d7a24 */ /* 0x000fe400078e02ff */
[----:B------:R-:W-:Y:S02]  /*1630*/  IMAD.U32 R11, RZ, RZ, UR27 ;  /* 0x0000001bff0b7e24 */ /* 0x000fe4000f8e00ff */
[C---:B------:R-:W-:Y:S02]  /*1640*/  IMAD R13, R10.reuse, c[0x0][0x1bc], R13 ;  /* 0x00006f000a0d7a24 */ /* 0x040fe400078e020d */
[----:B------:R-:W-:-:S04]  /*1650*/  IMAD.WIDE.U32 R14, R10, c[0x0][0x1b8], R14 ;  /* 0x00006e000a0e7a25 */ /* 0x000fc800078e000e */
[----:B------:R-:W-:-:S04]  /*1660*/  IMAD.WIDE.U32 R16, R11, c[0x0][0x1a0], R16 ;  /* 0x000068000b107a25 */ /* 0x000fc800078e0010 */
[----:B------:R-:W-:Y:S01]  /*1670*/  IMAD.IADD R13, R15, 0x1, R13 ;  /* 0x000000010f0d7824 */ /* 0x000fe200078e020d */
[----:B------:R-:W-:Y:S01]  /*1680*/  IADD3 R15, P1, R14, R16, RZ ;  /* 0x000000100e0f7210 */ /* 0x000fe20007f3e0ff */
[----:B------:R-:W-:-:S03]  /*1690*/  IMAD.WIDE.U32 R18, R6, c[0x0][0x368], R22 ;  /* 0x0000da0006127a25 */ /* 0x000fc600078e0016 */
[----:B------:R-:W-:Y:S01]  /*16a0*/  IADD3.X R14, R13, UR6, R17, P1, !PT ;  /* 0x000000060d0e7c10 */ /* 0x000fe20008ffe411 */
[--C-:B------:R-:W-:Y:S01]  /*16b0*/  IMAD.WIDE.U32 R20, R6, c[0x0][0x180], R22.reuse ;  /* 0x0000600006147a25 */ /* 0x100fe200078e0016 */
[----:B------:R-:W-:Y:S01]  /*16c0*/  IADD3 R13, P1, R8, UR10, RZ ;  /* 0x0000000a080d7c10 */ /* 0x000fe2000ff3e0ff */
[----:B------:R-:W-:Y:S01]  /*16d0*/  ULDC.64 UR6, c[0x0][0x198] ;  /* 0x0000660000067ab9 */ /* 0x000fe20000000a00 */
[----:B------:R-:W-:Y:S01]  /*16e0*/  IADD3 R19, R19, UR32, RZ ;  /* 0x0000002013137c10 */ /* 0x000fe2000fffe0ff */
[----:B------:R-:W-:Y:S01]  /*16f0*/  IMAD R9, R9, c[0x0][0x1b0], RZ ;  /* 0x00006c0009097a24 */ /* 0x000fe200078e02ff */
[----:B------:R-:W-:Y:S01]  /*1700*/  IADD3.X R12, R7, UR11, RZ, P1, !PT ;  /* 0x0000000b070c7c10 */ /* 0x000fe20008ffe4ff */
[----:B------:R-:W-:Y:S01]  /*1710*/  IMAD.WIDE.U32 R22, R13, c[0x0][0x190], R22 ;  /* 0x000064000d167a25 */ /* 0x000fe200078e0016 */
[----:B------:R-:W-:Y:S01]  /*1720*/  IADD3 R17, R21, UR8, RZ ;  /* 0x0000000815117c10 */ /* 0x000fe2000fffe0ff */
[----:B------:R-:W-:Y:S02]  /*1730*/  UIMAD UR6, UR30, UR6, URZ ;  /* 0x000000061e0672a4 */ /* 0x000fe4000f8e023f */
[----:B------:R-:W-:Y:S01]  /*1740*/  IMAD R16, R12, c[0x0][0x190], RZ ;  /* 0x000064000c107a24 */ /* 0x000fe200078e02ff */
[----:B------:R-:W-:Y:S01]  /*1750*/  UIADD3 UR8, UR10, UR34, URZ ;  /* 0x000000220a087290 */ /* 0x000fe2000fffe03f */
[----:B------:R-:W-:Y:S01]  /*1760*/  IMAD R7, R7, c[0x0][0x198], RZ ;  /* 0x0000660007077a24 */ /* 0x000fe200078e02ff */
[----:B------:R-:W-:Y:S01]  /*1770*/  UIMAD UR6, UR27, UR7, UR6 ;  /* 0x000000071b0672a4 */ /* 0x000fe2000f8e0206 */
[----:B------:R-:W-:Y:S01]  /*1780*/  IMAD R11, R13, c[0x0][0x194], R16 ;  /* 0x000065000d0b7a24 */ /* 0x000fe200078e0210 */
[----:B------:R-:W-:Y:S01]  /*1790*/  UIMAD.WIDE UR8, UR8, UR59, UR42 ;  /* 0x0000003b080872a5 */ /* 0x000fe2000f8e022a */
[----:B------:R-:W-:-:S02]  /*17a0*/  IMAD.MOV.U32 R16, RZ, RZ, R20 ;  /* 0x000000ffff107224 */ /* 0x000fc400078e0014 */
[----:B------:R-:W-:Y:S02]  /*17b0*/  IMAD.IADD R23, R23, 0x1, R11 ;  /* 0x0000000117177824 */ /* 0x000fe400078e020b */
[----:B------:R-:W-:Y:S02]  /*17c0*/  IMAD R9, R10, c[0x0][0x1b4], R9 ;  /* 0x00006d000a097a24 */ /* 0x000fe400078e0209 */
[----:B------:R-:W-:-:S04]  /*17d0*/  IMAD.WIDE.U32 R22, R6, c[0x0][0x178], R22 ;  /* 0x00005e0006167a25 */ /* 0x000fc800078e0016 */
[----:B------:R-:W-:Y:S01]  /*17e0*/  IMAD R6, R8, c[0x0][0x19c], R7 ;  /* 0x0000670008067a24 */ /* 0x000fe200078e0207 */
[----:B------:R-:W-:Y:S01]  /*17f0*/  IADD3 R23, R23, UR37, RZ ;  /* 0x0000002517177c10 */ /* 0x000fe2000fffe0ff */
[----:B------:R-:W-:-:S03]  /*1800*/  IMAD.WIDE.U32 R10, R10, c[0x0][0x1b0], R16 ;  /* 0x00006c000a0a7a25 */ /* 0x000fc600078e0010 */
[----:B------:R-:W-:Y:S01]  /*1810*/  IADD3 R25, R25, R6, RZ ;  /* 0x0000000619197210 */ /* 0x000fe20007ffe0ff */
[----:B------:R-:W-:Y:S02]  /*1820*/  IMAD.U32 R6, RZ, RZ, UR27 ;  /* 0x0000001bff067e24 */ /* 0x000fe4000f8e00ff */
[----:B------:R-:W-:Y:S02]  /*1830*/  IMAD R12, R12, c[0x0][0x370], RZ ;  /* 0x0000dc000c0c7a24 */ /* 0x000fe400078e02ff */
[----:B------:R-:W-:Y:S02]  /*1840*/  IMAD.WIDE.U32 R24, R6, c[0x0][0x198], R24 ;  /* 0x0000660006187a25 */ /* 0x000fe400078e0018 */
[----:B------:R-:W1:Y:S02]  /*1850*/  S2R R6, SR_CTAID.Z ;  /* 0x0000000000067919 */ /* 0x000e640000002700 */
[----:B------:R-:W-:Y:S01]  /*1860*/  IMAD.IADD R9, R11, 0x1, R9 ;  /* 0x000000010b097824 */ /* 0x000fe200078e0209 */
[----:B------:R-:W-:Y:S01]  /*1870*/  IADD3 R7, P1, R10, R24, RZ ;  /* 0x000000180a077210 */ /* 0x000fe20007f3e0ff */
[----:B------:R-:W-:Y:S01]  /*1880*/  IMAD R12, R13, c[0x0][0x374], R12 ;  /* 0x0000dd000d0c7a24 */ /* 0x000fe200078e020c */
[----:B------:R-:W-:Y:S01]  /*1890*/  LEA R10, P2, R15, c[0x0][0x170], 0x1 ;  /* 0x00005c000f0a7a11 */ /* 0x000fe200078408ff */
[----:B------:R-:W-:Y:S01]  /*18a0*/  IMAD.WIDE.U32 R18, R13, c[0x0][0x370], R18 ;  /* 0x0000dc000d127a25 */ /* 0x000fe200078e0012 */
[----:B------:R-:W-:Y:S01]  /*18b0*/  IADD3.X R24, R9, UR6, R25, P1, !PT ;  /* 0x0000000609187c10 */ /* 0x000fe20008ffe419 */
[----:B------:R-:W-:Y:S01]  /*18c0*/  ULEA.HI.SX32 UR6, UR35, 0xffffffff, 0x19 ;  /* 0xffffffff23067891 */ /* 0x000fe2000f8fca3f */
[----:B------:R-:W-:Y:S01]  /*18d0*/  LEA R8, P1, R7, c[0x0][0x168], 0x1 ;  /* 0x00005a0007087a11 */ /* 0x000fe200078208ff */
[----:B------:R-:W-:Y:S01]  /*18e0*/  IMAD.IADD R19, R19, 0x1, R12 ;  /* 0x0000000113137824 */ /* 0x000fe200078e020c */
[----:B------:R-:W-:Y:S01]  /*18f0*/  MOV R13, c[0x0][0x198] ;  /* 0x00006600000d7a02 */ /* 0x000fe20000000f00 */
[----:B------:R-:W-:Y:S01]  /*1900*/  ULEA.HI UR7, UR6, UR6, URZ, 0x1 ;  /* 0x0000000606077291 */ /* 0x000fe2000f8f083f */
[----:B------:R-:W-:Y:S01]  /*1910*/  IMAD.MOV.U32 R17, RZ, RZ, c[0x0][0x1a0] ;  /* 0x00006800ff117624 */ /* 0x000fe200078e00ff */
[----:B------:R-:W-:Y:S01]  /*1920*/  LEA.HI.X R11, R15, c[0x0][0x174], R14, 0x1, P2 ;  /* 0x00005d000f0b7a11 */ /* 0x000fe200010f0c0e */
[----:B------:R-:W-:Y:S01]  /*1930*/  IMAD.MOV.U32 R15, RZ, RZ, c[0x0][0x1a4] ;  /* 0x00006900ff0f7624 */ /* 0x000fe200078e00ff */
[----:B------:R-:W-:Y:S01]  /*1940*/  ULOP3.LUT UR7, UR7, 0xfffffffe, URZ, 0xc0, !UPT ;  /* 0xfffffffe07077892 */ /* 0x000fe2000f8ec03f */
[----:B------:R-:W-:Y:S01]  /*1950*/  LEA.HI.X R9, R7, c[0x0][0x16c], R24, 0x1, P1 ;  /* 0x00005b0007097a11 */ /* 0x000fe200008f0c18 */
[----:B------:R-:W-:Y:S01]  /*1960*/  IMAD.MOV.U32 R7, RZ, RZ, c[0x0][0x19c] ;  /* 0x00006700ff077624 */ /* 0x000fe200078e00ff */
[----:B------:R-:W-:Y:S01]  /*1970*/  LEA R16, P2, R17, R10, 0x7 ;  /* 0x0000000a11107211 */ /* 0x000fe200078438ff */
[----:B------:R-:W-:Y:S01]  /*1980*/  UIADD3 UR7, UR6, -UR7, URZ ;  /* 0x8000000706077290 */ /* 0x000fe2000fffe03f */
[----:B------:R-:W-:-:S02]  /*1990*/  LEA R14, P1, R13, R8, 0x7 ;  /* 0x000000080d0e7211 */ /* 0x000fc400078238ff */
[----:B------:R-:W-:Y:S01]  /*19a0*/  LEA.HI.X R17, R17, R11, R15, 0x7, P2 ;  /* 0x0000000b11117211 */ /* 0x000fe200010f3c0f */
[C---:B-1----:R-:W-:Y:S01]  /*19b0*/  IMAD.WIDE.U32 R18, R6.reuse, c[0x0][0x378], R18 ;  /* 0x0000de0006127a25 */ /* 0x042fe200078e0012 */
[----:B------:R-:W-:Y:S01]  /*19c0*/  @P0 BAR.SYNC.DEFER_BLOCKING 0x0 ;  /* 0x0000000000000b1d */ /* 0x000fe20000010000 */
[----:B------:R-:W-:Y:S01]  /*19d0*/  LEA.HI.X R15, R13, R9, R7, 0x7, P1 ;  /* 0x000000090d0f7211 */ /* 0x000fe200008f3c07 */
[----:B------:R-:W-:Y:S01]  /*19e0*/  UISETP.NE.AND UP0, UPT, UR7, 0x1, UPT ;  /* 0x000000010700788c */ /* 0x000fe2000bf05270 */
[----:B------:R-:W-:Y:S01]  /*19f0*/  IMAD.WIDE.U32 R22, R6, c[0x0][0x1a8], R22 ;  /* 0x00006a0006167a25 */ /* 0x000fe200078e0016 */
[----:B------:R-:W-:Y:S02]  /*1a00*/  IADD3 R12, R19, UR39, RZ ;  /* 0x00000027130c7c10 */ /* 0x000fe4000fffe0ff */
[C---:B------:R-:W-:Y:S01]  /*1a10*/  LEA R202, P0, R18.reuse, c[0x0][0x330], 0x1 ;  /* 0x0000cc0012ca7a11 */ /* 0x040fe200078008ff */
[----:B------:R-:W-:Y:S01]  /*1a20*/  IMAD.MOV.U32 R19, RZ, RZ, c[0x0][0x370] ;  /* 0x0000dc00ff137624 */ /* 0x000fe200078e00ff */
[----:B------:R-:W-:Y:S01]  /*1a30*/  IADD3 R6, R23, UR40, RZ ;  /* 0x0000002817067c10 */ /* 0x000fe2000fffe0ff */
[----:B------:R-:W-:Y:S01]  /*1a40*/  IMAD.MOV.U32 R13, RZ, RZ, c[0x0][0x374] ;  /* 0x0000dd00ff0d7624 */ /* 0x000fe200078e00ff */
[----:B------:R-:W-:Y:S01]  /*1a50*/  LEA.HI.X R203, R18, c[0x0][0x334], R12, 0x1, P0 ;  /* 0x0000cd0012cb7a11 */ /* 0x000fe200000f0c0c */
[----:B------:R-:W-:Y:S01]  /*1a60*/  IMAD.SHL.U32 R7, R181, 0x2, RZ ;  /* 0x00000002b5077824 */ /* 0x000fe200078e00ff */
[----:B------:R-:W-:Y:S01]  /*1a70*/  LEA R204, P1, R22, c[0x0][0x160], 0x1 ;  /* 0x0000580016cc7a11 */ /* 0x000fe200078208ff */
[----:B------:R-:W-:Y:S01]  /*1a80*/  IMAD.SHL.U32 R12, R180, 0x4, RZ ;  /* 0x00000004b40c7824 */ /* 0x000fe200078e00ff */
[----:B------:R-:W-:Y:S01]  /*1a90*/  LEA R18, P0, R19, R202, 0x7 ;  /* 0x000000ca13127211 */ /* 0x000fe200078038ff */
[----:B------:R-:W-:Y:S01]  /*1aa0*/  UMOV UR7, UR9 ;  /* 0x0000000900077c82 */ /* 0x000fe20008000000 */
[----:B------:R-:W-:-:S02]  /*1ab0*/  LEA.HI.X R205, R22, c[0x0][0x164], R6, 0x1, P1 ;  /* 0x0000590016cd7a11 */ /* 0x000fc400008f0c06 */
[----:B------:R-:W-:Y:S02]  /*1ac0*/  LEA.HI.X R19, R19, R203, R13, 0x7, P0 ;  /* 0x000000cb13137211 */ /* 0x000fe400000f3c0d */
[----:B------:R-:W-:Y:S02]  /*1ad0*/  IADD3 R6, R181, 0x1000, RZ ;  /* 0x00001000b5067810 */ /* 0x000fe40007ffe0ff */
[----:B------:R-:W-:Y:S02]  /*1ae0*/  PLOP3.LUT P0, PT, PT, PT, UP0, 0x80, 0x0 ;  /* 0x000000000000781c */ /* 0x000fe40003f0f008 */
[----:B------:R-:W-:Y:S01]  /*1af0*/  MOV R13, c[0x0][0x190] ;  /* 0x00006400000d7a02 */ /* 0x000fe20000000f00 */
[----:B------:R-:W-:Y:S01]  /*1b00*/  @!PT LDS RZ, [RZ] ;  /* 0x00000000fffff984 */ /* 0x000fe20000000800 */
[----:B------:R-:W-:Y:S01]  /*1b10*/  @!PT LDS RZ, [RZ] ;  /* 0x00000000fffff984 */ /* 0x000fe20000000800 */
[----:B------:R-:W-:Y:S01]  /*1b20*/  @!PT LDS RZ, [RZ] ;  /* 0x00000000fffff984 */ /* 0x000fe20000000800 */
[----:B------:R1:W-:Y:S01]  /*1b30*/  LDGSTS.E.BYPASS.LTC128B.128 [R7+0x8000], [R10.64] ;  /* 0x080000000a077fae */ /* 0x0003e2000b901d5c */
[----:B------:R-:W-:Y:S02]  /*1b40*/  SEL R6, R6, R181, !P0 ;  /* 0x000000b506067207 */ /* 0x000fe40004000000 */
[----:B------:R-:W-:Y:S01]  /*1b50*/  IADD3 R12, P1, R12, UR8, RZ ;  /* 0x000000080c0c7c10 */ /* 0x000fe2000ff3e0ff */
[----:B------:R2:W-:Y:S02]  /*1b60*/  LDGSTS.E.BYPASS.LTC128B.128 [R7+0x9000], [R16.64] ;  /* 0x0900000010077fae */ /* 0x0005e4000b901d5c */
[----:B------:R-:W-:Y:S01]  /*1b70*/  IMAD.SHL.U32 R200, R6, 0x2, RZ ;  /* 0x0000000206c87824 */ /* 0x000fe200078e00ff */
[----:B------:R-:W-:Y:S01]  /*1b80*/  LEA.HI R6, R0, R5, RZ, 0x5 ;  /* 0x0000000500067211 */ /* 0x000fe200078f28ff */
[----:B------:R-:W0:Y:S04]  /*1b90*/  LDGDEPBAR ;  /* 0x00000000000079af */ /* 0x000e280000000000 */
[----:B------:R3:W-:Y:S01]  /*1ba0*/  LDGSTS.E.BYPASS.LTC128B.128 [R7+0x4000], [R202.64] ;  /* 0x04000000ca077fae */ /* 0x0007e2000b901d5c */
[----:B------:R-:W-:-:S03]  /*1bb0*/  LOP3.LUT R0, R6, 0xffffffe0, RZ, 0xc0, !PT ;  /* 0xffffffe006007812 */ /* 0x000fc600078ec0ff */
[----:B------:R3:W-:Y:S04]  /*1bc0*/  LDGSTS.E.BYPASS.LTC128B.128 [R7+0x5000], [R18.64] ;  /* 0x0500000012077fae */ /* 0x0007e8000b901d5c */
[----:B------:R4:W-:Y:S01]  /*1bd0*/  LDGSTS.E.BYPASS.LTC128B.128 [R200], [R204.64] ;  /* 0x00000000ccc87fae */ /* 0x0009e2000b901d5c */
[----:B-1----:R-:W-:Y:S01]  /*1be0*/  IMAD.MOV.U32 R11, RZ, RZ, c[0x0][0x194] ;  /* 0x00006500ff0b7624 */ /* 0x002fe200078e00ff */
[----:B------:R-:W-:Y:S02]  /*1bf0*/  SHF.L.U64.HI R10, R180, 0x2, R193 ;  /* 0x00000002b40a7819 */ /* 0x000fe400000102c1 */
[----:B--2---:R-:W-:-:S04]  /*1c00*/  LEA R16, P2, R13, R204, 0x7 ;  /* 0x000000cc0d107211 */ /* 0x004fc800078438ff */
[----:B------:R-:W-:Y:S01]  /*1c10*/  LEA.HI.X R17, R13, R205, R11, 0x7, P2 ;  /* 0x000000cd0d117211 */ /* 0x000fe200010f3c0b */
[----:B------:R-:W-:Y:S01]  /*1c20*/  IMAD.IADD R0, R5, 0x1, -R0 ;  /* 0x0000000105007824 */ /* 0x000fe200078e0a00 */
[----:B------:R-:W-:Y:S01]  /*1c30*/  ULDC UR32, c[0x0][0x224] ;  /* 0x0000890000207ab9 */ /* 0x000fe20000000800 */
[----:B------:R-:W-:Y:S02]  /*1c40*/  IADD3.X R13, R10, UR7, RZ, P1, !PT ;  /* 0x000000070a0d7c10 */ /* 0x000fe40008ffe4ff */
[----:B------:R4:W-:Y:S04]  /*1c50*/  LDGSTS.E.BYPASS.LTC128B.128 [R200+0x1000], [R16.64] ;  /* 0x0100000010c87fae */ /* 0x0009e8000b901d5c */
[----:B------:R3:W-:Y:S04]  /*1c60*/  LDGSTS.E.BYPASS.LTC128B.128 [R7+0x6000], [R8.64] ;  /* 0x0600000008077fae */ /* 0x0007e8000b901d5c */
[----:B------:R3:W-:Y:S04]  /*1c70*/  LDGSTS.E.BYPASS.LTC128B.128 [R7+0x7000], [R14.64] ;  /* 0x070000000e077fae */ /* 0x0007e8000b901d5c */
[----:B------:R-:W0:Y:S01]  /*1c80*/  LDGDEPBAR ;  /* 0x00000000000079af */ /* 0x000e220000000000 */
[----:B------:R-:W-:Y:S01]  /*1c90*/  SHF.R.S32.HI R5, RZ, 0x5, R6 ;  /* 0x00000005ff057819 */ /* 0x000fe20000011406 */
[----:B------:R-:W-:-:S02]  /*1ca0*/  ULDC UR31, c[0x0][0x22c] ;  /* 0x00008b00001f7ab9 */ /* 0x000fc40000000800 */
[----:B------:R-:W-:Y:S01]  /*1cb0*/  UIMAD.WIDE UR32, UR33, UR32, UR10 ;  /* 0x00000020212072a5 */ /* 0x000fe2000f8e020a */
[----:B------:R4:W5:Y:S01]  /*1cc0*/  LDG.E R199, [R12.64] ;  /* 0x0000001c0cc77981 */ /* 0x000962000c1e1900 */
[----:B------:R-:W-:Y:S02]  /*1cd0*/  IMAD R6, R5, UR51, R0 ;  /* 0x0000003305067c24 */ /* 0x000fe4000f8e0200 */
[----:B------:R-:W-:Y:S01]  /*1ce0*/  IMAD.U32 R5, RZ, RZ, UR36 ;  /* 0x00000024ff057e24 */ /* 0x000fe2000f8e00ff */
[----:B------:R-:W-:Y:S01]  /*1cf0*/  MOV R0, UR45 ;  /* 0x0000002d00007c02 */ /* 0x000fe20008000f00 */
[----:B------:R-:W-:Y:S01]  /*1d00*/  UIMAD UR11, UR52, UR31, UR54 ;  /* 0x0000001f340b72a4 */ /* 0x000fe2000f8e0236 */
[----:B------:R4:W5:Y:S02]  /*1d10*/  LDG.E R198, [R12.64+0x20] ;  /* 0x0000201c0cc67981 */ /* 0x000964000c1e1900 */
[----:B------:R-:W-:Y:S01]  /*1d20*/  IADD3 R5, P2, P1, R6, UR53, R5 ;  /* 0x0000003506057c10 */ /* 0x000fe2000f95e005 */
[----:B------:R-:W-:Y:S01]  /*1d30*/  UIADD3 UR9, UP0, UR32, UR49, URZ ;  /* 0x0000003120097290 */ /* 0x000fe2000ff1e03f */
[----:B------:R4:W5:Y:S01]  /*1d40*/  LDG.E R197, [R12.64+0x100] ;  /* 0x0001001c0cc57981 */ /* 0x000962000c1e1900 */
[----:B------:R-:W-:-:S03]  /*1d50*/  UIADD3 UR11, UR47, UR11, URZ ;  /* 0x0000000b2f0b7290 */ /* 0x000fc6000fffe03f */
[----:B------:R4:W5:Y:S01]  /*1d60*/  LDG.E R196, [R12.64+0x120] ;  /* 0x0001201c0cc47981 */ /* 0x000962000c1e1900 */
[----:B------:R-:W-:Y:S01]  /*1d70*/  UIADD3.X UR32, UR33, UR48, URZ, UP0, !UPT ;  /* 0x0000003021207290 */ /* 0x000fe200087fe43f */
[----:B------:R-:W-:Y:S01]  /*1d80*/  CS2R R94, SRZ ;  /* 0x00000000005e7805 */ /* 0x000fe2000001ff00 */
[----:B------:R-:W-:Y:S01]  /*1d90*/  UIMAD UR11, UR11, UR9, URZ ;  /* 0x000000090b0b72a4 */ /* 0x000fe2000f8e023f */
[----:B---3--:R-:W-:Y:S01]  /*1da0*/  SHF.R.S32.HI R7, RZ, 0x1f, R6 ;  /* 0x0000001fff077819 */ /* 0x008fe20000011406 */
[----:B------:R-:W-:Y:S01]  /*1db0*/  IMAD.U32 R6, RZ, RZ, UR46 ;  /* 0x0000002eff067e24 */ /* 0x000fe2000f8e00ff */
[----:B------:R-:W-:-:S04]  /*1dc0*/  DEPBAR.LE SB0, 0x1 ;  /* 0x000080400000791a */ /* 0x000fc80000000000 */
[----:B------:R-:W-:Y:S01]  /*1dd0*/  IADD3.X R7, R7, UR55, R0, P2, P1 ;  /* 0x0000003707077c10 */ /* 0x000fe200097e2400 */
[----:B------:R-:W-:Y:S01]  /*1de0*/  BAR.SYNC.DEFER_BLOCKING 0x0 ;  /* 0x0000000000007b1d */ /* 0x000fe20000010000 */
[----:B------:R-:W-:Y:S01]  /*1df0*/  IADD3 R4, P1, R5, R4, RZ ;  /* 0x0000000405047210 */ /* 0x000fe20007f3e0ff */
[----:B------:R-:W-:Y:S01]  /*1e00*/  UIMAD UR11, UR32, UR46, UR11 ;  /* 0x0000002e200b72a4 */ /* 0x000fe2000f8e020b */
[----:B------:R-:W-:Y:S01]  /*1e10*/  CS2R R92, SRZ ;  /* 0x00000000005c7805 */ /* 0x000fe2000001ff00 */
[----:B------:R-:W-:Y:S01]  /*1e20*/  UISETP.GE.AND UP0, UPT, UR58, 0x1, UPT ;  /* 0x000000013a00788c */ /* 0x000fe2000bf06270 */
[----:B------:R-:W-:Y:S01]  /*1e30*/  CS2R R98, SRZ ;  /* 0x0000000000627805 */ /* 0x000fe2000001ff00 */
[----:B------:R-:W-:Y:S01]  /*1e40*/  IMAD.X R5, R7, 0x1, R2, P1 ;  /* 0x0000000107057824 */ /* 0x000fe200008e0602 */
[----:B------:R-:W-:Y:S01]  /*1e50*/  UIADD3 UR10, UR10, UR38, URZ ;  /* 0x000000260a0a7290 */ /* 0x000fe2000fffe03f */
[----:B------:R-:W-:Y:S01]  /*1e60*/  IMAD.U32 R7, RZ, RZ, UR47 ;  /* 0x0000002fff077e24 */ /* 0x000fe2000f8e00ff */
[----:B------:R-:W-:Y:S01]  /*1e70*/  ULDC.64 UR34, c[0x0][0x3c8] ;  /* 0x0000f20000227ab9 */ /* 0x000fe20000000a00 */
[----:B------:R-:W-:Y:S01]  /*1e80*/  IMAD.WIDE.U32 R4, R6, UR9, R4 ;  /* 0x0000000906047c25 */ /* 0x000fe2000f8e0004 */
[----:B------:R-:W-:Y:S01]  /*1e90*/  CS2R R96, SRZ ;  /* 0x0000000000607805 */ /* 0x000fe2000001ff00 */
[----:B------:R-:W-:Y:S01]  /*1ea0*/  CS2R R90, SRZ ;  /* 0x00000000005a7805 */ /* 0x000fe2000001ff00 */
[----:B------:R-:W-:Y:S01]  /*1eb0*/  CS2R R88, SRZ ;  /* 0x0000000000587805 */ /* 0x000fe2000001ff00 */
[----:B------:R-:W-:Y:S01]  /*1ec0*/  CS2R R86, SRZ ;  /* 0x0000000000567805 */ /* 0x000fe2000001ff00 */
[----:B------:R-:W-:Y:S01]  /*1ed0*/  IADD3 R0, R5, UR11, RZ ;  /* 0x0000000b05007c10 */ /* 0x000fe2000fffe0ff */
[----:B------:R-:W-:Y:S01]  /*1ee0*/  UIMAD.WIDE UR10, UR10, UR59, UR34 ;  /* 0x0000003b0a0a72a5 */ /* 0x000fe2000f8e0222 */
[C---:B------:R-:W-:Y:S01]  /*1ef0*/  LEA R206, P1, R4.reuse, c[0x0][0x350], 0x2 ;  /* 0x0000d40004ce7a11 */ /* 0x040fe200078210ff */
[----:B------:R-:W-:Y:S01]  /*1f00*/  CS2R R84, SRZ ;  /* 0x0000000000547805 */ /* 0x000fe2000001ff00 */
[----:B------:R-:W-:Y:S01]  /*1f10*/  CS2R R78, SRZ ;  /* 0x00000000004e7805 */ /* 0x000fe2000001ff00 */
[----:B------:R-:W-:Y:S01]  /*1f20*/  CS2R R76, SRZ ;  /* 0x00000000004c7805 */ /* 0x000fe2000001ff00 */
[----:B------:R-:W-:Y:S01]  /*1f30*/  LEA.HI.X R207, R4, c[0x0][0x354], R0, 0x2, P1 ;  /* 0x0000d50004cf7a11 */ /* 0x000fe200008f1400 */
[----:B------:R-:W-:Y:S01]  /*1f40*/  CS2R R82, SRZ ;  /* 0x0000000000527805 */ /* 0x000fe2000001ff00 */
[----:B------:R-:W-:Y:S01]  /*1f50*/  PLOP3.LUT P1, PT, PT, PT, UP0, 0x80, 0x0 ;  /* 0x000000000000781c */ /* 0x000fe20003f2f008 */
[----:B------:R4:W1:Y:S01]  /*1f60*/  LDSM.16.M88.4 R132, [R174+0x8000] ;  /* 0x00800000ae84783b */ /* 0x0008620000000200 */
[----:B------:R-:W-:Y:S01]  /*1f70*/  CS2R R80, SRZ ;  /* 0x0000000000507805 */ /* 0x000fe2000001ff00 */
[----:B------:R-:W-:Y:S01]  /*1f80*/  CS2R R74, SRZ ;  /* 0x00000000004a7805 */ /* 0x000fe2000001ff00 */
[----:B------:R-:W-:Y:S01]  /*1f90*/  CS2R R72, SRZ ;  /* 0x0000000000487805 */ /* 0x000fe2000001ff00 */
[----:B------:R4:W2:Y:S01]  /*1fa0*/  LDSM.16.M88.4 R136, [R174+0x8400] ;  /* 0x00840000ae88783b */ /* 0x0008a20000000200 */
[----:B------:R-:W-:Y:S01]  /*1fb0*/  CS2R R70, SRZ ;  /* 0x0000000000467805 */ /* 0x000fe2000001ff00 */
[----:B------:R-:W-:-:S02]  /*1fc0*/  CS2R R68, SRZ ;  /* 0x0000000000447805 */ /* 0x000fc4000001ff00 */
[----:B------:R4:W3:Y:S04]  /*1fd0*/  LDSM.16.M88.4 R140, [R174+0x8800] ;  /* 0x00880000ae8c783b */ /* 0x0008e80000000200 */
[----:B------:R4:W1:Y:S04]  /*1fe0*/  LDSM.16.M88.4 R144, [R174+0x8c00] ;  /* 0x008c0000ae90783b */ /* 0x0008680000000200 */
[----:B------:R4:W1:Y:S04]  /*1ff0*/  LDSM.16.M88.4 R148, [R167+0x8000] ;  /* 0x00800000a794783b */ /* 0x0008680000000200 */
[----:B------:R4:W1:Y:S04]  /*2000*/  LDSM.16.M88.4 R152, [R167+0x8400] ;  /* 0x00840000a798783b */ /* 0x0008680000000200 */
[----:B------:R4:W1:Y:S04]  /*2010*/  LDSM.16.M88.4 R156, [R167+0x8800] ;  /* 0x00880000a79c783b */ /* 0x0008680000000200 */
[----:B------:R4:W1:Y:S01]  /*2020*/  LDSM.16.M88.4 R160, [R167+0x8c00] ;  /* 0x008c0000a7a0783b */ /* 0x0008620000000200 */
[----:B------:R-:W-:Y:S05]  /*2030*/  @!P1 BRA `(.L_x_127) ;  /* 0x000032a000009947 */ /* 0x000fea0003800000 */
[----:B------:R-:W-:Y:S01]  /*2040*/  IADD3 R169, R176, 0x1000, RZ ;  /* 0x00001000b0a97810 */ /* 0x000fe20007ffe0ff */
[----:B------:R-:W-:Y:S01]  /*2050*/  IMAD.MOV.U32 R95, RZ, RZ, RZ ;  /* 0x000000ffff5f7224 */ /* 0x000fe200078e00ff */
[----:B------:R-:W-:Y:S01]  /*2060*/  IADD3 R168, R177, 0x1000, RZ ;  /* 0x00001000b1a87810 */ /* 0x000fe20007ffe0ff */
[----:B------:R-:W-:Y:S01]  /*2070*/  UMOV UR9, UR11 ;  /* 0x0000000b00097c82 */ /* 0x000fe20008000000 */
[----:B------:R-:W-:-:S02]  /*2080*/  SEL R169, R169, R176, !P0 ;  /* 0x000000b0a9a97207 */ /* 0x000fc40004000000 */
[----:B------:R-:W-:-:S03]  /*2090*/  SEL R168, R168, R177, !P0 ;  /* 0x000000b1a8a87207 */ /* 0x000fc60004000000 */
[----:B------:R-:W-:Y:S02]  /*20a0*/  IMAD.SHL.U32 R169, R169, 0x2, RZ ;  /* 0x00000002a9a97824 */ /* 0x000fe400078e00ff */
[----:B------:R-:W-:Y:S02]  /*20b0*/  IMAD.SHL.U32 R168, R168, 0x2, RZ ;  /* 0x00000002a8a87824 */ /* 0x000fe400078e00ff */
[----:B------:R-:W-:Y:S01]  /*20c0*/  IMAD.MOV.U32 R195, RZ, RZ, c[0x0][0x22c] ;  /* 0x00008b00ffc37624 */ /* 0x000fe200078e00ff */
[C---:B------:R-:W-:Y:S01]  /*20d0*/  IADD3 R192, R180.reuse, -0x80, RZ ;  /* 0xffffff80b4c07810 */ /* 0x040fe20007ffe0ff */
[----:B------:R-:W-:Y:S01]  /*20e0*/  IMAD.SHL.U32 R2, R177, 0x2, RZ ;  /* 0x00000002b1027824 */ /* 0x000fe200078e00ff */
[C---:B------:R-:W-:Y:S01]  /*20f0*/  SHF.L.U64.HI R193, R180.reuse, 0x2, R193 ;  /* 0x00000002b4c17819 */ /* 0x040fe200000102c1 */
[----:B------:R-:W-:Y:S01]  /*2100*/  IMAD R195, R195, c[0x0][0x1c0], RZ ;  /* 0x00007000c3c37a24 */ /* 0x000fe200078e02ff */
[----:B------:R-:W-:Y:S01]  /*2110*/  SHF.L.U32 R194, R180, 0x2, RZ ;  /* 0x00000002b4c27819 */ /* 0x000fe200000006ff */
[----:B------:R-:W-:Y:S01]  /*2120*/  IMAD.SHL.U32 R192, R192, 0x4, RZ ;  /* 0x00000004c0c07824 */ /* 0x000fe200078e00ff */
[----:B------:R-:W-:Y:S02]  /*2130*/  IADD3 R0, R2, R175, RZ ;  /* 0x000000af02007210 */ /* 0x000fe40007ffe0ff */
[----:B------:R-:W-:-:S02]  /*2140*/  LEA R195, -R195, RZ, 0x7 ;  /* 0x000000ffc3c37211 */ /* 0x000fc400078e39ff */
.L_x_130:
[----:B------:R-:W0:Y:S01]  /*2150*/  LDGDEPBAR ;  /* 0x00000000000079af */ /* 0x000e220000000000 */
[----:B------:R-:W-:Y:S01]  /*2160*/  IADD3 R178, R175, R168, RZ ;  /* 0x000000a8afb27210 */ /* 0x000fe20007ffe0ff */
[C---:B-----5:R-:W-:Y:S01]  /*2170*/  FMUL.FTZ R209, R199.reuse, 1.4426950216293334961 ;  /* 0x3fb8aa3bc7d17820 */ /* 0x060fe20000410000 */
[----:B------:R-:W-:Y:S01]  /*2180*/  FSETP.NEU.FTZ.AND P0, PT, R199, -INF , PT ;  /* 0xff800000c700780b */ /* 0x000fe20003f1d000 */
[----:B------:R-:W-:Y:S01]  /*2190*/  FMUL.FTZ R213, R197, 1.4426950216293334961 ;  /* 0x3fb8aa3bc5d57820 */ /* 0x000fe20000410000 */
[----:B------:R-:W-:Y:S06]  /*21a0*/  UISETP.GE.AND UP2, UPT, UR6, 0x1, UPT ;  /* 0x000000010600788c */ /* 0x000fec000bf46270 */
[----:B------:R-:W-:Y:S01]  /*21b0*/  PLOP3.LUT P2, PT, PT, PT, UP2, 0x80, 0x0 ;  /* 0x000000000000781c */ /* 0x000fe20003f4f028 */
[----:B------:R-:W-:Y:S04]  /*21c0*/  DEPBAR.LE SB0, 0x0 ;  /* 0x000080000000791a */ /* 0x000fe80000000000 */
[----:B------:R-:W-:Y:S08]  /*21d0*/  BAR.SYNC.DEFER_BLOCKING 0x0 ;  /* 0x0000000000007b1d */ /* 0x000ff00000010000 */
        /* <DEDUP_REMOVED lines=11> */
[C---:B------:R-:W-:Y:S01]  /*2290*/  HMMA.16816.F32 R16, R100.reuse, R106, RZ ;  /* 0x0000006a6410723c */ /* 0x040fe200000018ff */
[----:B------:R-:W-:Y:S07]  /*22a0*/  LDSM.16.M88.4 R104, [R167+0x6400] ;  /* 0x00640000a768783b */ /* 0x000fee0000000200 */
        /* <DEDUP_REMOVED lines=9> */
[C---:B------:R-:W-:Y:S07]  /*2340*/  HMMA.16816.F32 R56, R108.reuse, R120, RZ ;  /* 0x000000786c38723c */ /* 0x040fee00000018ff */
[----:B------:R-:W-:Y:S01]  /*2350*/  FSEL R120, R209, RZ, P0 ;  /* 0x000000ffd1787208 */ /* 0x000fe20000000000 */
[-C--:B------:R-:W-:Y:S01]  /*2360*/  HMMA.16816.F32 R60, R108, R122.reuse, RZ ;  /* 0x0000007a6c3c723c */ /* 0x080fe200000018ff */
[----:B------:R-:W-:Y:S01]  /*2370*/  LDSM.16.M88.4 R108, [R167+0x6800] ;  /* 0x00680000a76c783b */ /* 0x000fe20000000200 */
[C---:B------:R-:W-:Y:S02]  /*2380*/  FSETP.NEU.FTZ.AND P0, PT, R198.reuse, -INF , PT ;  /* 0xff800000c600780b */ /* 0x040fe40003f1d000 */
[----:B------:R-:W-:Y:S04]  /*2390*/  FMUL.FTZ R209, R198, 1.4426950216293334961 ;  /* 0x3fb8aa3bc6d17820 */ /* 0x000fe80000410000 */
[----:B------:R-:W-:Y:S01]  /*23a0*/  HMMA.16816.F32 R64, R100, R122, RZ ;  /* 0x0000007a6440723c */ /* 0x000fe200000018ff */
[----:B------:R-:W1:Y:S07]  /*23b0*/  LDSM.16.M88.4 R100, [R178+0x1000] ;  /* 0x00100000b264783b */ /* 0x000e6e0000000200 */
[-C--:B---3--:R-:W-:Y:S11]  /*23c0*/  HMMA.16816.F32 R4, R124, R128.reuse, R4 ;  /* 0x000000807c04723c */ /* 0x088ff60000001804 */
[----:B------:R-:W-:Y:S11]  /*23d0*/  @!UPT UIADD3 URZ, URZ, URZ, URZ ;  /* 0x0000003f3f3ff290 */ /* 0x000ff6000fffe03f */
[----:B------:R-:W-:Y:S02]  /*23e0*/  @!UPT UIADD3 URZ, URZ, URZ, URZ ;  /* 0x0000003f3f3ff290 */ /* 0x000fe4000fffe03f */
[--C-:B------:R-:W-:Y:S01]  /*23f0*/  FFMA.FTZ R208, R5, c[0x0][0x23c], -R120.reuse ;  /* 0x00008f0005d07a23 */ /* 0x100fe20000010878 */
[----:B------:R-:W-:Y:S01]  /*2400*/  FSEL R5, R209, RZ, P0 ;  /* 0x000000ffd1057208 */ /* 0x000fe20000000000 */
[----:B------:R-:W-:Y:S01]  /*2410*/  FFMA.FTZ R201, R4, c[0x0][0x23c], -R120 ;  /* 0x00008f0004c97a23 */ /* 0x000fe20000010878 */
[----:B------:R-:W-:Y:S03]  /*2420*/  FSETP.NEU.FTZ.AND P0, PT, R197, -INF , PT ;  /* 0xff800000c500780b */ /* 0x000fe60003f1d000 */
[----:B------:R-:W-:Y:S01]  /*2430*/  MUFU.EX2 R208, R208 ;  /* 0x000000d000d07308 */ /* 0x000fe20000000800 */
[--C-:B------:R-:W-:Y:S01]  /*2440*/  FFMA.FTZ R214, R6, c[0x0][0x23c], -R5.reuse ;  /* 0x00008f0006d67a23 */ /* 0x100fe20000010805 */
[C---:B-1----:R-:W-:Y:S04]  /*2450*/  HMMA.16816.F32 R8, R100.reuse, R128, R8 ;  /* 0x000000806408723c */ /* 0x042fe80000001808 */
[----:B------:R-:W-:Y:S01]  /*2460*/  FFMA.FTZ R210, R7, c[0x0][0x23c], -R5 ;  /* 0x00008f0007d27a23 */ /* 0x000fe20000010805 */
[----:B------:R-:W-:Y:S01]  /*2470*/  FSEL R7, R213, RZ, P0 ;  /* 0x000000ffd5077208 */ /* 0x000fe20000000000 */
[C---:B------:R-:W-:Y:S02]  /*2480*/  FMUL.FTZ R213, R196.reuse, 1.4426950216293334961 ;  /* 0x3fb8aa3bc4d57820 */ /* 0x040fe40000410000 */
[----:B------:R1:W-:Y:S01]  /*2490*/  MUFU.EX2 R209, R214 ;  /* 0x000000d600d17308 */ /* 0x0003e20000000800 */
[-C--:B------:R-:W-:Y:S03]  /*24a0*/  HMMA.16816.F32 R12, R100, R130.reuse, R12 ;  /* 0x00000082640c723c */ /* 0x080fe6000000180c */
[----:B------:R-:W-:Y:S04]  /*24b0*/  FSETP.NEU.FTZ.AND P0, PT, R196, -INF , PT ;  /* 0xff800000c400780b */ /* 0x000fe80003f1d000 */
[----:B------:R-:W-:Y:S01]  /*24c0*/  FSEL R6, R213, RZ, P0 ;  /* 0x000000ffd5067208 */ /* 0x000fe20000000000 */
[C---:B------:R-:W-:Y:S01]  /*24d0*/  HMMA.16816.F32 R16, R124.reuse, R130, R16 ;  /* 0x000000827c10723c */ /* 0x040fe20000001810 */
[----:B------:R-:W-:Y:S07]  /*24e0*/  MUFU.EX2 R201, R201 ;  /* 0x000000c900c97308 */ /* 0x000fee0000000800 */
[-C--:B------:R-:W-:Y:S03]  /*24f0*/  HMMA.16816.F32 R20, R124, R104.reuse, R20 ;  /* 0x000000687c14723c */ /* 0x080fe60000001814 */
[----:B------:R-:W-:Y:S01]  /*2500*/  MUFU.EX2 R210, R210 ;  /* 0x000000d200d27308 */ /* 0x000fe20000000800 */
[--C-:B------:R-:W-:Y:S01]  /*2510*/  FFMA.FTZ R218, R10, c[0x0][0x23c], -R6.reuse ;  /* 0x00008f000ada7a23 */ /* 0x100fe20000010806 */
[----:B------:R-:W-:Y:S01]  /*2520*/  IADD3 R10, P0, R194, UR10, RZ ;  /* 0x0000000ac20a7c10 */ /* 0x000fe2000ff1e0ff */
[----:B------:R-:W-:Y:S02]  /*2530*/  FFMA.FTZ R212, R9, c[0x0][0x23c], -R7 ;  /* 0x00008f0009d47a23 */ /* 0x000fe40000010807 */
[C---:B------:R-:W-:Y:S04]  /*2540*/  HMMA.16816.F32 R24, R100.reuse, R104, R24 ;  /* 0x000000686418723c */ /* 0x040fe80000001818 */
[--C-:B-1----:R-:W-:Y:S01]  /*2550*/  FFMA.FTZ R214, R11, c[0x0][0x23c], -R6.reuse ;  /* 0x00008f000bd67a23 */ /* 0x102fe20000010806 */
[----:B------:R-:W-:Y:S01]  /*2560*/  MUFU.EX2 R213, R218 ;  /* 0x000000da00d57308 */ /* 0x000fe20000000800 */
[----:B------:R-:W-:Y:S01]  /*2570*/  IADD3.X R11, R193, UR9, RZ, P0, !PT ;  /* 0x00000009c10b7c10 */ /* 0x000fe200087fe4ff */
[----:B------:R-:W-:Y:S01]  /*2580*/  FFMA.FTZ R217, R14, c[0x0][0x23c], -R6 ;  /* 0x00008f000ed97a23 */ /* 0x000fe20000010806 */
[-C--:B------:R-:W-:Y:S03]  /*2590*/  HMMA.16816.F32 R28, R100, R106.reuse, R28 ;  /* 0x0000006a641c723c */ /* 0x080fe6000000181c */
[----:B------:R1:W2:Y:S01]  /*25a0*/  LDG.E R244, [R10.64] ;  /* 0x0000001c0af47981 */ /* 0x0002a2000c1e1900 */
[--C-:B------:R-:W-:Y:S01]  /*25b0*/  FFMA.FTZ R221, R18, c[0x0][0x23c], -R5.reuse ;  /* 0x00008f0012dd7a23 */ /* 0x100fe20000010805 */
[C---:B------:R-:W-:Y:S01]  /*25c0*/  LEA R206, P0, R195.reuse, R206, 0x2 ;  /* 0x000000cec3ce7211 */ /* 0x040fe200078010ff */
[--C-:B------:R-:W-:Y:S01]  /*25d0*/  FFMA.FTZ R219, R16, c[0x0][0x23c], -R120.reuse ;  /* 0x00008f0010db7a23 */ /* 0x100fe20000010878 */
[----:B------:R-:W-:Y:S01]  /*25e0*/  MUFU.EX2 R212, R212 ;  /* 0x000000d400d47308 */ /* 0x000fe20000000800 */
[----:B------:R1:W3:Y:S01]  /*25f0*/  LDG.E R251, [R10.64+0x20] ;  /* 0x0000201c0afb7981 */ /* 0x0002e2000c1e1900 */
[C---:B------:R-:W-:Y:S03]  /*2600*/  HMMA.16816.F32 R32, R124.reuse, R106, R32 ;  /* 0x0000006a7c20723c */ /* 0x040fe60000001820 */
[----:B------:R-:W4:Y:S01]  /*2610*/  LDSM.16.M88.4 R104, [R167+0x6c00] ;  /* 0x006c0000a768783b */ /* 0x000f220000000200 */
[----:B------:R-:W-:Y:S01]  /*2620*/  FFMA.FTZ R225, R22, c[0x0][0x23c], -R5 ;  /* 0x00008f0016e17a23 */ /* 0x000fe20000010805 */
[----:B------:R-:W-:Y:S01]  /*2630*/  LEA.HI.X.SX32 R207, R195, R207, 0x2, P0 ;  /* 0x000000cfc3cf7211 */ /* 0x000fe200000f16ff */
[----:B------:R-:W-:Y:S02]  /*2640*/  FFMA.FTZ R220, R17, c[0x0][0x23c], -R120 ;  /* 0x00008f0011dc7a23 */ /* 0x000fe40000010878 */
[----:B------:R-:W-:Y:S01]  /*2650*/  MUFU.EX2 R219, R219 ;  /* 0x000000db00db7308 */ /* 0x000fe20000000800 */
[-C--:B------:R-:W-:Y:S02]  /*2660*/  HMMA.16816.F32 R36, R124, R108.reuse, R36 ;  /* 0x0000006c7c24723c */ /* 0x080fe40000001824 */
[----:B------:R1:W2:Y:S01]  /*2670*/  LDG.E R131, [R10.64+0x100] ;  /* 0x0001001c0a837981 */ /* 0x0002a2000c1e1900 */
[--C-:B------:R-:W-:Y:S02]  /*2680*/  FFMA.FTZ R228, R25, c[0x0][0x23c], -R7.reuse ;  /* 0x00008f0019e47a23 */ /* 0x100fe40000010807 */
[----:B------:R-:W-:Y:S01]  /*2690*/  FFMA.FTZ R223, R15, c[0x0][0x23c], -R6 ;  /* 0x00008f000fdf7a23 */ /* 0x000fe20000010806 */
[----:B------:R1:W2:Y:S01]  /*26a0*/  LDG.E R117, [R10.64+0x120] ;  /* 0x0001201c0a757981 */ /* 0x0002a2000c1e1900 */
[----:B------:R-:W-:Y:S01]  /*26b0*/  FFMA.FTZ R232, R29, c[0x0][0x23c], -R7 ;  /* 0x00008f001de87a23 */ /* 0x000fe20000010807 */
[C---:B------:R-:W-:Y:S01]  /*26c0*/  HMMA.16816.F32 R40, R100.reuse, R108, R40 ;  /* 0x0000006c6428723c */ /* 0x040fe20000001828 */
[----:B------:R1:W-:Y:S03]  /*26d0*/  MUFU.EX2 R218, R223 ;  /* 0x000000df00da7308 */ /* 0x0003e60000000800 */
[----:B------:R-:W-:Y:S02]  /*26e0*/  FFMA.FTZ R222, R19, c[0x0][0x23c], -R5 ;  /* 0x00008f0013de7a23 */ /* 0x000fe40000010805 */
[--C-:B------:R-:W-:Y:S02]  /*26f0*/  FFMA.FTZ R211, R8, c[0x0][0x23c], -R7.reuse ;  /* 0x00008f0008d37a23 */ /* 0x100fe40000010807 */
[-C--:B------:R-:W-:Y:S03]  /*2700*/  HMMA.16816.F32 R44, R100, R110.reuse, R44 ;  /* 0x0000006e642c723c */ /* 0x080fe6000000182c */
[----:B------:R-:W1:Y:S01]  /*2710*/  MUFU.EX2 R220, R220 ;  /* 0x000000dc00dc7308 */ /* 0x000e620000000800 */
[--C-:B------:R-:W-:Y:S02]  /*2720*/  FFMA.FTZ R215, R12, c[0x0][0x23c], -R7.reuse ;  /* 0x00008f000cd77a23 */ /* 0x100fe40000010807 */
[--C-:B------:R-:W-:Y:S02]  /*2730*/  FFMA.FTZ R216, R13, c[0x0][0x23c], -R7.reuse ;  /* 0x00008f000dd87a23 */ /* 0x100fe40000010807 */
[C---:B------:R-:W-:Y:S04]  /*2740*/  HMMA.16816.F32 R48, R124.reuse, R110, R48 ;  /* 0x0000006e7c30723c */ /* 0x040fe80000001830 */
[--C-:B------:R-:W-:Y:S01]  /*2750*/  FFMA.FTZ R227, R24, c[0x0][0x23c], -R7.reuse ;  /* 0x00008f0018e37a23 */ /* 0x100fe20000010807 */
[----:B------:R-:W-:Y:S01]  /*2760*/  MUFU.EX2 R221, R221 ;  /* 0x000000dd00dd7308 */ /* 0x000fe20000000800 */
[--C-:B------:R-:W-:Y:S02]  /*2770*/  FFMA.FTZ R231, R28, c[0x0][0x23c], -R7.reuse ;  /* 0x00008f001ce77a23 */ /* 0x100fe40000010807 */
[--C-:B------:R-:W-:Y:S01]  /*2780*/  FFMA.FTZ R243, R40, c[0x0][0x23c], -R7.reuse ;  /* 0x00008f0028f37a23 */ /* 0x100fe20000010807 */
[-C--:B----4-:R-:W-:Y:S03]  /*2790*/  HMMA.16816.F32 R52, R124, R104.reuse, R52 ;  /* 0x000000687c34723c */ /* 0x090fe60000001834 */
[--C-:B------:R-:W-:Y:S03]  /*27a0*/  FFMA.FTZ R246, R41, c[0x0][0x23c], -R7.reuse ;  /* 0x00008f0029f67a23 */ /* 0x100fe60000010807 */
[----:B------:R-:W4:Y:S01]  /*27b0*/  MUFU.EX2 R222, R222 ;  /* 0x000000de00de7308 */ /* 0x000f220000000800 */
[--C-:B------:R-:W-:Y:S01]  /*27c0*/  FFMA.FTZ R247, R44, c[0x0][0x23c], -R7.reuse ;  /* 0x00008f002cf77a23 */ /* 0x100fe20000010807 */
[C---:B------:R-:W-:Y:S04]  /*27d0*/  HMMA.16816.F32 R56, R100.reuse, R104, R56 ;  /* 0x000000686438723c */ /* 0x040fe80000001838 */
[----:B------:R-:W-:Y:S02]  /*27e0*/  FFMA.FTZ R250, R45, c[0x0][0x23c], -R7 ;  /* 0x00008f002dfa7a23 */ /* 0x000fe40000010807 */
[--C-:B-1----:R-:W-:Y:S02]  /*27f0*/  FFMA.FTZ R223, R20, c[0x0][0x23c], -R120.reuse ;  /* 0x00008f0014df7a23 */ /* 0x102fe40000010878 */
[----:B------:R-:W1:Y:S01]  /*2800*/  MUFU.EX2 R211, R211 ;  /* 0x000000d300d37308 */ /* 0x000e620000000800 */
[-C--:B------:R-:W-:Y:S03]  /*2810*/  HMMA.16816.F32 R60, R100, R106.reuse, R60 ;  /* 0x0000006a643c723c */ /* 0x080fe6000000183c */
[--C-:B------:R-:W-:Y:S02]  /*2820*/  FFMA.FTZ R224, R21, c[0x0][0x23c], -R120.reuse ;  /* 0x00008f0015e07a23 */ /* 0x100fe40000010878 */
[----:B------:R-:W-:Y:S03]  /*2830*/  FFMA.FTZ R226, R23, c[0x0][0x23c], -R5 ;  /* 0x00008f0017e27a23 */ /* 0x000fe60000010805 */
[----:B------:R-:W-:Y:S01]  /*2840*/  HMMA.16816.F32 R64, R124, R106, R64 ;  /* 0x0000006a7c40723c */ /* 0x000fe20000001840 */
[----:B------:R-:W1:Y:S03]  /*2850*/  MUFU.EX2 R217, R217 ;  /* 0x000000d900d97308 */ /* 0x000e660000000800 */
[--C-:B------:R-:W-:Y:S02]  /*2860*/  FFMA.FTZ R9, R52, c[0x0][0x23c], -R120.reuse ;  /* 0x00008f0034097a23 */ /* 0x100fe40000010878 */
[--C-:B------:R-:W-:Y:S02]  /*2870*/  FFMA.FTZ R235, R32, c[0x0][0x23c], -R120.reuse ;  /* 0x00008f0020eb7a23 */ /* 0x100fe40000010878 */
[--C-:B------:R-:W-:Y:S03]  /*2880*/  FFMA.FTZ R13, R56, c[0x0][0x23c], -R7.reuse ;  /* 0x00008f00380d7a23 */ /* 0x100fe60000010807 */
[----:B------:R1:W-:Y:S01]  /*2890*/  MUFU.EX2 R178, R9 ;  /* 0x0000000900b27308 */ /* 0x0003e20000000800 */
[--C-:B------:R-:W-:Y:S02]  /*28a0*/  FFMA.FTZ R57, R57, c[0x0][0x23c], -R7.reuse ;  /* 0x00008f0039397a23 */ /* 0x100fe40000010807 */
[----:B------:R-:W-:Y:S02]  /*28b0*/  FFMA.FTZ R236, R33, c[0x0][0x23c], -R120 ;  /* 0x00008f0021ec7a23 */ /* 0x000fe40000010878 */
[--C-:B------:R-:W-:Y:S01]  /*28c0*/  FFMA.FTZ R125, R60, c[0x0][0x23c], -R7.reuse ;  /* 0x00008f003c7d7a23 */ /* 0x100fe20000010807 */
[----:B------:R-:W-:Y:S01]  /*28d0*/  F2FP.PACK_AB R60, R220, R219 ;  /* 0x000000dbdc3c723e */ /* 0x000fe200000000ff */
[----:B------:R-:W-:Y:S01]  /*28e0*/  FFMA.FTZ R7, R61, c[0x0][0x23c], -R7 ;  /* 0x00008f003d077a23 */ /* 0x000fe20000010807 */
[----:B------:R-:W-:Y:S01]  /*28f0*/  F2FP.PACK_AB R61, R208, R201 ;  /* 0x000000c9d03d723e */ /* 0x000fe200000000ff */
[----:B------:R-:W-:Y:S01]  /*2900*/  FFMA.FTZ R10, R62, c[0x0][0x23c], -R6 ;  /* 0x00008f003e0a7a23 */ /* 0x000fe20000010806 */
[----:B------:R-:W-:Y:S01]  /*2910*/  MUFU.EX2 R223, R223 ;  /* 0x000000df00df7308 */ /* 0x000fe20000000800 */
[----:B------:R-:W-:Y:S01]  /*2920*/  F2FP.PACK_AB R62, R210, R209 ;  /* 0x000000d1d23e723e */ /* 0x000fe200000000ff */
[--C-:B------:R-:W-:Y:S01]  /*2930*/  FFMA.FTZ R237, R34, c[0x0][0x23c], -R5.reuse ;  /* 0x00008f0022ed7a23 */ /* 0x100fe20000010805 */
[----:B------:R4:W-:Y:S01]  /*2940*/  STS [R182+0x10000], R61 ;  /* 0x0100003db6007388 */ /* 0x0009e20000000800 */
[--C-:B------:R-:W-:Y:S02]  /*2950*/  FFMA.FTZ R66, R66, c[0x0][0x23c], -R5.reuse ;  /* 0x00008f0042427a23 */ /* 0x100fe40000010805 */
[--C-:B------:R-:W-:Y:S01]  /*2960*/  FFMA.FTZ R238, R35, c[0x0][0x23c], -R5.reuse ;  /* 0x00008f0023ee7a23 */ /* 0x100fe20000010805 */
[----:B------:R-:W-:Y:S01]  /*2970*/  STS [R182+0x10400], R62 ;  /* 0x0104003eb6007388 */ /* 0x000fe20000000800 */
[--C-:B------:R-:W-:Y:S02]  /*2980*/  FFMA.FTZ R239, R36, c[0x0][0x23c], -R120.reuse ;  /* 0x00008f0024ef7a23 */ /* 0x100fe40000010878 */
[----:B------:R-:W4:Y:S01]  /*2990*/  MUFU.EX2 R224, R224 ;  /* 0x000000e000e07308 */ /* 0x000f220000000800 */
[----:B------:R4:W-:Y:S01]  /*29a0*/  STS [R185+0x10000], R60 ;  /* 0x0100003cb9007388 */ /* 0x0009e20000000800 */
[--C-:B------:R-:W-:Y:S02]  /*29b0*/  FFMA.FTZ R240, R37, c[0x0][0x23c], -R120.reuse ;  /* 0x00008f0025f07a23 */ /* 0x100fe40000010878 */
[--C-:B-1----:R-:W-:Y:S01]  /*29c0*/  FFMA.FTZ R9, R64, c[0x0][0x23c], -R120.reuse ;  /* 0x00008f0040097a23 */ /* 0x102fe20000010878 */
[----:B----4-:R-:W-:Y:S01]  /*29d0*/  F2FP.PACK_AB R64, R222, R221 ;  /* 0x000000ddde40723e */ /* 0x010fe200000000ff */
[--C-:B------:R-:W-:Y:S02]  /*29e0*/  FFMA.FTZ R122, R48, c[0x0][0x23c], -R120.reuse ;  /* 0x00008f00307a7a23 */ /* 0x100fe40000010878 */
[--C-:B------:R-:W-:Y:S02]  /*29f0*/  FFMA.FTZ R49, R49, c[0x0][0x23c], -R120.reuse ;  /* 0x00008f0031317a23 */ /* 0x100fe40000010878 */
[----:B------:R-:W-:Y:S01]  /*2a00*/  MUFU.EX2 R225, R225 ;  /* 0x000000e100e17308 */ /* 0x000fe20000000800 */
[----:B------:R1:W-:Y:S01]  /*2a10*/  STS [R185+0x10400], R64 ;  /* 0x01040040b9007388 */ /* 0x0003e20000000800 */
[--C-:B------:R-:W-:Y:S02]  /*2a20*/  FFMA.FTZ R53, R53, c[0x0][0x23c], -R120.reuse ;  /* 0x00008f0035357a23 */ /* 0x100fe40000010878 */
[----:B------:R-:W-:Y:S01]  /*2a30*/  FFMA.FTZ R120, R65, c[0x0][0x23c], -R120 ;  /* 0x00008f0041787a23 */ /* 0x000fe20000010878 */
[----:B------:R-:W-:Y:S01]  /*2a40*/  F2FP.PACK_AB R65, R212, R211 ;  /* 0x000000d3d441723e */ /* 0x000fe200000000ff */
[--C-:B------:R-:W-:Y:S01]  /*2a50*/  FFMA.FTZ R229, R26, c[0x0][0x23c], -R6.reuse ;  /* 0x00008f001ae57a23 */ /* 0x100fe20000010806 */
[----:B------:R-:W-:Y:S01]  /*2a60*/  F2FP.PACK_AB R61, R218, R217 ;  /* 0x000000d9da3d723e */ /* 0x000fe200000000ff */
[--C-:B------:R-:W-:Y:S02]  /*2a70*/  FFMA.FTZ R230, R27, c[0x0][0x23c], -R6.reuse ;  /* 0x00008f001be67a23 */ /* 0x100fe40000010806 */
[----:B------:R-:W1:Y:S01]  /*2a80*/  MUFU.EX2 R226, R226 ;  /* 0x000000e200e27308 */ /* 0x000e620000000800 */
[----:B------:R4:W-:Y:S01]  /*2a90*/  STS [R182+0x12000], R65 ;  /* 0x01200041b6007388 */ /* 0x0009e20000000800 */
[--C-:B------:R-:W-:Y:S02]  /*2aa0*/  FFMA.FTZ R233, R30, c[0x0][0x23c], -R6.reuse ;  /* 0x00008f001ee97a23 */ /* 0x100fe40000010806 */
[--C-:B------:R-:W-:Y:S01]  /*2ab0*/  FFMA.FTZ R234, R31, c[0x0][0x23c], -R6.reuse ;  /* 0x00008f001fea7a23 */ /* 0x100fe20000010806 */
[----:B------:R-:W-:Y:S01]  /*2ac0*/  F2FP.PACK_AB R60, R224, R223 ;  /* 0x000000dfe03c723e */ /* 0x000fe200000000ff */
[--C-:B------:R-:W-:Y:S02]  /*2ad0*/  FFMA.FTZ R241, R38, c[0x0][0x23c], -R5.reuse ;  /* 0x00008f0026f17a23 */ /* 0x100fe40000010805 */
[--C-:B------:R-:W-:Y:S02]  /*2ae0*/  FFMA.FTZ R242, R39, c[0x0][0x23c], -R5.reuse ;  /* 0x00008f0027f27a23 */ /* 0x100fe40000010805 */
[----:B------:R-:W-:Y:S01]  /*2af0*/  MUFU.EX2 R235, R235 ;  /* 0x000000eb00eb7308 */ /* 0x000fe20000000800 */
[--C-:B------:R-:W-:Y:S02]  /*2b00*/  FFMA.FTZ R50, R50, c[0x0][0x23c], -R5.reuse ;  /* 0x00008f0032327a23 */ /* 0x100fe40000010805 */
[--C-:B------:R-:W-:Y:S02]  /*2b10*/  FFMA.FTZ R51, R51, c[0x0][0x23c], -R5.reuse ;  /* 0x00008f0033337a23 */ /* 0x100fe40000010805 */
[--C-:B------:R-:W-:Y:S02]  /*2b20*/  FFMA.FTZ R54, R54, c[0x0][0x23c], -R5.reuse ;  /* 0x00008f0036367a23 */ /* 0x100fe40000010805 */
[--C-:B------:R-:W-:Y:S02]  /*2b30*/  FFMA.FTZ R55, R55, c[0x0][0x23c], -R5.reuse ;  /* 0x00008f0037377a23 */ /* 0x100fe40000010805 */
[----:B------:R-:W-:Y:S01]  /*2b40*/  FFMA.FTZ R5, R67, c[0x0][0x23c], -R5 ;  /* 0x00008f0043057a23 */ /* 0x000fe20000010805 */
[----:B------:R-:W4:Y:S01]  /*2b50*/  MUFU.EX2 R236, R236 ;  /* 0x000000ec00ec7308 */ /* 0x000f220000000800 */
[--C-:B------:R-:W-:Y:S02]  /*2b60*/  FFMA.FTZ R245, R42, c[0x0][0x23c], -R6.reuse ;  /* 0x00008f002af57a23 */ /* 0x100fe40000010806 */
[--C-:B------:R-:W-:Y:S01]  /*2b70*/  FFMA.FTZ R248, R43, c[0x0][0x23c], -R6.reuse ;  /* 0x00008f002bf87a23 */ /* 0x100fe20000010806 */
[----:B-1----:R-:W-:Y:S01]  /*2b80*/  F2FP.PACK_AB R64, R226, R225 ;  /* 0x000000e1e240723e */ /* 0x002fe200000000ff */
[--C-:B------:R-:W-:Y:S02]  /*2b90*/  FFMA.FTZ R249, R46, c[0x0][0x23c], -R6.reuse ;  /* 0x00008f002ef97a23 */ /* 0x100fe40000010806 */
[--C-:B------:R-:W-:Y:S02]  /*2ba0*/  FFMA.FTZ R252, R47, c[0x0][0x23c], -R6.reuse ;  /* 0x00008f002ffc7a23 */ /* 0x100fe40000010806 */
[--C-:B------:R-:W-:Y:S01]  /*2bb0*/  FFMA.FTZ R58, R58, c[0x0][0x23c], -R6.reuse ;  /* 0x00008f003a3a7a23 */ /* 0x100fe20000010806 */
[----:B------:R-:W-:Y:S01]  /*2bc0*/  MUFU.EX2 R237, R237 ;  /* 0x000000ed00ed7308 */ /* 0x000fe20000000800 */
[--C-:B------:R-:W-:Y:S02]  /*2bd0*/  FFMA.FTZ R59, R59, c[0x0][0x23c], -R6.reuse ;  /* 0x00008f003b3b7a23 */ /* 0x100fe40000010806 */
[----:B------:R-:W-:Y:S07]  /*2be0*/  FFMA.FTZ R6, R63, c[0x0][0x23c], -R6 ;  /* 0x00008f003f067a23 */ /* 0x000fee0000010806 */
[----:B------:R-:W1:Y:S01]  /*2bf0*/  MUFU.EX2 R238, R238 ;  /* 0x000000ee00ee7308 */ /* 0x000e620000000800 */
[----:B----4-:R-:W-:Y:S09]  /*2c00*/  F2FP.PACK_AB R62, R236, R235 ;  /* 0x000000ebec3e723e */ /* 0x010ff200000000ff */
[----:B------:R-:W-:Y:S10]  /*2c10*/  MUFU.EX2 R227, R227 ;  /* 0x000000e300e37308 */ /* 0x000ff40000000800 */
[----:B------:R-:W4:Y:S01]  /*2c20*/  MUFU.EX2 R228, R228 ;  /* 0x000000e400e47308 */ /* 0x000f220000000800 */
[----:B-1----:R-:W-:Y:S09]  /*2c30*/  F2FP.PACK_AB R65, R238, R237 ;  /* 0x000000edee41723e */ /* 0x002ff200000000ff */
[----:B------:R-:W-:Y:S10]  /*2c40*/  MUFU.EX2 R233, R233 ;  /* 0x000000e900e97308 */ /* 0x000ff40000000800 */
[----:B------:R-:W-:Y:S01]  /*2c50*/  MUFU.EX2 R234, R234 ;  /* 0x000000ea00ea7308 */ /* 0x000fe20000000800 */
[----:B----4-:R-:W-:Y:S09]  /*2c60*/  F2FP.PACK_AB R67, R228, R227 ;  /* 0x000000e3e443723e */ /* 0x010ff200000000ff */
        /* <DEDUP_REMOVED lines=10> */
[----:B------:R-:W-:Y:S01]  /*2d10*/  MUFU.EX2 R250, R250 ;  /* 0x000000fa00fa7308 */ /* 0x000fe20000000800 */
[----:B-1----:R-:W-:Y:S09]  /*2d20*/  F2FP.PACK_AB R66, R248, R245 ;  /* 0x000000f5f842723e */ /* 0x002ff200000000ff */
[----:B------:R-:W-:Y:S10]  /*2d30*/  MUFU.EX2 R249, R249 ;  /* 0x000000f900f97308 */ /* 0x000ff40000000800 */
[----:B------:R-:W1:Y:S10]  /*2d40*/  MUFU.EX2 R252, R252 ;  /* 0x000000fc00fc7308 */ /* 0x000e740000000800 */
[----:B------:R-:W4:Y:S10]  /*2d50*/  MUFU.EX2 R214, R214 ;  /* 0x000000d600d67308 */ /* 0x000f340000000800 */
[----:B------:R4:W-:Y:S01]  /*2d60*/  MUFU.EX2 R127, R7 ;  /* 0x00000007007f7308 */ /* 0x0009e20000000800 */
[----:B-1----:R-:W-:Y:S09]  /*2d70*/  F2FP.PACK_AB R63, R252, R249 ;  /* 0x000000f9fc3f723e */ /* 0x002ff200000000ff */
[----:B------:R-:W-:Y:S10]  /*2d80*/  MUFU.EX2 R215, R215 ;  /* 0x000000d700d77308 */ /* 0x000ff40000000800 */
[----:B------:R-:W1:Y:S01]  /*2d90*/  MUFU.EX2 R216, R216 ;  /* 0x000000d800d87308 */ /* 0x000e620000000800 */
[----:B----4-:R-:W-:Y:S05]  /*2da0*/  F2FP.PACK_AB R7, R214, R213 ;  /* 0x000000d5d607723e */ /* 0x010fea00000000ff */
[----:B------:R-:W-:Y:S04]  /*2db0*/  STS [R182+0x12400], R7 ;  /* 0x01240007b6007388 */ /* 0x000fe80000000800 */
[----:B------:R1:W-:Y:S01]  /*2dc0*/  MUFU.EX2 R124, R10 ;  /* 0x0000000a007c7308 */ /* 0x0003e20000000800 */
[----:B------:R4:W-:Y:S09]  /*2dd0*/  STS [R185+0x12400], R61 ;  /* 0x0124003db9007388 */ /* 0x0009f20000000800 */
[----:B------:R-:W-:Y:S10]  /*2de0*/  MUFU.EX2 R229, R229 ;  /* 0x000000e500e57308 */ /* 0x000ff40000000800 */
[----:B------:R-:W2:Y:S01]  /*2df0*/  MUFU.EX2 R230, R230 ;  /* 0x000000e600e67308 */ /* 0x000ea20000000800 */
[----:B-1----:R-:W-:Y:S02]  /*2e00*/  F2FP.PACK_AB R10, R216, R215 ;  /* 0x000000d7d80a723e */ /* 0x002fe400000000ff */
[----:B----4-:R-:W-:Y:S03]  /*2e10*/  F2FP.PACK_AB R61, R234, R233 ;  /* 0x000000e9ea3d723e */ /* 0x010fe600000000ff */
[----:B------:R-:W-:Y:S04]  /*2e20*/  STS [R185+0x12000], R10 ;  /* 0x0120000ab9007388 */ /* 0x000fe80000000800 */
[----:B------:R-:W-:Y:S01]  /*2e30*/  MUFU.EX2 R231, R231 ;  /* 0x000000e700e77308 */ /* 0x000fe20000000800 */
[----:B------:R1:W-:Y:S04]  /*2e40*/  STS [R184+0x10000], R60 ;  /* 0x0100003cb8007388 */ /* 0x0003e80000000800 */
[----:B------:R4:W-:Y:S05]  /*2e50*/  STS [R184+0x10400], R64 ;  /* 0x01040040b8007388 */ /* 0x0009ea0000000800 */
[----:B------:R-:W3:Y:S01]  /*2e60*/  MUFU.EX2 R232, R232 ;  /* 0x000000e800e87308 */ /* 0x000ee20000000800 */
[----:B------:R-:W-:Y:S01]  /*2e70*/  STS [R191+0x10000], R62 ;  /* 0x0100003ebf007388 */ /* 0x000fe20000000800 */
[----:B--2---:R-:W-:Y:S03]  /*2e80*/  F2FP.PACK_AB R7, R230, R229 ;  /* 0x000000e5e607723e */ /* 0x004fe600000000ff */
[----:B------:R2:W-:Y:S04]  /*2e90*/  STS [R191+0x10400], R65 ;  /* 0x01040041bf007388 */ /* 0x0005e80000000800 */
[----:B------:R2:W-:Y:S01]  /*2ea0*/  STS [R184+0x12000], R67 ;  /* 0x01200043b8007388 */ /* 0x0005e20000000800 */
[----:B------:R-:W-:Y:S03]  /*2eb0*/  MUFU.EX2 R241, R241 ;  /* 0x000000f100f17308 */ /* 0x000fe60000000800 */
[----:B------:R-:W-:Y:S04]  /*2ec0*/  STS [R184+0x12400], R7 ;  /* 0x01240007b8007388 */ /* 0x000fe80000000800 */
[----:B------:R-:W-:Y:S01]  /*2ed0*/  STS [R191+0x12400], R61 ;  /* 0x0124003dbf007388 */ /* 0x000fe20000000800 */
[----:B-1----:R-:W-:Y:S02]  /*2ee0*/  F2FP.PACK_AB R60, R240, R239 ;  /* 0x000000eff03c723e */ /* 0x002fe400000000ff */
[----:B------:R-:W1:Y:S01]  /*2ef0*/  MUFU.EX2 R242, R242 ;  /* 0x000000f200f27308 */ /* 0x000e620000000800 */
[----:B----4-:R-:W-:Y:S02]  /*2f00*/  F2FP.PACK_AB R64, R123, R122 ;  /* 0x0000007a7b40723e */ /* 0x010fe400000000ff */
[----:B---3--:R-:W-:Y:S05]  /*2f10*/  F2FP.PACK_AB R18, R232, R231 ;  /* 0x000000e7e812723e */ /* 0x008fea00000000ff */
[----:B------:R-:W-:Y:S02]  /*2f20*/  STS [R191+0x12000], R18 ;  /* 0x01200012bf007388 */ /* 0x000fe40000000800 */
[----:B------:R-:W-:Y:S01]  /*2f30*/  MUFU.EX2 R243, R243 ;  /* 0x000000f300f37308 */ /* 0x000fe20000000800 */
[----:B--2---:R-:W-:Y:S01]  /*2f40*/  F2FP.PACK_AB R65, R250, R247 ;  /* 0x000000f7fa41723e */ /* 0x004fe200000000ff */
[----:B------:R2:W-:Y:S01]  /*2f50*/  STS [R183+0x10000], R60 ;  /* 0x0100003cb7007388 */ /* 0x0005e20000000800 */
[----:B------:R-:W-:Y:S07]  /*2f60*/  F2FP.PACK_AB R67, R130, R129 ;  /* 0x000000818243723e */ /* 0x000fee00000000ff */
[----:B------:R-:W3:Y:S01]  /*2f70*/  MUFU.EX2 R246, R246 ;  /* 0x000000f600f67308 */ /* 0x000ee20000000800 */
[----:B-1----:R-:W-:Y:S05]  /*2f80*/  F2FP.PACK_AB R14, R242, R241 ;  /* 0x000000f1f20e723e */ /* 0x002fea00000000ff */
[----:B------:R-:W-:Y:S04]  /*2f90*/  STS [R183+0x10400], R14 ;  /* 0x0104000eb7007388 */ /* 0x000fe80000000800 */
[----:B------:R-:W1:Y:S01]  /*2fa0*/  MUFU.EX2 R113, R53 ;  /* 0x0000003500717308 */ /* 0x000e620000000800 */
[----:B------:R-:W-:Y:S04]  /*2fb0*/  STS [R188+0x10000], R64 ;  /* 0x01000040bc007388 */ /* 0x000fe80000000800 */
[----:B------:R-:W-:Y:S05]  /*2fc0*/  STS [R188+0x10400], R67 ;  /* 0x01040043bc007388 */ /* 0x000fea0000000800 */
[----:B------:R-:W-:Y:S01]  /*2fd0*/  MUFU.EX2 R114, R54 ;  /* 0x0000003600727308 */ /* 0x000fe20000000800 */
[----:B------:R-:W-:Y:S01]  /*2fe0*/  STS [R183+0x12400], R66 ;  /* 0x01240042b7007388 */ /* 0x000fe20000000800 */
[----:B---3--:R-:W-:Y:S05]  /*2ff0*/  F2FP.PACK_AB R10, R246, R243 ;  /* 0x000000f3f60a723e */ /* 0x008fea00000000ff */
[----:B------:R-:W-:Y:S03]  /*3000*/  STS [R183+0x12000], R10 ;  /* 0x0120000ab7007388 */ /* 0x000fe60000000800 */
[----:B------:R-:W2:Y:S01]  /*3010*/  MUFU.EX2 R115, R55 ;  /* 0x0000003700737308 */ /* 0x000ea20000000800 */
[----:B------:R-:W-:Y:S01]  /*3020*/  STS [R188+0x12000], R65 ;  /* 0x01200041bc007388 */ /* 0x000fe20000000800 */
[----:B-1----:R-:W-:Y:S03]  /*3030*/  F2FP.PACK_AB R62, R113, R178 ;  /* 0x000000b2713e723e */ /* 0x002fe600000000ff */
[----:B------:R-:W-:Y:S05]  /*3040*/  STS [R188+0x12400], R63 ;  /* 0x0124003fbc007388 */ /* 0x000fea0000000800 */
[----:B------:R-:W-:Y:S01]  /*3050*/  MUFU.EX2 R128, R9 ;  /* 0x0000000900807308 */ /* 0x000fe20000000800 */
[----:B------:R-:W-:Y:S09]  /*3060*/  STS [R187+0x10000], R62 ;  /* 0x0100003ebb007388 */ /* 0x000ff20000000800 */
[----:B------:R-:W1:Y:S01]  /*3070*/  MUFU.EX2 R109, R120 ;  /* 0x00000078006d7308 */ /* 0x000e620000000800 */
[----:B--2---:R-:W-:Y:S05]  /*3080*/  F2FP.PACK_AB R60, R115, R114 ;  /* 0x00000072733c723e */ /* 0x004fea00000000ff */
[----:B------:R-:W-:Y:S04]  /*3090*/  STS [R187+0x10400], R60 ;  /* 0x0104003cbb007388 */ /* 0x000fe80000000800 */
[----:B------:R-:W-:Y:S10]  /*30a0*/  MUFU.EX2 R118, R13 ;  /* 0x0000000d00767308 */ /* 0x000ff40000000800 */
[----:B------:R-:W2:Y:S01]  /*30b0*/  MUFU.EX2 R111, R5 ;  /* 0x00000005006f7308 */ /* 0x000ea20000000800 */
[----:B-1----:R-:W-:Y:S05]  /*30c0*/  F2FP.PACK_AB R61, R109, R128 ;  /* 0x000000806d3d723e */ /* 0x002fea00000000ff */
[----:B------:R-:W-:Y:S04]  /*30d0*/  STS [R186+0x10000], R61 ;  /* 0x0100003dba007388 */ /* 0x000fe80000000800 */
[----:B------:R-:W1:Y:S10]  /*30e0*/  MUFU.EX2 R119, R57 ;  /* 0x0000003900777308 */ /* 0x000e740000000800 */
[----:B------:R-:W-:Y:S01]  /*30f0*/  MUFU.EX2 R121, R58 ;  /* 0x0000003a00797308 */ /* 0x000fe20000000800 */
[----:B--2---:R-:W-:Y:S05]  /*3100*/  F2FP.PACK_AB R13, R111, R110 ;  /* 0x0000006e6f0d723e */ /* 0x004fea00000000ff */
[----:B------:R-:W-:Y:S04]  /*3110*/  STS [R186+0x10400], R13 ;  /* 0x0104000dba007388 */ /* 0x000fe80000000800 */
[----:B------:R-:W2:Y:S01]  /*3120*/  MUFU.EX2 R126, R59 ;  /* 0x0000003b007e7308 */ /* 0x000ea20000000800 */
[----:B-1----:R-:W-:Y:S05]  /*3130*/  F2FP.PACK_AB R18, R119, R118 ;  /* 0x000000767712723e */ /* 0x002fea00000000ff */
[----:B------:R-:W-:Y:S04]  /*3140*/  STS [R187+0x12000], R18 ;  /* 0x01200012bb007388 */ /* 0x000fe80000000800 */
[----:B------:R-:W1:Y:S10]  /*3150*/  MUFU.EX2 R125, R125 ;  /* 0x0000007d007d7308 */ /* 0x000e740000000800 */
[----:B------:R-:W3:Y:S01]  /*3160*/  MUFU.EX2 R120, R6 ;  /* 0x0000000600787308 */ /* 0x000ee20000000800 */
[----:B--2---:R-:W-:Y:S05]  /*3170*/  F2FP.PACK_AB R22, R126, R121 ;  /* 0x000000797e16723e */ /* 0x004fea00000000ff */
[----:B------:R-:W-:Y:S01]  /*3180*/  STS [R187+0x12400], R22 ;  /* 0x01240016bb007388 */ /* 0x000fe20000000800 */
[----:B-1----:R-:W-:Y:S05]  /*3190*/  F2FP.PACK_AB R25, R127, R125 ;  /* 0x0000007d7f19723e */ /* 0x002fea00000000ff */
[----:B------:R-:W-:Y:S01]  /*31a0*/  STS [R186+0x12000], R25 ;  /* 0x01200019ba007388 */ /* 0x000fe20000000800 */
[----:B---3--:R-:W-:Y:S05]  /*31b0*/  F2FP.PACK_AB R29, R120, R124 ;  /* 0x0000007c781d723e */ /* 0x008fea00000000ff */
        /* <DEDUP_REMOVED lines=24> */
[----:B------:R-:W-:Y:S01]  /*3340*/  FADD.FTZ R5, -R244, R5 ;  /* 0x00000005f4057221 */ /* 0x000fe20000010100 */
[C---:B------:R-:W-:Y:S04]  /*3350*/  HMMA.16816.F32 R16, R100.reuse, R150, R16 ;  /* 0x000000966410723c */ /* 0x040fe80000001810 */
[----:B------:R-:W-:Y:S02]  /*3360*/  FMUL.FTZ R208, R208, R5 ;  /* 0x00000005d0d07220 */ /* 0x000fe40000410000 */
[C---:B------:R-:W-:Y:S02]  /*3370*/  FADD.FTZ R6, -R251.reuse, R6 ;  /* 0x00000006fb067221 */ /* 0x040fe40000010100 */
[----:B------:R-:W-:Y:S01]  /*3380*/  FADD.FTZ R7, -R251, R7 ;  /* 0x00000007fb077221 */ /* 0x000fe20000010100 */
[-C--:B------:R-:W-:Y:S03]  /*3390*/  HMMA.16816.F32 R20, R100, R152.reuse, R20 ;  /* 0x000000986414723c */ /* 0x080fe60000001814 */
[----:B------:R-:W-:Y:S02]  /*33a0*/  FMUL.FTZ R209, R209, R6 ;  /* 0x00000006d1d17220 */ /* 0x000fe40000410000 */
[C---:B------:R-:W-:Y:S02]  /*33b0*/  FADD.FTZ R9, -R131.reuse, R9 ;  /* 0x0000000983097221 */ /* 0x040fe40000010100 */
[----:B------:R-:W-:Y:S01]  /*33c0*/  FADD.FTZ R13, -R131, R13 ;  /* 0x0000000d830d7221 */ /* 0x000fe20000010100 */
[C---:B------:R-:W-:Y:S04]  /*33d0*/  HMMA.16816.F32 R24, R104.reuse, R152, R24 ;  /* 0x000000986818723c */ /* 0x040fe80000001818 */
[C---:B------:R-:W-:Y:S02]  /*33e0*/  FADD.FTZ R10, -R117.reuse, R10 ;  /* 0x0000000a750a7221 */ /* 0x040fe40000010100 */
[----:B------:R-:W-:Y:S02]  /*33f0*/  FADD.FTZ R11, -R117, R11 ;  /* 0x0000000b750b7221 */ /* 0x000fe40000010100 */
[----:B------:R-:W-:Y:S01]  /*3400*/  FADD.FTZ R17, -R244, R17 ;  /* 0x00000011f4117221 */ /* 0x000fe20000010100 */
[-C--:B------:R-:W-:Y:S03]  /*3410*/  HMMA.16816.F32 R28, R104, R154.reuse, R28 ;  /* 0x0000009a681c723c */ /* 0x080fe6000000181c */
[----:B------:R-:W-:Y:S02]  /*3420*/  FADD.FTZ R18, -R251, R18 ;  /* 0x00000012fb127221 */ /* 0x000fe40000010100 */
[----:B------:R-:W-:Y:S02]  /*3430*/  FMUL.FTZ R220, R220, R17 ;  /* 0x00000011dcdc7220 */ /* 0x000fe40000410000 */
[C---:B------:R-:W-:Y:S01]  /*3440*/  FADD.FTZ R5, -R244.reuse, R20 ;  /* 0x00000014f4057221 */ /* 0x040fe20000010100 */
[C---:B------:R-:W-:Y:S04]  /*3450*/  HMMA.16816.F32 R32, R100.reuse, R154, R32 ;  /* 0x0000009a6420723c */ /* 0x040fe80000001820 */
[----:B------:R-:W-:Y:S02]  /*3460*/  FMUL.FTZ R223, R223, R5 ;  /* 0x00000005dfdf7220 */ /* 0x000fe40000410000 */
[----:B------:R-:W-:Y:S02]  /*3470*/  FADD.FTZ R22, -R251, R22 ;  /* 0x00000016fb167221 */ /* 0x000fe40000010100 */
[----:B------:R-:W-:Y:S01]  /*3480*/  FMUL.FTZ R221, R221, R18 ;  /* 0x00000012dddd7220 */ /* 0x000fe20000410000 */
[-C--:B------:R-:W-:Y:S03]  /*3490*/  HMMA.16816.F32 R36, R100, R156.reuse, R36 ;  /* 0x0000009c6424723c */ /* 0x080fe60000001824 */
[----:B------:R-:W-:Y:S02]  /*34a0*/  FMUL.FTZ R225, R225, R22 ;  /* 0x00000016e1e17220 */ /* 0x000fe40000410000 */
[C---:B------:R-:W-:Y:S02]  /*34b0*/  FADD.FTZ R18, -R131.reuse, R8 ;  /* 0x0000000883127221 */ /* 0x040fe40000010100 */
[----:B------:R-:W-:Y:S01]  /*34c0*/  FADD.FTZ R22, -R131, R12 ;  /* 0x0000000c83167221 */ /* 0x000fe20000010100 */
[C---:B------:R-:W-:Y:S04]  /*34d0*/  HMMA.16816.F32 R40, R104.reuse, R156, R40 ;  /* 0x0000009c6828723c */ /* 0x040fe80000001828 */
[C---:B------:R-:W-:Y:S02]  /*34e0*/  FADD.FTZ R21, -R244.reuse, R21 ;  /* 0x00000015f4157221 */ /* 0x040fe40000010100 */
[----:B------:R-:W-:Y:S02]  /*34f0*/  FMUL.FTZ R211, R211, R18 ;  /* 0x00000012d3d37220 */ /* 0x000fe40000410000 */
[C---:B------:R-:W-:Y:S01]  /*3500*/  FADD.FTZ R17, -R244.reuse, R32 ;  /* 0x00000020f4117221 */ /* 0x040fe20000010100 */
[-C--:B------:R-:W-:Y:S03]  /*3510*/  HMMA.16816.F32 R44, R104, R158.reuse, R44 ;  /* 0x0000009e682c723c */ /* 0x080fe6000000182c */
[C---:B------:R-:W-:Y:S02]  /*3520*/  FADD.FTZ R33, -R244.reuse, R33 ;  /* 0x00000021f4217221 */ /* 0x040fe40000010100 */
[----:B------:R-:W-:Y:S02]  /*3530*/  FMUL.FTZ R235, R235, R17 ;  /* 0x00000011ebeb7220 */ /* 0x000fe40000410000 */
[C---:B------:R-:W-:Y:S01]  /*3540*/  FADD.FTZ R5, -R244.reuse, R36 ;  /* 0x00000024f4057221 */ /* 0x040fe20000010100 */
[C---:B------:R-:W-:Y:S04]  /*3550*/  HMMA.16816.F32 R48, R100.reuse, R158, R48 ;  /* 0x0000009e6430723c */ /* 0x040fe80000001830 */
[----:B------:R-:W-:Y:S02]  /*3560*/  FMUL.FTZ R239, R239, R5 ;  /* 0x00000005efef7220 */ /* 0x000fe40000410000 */
[C---:B------:R-:W-:Y:S02]  /*3570*/  FADD.FTZ R37, -R244.reuse, R37 ;  /* 0x00000025f4257221 */ /* 0x040fe40000010100 */
[----:B------:R-:W-:Y:S01]  /*3580*/  FMUL.FTZ R215, R215, R22 ;  /* 0x00000016d7d77220 */ /* 0x000fe20000410000 */
        /* <DEDUP_REMOVED lines=10> */
[C---:B------:R-:W-:Y:S02]  /*3630*/  FADD.FTZ R35, -R251.reuse, R35 ;  /* 0x00000023fb237221 */ /* 0x040fe40000010100 */
[C---:B------:R-:W-:Y:S01]  /*3640*/  FADD.FTZ R5, -R244.reuse, R52 ;  /* 0x00000034f4057221 */ /* 0x040fe20000010100 */
[----:B------:R-:W-:Y:S04]  /*3650*/  HMMA.16816.F32 R64, R100, R162, R64 ;  /* 0x000000a26440723c */ /* 0x000fe80000001840 */
[C---:B------:R-:W-:Y:S02]  /*3660*/  FADD.FTZ R106, -R244.reuse, R4 ;  /* 0x00000004f46a7221 */ /* 0x040fe40000010100 */
[C---:B------:R-:W-:Y:S02]  /*3670*/  FADD.FTZ R105, -R244.reuse, R16 ;  /* 0x00000010f4697221 */ /* 0x040fe40000010100 */
[C---:B------:R-:W-:Y:S04]  /*3680*/  FADD.FTZ R53, -R244.reuse, R53 ;  /* 0x00000035f4357221 */ /* 0x040fe80000010100 */
[C---:B------:R-:W-:Y:S02]  /*3690*/  FADD.FTZ R38, -R251.reuse, R38 ;  /* 0x00000026fb267221 */ /* 0x040fe40000010100 */
[C---:B------:R-:W-:Y:S02]  /*36a0*/  FADD.FTZ R39, -R251.reuse, R39 ;  /* 0x00000027fb277221 */ /* 0x040fe40000010100 */
[C---:B------:R-:W-:Y:S02]  /*36b0*/  FADD.FTZ R50, -R251.reuse, R50 ;  /* 0x00000032fb327221 */ /* 0x040fe40000010100 */
[C---:B------:R-:W-:Y:S02]  /*36c0*/  FADD.FTZ R51, -R251.reuse, R51 ;  /* 0x00000033fb337221 */ /* 0x040fe40000010100 */
[----:B------:R-:W-:Y:S02]  /*36d0*/  FADD.FTZ R6, -R251, R55 ;  /* 0x00000037fb067221 */ /* 0x000fe40000010100 */
[----:B------:R-:W-:Y:S02]  /*36e0*/  FMUL.FTZ R227, R227, R18 ;  /* 0x00000012e3e37220 */ /* 0x000fe40000410000 */
[C---:B------:R-:W-:Y:S02]  /*36f0*/  FADD.FTZ R64, -R244.reuse, R64 ;  /* 0x00000040f4407221 */ /* 0x040fe40000010100 */
[----:B------:R-:W-:Y:S02]  /*3700*/  FADD.FTZ R244, -R244, R65 ;  /* 0x00000041f4f47221 */ /* 0x000fe40000010100 */
[----:B------:R-:W-:Y:S02]  /*3710*/  FMUL.FTZ R65, R178, R5 ;  /* 0x00000005b2417220 */ /* 0x000fe40000410000 */
[C---:B------:R-:W-:Y:S02]  /*3720*/  FADD.FTZ R5, -R251.reuse, R54 ;  /* 0x00000036fb057221 */ /* 0x040fe40000010100 */
[C---:B------:R-:W-:Y:S02]  /*3730*/  FADD.FTZ R66, -R251.reuse, R66 ;  /* 0x00000042fb427221 */ /* 0x040fe40000010100 */
[----:B------:R-:W-:Y:S02]  /*3740*/  FADD.FTZ R251, -R251, R67 ;  /* 0x00000043fbfb7221 */ /* 0x000fe40000010100 */
        /* <DEDUP_REMOVED lines=78> */
[----:B------:R-:W-:Y:S03]  /*3c30*/  ULOP3.LUT UR11, UR6, 0x1, URZ, 0xc0, !UPT ;  /* 0x00000001060b7892 */ /* 0x000fe6000f8ec03f */
[----:B------:R-:W-:Y:S01]  /*3c40*/  IMAD.U32 R7, R9, -0x80, RZ ;  /* 0xffffff8009077824 */ /* 0x000fe200078e00ff */
[----:B------:R-:W-:Y:S04]  /*3c50*/  UISETP.NE.U32.AND UP0, UPT, UR11, 0x1, UPT ;  /* 0x000000010b00788c */ /* 0x000fe8000bf05070 */
[----:B------:R-:W-:Y:S01]  /*3c60*/  USEL UR11, UR50, 0x2000, !UP0 ;  /* 0x00002000320b7887 */ /* 0x000fe2000c000000 */
[C---:B------:R-:W-:Y:S04]  /*3c70*/  LEA R204, P0, R7.reuse, R204, 0x1 ;  /* 0x000000cc07cc7211 */ /* 0x040fe800078008ff */
[----:B------:R-:W-:Y:S01]  /*3c80*/  LEA.HI.X.SX32 R205, R7, R205, 0x1, P0 ;  /* 0x000000cd07cd7211 */ /* 0x000fe200000f0eff */
[----:B------:R-:W-:Y:S01]  /*3c90*/  IMAD.MOV.U32 R7, RZ, RZ, c[0x0][0x194] ;  /* 0x00006500ff077624 */ /* 0x000fe200078e00ff */
[C---:B------:R-:W-:Y:S02]  /*3ca0*/  LEA R8, P0, R9.reuse, R204, 0x7 ;  /* 0x000000cc09087211 */ /* 0x040fe400078038ff */
[----:B------:R-:W-:Y:S02]  /*3cb0*/  IADD3 R200, R200, UR11, RZ ;  /* 0x0000000bc8c87c10 */ /* 0x000fe4000fffe0ff */
[----:B------:R-:W-:Y:S02]  /*3cc0*/  LEA.HI.X R9, R9, R205, R7, 0x7, P0 ;  /* 0x000000cd09097211 */ /* 0x000fe400000f3c07 */
[----:B------:R-:W-:Y:S01]  /*3cd0*/  IADD3 R168, R168, UR11, RZ ;  /* 0x0000000ba8a87c10 */ /* 0x000fe2000fffe0ff */
[----:B------:R-:W-:Y:S01]  /*3ce0*/  @!PT LDS RZ, [RZ] ;  /* 0x00000000fffff984 */ /* 0x000fe20000000800 */
[----:B------:R-:W-:Y:S01]  /*3cf0*/  @!PT LDS RZ, [RZ] ;  /* 0x00000000fffff984 */ /* 0x000fe20000000800 */
[----:B------:R-:W-:Y:S01]  /*3d00*/  @!PT LDS RZ, [RZ] ;  /* 0x00000000fffff984 */ /* 0x000fe20000000800 */
[----:B------:R1:W-:Y:S04]  /*3d10*/  LDGSTS.E.BYPASS.LTC128B.128 [R200], [R204.64] ;  /* 0x00000000ccc87fae */ /* 0x0003e8000b901d44 */
[----:B------:R1:W-:Y:S04]  /*3d20*/  LDGSTS.E.BYPASS.LTC128B.128 [R200+0x1000], [R8.64] ;  /* 0x0100000008c87fae */ /* 0x0003e8000b901d44 */
[----:B------:R-:W0:Y:S02]  /*3d30*/  LDGDEPBAR ;  /* 0x00000000000079af */ /* 0x000e240000000000 */
.L_x_128:
        /* <DEDUP_REMOVED lines=65> */
[----:B------:R-:W-:Y:S06]  /*4150*/  BAR.SYNC.DEFER_BLOCKING 0x0 ;  /* 0x0000000000007b1d */ /* 0x000fec0000010000 */
        /* <DEDUP_REMOVED lines=58> */
[----:B------:R-:W-:Y:S02]  /*4500*/  IMAD.MOV.U32 R7, RZ, RZ, c[0x0][0x370] ;  /* 0x0000dc00ff077624 */ /* 0x000fe400078e00ff */
[----:B------:R-:W-:Y:S02]  /*4510*/  IMAD.SHL.U32 R9, R181, 0x2, RZ ;  /* 0x00000002b5097824 */ /* 0x000fe400078e00ff */
[----:B------:R-:W-:Y:S05]  /*4520*/  IMAD.U32 R5, R7, -0x80, RZ ;  /* 0xffffff8007057824 */ /* 0x000fea00078e00ff */
[C---:B------:R-:W-:Y:S04]  /*4530*/  LEA R202, P0, R5.reuse, R202, 0x1 ;  /* 0x000000ca05ca7211 */ /* 0x040fe800078008ff */
[----:B------:R-:W-:Y:S01]  /*4540*/  LEA.HI.X.SX32 R203, R5, R203, 0x1, P0 ;  /* 0x000000cb05cb7211 */ /* 0x000fe200000f0eff */
[----:B------:R-:W-:Y:S01]  /*4550*/  IMAD.MOV.U32 R5, RZ, RZ, c[0x0][0x374] ;  /* 0x0000dd00ff057624 */ /* 0x000fe200078e00ff */
        /* <DEDUP_REMOVED lines=8> */
.L_x_129:
[----:B------:R-:W-:Y:S01]  /*45e0*/  LDSM.16.M88.4 R20, [R172] ;  /* 0x00000000ac14783b */ /* 0x000fe20000000200 */
[----:B------:R-:W-:Y:S03]  /*45f0*/  ULOP3.LUT UR11, UR6, 0x1, URZ, 0xc0, !UPT ;  /* 0x00000001060b7892 */ /* 0x000fe6000f8ec03f */
[----:B------:R-:W2:Y:S01]  /*4600*/  LDSM.16.MT88.4 R16, [R52+0x6000] ;  /* 0x006000003410783b */ /* 0x000ea20000004200 */
[----:B------:R-:W-:Y:S02]  /*4610*/  UISETP.NE.U32.AND UP0, UPT, UR11, 0x1, UPT ;  /* 0x000000010b00788c */ /* 0x000fe4000bf05070 */
[----:B------:R-:W-:Y:S01]  /*4620*/  UIADD3 UR11, UR6, -0x1, URZ ;  /* 0xffffffff060b7890 */ /* 0x000fe2000fffe03f */
[----:B------:R-:W3:Y:S04]  /*4630*/  LDSM.16.M88.4 R12, [R172+0x2000] ;  /* 0x00200000ac0c783b */ /* 0x000ee80000000200 */
[----:B------:R-:W-:Y:S04]  /*4640*/  LDSM.16.M88.4 R24, [R171] ;  /* 0x00000000ab18783b */ /* 0x000fe80000000200 */
[----:B------:R-:W4:Y:S04]  /*4650*/  LDSM.16.MT88.4 R28, [R52+0x6400] ;  /* 0x00640000341c783b */ /* 0x000f280000004200 */
[----:B------:R-:W1:Y:S04]  /*4660*/  LDSM.16.M88.4 R32, [R166] ;  /* 0x00000000a620783b */ /* 0x000e680000000200 */
[----:B------:R-:W-:Y:S04]  /*4670*/  LDSM.16.M88.4 R36, [R170] ;  /* 0x00000000aa24783b */ /* 0x000fe80000000200 */
[----:B------:R-:W1:Y:S04]  /*4680*/  LDSM.16.MT88.4 R40, [R52+0x6800] ;  /* 0x006800003428783b */ /* 0x000e680000004200 */
[----:B------:R-:W1:Y:S04]  /*4690*/  LDSM.16.M88.4 R44, [R170+0x2000] ;  /* 0x00200000aa2c783b */ /* 0x000e680000000200 */
[----:B------:R-:W-:Y:S01]  /*46a0*/  LDSM.16.MT88.4 R48, [R52+0x6c00] ;  /* 0x006c00003430783b */ /* 0x000fe20000004200 */
[-C--:B--2---:R-:W-:Y:S08]  /*46b0*/  HMMA.16816.F32 R4, R20, R16.reuse, RZ ;  /* 0x000000101404723c */ /* 0x084ff000000018ff */
[C---:B-1-3--:R-:W-:Y:S08]  /*46c0*/  HMMA.16816.F32 R8, R12.reuse, R16, RZ ;  /* 0x000000100c08723c */ /* 0x04aff000000018ff */
        /* <DEDUP_REMOVED lines=29> */
[----:B------:R-:W-:Y:S04]  /*48a0*/  LDSM.16.MT88.4 R28, [R52+0x7c00] ;  /* 0x007c0000341c783b */ /* 0x000fe80000004200 */
[----:B------:R-:W4:Y:S03]  /*48b0*/  LDSM.16.M88.4 R24, [R165+0x4000] ;  /* 0x00400000a518783b */ /* 0x000f260000000200 */
[-C--:B------:R-:W-:Y:S08]  /*48c0*/  HMMA.16816.F32 R4, R36, R40.reuse, R4 ;  /* 0x000000282404723c */ /* 0x080ff00000001804 */
[C---:B-1----:R-:W-:Y:S07]  /*48d0*/  HMMA.16816.F32 R8, R32.reuse, R40, R8 ;  /* 0x000000282008723c */ /* 0x042fee0000001808 */
[----:B------:R-:W-:Y:S01]  /*48e0*/  IMAD.U32 R41, RZ, RZ, UR24 ;  /* 0x00000018ff297e24 */ /* 0x000fe2000f8e00ff */
[-C--:B------:R-:W-:Y:S01]  /*48f0*/  HMMA.16816.F32 R12, R32, R42.reuse, R12 ;  /* 0x0000002a200c723c */ /* 0x080fe2000000180c */
[----:B------:R-:W1:Y:S07]  /*4900*/  LDSM.16.M88.4 R32, [R165+0x6000] ;  /* 0x00600000a520783b */ /* 0x000e6e0000000200 */
[----:B------:R-:W-:Y:S07]  /*4910*/  HMMA.16816.F32 R16, R36, R42, R16 ;  /* 0x0000002a2410723c */ /* 0x000fee0000001810 */
[----:B------:R-:W-:Y:S01]  /*4920*/  @P2 IADD3 R36, P0, R192, UR8, RZ ;  /* 0x00000008c0242c10 */ /* 0x000fe2000ff1e0ff */
[-C--:B--2---:R-:W-:Y:S01]  /*4930*/  HMMA.16816.F32 R4, R20, R48.reuse, R4 ;  /* 0x000000301404723c */ /* 0x084fe20000001804 */
[----:B------:R-:W-:Y:S01]  /*4940*/  IMAD.U32 R39, RZ, RZ, UR23 ;  /* 0x00000017ff277e24 */ /* 0x000fe2000f8e00ff */
[----:B------:R-:W-:Y:S03]  /*4950*/  @UP2 UIADD3 UR8, UP1, UR8, -0x200, URZ ;  /* 0xfffffe0008082890 */ /* 0x000fe6000ff3e03f */
[----:B------:R-:W-:Y:S01]  /*4960*/  @P2 IADD3.X R37, R179, UR7, RZ, P0, !PT ;  /* 0x00000007b3252c10 */ /* 0x000fe200087fe4ff */
[----:B------:R-:W-:Y:S02]  /*4970*/  @UP2 UIADD3.X UR7, UR7, -0x1, URZ, UP1, !UPT ;  /* 0xffffffff07072890 */ /* 0x000fe40008ffe43f */
[C---:B---3--:R-:W-:Y:S02]  /*4980*/  HMMA.16816.F32 R8, R44.reuse, R48, R8 ;  /* 0x000000302c08723c */ /* 0x048fe40000001808 */
[----:B------:R2:W5:Y:S04]  /*4990*/  @P2 LDG.E R199, [R36.64] ;  /* 0x0000000424c72981 */ /* 0x000568000c1e1900 */
[----:B------:R2:W5:Y:S02]  /*49a0*/  @P2 LDG.E R198, [R36.64+0x20] ;  /* 0x0000200424c62981 */ /* 0x000564000c1e1900 */
[-C--:B------:R-:W-:Y:S02]  /*49b0*/  HMMA.16816.F32 R12, R44, R50.reuse, R12 ;  /* 0x000000322c0c723c */ /* 0x080fe4000000180c */
[----:B------:R2:W5:Y:S04]  /*49c0*/  @P2 LDG.E R197, [R36.64+0x100] ;  /* 0x0001000424c52981 */ /* 0x000568000c1e1900 */
[----:B------:R2:W5:Y:S02]  /*49d0*/  @P2 LDG.E R196, [R36.64+0x120] ;  /* 0x0001200424c42981 */ /* 0x000564000c1e1900 */
[----:B------:R-:W-:Y:S02]  /*49e0*/  HMMA.16816.F32 R16, R20, R50, R16 ;  /* 0x000000321410723c */ /* 0x000fe40000001810 */
[----:B------:R-:W-:Y:S06]  /*49f0*/  LDSM.16.MT88.4 R20, [R173+0xc000] ;  /* 0x00c00000ad14783b */ /* 0x000fec0000004200 */
[-C--:B----4-:R-:W-:Y:S08]  /*4a00*/  HMMA.16816.F32 R4, R24, R28.reuse, R4 ;  /* 0x0000001c1804723c */ /* 0x090ff00000001804 */
[C---:B-1----:R-:W-:Y:S07]  /*4a10*/  HMMA.16816.F32 R8, R32.reuse, R28, R8 ;  /* 0x0000001c2008723c */ /* 0x042fee0000001808 */
[----:B------:R-:W-:Y:S01]  /*4a20*/  IMAD.U32 R29, RZ, RZ, UR26 ;  /* 0x0000001aff1d7e24 */ /* 0x000fe2000f8e00ff */
[-C--:B------:R-:W-:Y:S01]  /*4a30*/  HMMA.16816.F32 R12, R32, R30.reuse, R12 ;  /* 0x0000001e200c723c */ /* 0x080fe2000000180c */
[----:B--2---:R-:W-:Y:S06]  /*4a40*/  IMAD.U32 R37, RZ, RZ, UR19 ;  /* 0x00000013ff257e24 */ /* 0x004fec000f8e00ff */
[----:B------:R-:W-:Y:S01]  /*4a50*/  IMAD.U32 R33, RZ, RZ, UR25 ;  /* 0x00000019ff217e24 */ /* 0x000fe2000f8e00ff */
[----:B------:R-:W-:Y:S01]  /*4a60*/  HMMA.16816.F32 R16, R24, R30, R16 ;  /* 0x0000001e1810723c */ /* 0x000fe20000001810 */
[----:B------:R-:W-:Y:S01]  /*4a70*/  IMAD.U32 R35, RZ, RZ, UR26 ;  /* 0x0000001aff237e24 */ /* 0x000fe2000f8e00ff */
[----:B------:R-:W-:Y:S02]  /*4a80*/  RED.E.ADD.F32.FTZ.RN.STRONG.GPU [R206.64], R4 ;  /* 0x00000004ce00798e */ /* 0x000fe4000c10e784 */
[-C--:B------:R-:W-:Y:S01]  /*4a90*/  LEA R32, P1, R29, R206.reuse, 0x2 ;  /* 0x000000ce1d207211 */ /* 0x080fe200078210ff */
[----:B------:R-:W-:Y:S01]  /*4aa0*/  IMAD.U32 R29, RZ, RZ, UR25 ;  /* 0x00000019ff1d7e24 */ /* 0x000fe2000f8e00ff */
[-C--:B------:R-:W-:Y:S01]  /*4ab0*/  LEA R28, P0, R33, R206.reuse, 0x2 ;  /* 0x000000ce211c7211 */ /* 0x080fe200078010ff */
[----:B------:R-:W-:Y:S01]  /*4ac0*/  IMAD.U32 R25, RZ, RZ, UR24 ;  /* 0x00000018ff197e24 */ /* 0x000fe2000f8e00ff */
[-C--:B------:R-:W-:Y:S01]  /*4ad0*/  LEA.HI.X.SX32 R33, R35, R207.reuse, 0x2, P1 ;  /* 0x000000cf23217211 */ /* 0x080fe200008f16ff */
[----:B------:R-:W-:Y:S03]  /*4ae0*/  IMAD.U32 R31, RZ, RZ, UR22 ;  /* 0x00000016ff1f7e24 */ /* 0x000fe6000f8e00ff */
[-C--:B------:R-:W-:Y:S01]  /*4af0*/  LEA.HI.X.SX32 R29, R29, R207.reuse, 0x2, P0 ;  /* 0x000000cf1d1d7211 */ /* 0x080fe200000f16ff */
[----:B------:R1:W-:Y:S01]  /*4b00*/  RED.E.ADD.F32.FTZ.RN.STRONG.GPU [R32.64], R5 ;  /* 0x000000052000798e */ /* 0x0003e2000c10e784 */
[-C--:B------:R-:W-:Y:S01]  /*4b10*/  LEA R30, P0, R25, R206.reuse, 0x2 ;  /* 0x000000ce191e7211 */ /* 0x080fe200078010ff */
[----:B------:R-:W-:Y:S01]  /*4b20*/  IMAD.U32 R27, RZ, RZ, UR21 ;  /* 0x00000015ff1b7e24 */ /* 0x000fe2000f8e00ff */
[-C--:B------:R-:W-:Y:S01]  /*4b30*/  LEA R24, P1, R31, R206.reuse, 0x2 ;  /* 0x000000ce1f187211 */ /* 0x080fe200078210ff */
[----:B------:R2:W-:Y:S01]  /*4b40*/  RED.E.ADD.F32.FTZ.RN.STRONG.GPU [R28.64], R6 ;  /* 0x000000061c00798e */ /* 0x0005e2000c10e784 */
[-C--:B------:R-:W-:Y:S01]  /*4b50*/  LEA.HI.X.SX32 R31, R41, R207.reuse, 0x2, P0 ;  /* 0x000000cf291f7211 */ /* 0x080fe200000f16ff */
[----:B------:R-:W-:Y:S01]  /*4b60*/  IMAD.U32 R35, RZ, RZ, UR23 ;  /* 0x00000017ff237e24 */ /* 0x000fe2000f8e00ff */
[-C--:B------:R-:W-:Y:S01]  /*4b70*/  LEA R26, P2, R39, R206.reuse, 0x2 ;  /* 0x000000ce271a7211 */ /* 0x080fe200078410ff */
[----:B------:R-:W-:Y:S02]  /*4b80*/  IMAD.U32 R25, RZ, RZ, UR22 ;  /* 0x00000016ff197e24 */ /* 0x000fe4000f8e00ff */
[----:B------:R3:W-:Y:S01]  /*4b90*/  RED.E.ADD.F32.FTZ.RN.STRONG.GPU [R30.64], R7 ;  /* 0x000000071e00798e */ /* 0x0007e2000c10e784 */
[----:B------:R-:W-:Y:S02]  /*4ba0*/  IMAD.U32 R39, RZ, RZ, UR20 ;  /* 0x00000014ff277e24 */ /* 0x000fe4000f8e00ff */
[-C--:B------:R-:W-:Y:S01]  /*4bb0*/  LEA.HI.X.SX32 R25, R25, R207.reuse, 0x2, P1 ;  /* 0x000000cf19197211 */ /* 0x080fe200008f16ff */
[----:B-1----:R-:W-:Y:S02]  /*4bc0*/  IMAD.U32 R5, RZ, RZ, UR21 ;  /* 0x00000015ff057e24 */ /* 0x002fe4000f8e00ff */
[----:B------:R-:W-:Y:S01]  /*4bd0*/  IMAD.U32 R33, RZ, RZ, UR17 ;  /* 0x00000011ff217e24 */ /* 0x000fe2000f8e00ff */
[-C--:B--2---:R-:W-:Y:S02]  /*4be0*/  LEA R28, P0, R27, R206.reuse, 0x2 ;  /* 0x000000ce1b1c7211 */ /* 0x084fe400078010ff */
[-C--:B------:R-:W-:Y:S01]  /*4bf0*/  LEA.HI.X.SX32 R27, R35, R207.reuse, 0x2, P2 ;  /* 0x000000cf231b7211 */ /* 0x080fe200010f16ff */
[----:B------:R-:W-:Y:S01]  /*4c00*/  IMAD.U32 R35, RZ, RZ, UR18 ;  /* 0x00000012ff237e24 */ /* 0x000fe2000f8e00ff */
[-C--:B------:R-:W-:Y:S01]  /*4c10*/  LEA.HI.X.SX32 R29, R5, R207.reuse, 0x2, P0 ;  /* 0x000000cf051d7211 */ /* 0x080fe200000f16ff */
[----:B------:R-:W-:Y:S01]  /*4c20*/  IMAD.U32 R5, RZ, RZ, UR20 ;  /* 0x00000014ff057e24 */ /* 0x000fe2000f8e00ff */
[-C--:B------:R-:W-:Y:S01]  /*4c30*/  LEA R6, P2, R37, R206.reuse, 0x2 ;  /* 0x000000ce25067211 */ /* 0x080fe200078410ff */
[----:B------:R1:W-:Y:S01]  /*4c40*/  RED.E.ADD.F32.FTZ.RN.STRONG.GPU [R26.64], R8 ;  /* 0x000000081a00798e */ /* 0x0003e2000c10e784 */
[----:B---3--:R-:W-:Y:S01]  /*4c50*/  IMAD.U32 R7, RZ, RZ, UR19 ;  /* 0x00000013ff077e24 */ /* 0x008fe2000f8e00ff */
[-C--:B------:R-:W-:Y:S01]  /*4c60*/  LEA R4, P1, R35, R206.reuse, 0x2 ;  /* 0x000000ce23047211 */ /* 0x080fe200078210ff */
[----:B------:R-:W-:Y:S01]  /*4c70*/  IMAD.U32 R35, RZ, RZ, UR15 ;  /* 0x0000000fff237e24 */ /* 0x000fe2000f8e00ff */
[-C--:B------:R-:W-:Y:S01]  /*4c80*/  LEA R36, P0, R5, R206.reuse, 0x2 ;  /* 0x000000ce05247211 */ /* 0x080fe200078010ff */
[----:B------:R2:W-:Y:S01]  /*4c90*/  RED.E.ADD.F32.FTZ.RN.STRONG.GPU [R24.64], R9 ;  /* 0x000000091800798e */ /* 0x0005e2000c10e784 */
[----:B------:R-:W-:Y:S01]  /*4ca0*/  IMAD.U32 R5, RZ, RZ, UR18 ;  /* 0x00000012ff057e24 */ /* 0x000fe2000f8e00ff */
[-C--:B------:R-:W-:Y:S01]  /*4cb0*/  LEA.HI.X.SX32 R7, R7, R207.reuse, 0x2, P2 ;  /* 0x000000cf07077211 */ /* 0x080fe200010f16ff */
[----:B------:R-:W-:Y:S01]  /*4cc0*/  IMAD.U32 R31, RZ, RZ, UR14 ;  /* 0x0000000eff1f7e24 */ /* 0x000fe2000f8e00ff */
[-C--:B------:R-:W-:Y:S01]  /*4cd0*/  LEA.HI.X.SX32 R37, R39, R207.reuse, 0x2, P0 ;  /* 0x000000cf27257211 */ /* 0x080fe200000f16ff */
[----:B------:R3:W-:Y:S01]  /*4ce0*/  RED.E.ADD.F32.FTZ.RN.STRONG.GPU [R28.64], R10 ;  /* 0x0000000a1c00798e */ /* 0x0007e2000c10e784 */
[-C--:B------:R-:W-:Y:S01]  /*4cf0*/  LEA.HI.X.SX32 R5, R5, R207.reuse, 0x2, P1 ;  /* 0x000000cf05057211 */ /* 0x080fe200008f16ff */
[----:B------:R-:W-:Y:S02]  /*4d00*/  IMAD.U32 R39, RZ, RZ, UR16 ;  /* 0x00000010ff277e24 */ /* 0x000fe4000f8e00ff */
[----:B------:R4:W-:Y:S04]  /*4d10*/  RED.E.ADD.F32.FTZ.RN.STRONG.GPU [R36.64], R11 ;  /* 0x0000000b2400798e */ /* 0x0009e8000c10e784 */
[----:B------:R4:W-:Y:S04]  /*4d20*/  RED.E.ADD.F32.FTZ.RN.STRONG.GPU [R6.64], R16 ;  /* 0x000000100600798e */ /* 0x0009e8000c10e784 */
[----:B------:R4:W-:Y:S01]  /*4d30*/  RED.E.ADD.F32.FTZ.RN.STRONG.GPU [R4.64], R17 ;  /* 0x000000110400798e */ /* 0x0009e2000c10e784 */
[-C--:B-1----:R-:W-:Y:S01]  /*4d40*/  LEA R8, P0, R33, R206.reuse, 0x2 ;  /* 0x000000ce21087211 */ /* 0x082fe200078010ff */
[----:B------:R-:W-:Y:S02]  /*4d50*/  IMAD.U32 R27, RZ, RZ, UR15 ;  /* 0x0000000fff1b7e24 */ /* 0x000fe4000f8e00ff */
[----:B------:R-:W-:Y:S02]  /*4d60*/  IMAD.U32 R33, RZ, RZ, UR14 ;  /* 0x0000000eff217e24 */ /* 0x000fe4000f8e00ff */
[----:B--2---:R-:W-:Y:S01]  /*4d70*/  IMAD.U32 R9, RZ, RZ, UR17 ;  /* 0x00000011ff097e24 */ /* 0x004fe2000f8e00ff */
[-C--:B------:R-:W-:Y:S01]  /*4d80*/  LEA R32, P3, R27, R206.reuse, 0x2 ;  /* 0x000000ce1b207211 */ /* 0x080fe200078610ff */
[----:B------:R-:W-:Y:S01]  /*4d90*/  IMAD.U32 R25, RZ, RZ, UR16 ;  /* 0x00000010ff197e24 */ /* 0x000fe2000f8e00ff */
[-C--:B------:R-:W-:Y:S02]  /*4da0*/  LEA R34, P2, R33, R206.reuse, 0x2 ;  /* 0x000000ce21227211 */ /* 0x080fe400078410ff */
[-C--:B------:R-:W-:Y:S01]  /*4db0*/  LEA.HI.X.SX32 R9, R9, R207.reuse, 0x2, P0 ;  /* 0x000000cf09097211 */ /* 0x080fe200000f16ff */
[----:B---3--:R-:W-:Y:S01]  /*4dc0*/  IMAD.U32 R29, RZ, RZ, UR13 ;  /* 0x0000000dff1d7e24 */ /* 0x008fe2000f8e00ff */
[-C--:B------:R-:W-:Y:S01]  /*4dd0*/  LEA R24, P0, R25, R206.reuse, 0x2 ;  /* 0x000000ce19187211 */ /* 0x080fe200078010ff */
[----:B----4-:R-:W-:Y:S02]  /*4de0*/  IMAD.U32 R11, RZ, RZ, UR12 ;  /* 0x0000000cff0b7e24 */ /* 0x010fe4000f8e00ff */
[----:B------:R-:W-:Y:S01]  /*4df0*/  RED.E.ADD.F32.FTZ.RN.STRONG.GPU [R8.64], R18 ;  /* 0x000000120800798e */ /* 0x000fe2000c10e784 */
[-C--:B------:R-:W-:Y:S01]  /*4e00*/  LEA.HI.X.SX32 R25, R39, R207.reuse, 0x2, P0 ;  /* 0x000000cf27197211 */ /* 0x080fe200000f16ff */
[----:B------:R-:W-:Y:S01]  /*4e10*/  IMAD.U32 R7, RZ, RZ, UR13 ;  /* 0x0000000dff077e24 */ /* 0x000fe2000f8e00ff */
[-C--:B------:R-:W-:Y:S03]  /*4e20*/  LEA.HI.X.SX32 R33, R35, R207.reuse, 0x2, P3 ;  /* 0x000000cf23217211 */ /* 0x080fe600018f16ff */
[----:B------:R-:W-:Y:S01]  /*4e30*/  RED.E.ADD.F32.FTZ.RN.STRONG.GPU [R24.64], R19 ;  /* 0x000000131800798e */ /* 0x000fe2000c10e784 */
[----:B------:R-:W-:Y:S01]  /*4e40*/  IMAD.U32 R5, RZ, RZ, UR12 ;  /* 0x0000000cff057e24 */ /* 0x000fe2000f8e00ff */
[-C--:B------:R-:W-:Y:S02]  /*4e50*/  LEA R36, P1, R29, R206.reuse, 0x2 ;  /* 0x000000ce1d247211 */ /* 0x080fe400078210ff */
[----:B------:R-:W-:Y:S01]  /*4e60*/  LEA R38, P0, R11, R206, 0x2 ;  /* 0x000000ce0b267211 */ /* 0x000fe200078010ff */
[----:B------:R-:W-:Y:S01]  /*4e70*/  RED.E.ADD.F32.FTZ.RN.STRONG.GPU [R32.64], R12 ;  /* 0x0000000c2000798e */ /* 0x000fe2000c10e784 */
[-C--:B------:R-:W-:Y:S02]  /*4e80*/  LEA.HI.X.SX32 R35, R31, R207.reuse, 0x2, P2 ;  /* 0x000000cf1f237211 */ /* 0x080fe400010f16ff */
[-C--:B------:R-:W-:Y:S01]  /*4e90*/  LEA.HI.X.SX32 R37, R7, R207.reuse, 0x2, P1 ;  /* 0x000000cf07257211 */ /* 0x080fe200008f16ff */
[----:B------:R-:W-:Y:S01]  /*4ea0*/  LDSM.16.MT88.4 R8, [R169] ;  /* 0x00000000a908783b */ /* 0x000fe20000004200 */
[----:B------:R-:W-:Y:S02]  /*4eb0*/  LEA.HI.X.SX32 R39, R5, R207, 0x2, P0 ;  /* 0x000000cf05277211 */ /* 0x000fe400000f16ff */
[----:B------:R-:W-:Y:S01]  /*4ec0*/  PLOP3.LUT P0, PT, PT, PT, UP0, 0x80, 0x0 ;  /* 0x000000000000781c */ /* 0x000fe20003f0f008 */
[----:B------:R-:W1:Y:S01]  /*4ed0*/  LDSM.16.MT88.4 R4, [R173+0x8000] ;  /* 0x00800000ad04783b */ /* 0x000e620000004200 */
[----:B------:R-:W-:Y:S01]  /*4ee0*/  ISETP.LT.AND P1, PT, RZ, UR6, PT ;  /* 0x00000006ff007c0c */ /* 0x000fe2000bf21270 */
[----:B------:R-:W-:Y:S02]  /*4ef0*/  @UP2 UIADD3 UR10, UP0, UR10, -0x200, URZ ;  /* 0xfffffe000a0a2890 */ /* 0x000fe4000ff1e03f */
[----:B------:R-:W-:Y:S01]  /*4f00*/  RED.E.ADD.F32.FTZ.RN.STRONG.GPU [R34.64], R13 ;  /* 0x0000000d2200798e */ /* 0x000fe2000c10e784 */
[----:B------:R-:W-:Y:S02]  /*4f10*/  UMOV UR6, UR11 ;  /* 0x0000000b00067c82 */ /* 0x000fe40008000000 */
[----:B------:R-:W-:Y:S01]  /*4f20*/  @UP2 UIADD3.X UR9, UR9, -0x1, URZ, UP0, !UPT ;  /* 0xffffffff09092890 */ /* 0x000fe200087fe43f */
[----:B------:R-:W-:Y:S04]  /*4f30*/  RED.E.ADD.F32.FTZ.RN.STRONG.GPU [R36.64], R14 ;  /* 0x0000000e2400798e */ /* 0x000fe8000c10e784 */
[----:B------:R-:W-:Y:S04]  /*4f40*/  RED.E.ADD.F32.FTZ.RN.STRONG.GPU [R38.64], R15 ;  /* 0x0000000f2600798e */ /* 0x000fe8000c10e784 */
[----:B------:R-:W-:Y:S04]  /*4f50*/  LDSM.16.MT88.4 R16, [R173+0x8800] ;  /* 0x00880000ad10783b */ /* 0x000fe80000004200 */
[----:B------:R-:W2:Y:S04]  /*4f60*/  LDSM.16.MT88.4 R24, [R169+0x400] ;  /* 0x00040000a918783b */ /* 0x000ea80000004200 */
[----:B------:R-:W3:Y:S04]  /*4f70*/  LDSM.16.MT88.4 R28, [R173+0xc800] ;  /* 0x00c80000ad1c783b */ /* 0x000ee80000004200 */
[----:B------:R-:W-:Y:S04]  /*4f80*/  LDSM.16.MT88.4 R12, [R169+0x800] ;  /* 0x00080000a90c783b */ /* 0x000fe80000004200 */
[----:B------:R-:W-:Y:S01]  /*4f90*/  LDSM.16.MT88.4 R32, [R173+0xd000] ;  /* 0x00d00000ad20783b */ /* 0x000fe20000004200 */
[-C--:B-1----:R-:W-:Y:S08]  /*4fa0*/  HMMA.16816.F32 R84, R4, R8.reuse, R84 ;  /* 0x000000080454723c */ /* 0x082ff00000001854 */
[C---:B------:R-:W-:Y:S08]  /*4fb0*/  HMMA.16816.F32 R88, R20.reuse, R8, R88 ;  /* 0x000000081458723c */ /* 0x040ff00000001858 */
[-C--:B------:R-:W-:Y:S01]  /*4fc0*/  HMMA.16816.F32 R92, R20, R10.reuse, R92 ;  /* 0x0000000a145c723c */ /* 0x080fe2000000185c */
[----:B------:R-:W1:Y:S07]  /*4fd0*/  LDSM.16.MT88.4 R20, [R173+0x9000] ;  /* 0x00900000ad14783b */ /* 0x000e6e0000004200 */
[----:B------:R-:W-:Y:S01]  /*4fe0*/  HMMA.16816.F32 R96, R4, R10, R96 ;  /* 0x0000000a0460723c */ /* 0x000fe20000001860 */
[----:B------:R-:W-:Y:S04]  /*4ff0*/  LDSM.16.MT88.4 R4, [R173+0x9800] ;  /* 0x00980000ad04783b */ /* 0x000fe80000004200 */
[----:B------:R-:W4:Y:S03]  /*5000*/  LDSM.16.MT88.4 R8, [R169+0xc00] ;  /* 0x000c0000a908783b */ /* 0x000f260000004200 */
[-C--:B--2---:R-:W-:Y:S08]  /*5010*/  HMMA.16816.F32 R84, R16, R24.reuse, R84 ;  /* 0x000000181054723c */ /* 0x084ff00000001854 */
[C---:B---3--:R-:W-:Y:S08]  /*5020*/  HMMA.16816.F32 R88, R28.reuse, R24, R88 ;  /* 0x000000181c58723c */ /* 0x048ff00000001858 */
[-C--:B------:R-:W-:Y:S01]  /*5030*/  HMMA.16816.F32 R92, R28, R26.reuse, R92 ;  /* 0x0000001a1c5c723c */ /* 0x080fe2000000185c */
[----:B------:R-:W2:Y:S07]  /*5040*/  LDSM.16.MT88.4 R28, [R173+0xd800] ;  /* 0x00d80000ad1c783b */ /* 0x000eae0000004200 */
[----:B------:R-:W-:Y:S01]  /*5050*/  HMMA.16816.F32 R96, R16, R26, R96 ;  /* 0x0000001a1060723c */ /* 0x000fe20000001860 */
[----:B------:R-:W-:Y:S04]  /*5060*/  LDSM.16.MT88.4 R16, [R173+0xa000] ;  /* 0x00a00000ad10783b */ /* 0x000fe80000004200 */
[----:B------:R-:W3:Y:S03]  /*5070*/  LDSM.16.MT88.4 R24, [R169+0x1000] ;  /* 0x00100000a918783b */ /* 0x000ee60000004200 */
[-C--:B-1----:R-:W-:Y:S08]  /*5080*/  HMMA.16816.F32 R84, R20, R12.reuse, R84 ;  /* 0x0000000c1454723c */ /* 0x082ff00000001854 */
[C---:B------:R-:W-:Y:S08]  /*5090*/  HMMA.16816.F32 R88, R32.reuse, R12, R88 ;  /* 0x0000000c2058723c */ /* 0x040ff00000001858 */
[-C--:B------:R-:W-:Y:S01]  /*50a0*/  HMMA.16816.F32 R92, R32, R14.reuse, R92 ;  /* 0x0000000e205c723c */ /* 0x080fe2000000185c */
[----:B------:R-:W1:Y:S07]  /*50b0*/  LDSM.16.MT88.4 R32, [R173+0xe000] ;  /* 0x00e00000ad20783b */ /* 0x000e6e0000004200 */
[----:B------:R-:W-:Y:S01]  /*50c0*/  HMMA.16816.F32 R96, R20, R14, R96 ;  /* 0x0000000e1460723c */ /* 0x000fe20000001860 */
[----:B------:R-:W-:Y:S04]  /*50d0*/  LDSM.16.MT88.4 R12, [R173+0xa800] ;  /* 0x00a80000ad0c783b */ /* 0x000fe80000004200 */
[----:B------:R-:W1:Y:S03]  /*50e0*/  LDSM.16.MT88.4 R20, [R169+0x1400] ;  /* 0x00140000a914783b */ /* 0x000e660000004200 */
[-C--:B----4-:R-:W-:Y:S08]  /*50f0*/  HMMA.16816.F32 R84, R4, R8.reuse, R84 ;  /* 0x000000080454723c */ /* 0x090ff00000001854 */
[C---:B--2---:R-:W-:Y:S08]  /*5100*/  HMMA.16816.F32 R88, R28.reuse, R8, R88 ;  /* 0x000000081c58723c */ /* 0x044ff00000001858 */
[-C--:B------:R-:W-:Y:S01]  /*5110*/  HMMA.16816.F32 R92, R28, R10.reuse, R92 ;  /* 0x0000000a1c5c723c */ /* 0x080fe2000000185c */
[----:B------:R-:W2:Y:S07]  /*5120*/  LDSM.16.MT88.4 R28, [R173+0xe800] ;  /* 0x00e80000ad1c783b */ /* 0x000eae0000004200 */
[----:B------:R-:W-:Y:S01]  /*5130*/  HMMA.16816.F32 R96, R4, R10, R96 ;  /* 0x0000000a0460723c */ /* 0x000fe20000001860 */
[----:B------:R-:W-:Y:S04]  /*5140*/  LDSM.16.MT88.4 R4, [R173+0xb000] ;  /* 0x00b00000ad04783b */ /* 0x000fe80000004200 */
[----:B------:R-:W4:Y:S03]  /*5150*/  LDSM.16.MT88.4 R8, [R169+0x1800] ;  /* 0x00180000a908783b */ /* 0x000f260000004200 */
[-C--:B---3--:R-:W-:Y:S08]  /*5160*/  HMMA.16816.F32 R84, R16, R24.reuse, R84 ;  /* 0x000000181054723c */ /* 0x088ff00000001854 */
[C---:B-1----:R-:W-:Y:S08]  /*5170*/  HMMA.16816.F32 R88, R32.reuse, R24, R88 ;  /* 0x000000182058723c */ /* 0x042ff00000001858 */
[-C--:B------:R-:W-:Y:S01]  /*5180*/  HMMA.16816.F32 R92, R32, R26.reuse, R92 ;  /* 0x0000001a205c723c */ /* 0x080fe2000000185c */
[----:B------:R-:W1:Y:S07]  /*5190*/  LDSM.16.MT88.4 R32, [R173+0xf000] ;  /* 0x00f00000ad20783b */ /* 0x000e6e0000004200 */
[----:B------:R-:W-:Y:S01]  /*51a0*/  HMMA.16816.F32 R96, R16, R26, R96 ;  /* 0x0000001a1060723c */ /* 0x000fe20000001860 */
[----:B------:R-:W-:Y:S04]  /*51b0*/  LDSM.16.MT88.4 R16, [R173+0xb800] ;  /* 0x00b80000ad10783b */ /* 0x000fe80000004200 */
[----:B------:R-:W3:Y:S03]  /*51c0*/  LDSM.16.MT88.4 R24, [R169+0x1c00] ;  /* 0x001c0000a918783b */ /* 0x000ee60000004200 */
[-C--:B------:R-:W-:Y:S08]  /*51d0*/  HMMA.16816.F32 R84, R12, R20.reuse, R84 ;  /* 0x000000140c54723c */ /* 0x080ff00000001854 */
[C---:B--2---:R-:W-:Y:S08]  /*51e0*/  HMMA.16816.F32 R88, R28.reuse, R20, R88 ;  /* 0x000000141c58723c */ /* 0x044ff00000001858 */
[-C--:B------:R-:W-:Y:S01]  /*51f0*/  HMMA.16816.F32 R92, R28, R22.reuse, R92 ;  /* 0x000000161c5c723c */ /* 0x080fe2000000185c */
[----:B------:R-:W2:Y:S07]  /*5200*/  LDSM.16.MT88.4 R28, [R173+0xf800] ;  /* 0x00f80000ad1c783b */ /* 0x000eae0000004200 */
[----:B------:R-:W-:Y:S08]  /*5210*/  HMMA.16816.F32 R96, R12, R22, R96 ;  /* 0x000000160c60723c */ /* 0x000ff00000001860 */
[-C--:B----4-:R-:W-:Y:S08]  /*5220*/  HMMA.16816.F32 R84, R4, R8.reuse, R84 ;  /* 0x000000080454723c */ /* 0x090ff00000001854 */
[C---:B-1----:R-:W-:Y:S08]  /*5230*/  HMMA.16816.F32 R88, R32.reuse, R8, R88 ;  /* 0x000000082058723c */ /* 0x042ff00000001858 */
[-C--:B------:R-:W-:Y:S08]  /*5240*/  HMMA.16816.F32 R92, R32, R10.reuse, R92 ;  /* 0x0000000a205c723c */ /* 0x080ff0000000185c */
[----:B------:R-:W-:Y:S07]  /*5250*/  HMMA.16816.F32 R96, R4, R10, R96 ;  /* 0x0000000a0460723c */ /* 0x000fee0000001860 */
[C---:B------:R-:W-:Y:S01]  /*5260*/  IADD3 R4, R169.reuse, -0x2000, RZ ;  /* 0xffffe000a9047810 */ /* 0x040fe20007ffe0ff */
[-C--:B---3--:R-:W-:Y:S05]  /*5270*/  HMMA.16816.F32 R84, R16, R24.reuse, R84 ;  /* 0x000000181054723c */ /* 0x088fea0000001854 */
[----:B------:R-:W-:Y:S03]  /*5280*/  @P0 IADD3 R4, R169, 0x2000, RZ ;  /* 0x00002000a9040810 */ /* 0x000fe60007ffe0ff */
[C---:B--2---:R-:W-:Y:S04]  /*5290*/  HMMA.16816.F32 R88, R28.reuse, R24, R88 ;  /* 0x000000181c58723c */ /* 0x044fe80000001858 */
[----:B------:R-:W-:Y:S04]  /*52a0*/  IMAD.MOV.U32 R169, RZ, RZ, R4 ;  /* 0x000000ffffa97224 */ /* 0x000fe800078e0004 */
[-C--:B------:R-:W-:Y:S08]  /*52b0*/  HMMA.16816.F32 R92, R28, R26.reuse, R92 ;  /* 0x0000001a1c5c723c */ /* 0x080ff0000000185c */
[----:B------:R-:W-:Y:S01]  /*52c0*/  HMMA.16816.F32 R96, R16, R26, R96 ;  /* 0x0000001a1060723c */ /* 0x000fe20000001860 */
[----:B------:R-:W-:-:S07]  /*52d0*/  @P1 BRA `(.L_x_130) ;  /* 0xffffce7000001947 */ /* 0x000fce000383ffff */
.L_x_127:
[----:B------:R-:W-:Y:S07]  /*52e0*/  @!UPT UIADD3 URZ, URZ, URZ, URZ ;  /* 0x0000003f3f3ff290 */ /* 0x000fee000fffe03f */
[----:B------:R-:W4:Y:S01]  /*52f0*/  S2R R0, SR_TID.X ;  /* 0x0000000000007919 */ /* 0x000f220000002100 */
[----:B------:R-:W-:Y:S01]  /*5300*/  FMUL.FTZ R84, R84, c[0x0][0x2e0] ;  /* 0x0000b80054547a20 */ /* 0x000fe20000410000 */
[----:B------:R-:W-:Y:S01]  /*5310*/  F2FP.PACK_AB R69, R69, R68 ;  /* 0x000000444545723e */ /* 0x000fe200000000ff */
[----:B------:R-:W-:Y:S01]  /*5320*/  FMUL.FTZ R85, R85, c[0x0][0x2e0] ;  /* 0x0000b80055557a20 */ /* 0x000fe20000410000 */
[----:B------:R-:W-:Y:S01]  /*5330*/  BAR.SYNC.DEFER_BLOCKING 0x0 ;  /* 0x0000000000007b1d */ /* 0x000fe20000010000 */
[----:B------:R-:W-:Y:S01]  /*5340*/  FMUL.FTZ R86, R86, c[0x0][0x2e0] ;  /* 0x0000b80056567a20 */ /* 0x000fe20000410000 */
[----:B------:R-:W-:Y:S01]  /*5350*/  F2FP.PACK_AB R71, R71, R70 ;  /* 0x000000464747723e */ /* 0x000fe200000000ff */
[----:B------:R-:W-:Y:S01]  /*5360*/  FMUL.FTZ R87, R87, c[0x0][0x2e0] ;  /* 0x0000b80057577a20 */ /* 0x000fe20000410000 */
[----:B------:R-:W-:Y:S01]  /*5370*/  F2FP.PACK_AB R85, R85, R84 ;  /* 0x000000545555723e */ /* 0x000fe200000000ff */
[----:B------:R-:W-:Y:S01]  /*5380*/  FMUL.FTZ R96, R96, c[0x0][0x2e0] ;  /* 0x0000b80060607a20 */ /* 0x000fe20000410000 */
[----:B------:R-:W3:Y:S01]  /*5390*/  S2R R2, SR_CTAID.Y ;  /* 0x0000000000027919 */ /* 0x000ee20000002600 */
        /* <DEDUP_REMOVED lines=13> */
[----:B----4-:R-:W-:Y:S01]  /*5470*/  SHF.R.S32.HI R5, RZ, 0x1f, R0 ;  /* 0x0000001fff057819 */ /* 0x010fe20000011400 */
[----:B------:R-:W-:Y:S01]  /*5480*/  FMUL.FTZ R92, R92, c[0x0][0x2e0] ;  /* 0x0000b8005c5c7a20 */ /* 0x000fe20000410000 */
[----:B------:R-:W-:Y:S01]  /*5490*/  F2FP.PACK_AB R89, R89, R88 ;  /* 0x000000585959723e */ /* 0x000fe200000000ff */
[----:B------:R-:W-:Y:S01]  /*54a0*/  FMUL.FTZ R93, R93, c[0x0][0x2e0] ;  /* 0x0000b8005d5d7a20 */ /* 0x000fe20000410000 */
[----:B------:R-:W-:Y:S01]  /*54b0*/  LEA.HI R5, R5, R0, RZ, 0x2 ;  /* 0x0000000005057211 */ /* 0x000fe200078f10ff */
[----:B------:R-:W-:Y:S01]  /*54c0*/  FMUL.FTZ R94, R94, c[0x0][0x2e0] ;  /* 0x0000b8005e5e7a20 */ /* 0x000fe20000410000 */
[----:B------:R-:W-:Y:S01]  /*54d0*/  F2FP.PACK_AB R91, R91, R90 ;  /* 0x0000005a5b5b723e */ /* 0x000fe200000000ff */
[----:B------:R-:W-:Y:S01]  /*54e0*/  FMUL.FTZ R95, R95, c[0x0][0x2e0] ;  /* 0x0000b8005f5f7a20 */ /* 0x000fe20000410000 */
[----:B------:R-:W-:Y:S01]  /*54f0*/  LOP3.LUT R7, R5, 0xfffffffc, RZ, 0xc0, !PT ;  /* 0xfffffffc05077812 */ /* 0x000fe200078ec0ff */
[----:B------:R-:W-:Y:S01]  /*5500*/  STS [R190], R85 ;  /* 0x00000055be007388 */ /* 0x000fe20000000800 */
[----:B------:R-:W-:Y:S01]  /*5510*/  SHF.R.S32.HI R5, RZ, 0x2, R5 ;  /* 0x00000002ff057819 */ /* 0x000fe20000011405 */
[----:B------:R-:W-:Y:S01]  /*5520*/  IMAD.SHL.U32 R22, R181, 0x2, RZ ;  /* 0x00000002b5167824 */ /* 0x000fe200078e00ff */
[----:B------:R-:W-:Y:S01]  /*5530*/  F2FP.PACK_AB R92, R93, R92 ;  /* 0x0000005c5d5c723e */ /* 0x000fe200000000ff */
[----:B------:R-:W-:Y:S01]  /*5540*/  STS [R190+0x200], R87 ;  /* 0x00020057be007388 */ /* 0x000fe20000000800 */
[----:B------:R-:W-:Y:S01]  /*5550*/  F2FP.PACK_AB R94, R95, R94 ;  /* 0x0000005e5f5e723e */ /* 0x000fe200000000ff */
[----:B------:R-:W-:Y:S01]  /*5560*/  IMAD.WIDE.U32 R8, R5, c[0x0][0x3a0], RZ ;  /* 0x0000e80005087a25 */ /* 0x000fe200078e00ff */
[----:B------:R-:W-:Y:S01]  /*5570*/  F2FP.PACK_AB R75, R75, R74 ;  /* 0x0000004a4b4b723e */ /* 0x000fe200000000ff */
[----:B------:R-:W-:Y:S01]  /*5580*/  STS [R189], R96 ;  /* 0x00000060bd007388 */ /* 0x000fe20000000800 */
[----:B------:R-:W-:Y:S01]  /*5590*/  SHF.R.S32.HI R4, RZ, 0x1f, R5 ;  /* 0x0000001fff047819 */ /* 0x000fe20000011405 */
[----:B------:R-:W-:Y:S01]  /*55a0*/  IMAD.U32 R24, RZ, RZ, UR27 ;  /* 0x0000001bff187e24 */ /* 0x000fe2000f8e00ff */
[----:B------:R-:W-:Y:S01]  /*55b0*/  F2FP.PACK_AB R76, R77, R76 ;  /* 0x0000004c4d4c723e */ /* 0x000fe200000000ff */
[----:B------:R-:W-:Y:S01]  /*55c0*/  STS [R189+0x200], R98 ;  /* 0x00020062bd007388 */ /* 0x000fe20000000800 */
[----:B------:R-:W-:Y:S01]  /*55d0*/  F2FP.PACK_AB R78, R79, R78 ;  /* 0x0000004e4f4e723e */ /* 0x000fe200000000ff */
[C---:B------:R-:W-:Y:S01]  /*55e0*/  IMAD R6, R4.reuse, c[0x0][0x3a8], RZ ;  /* 0x0000ea0004067a24 */ /* 0x040fe200078e02ff */
[----:B------:R-:W-:Y:S01]  /*55f0*/  IADD3 R7, -R7, R0, RZ ;  /* 0x0000000007077210 */ /* 0x000fe20007ffe1ff */
[----:B------:R-:W-:Y:S01]  /*5600*/  STS [R190+0x1000], R89 ;  /* 0x00100059be007388 */ /* 0x000fe20000000800 */
[----:B------:R-:W-:Y:S01]  /*5610*/  IMAD R0, R4, c[0x0][0x3a0], RZ ;  /* 0x0000e80004007a24 */ /* 0x000fe200078e02ff */
[----:B---3--:R-:W-:Y:S01]  /*5620*/  SHF.R.S32.HI R11, RZ, 0x1f, R2 ;  /* 0x0000001fff0b7819 */ /* 0x008fe20000011402 */
[C---:B------:R-:W-:Y:S01]  /*5630*/  IMAD R6, R5.reuse, c[0x0][0x3ac], R6 ;  /* 0x0000eb0005067a24 */ /* 0x040fe200078e0206 */
[----:B------:R-:W-:Y:S01]  /*5640*/  STS [R190+0x1200], R91 ;  /* 0x0012005bbe007388 */ /* 0x000fe20000000800 */
[----:B------:R-:W-:Y:S01]  /*5650*/  IMAD R15, R5, c[0x0][0x3a4], R0 ;  /* 0x0000e900050f7a24 */ /* 0x000fe200078e0200 */
[----:B------:R-:W-:Y:S01]  /*5660*/  SHF.L.U32 R32, R7, 0x3, RZ ;  /* 0x0000000307207819 */ /* 0x000fe200000006ff */
[----:B------:R-:W-:Y:S01]  /*5670*/  IMAD R13, R11, c[0x0][0x388], RZ ;  /* 0x0000e2000b0d7a24 */ /* 0x000fe200078e02ff */
[----:B------:R-:W-:Y:S01]  /*5680*/  STS [R189+0x1000], R92 ;  /* 0x0010005cbd007388 */ /* 0x000fe20000000800 */
[----:B------:R-:W-:Y:S01]  /*5690*/  IMAD.IADD R9, R9, 0x1, R15 ;  /* 0x0000000109097824 */ /* 0x000fe200078e020f */
[--C-:B------:R-:W-:Y:S01]  /*56a0*/  SHF.R.S32.HI R33, RZ, 0x1f, R32.reuse ;  /* 0x0000001fff217819 */ /* 0x100fe20000011420 */
[----:B------:R-:W-:Y:S01]  /*56b0*/  IMAD.WIDE.U32 R14, R5, c[0x0][0x3a8], RZ ;  /* 0x0000ea00050e7a25 */ /* 0x000fe200078e00ff */
[----:B------:R-:W-:Y:S01]  /*56c0*/  STS [R189+0x1200], R94 ;  /* 0x0012005ebd007388 */ /* 0x000fe20000000800 */
[----:B------:R-:W-:Y:S01]  /*56d0*/  MOV R26, UR27 ;  /* 0x0000001b001a7c02 */ /* 0x000fe20008000f00 */
[----:B------:R-:W-:Y:S01]  /*56e0*/  ULDC.64 UR6, c[0x0][0x3a0] ;  /* 0x0000e80000067ab9 */ /* 0x000fe20000000a00 */
[----:B------:R-:W-:Y:S01]  /*56f0*/  IMAD R11, R11, c[0x0][0x390], RZ ;  /* 0x0000e4000b0b7a24 */ /* 0x000fe200078e02ff */
[----:B------:R-:W-:Y:S01]  /*5700*/  STS [R190+0x2000], R69 ;  /* 0x00200045be007388 */ /* 0x000fe20000000800 */
[----:B------:R-:W-:Y:S01]  /*5710*/  IADD3 R7, R15, R6, RZ ;  /* 0x000000060f077210 */ /* 0x000fe20007ffe0ff */
[C---:B------:R-:W-:Y:S01]  /*5720*/  IMAD R5, R2.reuse, c[0x0][0x38c], R13 ;  /* 0x0000e30002057a24 */ /* 0x040fe200078e020d */
[----:B------:R-:W-:Y:S01]  /*5730*/  ULDC.64 UR8, c[0x0][0x3a8] ;  /* 0x0000ea0000087ab9 */ /* 0x000fe20000000a00 */
[----:B------:R-:W-:Y:S01]  /*5740*/  STS [R190+0x2200], R71 ;  /* 0x00220047be007388 */ /* 0x000fe20000000800 */
[----:B------:R-:W-:Y:S01]  /*5750*/  IMAD.WIDE.U32 R30, R2, c[0x0][0x388], R32 ;  /* 0x0000e200021e7a25 */ /* 0x000fe200078e0020 */
[----:B------:R-:W-:-:S02]  /*5760*/  UIMAD UR6, UR30, UR6, URZ ;  /* 0x000000061e0672a4 */ /* 0x000fc4000f8e023f */
[----:B------:R-:W-:Y:S01]  /*5770*/  STS [R189+0x2000], R80 ;  /* 0x00200050bd007388 */ /* 0x000fe20000000800 */
[----:B------:R-:W-:Y:S01]  /*5780*/  IMAD.MOV.U32 R6, RZ, RZ, R14 ;  /* 0x000000ffff067224 */ /* 0x000fe200078e000e */
[----:B------:R-:W-:Y:S01]  /*5790*/  IADD3 R31, R31, R5, RZ ;  /* 0x000000051f1f7210 */ /* 0x000fe20007ffe0ff */
[----:B------:R-:W-:Y:S01]  /*57a0*/  IMAD R28, R2, c[0x0][0x394], R11 ;  /* 0x0000e500021c7a24 */ /* 0x000fe200078e020b */
[----:B------:R-:W-:Y:S01]  /*57b0*/  STS [R189+0x2200], R82 ;  /* 0x00220052bd007388 */ /* 0x000fe20000000800 */
[----:B------:R-:W-:Y:S01]  /*57c0*/  IMAD.WIDE.U32 R26, R26, c[0x0][0x3a0], R8 ;  /* 0x0000e8001a1a7a25 */ /* 0x000fe200078e0008 */
[----:B------:R-:W-:Y:S02]  /*57d0*/  UIMAD UR30, UR30, UR8, URZ ;  /* 0x000000081e1e72a4 */ /* 0x000fe4000f8e023f */
[----:B------:R-:W-:Y:S01]  /*57e0*/  STS [R190+0x3000], R73 ;  /* 0x00300049be007388 */ /* 0x000fe20000000800 */
[----:B------:R-:W-:Y:S01]  /*57f0*/  IMAD.WIDE.U32 R24, R24, c[0x0][0x3a8], R6 ;  /* 0x0000ea0018187a25 */ /* 0x000fe200078e0006 */
[----:B------:R-:W-:-:S02]  /*5800*/  UIMAD UR6, UR27, UR7, UR6 ;  /* 0x000000071b0672a4 */ /* 0x000fc4000f8e0206 */
[----:B------:R-:W-:Y:S01]  /*5810*/  STS [R190+0x3200], R75 ;  /* 0x0032004bbe007388 */ /* 0x000fe20000000800 */
[----:B------:R-:W-:Y:S01]  /*5820*/  IMAD.WIDE.U32 R32, R2, c[0x0][0x390], R32 ;  /* 0x0000e40002207a25 */ /* 0x000fe200078e0020 */
[----:B------:R-:W-:Y:S02]  /*5830*/  UIMAD UR27, UR27, UR9, UR30 ;  /* 0x000000091b1b72a4 */ /* 0x000fe4000f8e021e */
[----:B------:R-:W-:Y:S02]  /*5840*/  STS [R189+0x3000], R76 ;  /* 0x0030004cbd007388 */ /* 0x000fe40000000800 */
[----:B------:R-:W-:Y:S01]  /*5850*/  IADD3 R29, R33, R28, RZ ;  /* 0x0000001c211d7210 */ /* 0x000fe20007ffe0ff */
[----:B------:R-:W-:Y:S01]  /*5860*/  IMAD.MOV.U32 R28, RZ, RZ, R32 ;  /* 0x000000ffff1c7224 */ /* 0x000fe200078e0020 */
[----:B------:R-:W-:Y:S04]  /*5870*/  STS [R189+0x3200], R78 ;  /* 0x0032004ebd007388 */ /* 0x000fe80000000800 */
[----:B------:R-:W-:Y:S06]  /*5880*/  BAR.SYNC.DEFER_BLOCKING 0x0 ;  /* 0x0000000000007b1d */ /* 0x000fec0000010000 */
[----:B------:R-:W3:Y:S04]  /*5890*/  S2R R0, SR_CTAID.Z ;  /* 0x0000000000007919 */ /* 0x000ee80000002700 */
[----:B------:R-:W4:Y:S04]  /*58a0*/  LDS.128 R16, [R22+0x6000] ;  /* 0x0060000016107984 */ /* 0x000f280000000c00 */
[----:B------:R-:W2:Y:S01]  /*58b0*/  LDS.128 R12, [R22+0x7000] ;  /* 0x00700000160c7984 */ /* 0x000ea20000000c00 */
[----:B---3--:R-:W-:Y:S01]  /*58c0*/  SHF.R.S32.HI R21, RZ, 0x1f, R0 ;  /* 0x0000001fff157819 */ /* 0x008fe20000011400 */
[----:B------:R-:W-:-:S02]  /*58d0*/  IMAD.WIDE.U32 R28, R0, c[0x0][0x3c0], R28 ;  /* 0x0000f000001c7a25 */ /* 0x000fc400078e001c */
[----:B------:R-:W3:Y:S02]  /*58e0*/  LDS.128 R8, [R22+0x8000] ;  /* 0x0080000016087984 */ /* 0x000ee40000000c00 */
[C---:B------:R-:W-:Y:S02]  /*58f0*/  IMAD R23, R21.reuse, c[0x0][0x3b8], RZ ;  /* 0x0000ee0015177a24 */ /* 0x040fe400078e02ff */
[----:B------:R1:W2:Y:S01]  /*5900*/  LDS.128 R4, [R22+0x9000] ;  /* 0x0090000016047984 */ /* 0x0002a20000000c00 */
[----:B------:R-:W-:Y:S02]  /*5910*/  IMAD R21, R21, c[0x0][0x3c0], RZ ;  /* 0x0000f00015157a24 */ /* 0x000fe400078e02ff */
[C---:B------:R-:W-:Y:S02]  /*5920*/  IMAD R20, R0.reuse, c[0x0][0x3bc], R23 ;  /* 0x0000ef0000147a24 */ /* 0x040fe400078e0217 */
[----:B------:R-:W-:Y:S01]  /*5930*/  IMAD R2, R0, c[0x0][0x3c4], R21 ;  /* 0x0000f10000027a24 */ /* 0x000fe200078e0215 */
[----:B------:R-:W-:Y:S01]  /*5940*/  IADD3 R21, P0, R28, R24, RZ ;  /* 0x000000181c157210 */ /* 0x000fe20007f1e0ff */
[----:B------:R-:W-:-:S04]  /*5950*/  IMAD.WIDE.U32 R30, R0, c[0x0][0x3b8], R30 ;  /* 0x0000ee00001e7a25 */ /* 0x000fc800078e001e */
[----:B------:R-:W-:Y:S01]  /*5960*/  IMAD.IADD R2, R29, 0x1, R2 ;  /* 0x000000011d027824 */ /* 0x000fe200078e0202 */
[----:B------:R-:W-:Y:S02]  /*5970*/  IADD3 R0, R31, R20, RZ ;  /* 0x000000141f007210 */ /* 0x000fe40007ffe0ff */
[----:B------:R-:W-:Y:S02]  /*5980*/  IADD3 R20, P1, R30, R26, RZ ;  /* 0x0000001a1e147210 */ /* 0x000fe40007f3e0ff */
[----:B------:R-:W-:Y:S02]  /*5990*/  IADD3.X R2, R2, UR27, R25, P0, !PT ;  /* 0x0000001b02027c10 */ /* 0x000fe400087fe419 */
[----:B------:R-:W-:Y:S02]  /*59a0*/  LEA R26, P0, R21, c[0x0][0x348], 0x1 ;  /* 0x0000d200151a7a11 */ /* 0x000fe400078008ff */
[----:B------:R-:W-:Y:S02]  /*59b0*/  IADD3.X R23, R0, UR6, R27, P1, !PT ;  /* 0x0000000600177c10 */ /* 0x000fe40008ffe41b */
[----:B------:R-:W-:-:S02]  /*59c0*/  LEA R24, P1, R20, c[0x0][0x340], 0x1 ;  /* 0x0000d00014187a11 */ /* 0x000fc400078208ff */
[----:B------:R-:W-:Y:S02]  /*59d0*/  MOV R0, c[0x0][0x3a0] ;  /* 0x0000e80000007a02 */ /* 0x000fe40000000f00 */
[----:B------:R-:W-:Y:S01]  /*59e0*/  LEA.HI.X R27, R21, c[0x0][0x34c], R2, 0x1, P0 ;  /* 0x0000d300151b7a11 */ /* 0x000fe200000f0c02 */
[----:B------:R-:W-:Y:S01]  /*59f0*/  IMAD.MOV.U32 R21, RZ, RZ, c[0x0][0x3a8] ;  /* 0x0000ea00ff157624 */ /* 0x000fe200078e00ff */
[----:B------:R-:W-:Y:S01]  /*5a00*/  LEA.HI.X R25, R20, c[0x0][0x344], R23, 0x1, P1 ;  /* 0x0000d10014197a11 */ /* 0x000fe200008f0c17 */
[----:B------:R-:W-:Y:S01]  /*5a10*/  IMAD.MOV.U32 R2, RZ, RZ, c[0x0][0x3ac] ;  /* 0x0000eb00ff027624 */ /* 0x000fe200078e00ff */
[----:B------:R-:W-:Y:S02]  /*5a20*/  MOV R23, c[0x0][0x3a4] ;  /* 0x0000e90000177a02 */ /* 0x000fe40000000f00 */
[----:B-1----:R-:W-:Y:S01]  /*5a30*/  LEA R22, P1, R0, R24, 0x7 ;  /* 0x0000001800167211 */ /* 0x002fe200078238ff */
[----:B----4-:R1:W-:Y:S01]  /*5a40*/  STG.E.128 [R24.64], R16 ;  /* 0x0000001018007986 */ /* 0x0103e2000c101d3c */
[----:B------:R-:W-:-:S02]  /*5a50*/  LEA R20, P0, R21, R26, 0x7 ;  /* 0x0000001a15147211 */ /* 0x000fc400078038ff */
[----:B------:R-:W-:Y:S02]  /*5a60*/  LEA.HI.X R23, R0, R25, R23, 0x7, P1 ;  /* 0x0000001900177211 */ /* 0x000fe400008f3c17 */
[----:B------:R-:W-:-:S03]  /*5a70*/  LEA.HI.X R21, R21, R27, R2, 0x7, P0 ;  /* 0x0000001b15157211 */ /* 0x000fc600000f3c02 */
[----:B--2---:R1:W-:Y:S04]  /*5a80*/  STG.E.128 [R22.64], R12 ;  /* 0x0000000c16007986 */ /* 0x0043e8000c101d3c */
[----:B---3--:R1:W-:Y:S04]  /*5a90*/  STG.E.128 [R26.64], R8 ;  /* 0x000000081a007986 */ /* 0x0083e8000c101d3c */
[----:B------:R1:W-:Y:S02]  /*5aa0*/  STG.E.128 [R20.64], R4 ;  /* 0x0000000414007986 */ /* 0x0003e4000c101d3c */
.L_x_124:
        /* <DEDUP_REMOVED lines=11> */
.L_x_131:
[----:B------:R-:W-:Y:S05]  /*5b60*/  EXIT ;  /* 0x000000000000794d */ /* 0x000fea0003800000 */
.L_x_133:
        /* <DEDUP_REMOVED lines=9> */
.L_x_1327:


//--------------------- .text._ZN5flash44flash_bwd_dq_dk_dv_loop_seqk_parallel_kernelI23Flash_bwd_kernel_traitsILi32ELi128ELi128ELi8ELi4ELi4ELi4ELb1ELb0EN7cutlass6half_tE19Flash_kernel_traitsILi32ELi128ELi128ELi8ES3_EELb0ELb0ELb0ELb1ELb0ELb0ELb0EEEvNS_16Flash_bwd_paramsE --------------------------
	.section	.text._ZN5flash44flash_bwd_dq_dk_dv_loop_seqk_parallel_kernelI23Flash_bwd_kernel_traitsILi32ELi128ELi128ELi8ELi4ELi4ELi4ELb1ELb0EN7cutlass6half_tE19Flash_kernel_traitsILi32ELi128ELi128ELi8ES3_EELb0ELb0ELb0ELb1ELb0ELb0ELb0EEEvNS_16Flash_bwd_paramsE,"ax",@progbits
	.sectioninfo	@"SHI_REGISTERS=255"
	.align	128
        .global         _ZN5flash44flash_bwd_dq_dk_dv_loop_seqk_parallel_kernelI23Flash_bwd_kernel_traitsILi32ELi128ELi128ELi8ELi4ELi4ELi4ELb1ELb0EN7cutlass6half_tE19Flash_kernel_traitsILi32ELi128ELi128ELi8ES3_EELb0ELb0ELb0ELb1ELb0ELb0ELb0EEEvNS_16Flash_bwd_paramsE
        .type           _ZN5flash44flash_bwd_dq_dk_dv_loop_seqk_parallel_kernelI23Flash_bwd_kernel_traitsILi32ELi128ELi128ELi8ELi4ELi4ELi4ELb1ELb0EN7cutlass6half_tE19Flash_kernel_traitsILi32ELi128ELi128ELi8ES3_EELb0ELb0ELb0ELb1ELb0ELb0ELb0EEEvNS_16Flash_bwd_paramsE,@function
        .size           _ZN5flash44flash_bwd_dq_dk_dv_loop_seqk_parallel_kernelI23Flash_bwd_kernel_traitsILi32ELi128ELi128ELi8ELi4ELi4ELi4ELb1ELb0EN7cutlass6half_tE19Flash_kernel_traitsILi32ELi128ELi128ELi8ES3_EELb0ELb0ELb0ELb1ELb0ELb0ELb0EEEvNS_16Flash_bwd_paramsE,(.L_x_1328 - _ZN5flash44flash_bwd_dq_dk_dv_loop_seqk_parallel_kernelI23Flash_bwd_kernel_traitsILi32ELi128ELi128ELi8ELi4ELi4ELi4ELb1ELb0EN7cutlass6half_tE19Flash_kernel_traitsILi32ELi128ELi128ELi8ES3_EELb0ELb0ELb0ELb1ELb0ELb0ELb0EEEvNS_16Flash_bwd_paramsE)
        .other          _ZN5flash44flash_bwd_dq_dk_dv_loop_seqk_parallel_kernelI23Flash_bwd_kernel_traitsILi32ELi128ELi128ELi8ELi4ELi4ELi4ELb1ELb0EN7cutlass6half_tE19Flash_kernel_traitsILi32ELi128ELi128ELi8ES3_EELb0ELb0ELb0ELb1ELb0ELb0ELb0EEEvNS_16Flash_bwd_paramsE,@"STO_CUDA_ENTRY STV_DEFAULT"
_ZN5flash44flash_bwd_dq_dk_dv_loop_seqk_parallel_kernelI23Flash_bwd_kernel_traitsILi32ELi128ELi128ELi8ELi4ELi4ELi4ELb1ELb0EN7cutlass6half_tE19Flash_kernel_traitsILi32ELi128ELi128ELi8ES3_EELb0ELb0ELb0ELb1ELb0ELb0ELb0EEEvNS_16Flash_bwd_paramsE:
.text._ZN5flash44flash_bwd_dq_dk_dv_loop_seqk_parallel_kernelI23Flash_bwd_kernel_traitsILi32ELi128ELi128ELi8ELi4ELi4ELi4ELb1ELb0EN7cutlass6half_tE19Flash_kernel_traitsILi32ELi128ELi128ELi8ES3_EELb0ELb0ELb0ELb1ELb0ELb0ELb0EEEvNS_16Flash_bwd_paramsE:
        /* <DEDUP_REMOVED lines=28> */
[----:B------:R-:W-:Y:S01]  /*01c0*/  ULDC UR17, c[0x0][0x224] ;  /* 0x0000890000117ab9 */ /* 0x000fe20000000800 */
[----:B-1----:R-:W-:Y:S01]  /*01d0*/  SHF.R.S32.HI R8, RZ, 0x1f, R19 ;  /* 0x0000001fff087819 */ /* 0x002fe20000011413 */
[----:B------:R-:W-:-:S02]  /*01e0*/  USHF.R.S32.HI UR5, URZ, 0x1f, UR19 ;  /* 0x0000001f3f057899 */ /* 0x000fc40008011413 */
[----:B--2---:R-:W-:Y:S01]  /*01f0*/  UIMAD UR18, UR50, UR57, URZ ;  /* 0x00000039321272a4 */ /* 0x004fe2000f8e023f */
[CC--:B------:R-:W-:Y:S01]  /*0200*/  LEA.HI R5, R8.reuse, R19.reuse, RZ, 0x5 ;  /* 0x0000001308057211 */ /* 0x0c0fe200078f28ff */
[----:B------:R-:W-:Y:S01]  /*0210*/  ULOP3.LUT UR6, UR50, UR14, URZ, 0x3c, !UPT ;  /* 0x0000000e32067292 */ /* 0x000fe2000f8e3c3f */
[CC--:B------:R-:W-:Y:S01]  /*0220*/  LEA.HI R9, R8.reuse, R19.reuse, RZ, 0x4 ;  /* 0x0000001308097211 */ /* 0x0c0fe200078f20ff */
[----:B------:R-:W-:Y:S01]  /*0230*/  ULDC UR52, c[0x0][0x1c0] ;  /* 0x0000700000347ab9 */ /* 0x000fe20000000800 */
[----:B------:R-:W-:Y:S01]  /*0240*/  LOP3.LUT R0, R5, 0xffffffe0, RZ, 0xc0, !PT ;  /* 0xffffffe005007812 */ /* 0x000fe200078ec0ff */
[----:B------:R-:W-:Y:S01]  /*0250*/  ULDC UR13, c[0x0][0x1c0] ;  /* 0x00007000000d7ab9 */ /* 0x000fe20000000800 */
[----:B------:R-:W-:Y:S01]  /*0260*/  SHF.R.S32.HI R2, RZ, 0x4, R9 ;  /* 0x00000004ff027819 */ /* 0x000fe20000011409 */
[----:B---3--:R-:W-:Y:S01]  /*0270*/  UIMAD UR5, UR5, UR46, URZ ;  /* 0x0000002e050572a4 */ /* 0x008fe2000f8e023f */
[CC--:B------:R-:W-:Y:S01]  /*0280*/  LEA.HI R6, R8.reuse, R19.reuse, RZ, 0x2 ;  /* 0x0000001308067211 */ /* 0x0c0fe200078f10ff */
[----:B------:R-:W-:Y:S01]  /*0290*/  IMAD.IADD R0, R19, 0x1, -R0 ;  /* 0x0000000113007824 */ /* 0x000fe200078e0a00 */
[----:B------:R-:W-:Y:S01]  /*02a0*/  LEA.HI R4, R9, R2, RZ, 0x1 ;  /* 0x0000000209047211 */ /* 0x000fe200078f08ff */
[----:B------:R-:W-:Y:S01]  /*02b0*/  UIMAD.WIDE UR52, UR57, UR52, URZ ;  /* 0x00000034393472a5 */ /* 0x000fe2000f8e023f */
[----:B------:R-:W-:Y:S01]  /*02c0*/  SHF.R.S32.HI R7, RZ, 0x2, R6 ;  /* 0x00000002ff077819 */ /* 0x000fe20000011406 */
[----:B------:R-:W-:Y:S01]  /*02d0*/  UIMAD.WIDE.U32 UR60, UR46, UR19, URZ ;  /* 0x000000132e3c72a5 */ /* 0x000fe2000f8e003f */
[----:B------:R-:W-:Y:S01]  /*02e0*/  SHF.R.S32.HI R3, RZ, 0x1f, R0 ;  /* 0x0000001fff037819 */ /* 0x000fe20000011400 */
[----:B------:R-:W-:Y:S01]  /*02f0*/  UIMAD UR57, UR57, UR13, URZ ;  /* 0x0000000d393972a4 */ /* 0x000fe2000f8e023f */
[----:B------:R-:W-:Y:S01]  /*0300*/  LEA.HI R20, R8, R19, RZ, 0x3 ;  /* 0x0000001308147211 */ /* 0x000fe200078f18ff */
[----:B------:R-:W-:Y:S01]  /*0310*/  ULDC UR16, c[0x0][0x1c0] ;  /* 0x0000700000107ab9 */ /* 0x000fe20000000800 */
[----:B------:R-:W-:Y:S01]  /*0320*/  LEA.HI R18, R3, R0, RZ, 0x2 ;  /* 0x0000000003127211 */ /* 0x000fe200078f10ff */
[----:B------:R-:W-:Y:S01]  /*0330*/  ULDC.U8 UR12, c[0x0][0x3d0] ;  /* 0x0000f400000c7ab9 */ /* 0x000fe20000000000 */
[----:B------:R-:W-:Y:S01]  /*0340*/  LOP3.LUT R0, R4, 0xfffffffe, RZ, 0xc0, !PT ;  /* 0xfffffffe04007812 */ /* 0x000fe200078ec0ff */
[----:B------:R-:W-:Y:S01]  /*0350*/  ULDC.64 UR8, c[0x0][0x118] ;  /* 0x0000460000087ab9 */ /* 0x000fe20000000a00 */
[----:B------:R-:W-:Y:S01]  /*0360*/  SHF.R.S32.HI R3, RZ, 0x1f, R6 ;  /* 0x0000001fff037819 */ /* 0x000fe20000011406 */
[----:B------:R-:W-:-:S02]  /*0370*/  UMOV UR56, 0xffffe000 ;  /* 0xffffe00000387882 */ /* 0x000fc40000000000 */
[----:B------:R-:W-:Y:S01]  /*0380*/  IMAD.IADD R15, R2, 0x1, -R0 ;  /* 0x00000001020f7824 */ /* 0x000fe200078e0a00 */
[--C-:B------:R-:W-:Y:S01]  /*0390*/  SHF.R.S32.HI R2, RZ, 0x5, R5.reuse ;  /* 0x00000005ff027819 */ /* 0x100fe20000011405 */
[----:B------:R-:W-:Y:S01]  /*03a0*/  UISETP.NE.AND UP3, UPT, UR12, URZ, UPT ;  /* 0x0000003f0c00728c */ /* 0x000fe2000bf65270 */
[----:B------:R-:W-:Y:S01]  /*03b0*/  SHF.R.S32.HI R0, RZ, 0x1f, R5 ;  /* 0x0000001fff007819 */ /* 0x000fe20000011405 */
[----:B------:R-:W-:Y:S01]  /*03c0*/  UIMAD.WIDE.U32 UR58, UR52, UR60, URZ ;  /* 0x0000003c343a72a5 */ /* 0x000fe2000f8e003f */
[-C--:B------:R-:W-:Y:S01]  /*03d0*/  LEA.HI R5, R6, R7.reuse, RZ, 0x1 ;  /* 0x0000000706057211 */ /* 0x080fe200078f08ff */
[----:B------:R-:W-:Y:S01]  /*03e0*/  USHF.L.U32 UR30, UR57, 0x3, URZ ;  /* 0x00000003391e7899 */ /* 0x000fe2000800063f */
[----:B------:R-:W-:Y:S01]  /*03f0*/  LEA.HI R3, R3, R7, RZ, 0x3 ;  /* 0x0000000703037211 */ /* 0x000fe200078f18ff */
[----:B------:R-:W-:Y:S01]  /*0400*/  USHF.L.U32 UR29, UR57, 0x4, URZ ;  /* 0x00000004391d7899 */ /* 0x000fe2000800063f */
[----:B------:R-:W-:Y:S01]  /*0410*/  LEA.HI R0, R0, R2, RZ, 0x2 ;  /* 0x0000000200007211 */ /* 0x000fe200078f10ff */
[----:B------:R-:W-:Y:S01]  /*0420*/  UIMAD UR28, UR57, 0x18, URZ ;  /* 0x00000018391c78a4 */ /* 0x000fe2000f8e023f */
[----:B------:R-:W-:Y:S01]  /*0430*/  LOP3.LUT R5, R5, 0x7fffffe, RZ, 0xc0, !PT ;  /* 0x07fffffe05057812 */ /* 0x000fe200078ec0ff */
[----:B------:R-:W-:Y:S01]  /*0440*/  USHF.L.U32 UR27, UR57, 0x5, URZ ;  /* 0x00000005391b7899 */ /* 0x000fe2000800063f */
[----:B------:R-:W-:Y:S01]  /*0450*/  LOP3.LUT R4, R3, 0xfffffff8, RZ, 0xc0, !PT ;  /* 0xfffffff803047812 */ /* 0x000fe200078ec0ff */
[----:B------:R-:W-:Y:S01]  /*0460*/  UIMAD UR26, UR57, 0x28, URZ ;  /* 0x00000028391a78a4 */ /* 0x000fe2000f8e023f */
[----:B------:R-:W-:Y:S01]  /*0470*/  LOP3.LUT R0, R0, 0xfffffffc, RZ, 0xc0, !PT ;  /* 0xfffffffc00007812 */ /* 0x000fe200078ec0ff */
[C---:B------:R-:W-:Y:S01]  /*0480*/  IMAD.IADD R3, R7.reuse, 0x1, -R5 ;  /* 0x0000000107037824 */ /* 0x040fe200078e0a05 */
[----:B------:R-:W-:Y:S01]  /*0490*/  LEA.HI R5, R8, R19, RZ, 0x7 ;  /* 0x0000001308057211 */ /* 0x000fe200078f38ff */
[----:B------:R-:W-:Y:S01]  /*04a0*/  IMAD.IADD R4, R7, 0x1, -R4 ;  /* 0x0000000107047824 */ /* 0x000fe200078e0a04 */
[----:B------:R-:W-:Y:S01]  /*04b0*/  UIMAD UR25, UR57, 0x30, URZ ;  /* 0x00000030391978a4 */ /* 0x000fe2000f8e023f */
[----:B------:R-:W-:Y:S01]  /*04c0*/  IMAD.IADD R158, R2, 0x1, -R0 ;  /* 0x00000001029e7824 */ /* 0x000fe200078e0a00 */
[----:B------:R-:W-:Y:S01]  /*04d0*/  LOP3.LUT R0, R20, 0xfffffff8, RZ, 0xc0, !PT ;  /* 0xfffffff814007812 */ /* 0x000fe200078ec0ff */
[----:B------:R-:W-:Y:S01]  /*04e0*/  IMAD.U32 R7, RZ, RZ, UR4 ;  /* 0x00000004ff077e24 */ /* 0x000fe2000f8e00ff */
[----:B------:R-:W-:Y:S01]  /*04f0*/  SHF.R.S32.HI R11, RZ, 0x7, R5 ;  /* 0x00000007ff0b7819 */ /* 0x000fe20000011405 */
[----:B------:R-:W-:Y:S01]  /*0500*/  IMAD R12, R2, 0x8, R3 ;  /* 0x00000008020c7824 */ /* 0x000fe200078e0203 */
[----:B------:R-:W-:Y:S01]  /*0510*/  SHF.R.S32.HI R3, RZ, 0x3, R20 ;  /* 0x00000003ff037819 */ /* 0x000fe20000011414 */
[----:B------:R-:W-:Y:S01]  /*0520*/  UIMAD UR4, UR46, UR7, UR50 ;  /* 0x000000072e0472a4 */ /* 0x000fe2000f8e0232 */
[----:B------:R-:W-:Y:S01]  /*0530*/  LOP3.LUT R2, R6, 0xfffffffc, RZ, 0xc0, !PT ;  /* 0xfffffffc06027812 */ /* 0x000fe200078ec0ff */
[----:B------:R1:W-:Y:S01]  /*0540*/  STL [R1+0x48], R7 ;  /* 0x0000480701007387 */ /* 0x0003e20000100800 */
[C---:B------:R-:W-:Y:S01]  /*0550*/  LOP3.LUT P5, RZ, R4.reuse, 0x2, RZ, 0xc0, !PT ;  /* 0x0000000204ff7812 */ /* 0x040fe200078ac0ff */
[----:B------:R-:W-:Y:S01]  /*0560*/  USHF.L.U32 UR7, UR46, 0x7, URZ ;  /* 0x000000072e077899 */ /* 0x000fe2000800063f */
[----:B------:R-:W-:Y:S01]  /*0570*/  LOP3.LUT P4, RZ, R4, 0x4, RZ, 0xc0, !PT ;  /* 0x0000000404ff7812 */ /* 0x000fe2000788c0ff */
[----:B------:R-:W-:Y:S01]  /*0580*/  IMAD.IADD R8, R19, 0x1, -R2 ;  /* 0x0000000113087824 */ /* 0x000fe200078e0a02 */
[----:B------:R-:W-:Y:S01]  /*0590*/  LOP3.LUT R2, R9, 0xfffffff0, RZ, 0xc0, !PT ;  /* 0xfffffff009027812 */ /* 0x000fe200078ec0ff */
[----:B------:R-:W-:Y:S01]  /*05a0*/  UIMAD UR4, UR4, UR17, URZ ;  /* 0x00000011040472a4 */ /* 0x000fe2000f8e023f */
[----:B------:R-:W-:Y:S01]  /*05b0*/  SEL R200, R153, 0xffffffe0, !P5 ;  /* 0xffffffe099c87807 */ /* 0x000fe20006800000 */
[C---:B------:R-:W-:Y:S01]  /*05c0*/  IMAD.SHL.U32 R226, R8.reuse, 0x8, RZ ;  /* 0x0000000808e27824 */ /* 0x040fe200078e00ff */
[----:B------:R-:W-:Y:S01]  /*05d0*/  UIMAD UR24, UR57, 0x38, URZ ;  /* 0x00000038391878a4 */ /* 0x000fe2000f8e023f */
[----:B------:R-:W-:Y:S01]  /*05e0*/  IMAD.SHL.U32 R8, R8, 0x2, RZ ;  /* 0x0000000208087824 */ /* 0x000fe200078e00ff */
[----:B------:R-:W-:-:S02]  /*05f0*/  USHF.L.U32 UR23, UR57, 0x6, URZ ;  /* 0x0000000639177899 */ /* 0x000fc4000800063f */
[----:B------:R-:W-:Y:S01]  /*0600*/  UIMAD UR22, UR57, 0x48, URZ ;  /* 0x00000048391678a4 */ /* 0x000fe2000f8e023f */
[----:B------:R-:W-:Y:S01]  /*0610*/  IMAD R17, R11, 0x2000, R8 ;  /* 0x000020000b117824 */ /* 0x000fe200078e0208 */
[----:B------:R-:W-:Y:S02]  /*0620*/  UIMAD UR21, UR57, 0x50, URZ ;  /* 0x00000050391578a4 */ /* 0x000fe4000f8e023f */
[----:B------:R-:W-:Y:S02]  /*0630*/  UIMAD UR20, UR57, 0x58, URZ ;  /* 0x00000058391478a4 */ /* 0x000fe4000f8e023f */
[----:B------:R-:W-:Y:S02]  /*0640*/  UIMAD UR19, UR57, 0x60, URZ ;  /* 0x00000060391378a4 */ /* 0x000fe4000f8e023f */
[----:B------:R-:W-:Y:S01]  /*0650*/  UIMAD UR17, UR57, 0x70, URZ ;  /* 0x00000070391178a4 */ /* 0x000fe2000f8e023f */
[----:B-1----:R-:W-:Y:S02]  /*0660*/  IMAD.IADD R7, R19, 0x1, -R0 ;  /* 0x0000000113077824 */ /* 0x002fe400078e0a00 */
[----:B------:R-:W-:-:S03]  /*0670*/  IMAD.SHL.U32 R0, R3, 0x40, RZ ;  /* 0x0000004003007824 */ /* 0x000fc600078e00ff */
[----:B------:R-:W-:Y:S02]  /*0680*/  LEA.HI R10, R7, R7, RZ, 0x1 ;  /* 0x00000007070a7211 */ /* 0x000fe400078f08ff */
[----:B------:R-:W-:Y:S02]  /*0690*/  LOP3.LUT R0, R0, 0xc0, RZ, 0xc0, !PT ;  /* 0x000000c000007812 */ /* 0x000fe400078ec0ff */
[----:B------:R-:W-:Y:S02]  /*06a0*/  LOP3.LUT R3, R10, 0x3fffffe, RZ, 0xc0, !PT ;  /* 0x03fffffe0a037812 */ /* 0x000fe400078ec0ff */
[----:B------:R-:W-:Y:S02]  /*06b0*/  SHF.R.U32.HI R6, RZ, 0x3, R0 ;  /* 0x00000003ff067819 */ /* 0x000fe40000011600 */
[----:B------:R-:W-:Y:S01]  /*06c0*/  LOP3.LUT R5, R0, 0x18, R226, 0xf8, !PT ;  /* 0x0000001800057812 */ /* 0x000fe200078ef8e2 */
[----:B------:R-:W-:Y:S02]  /*06d0*/  IMAD.IADD R0, R19, 0x1, -R2 ;  /* 0x0000000113007824 */ /* 0x000fe400078e0a02 */
[----:B------:R-:W-:Y:S01]  /*06e0*/  IMAD.IADD R3, R7, 0x1, -R3 ;  /* 0x0000000107037824 */ /* 0x000fe200078e0a03 */
[----:B------:R-:W-:Y:S01]  /*06f0*/  LOP3.LUT R5, R5, R6, RZ, 0x3c, !PT ;  /* 0x0000000605057212 */ /* 0x000fe200078e3cff */
[----:B------:R-:W-:Y:S01]  /*0700*/  IMAD R2, R11, 0x8, R15 ;  /* 0x000000080b027824 */ /* 0x000fe200078e020f */
[----:B------:R-:W-:-:S03]  /*0710*/  SHF.R.S32.HI R9, RZ, 0x1f, R0 ;  /* 0x0000001fff097819 */ /* 0x000fc60000011400 */
[----:B------:R-:W-:Y:S01]  /*0720*/  IMAD R146, R2, 0x8, R3 ;  /* 0x0000000802927824 */ /* 0x000fe200078e0203 */
[-C--:B------:R-:W-:Y:S01]  /*0730*/  LEA.HI R2, R0, R0.reuse, RZ, 0x1 ;  /* 0x0000000000027211 */ /* 0x080fe200078f08ff */
[----:B------:R-:W-:Y:S01]  /*0740*/  IMAD.U32 R3, R12, 0x20, R5 ;  /* 0x000000200c037824 */ /* 0x000fe200078e0005 */
[----:B------:R-:W-:Y:S02]  /*0750*/  LEA.HI R9, R9, R0, RZ, 0x3 ;  /* 0x0000000009097211 */ /* 0x000fe400078f18ff */
[----:B------:R-:W-:Y:S02]  /*0760*/  LOP3.LUT R6, R2, 0x7fffffe, RZ, 0xc0, !PT ;  /* 0x07fffffe02067812 */ /* 0x000fe400078ec0ff */
[----:B------:R1:W-:Y:S01]  /*0770*/  STL [R1+0x10], R3 ;  /* 0x0000100301007387 */ /* 0x0003e20000100800 */
[----:B------:R-:W-:Y:S02]  /*0780*/  LOP3.LUT R5, R9, 0xfffffff8, RZ, 0xc0, !PT ;  /* 0xfffffff809057812 */ /* 0x000fe400078ec0ff */
[----:B------:R-:W-:Y:S01]  /*0790*/  IMAD.IADD R14, R0, 0x1, -R6 ;  /* 0x00000001000e7824 */ /* 0x000fe200078e0a06 */
[----:B------:R-:W-:-:S02]  /*07a0*/  LEA.HI R12, R4, R4, RZ, 0x1 ;  /* 0x00000004040c7211 */ /* 0x000fc400078f08ff */
[----:B------:R-:W-:Y:S02]  /*07b0*/  IMAD.IADD R16, R0, 0x1, -R5 ;  /* 0x0000000100107824 */ /* 0x000fe400078e0a05 */
[----:B------:R-:W-:-:S05]  /*07c0*/  IMAD.U32 R5, RZ, RZ, UR18 ;  /* 0x00000012ff057e24 */ /* 0x000fca000f8e00ff */
[----:B------:R-:W-:Y:S01]  /*07d0*/  STL [R1+0x44], R5 ;  /* 0x0000440501007387 */ /* 0x000fe20000100800 */
[--C-:B-1----:R-:W-:Y:S02]  /*07e0*/  SHF.R.S32.HI R3, RZ, 0x1, R2.reuse ;  /* 0x00000001ff037819 */ /* 0x102fe40000011402 */
[----:B------:R-:W-:-:S04]  /*07f0*/  SHF.R.S32.HI R2, RZ, 0x1f, R2 ;  /* 0x0000001fff027819 */ /* 0x000fc80000011402 */
[----:B------:R-:W-:Y:S02]  /*0800*/  LEA.HI R0, R2, R3, RZ, 0x2 ;  /* 0x0000000302007211 */ /* 0x000fe400078f10ff */
[----:B------:R-:W-:Y:S02]  /*0810*/  LOP3.LUT R2, R4, 0x1, RZ, 0xc0, !PT ;  /* 0x0000000104027812 */ /* 0x000fe400078ec0ff */
[----:B------:R-:W-:Y:S02]  /*0820*/  LOP3.LUT R0, R0, 0xfffffffc, RZ, 0xc0, !PT ;  /* 0xfffffffc00007812 */ /* 0x000fe400078ec0ff */
[----:B------:R-:W-:Y:S01]  /*0830*/  ISETP.NE.U32.AND P6, PT, R2, 0x1, PT ;  /* 0x000000010200780c */ /* 0x000fe20003fc5070 */
[----:B------:R-:W-:Y:S01]  /*0840*/  IMAD.U32 R2, RZ, RZ, UR6 ;  /* 0x00000006ff027e24 */ /* 0x000fe2000f8e00ff */
[----:B------:R-:W-:Y:S01]  /*0850*/  USHF.R.S32.HI UR6, URZ, 0x1f, UR50 ;  /* 0x0000001f3f067899 */ /* 0x000fe20008011432 */
[----:B------:R-:W-:Y:S01]  /*0860*/  IMAD.IADD R13, R3, 0x1, -R0 ;  /* 0x00000001030d7824 */ /* 0x000fe200078e0a00 */
[----:B------:R-:W-:-:S02]  /*0870*/  SHF.R.S32.HI R0, RZ, 0x1, R10 ;  /* 0x00000001ff007819 */ /* 0x000fc4000001140a */
[----:B------:R1:W-:Y:S01]  /*0880*/  STL [R1+0x40], R2 ;  /* 0x0000400201007387 */ /* 0x0003e20000100800 */
[----:B------:R-:W-:Y:S01]  /*0890*/  SEL R199, R199, 0x10, !P6 ;  /* 0x00000010c7c77807 */ /* 0x000fe20007000000 */
[----:B------:R-:W-:Y:S01]  /*08a0*/  IMAD.U32 R3, RZ, RZ, UR6 ;  /* 0x00000006ff037e24 */ /* 0x000fe2000f8e00ff */
[----:B------:R-:W-:Y:S01]  /*08b0*/  LOP3.LUT P0, RZ, R0, 0x2, RZ, 0xc0, !PT ;  /* 0x0000000200ff7812 */ /* 0x000fe2000780c0ff */
[----:B------:R-:W-:Y:S01]  /*08c0*/  IMAD.SHL.U32 R3, R4, 0x40, RZ ;  /* 0x0000004004037824 */ /* 0x000fe200078e00ff */
[----:B------:R-:W-:Y:S01]  /*08d0*/  USHF.R.S32.HI UR6, URZ, 0x1f, UR46 ;  /* 0x0000001f3f067899 */ /* 0x000fe2000801142e */
[----:B------:R-:W-:Y:S01]  /*08e0*/  IMAD.SHL.U32 R6, R0, 0x40, RZ ;  /* 0x0000004000067824 */ /* 0x000fe200078e00ff */
[----:B------:R-:W-:Y:S01]  /*08f0*/  SEL R145, R153, 0xffffffe0, !P0 ;  /* 0xffffffe099917807 */ /* 0x000fe20004000000 */
[----:B------:R-:W-:Y:S01]  /*0900*/  IMAD.SHL.U32 R0, R158, 0x10, RZ ;  /* 0x000000109e007824 */ /* 0x000fe200078e00ff */
[----:B------:R-:W-:-:S04]  /*0910*/  LOP3.LUT R3, R3, 0x1c0, RZ, 0xc0, !PT ;  /* 0x000001c003037812 */ /* 0x000fc800078ec0ff */
[----:B------:R-:W-:Y:S02]  /*0920*/  LEA.HI R3, R3, R3, RZ, 0x1d ;  /* 0x0000000303037211 */ /* 0x000fe400078fe8ff */
[----:B------:R-:W-:-:S05]  /*0930*/  LEA.HI.SX32 R18, R18, R0, 0x1e ;  /* 0x0000000012127211 */ /* 0x000fca00078ff2ff */
[----:B------:R-:W-:Y:S01]  /*0940*/  STL [R1+0x1c], R18 ;  /* 0x00001c1201007387 */ /* 0x000fe20000100800 */
[----:B-1----:R-:W-:-:S05]  /*0950*/  IMAD.SHL.U32 R2, R7, 0x40, RZ ;  /* 0x0000004007027824 */ /* 0x002fca00078e00ff */
[----:B------:R-:W-:Y:S02]  /*0960*/  LOP3.LUT R7, R2, 0x1c0, RZ, 0xc0, !PT ;  /* 0x000001c002077812 */ /* 0x000fe400078ec0ff */
[----:B------:R-:W-:Y:S02]  /*0970*/  LOP3.LUT R2, R12, 0x3fffffe, RZ, 0xc0, !PT ;  /* 0x03fffffe0c027812 */ /* 0x000fe400078ec0ff */
[----:B------:R-:W-:Y:S02]  /*0980*/  LOP3.LUT R5, R7, 0x30, R0, 0xf8, !PT ;  /* 0x0000003007057812 */ /* 0x000fe400078ef800 */
[----:B------:R-:W-:Y:S01]  /*0990*/  LOP3.LUT R0, R6, 0xc0, RZ, 0xc0, !PT ;  /* 0x000000c006007812 */ /* 0x000fe200078ec0ff */
[----:B------:R-:W-:Y:S01]  /*09a0*/  IMAD.IADD R10, R4, 0x1, -R2 ;  /* 0x00000001040a7824 */ /* 0x000fe200078e0a02 */
[----:B------:R-:W-:Y:S01]  /*09b0*/  SHF.R.S32.HI R4, RZ, 0x3, R9 ;  /* 0x00000003ff047819 */ /* 0x000fe20000011409 */
[----:B------:R-:W-:-:S04]  /*09c0*/  IMAD.SHL.U32 R2, R158, 0x400, RZ ;  /* 0x000004009e027824 */ /* 0x000fc800078e00ff */
[C---:B------:R-:W-:Y:S01]  /*09d0*/  IMAD R14, R4.reuse, 0x8, R14 ;  /* 0x00000008040e7824 */ /* 0x040fe200078e020e */
[--C-:B------:R-:W-:Y:S01]  /*09e0*/  IADD3 R17, R3, R17, R2.reuse ;  /* 0x0000001103117210 */ /* 0x100fe20007ffe002 */
[----:B------:R-:W-:Y:S01]  /*09f0*/  IMAD R147, R4, 0x200, R2 ;  /* 0x0000020004937824 */ /* 0x000fe200078e0202 */
[--C-:B------:R-:W-:Y:S01]  /*0a00*/  LOP3.LUT R3, R5, 0x8, R20.reuse, 0xf8, !PT ;  /* 0x0000000805037812 */ /* 0x100fe200078ef814 */
[----:B------:R-:W-:Y:S01]  /*0a10*/  IMAD.U32 R5, RZ, RZ, UR7 ;  /* 0x00000007ff057e24 */ /* 0x000fe2000f8e00ff */
[----:B------:R-:W-:Y:S01]  /*0a20*/  LOP3.LUT R4, R0, 0x8, R20, 0xf8, !PT ;  /* 0x0000000800047812 */ /* 0x000fe200078ef814 */
[----:B------:R-:W-:Y:S01]  /*0a30*/  USHF.R.S32.HI UR7, URZ, 0x1f, UR50 ;  /* 0x0000001f3f077899 */ /* 0x000fe20008011432 */
[----:B------:R-:W-:Y:S01]  /*0a40*/  SHF.R.U32.HI R2, RZ, 0x3, R0 ;  /* 0x00000003ff027819 */ /* 0x000fe20000011600 */
[----:B------:R-:W-:Y:S01]  /*0a50*/  IMAD.SHL.U32 R205, R17, 0x2, RZ ;  /* 0x0000000211cd7824 */ /* 0x000fe200078e00ff */
[----:B------:R-:W-:Y:S02]  /*0a60*/  SHF.R.U32.HI R0, RZ, 0x3, R7 ;  /* 0x00000003ff007819 */ /* 0x000fe40000011607 */
        /* <DEDUP_REMOVED lines=16> */
[C---:B------:R-:W-:Y:S01]  /*0b70*/  @P4 IADD3 R198, R205.reuse, -0x40, RZ ;  /* 0xffffffc0cdc64810 */ /* 0x040fe20007ffe0ff */
[----:B------:R-:W-:Y:S01]  /*0b80*/  IMAD.IADD R203, R205, 0x1, R199 ;  /* 0x00000001cdcb7824 */ /* 0x000fe200078e02c7 */
[----:B------:R-:W-:Y:S01]  /*0b90*/  SHF.L.U64.HI R2, R0, 0x2, R2 ;  /* 0x0000000200027819 */ /* 0x000fe20000010202 */
[----:B------:R-:W-:Y:S01]  /*0ba0*/  IMAD.U32 R0, RZ, RZ, UR5 ;  /* 0x00000005ff007e24 */ /* 0x000fe2000f8e00ff */
[----:B------:R1:W-:Y:S01]  /*0bb0*/  STL [R1+0x3c], R3 ;  /* 0x00003c0301007387 */ /* 0x0003e20000100800 */
[----:B------:R-:W-:Y:S01]  /*0bc0*/  UIMAD UR5, UR53, UR60, URZ ;  /* 0x0000003c350572a4 */ /* 0x000fe2000f8e023f */
[----:B------:R-:W-:Y:S01]  /*0bd0*/  IMAD.IADD R199, R199, 0x1, R198 ;  /* 0x00000001c7c77824 */ /* 0x000fe200078e02c6 */
[----:B------:R-:W-:Y:S01]  /*0be0*/  UIMAD UR16, UR57, 0x78, URZ ;  /* 0x00000078391078a4 */ /* 0x000fe2000f8e023f */
[----:B------:R-:W-:-:S02]  /*0bf0*/  IMAD R145, R146, 0x2, R145 ;  /* 0x0000000292917824 */ /* 0x000fc400078e0291 */
[--C-:B------:R-:W-:Y:S02]  /*0c00*/  IMAD.IADD R204, R205, 0x1, R200.reuse ;  /* 0x00000001cdcc7824 */ /* 0x100fe400078e02c8 */
[----:B------:R-:W-:Y:S02]  /*0c10*/  IMAD.IADD R202, R203, 0x1, R200 ;  /* 0x00000001cbca7824 */ /* 0x000fe400078e02c8 */
[----:B------:R-:W-:Y:S02]  /*0c20*/  IMAD.IADD R201, R200, 0x1, R198 ;  /* 0x00000001c8c97824 */ /* 0x000fe400078e02c6 */
[----:B------:R-:W-:Y:S02]  /*0c30*/  IMAD.SHL.U32 R146, R146, 0x2, RZ ;  /* 0x0000000292927824 */ /* 0x000fe400078e00ff */
[----:B------:R-:W-:Y:S02]  /*0c40*/  IMAD.IADD R200, R200, 0x1, R199 ;  /* 0x00000001c8c87824 */ /* 0x000fe400078e02c7 */
[----:B-1----:R-:W-:Y:S01]  /*0c50*/  IMAD.U32 R3, RZ, RZ, UR4 ;  /* 0x00000004ff037e24 */ /* 0x002fe2000f8e00ff */
[----:B------:R-:W-:-:S02]  /*0c60*/  USHF.R.S32.HI UR4, URZ, 0x1f, UR18 ;  /* 0x0000001f3f047899 */ /* 0x000fc40008011412 */
[----:B------:R-:W-:Y:S02]  /*0c70*/  UIMAD UR18, UR57, 0x68, URZ ;  /* 0x00000068391278a4 */ /* 0x000fe4000f8e023f */
[----:B------:R1:W-:Y:S04]  /*0c80*/  STL [R1+0x38], R3 ;  /* 0x0000380301007387 */ /* 0x0003e80000100800 */
[----:B------:R2:W-:Y:S04]  /*0c90*/  STL [R1+0x18], R2 ;  /* 0x0000180201007387 */ /* 0x0005e80000100800 */
[----:B------:R3:W-:Y:S01]  /*0ca0*/  STL [R1+0x34], R0 ;  /* 0x0000340001007387 */ /* 0x0007e20000100800 */
[----:B-1----:R-:W-:Y:S01]  /*0cb0*/  IMAD.U32 R3, RZ, RZ, UR4 ;  /* 0x00000004ff037e24 */ /* 0x002fe2000f8e00ff */
[----:B------:R-:W-:Y:S01]  /*0cc0*/  USHF.L.U32 UR4, UR57, 0x7, URZ ;  /* 0x0000000739047899 */ /* 0x000fe2000800063f */
[----:B--2---:R-:W-:-:S03]  /*0cd0*/  IMAD.SHL.U32 R2, R19, 0x2, RZ ;  /* 0x0000000213027824 */ /* 0x004fc600078e00ff */
[----:B------:R1:W-:Y:S01]  /*0ce0*/  STL [R1+0x28], R3 ;  /* 0x0000280301007387 */ /* 0x0003e20000100800 */
[----:B------:R-:W-:Y:S01]  /*0cf0*/  UIADD3 UR15, -UR4, URZ, URZ ;  /* 0x0000003f040f7290 */ /* 0x000fe2000fffe13f */
[----:B---3--:R-:W-:Y:S02]  /*0d00*/  SHF.R.S32.HI R0, RZ, 0x1, R12 ;  /* 0x00000001ff007819 */ /* 0x008fe4000001140c */
[----:B------:R-:W-:Y:S02]  /*0d10*/  LOP3.LUT R2, R2, 0x6, RZ, 0xc0, !PT ;  /* 0x0000000602027812 */ /* 0x000fe400078ec0ff */
[C---:B------:R-:W-:Y:S01]  /*0d20*/  LOP3.LUT P3, RZ, R0.reuse, 0x2, RZ, 0xc0, !PT ;  /* 0x0000000200ff7812 */ /* 0x040fe2000786c0ff */
[----:B------:R-:W-:Y:S02]  /*0d30*/  IMAD.SHL.U32 R0, R0, 0x40, RZ ;  /* 0x0000004000007824 */ /* 0x000fe400078e00ff */
[C---:B------:R-:W-:Y:S01]  /*0d40*/  IMAD R4, R11.reuse, 0x40, R2 ;  /* 0x000000400b047824 */ /* 0x040fe200078e0202 */
[----:B------:R-:W-:Y:S01]  /*0d50*/  R2P PR, R16, 0x6 ;  /* 0x0000000610007804 */ /* 0x000fe20000000000 */
[----:B------:R-:W-:Y:S01]  /*0d60*/  IMAD.SHL.U32 R2, R11, 0x8, RZ ;  /* 0x000000080b027824 */ /* 0x000fe200078e00ff */
[----:B------:R-:W-:-:S02]  /*0d70*/  LOP3.LUT R0, R0, 0xc0, RZ, 0xc0, !PT ;  /* 0x000000c000007812 */ /* 0x000fc400078ec0ff */
[----:B------:R2:W-:Y:S01]  /*0d80*/  STL [R1+0x14], R4 ;  /* 0x0000140401007387 */ /* 0x0005e20000100800 */
[----:B------:R-:W-:Y:S02]  /*0d90*/  SEL R148, R148, 0xffffffc0, !P2 ;  /* 0xffffffc094947807 */ /* 0x000fe40005000000 */
[----:B------:R-:W-:Y:S02]  /*0da0*/  LOP3.LUT R2, R2, 0x8, RZ, 0xc0, !PT ;  /* 0x0000000802027812 */ /* 0x000fe400078ec0ff */
[----:B------:R-:W-:-:S04]  /*0db0*/  LOP3.LUT P0, RZ, R13, 0x2, RZ, 0xc0, !PT ;  /* 0x000000020dff7812 */ /* 0x000fc8000780c0ff */
[----:B------:R-:W-:Y:S01]  /*0dc0*/  SEL R153, R153, 0xffffffe0, !P0 ;  /* 0xffffffe099997807 */ /* 0x000fe20004000000 */
[----:B-1----:R-:W-:Y:S01]  /*0dd0*/  IMAD.U32 R3, RZ, RZ, UR5 ;  /* 0x00000005ff037e24 */ /* 0x002fe2000f8e00ff */
[----:B------:R-:W-:Y:S01]  /*0de0*/  USHF.R.S32.HI UR5, URZ, 0x1f, UR4 ;  /* 0x0000001f3f057899 */ /* 0x000fe20008011404 */
[----:B------:R-:W-:Y:S01]  /*0df0*/  IMAD.U32 R3, RZ, RZ, UR4 ;  /* 0x00000004ff037e24 */ /* 0x000fe2000f8e00ff */
[----:B------:R-:W-:-:S04]  /*0e00*/  SHF.R.U32.HI R3, RZ, 0x3, R0 ;  /* 0x00000003ff037819 */ /* 0x000fc80000011600 */
[----:B------:R-:W-:Y:S01]  /*0e10*/  LOP3.LUT R8, R3, R0, R2, 0x1e, !PT ;  /* 0x0000000003087212 */ /* 0x000fe200078e1e02 */
[----:B------:R-:W-:Y:S02]  /*0e20*/  IMAD.SHL.U32 R0, R16, 0x40, RZ ;  /* 0x0000004010007824 */ /* 0x000fe400078e00ff */
[C---:B------:R-:W-:Y:S02]  /*0e30*/  IMAD R3, R15.reuse, 0x200, R5 ;  /* 0x000002000f037824 */ /* 0x040fe400078e0205 */
[C---:B------:R-:W-:Y:S01]  /*0e40*/  IMAD.SHL.U32 R5, R15.reuse, 0x8, RZ ;  /* 0x000000080f057824 */ /* 0x040fe200078e00ff */
[----:B------:R-:W-:Y:S01]  /*0e50*/  LOP3.LUT R0, R0, 0x1c0, RZ, 0xc0, !PT ;  /* 0x000001c000007812 */ /* 0x000fe200078ec0ff */
[----:B------:R-:W-:Y:S02]  /*0e60*/  IMAD.IADD R8, R8, 0x1, R10 ;  /* 0x0000000108087824 */ /* 0x000fe400078e020a */
[----:B--2---:R-:W-:Y:S01]  /*0e70*/  IMAD.SHL.U32 R4, R15, 0x10, RZ ;  /* 0x000000100f047824 */ /* 0x004fe200078e00ff */
[----:B------:R-:W-:-:S02]  /*0e80*/  LOP3.LUT R5, R5, 0x8, RZ, 0xc0, !PT ;  /* 0x0000000805057812 */ /* 0x000fc400078ec0ff */
[----:B------:R-:W-:Y:S02]  /*0e90*/  SHF.R.U32.HI R6, RZ, 0x3, R0 ;  /* 0x00000003ff067819 */ /* 0x000fe40000011600 */
[----:B------:R-:W-:Y:S01]  /*0ea0*/  LOP3.LUT R7, R2, 0x10, R4, 0xf8, !PT ;  /* 0x0000001002077812 */ /* 0x000fe200078ef804 */
[----:B------:R-:W-:Y:S01]  /*0eb0*/  IMAD.SHL.U32 R2, R13, 0x40, RZ ;  /* 0x000000400d027824 */ /* 0x000fe200078e00ff */
[----:B------:R-:W-:Y:S01]  /*0ec0*/  LOP3.LUT R6, R6, R0, R5, 0x1e, !PT ;  /* 0x0000000006067212 */ /* 0x000fe200078e1e05 */
[----:B------:R-:W-:-:S03]  /*0ed0*/  IMAD.SHL.U32 R0, R14, 0x20, RZ ;  /* 0x000000200e007824 */ /* 0x000fc600078e00ff */
[----:B------:R-:W-:Y:S01]  /*0ee0*/  LOP3.LUT R2, R2, 0xc0, RZ, 0xc0, !PT ;  /* 0x000000c002027812 */ /* 0x000fe200078ec0ff */
[----:B------:R-:W-:Y:S02]  /*0ef0*/  IMAD R158, R158, 0x200, R0 ;  /* 0x000002009e9e7824 */ /* 0x000fe400078e0200 */
[----:B------:R-:W-:Y:S01]  /*0f00*/  IMAD.IADD R147, R147, 0x1, R6 ;  /* 0x0000000193937824 */ /* 0x000fe200078e0206 */
[----:B------:R-:W-:-:S04]  /*0f10*/  SHF.R.U32.HI R4, RZ, 0x3, R2 ;  /* 0x00000003ff047819 */ /* 0x000fc80000011602 */
[C---:B------:R-:W-:Y:S02]  /*0f20*/  LOP3.LUT R5, R4.reuse, R2, R5, 0x1e, !PT ;  /* 0x0000000204057212 */ /* 0x040fe400078e1e05 */
[----:B------:R-:W-:Y:S02]  /*0f30*/  LOP3.LUT R2, R4, R7, R2, 0x1e, !PT ;  /* 0x0000000704027212 */ /* 0x000fe400078e1e02 */
[----:B------:R-:W-:Y:S01]  /*0f40*/  LEA R4, R8, 0x6000, 0x1 ;  /* 0x0000600008047811 */ /* 0x000fe200078e08ff */
[----:B------:R-:W-:Y:S01]  /*0f50*/  IMAD.IADD R158, R158, 0x1, R5 ;  /* 0x000000019e9e7824 */ /* 0x000fe200078e0205 */
[----:B------:R-:W-:Y:S01]  /*0f60*/  LEA R147, R147, 0x8000, 0x1 ;  /* 0x0000800093937811 */ /* 0x000fe200078e08ff */
[----:B------:R-:W-:Y:S02]  /*0f70*/  IMAD.IADD R152, R0, 0x1, R2 ;  /* 0x0000000100987824 */ /* 0x000fe400078e0202 */
[----:B------:R-:W-:Y:S01]  /*0f80*/  IMAD.U32 R0, RZ, RZ, UR6 ;  /* 0x00000006ff007e24 */ /* 0x000fe2000f8e00ff */
[C---:B------:R-:W-:Y:S01]  /*0f90*/  IADD3 R154, R147.reuse, 0x20, RZ ;  /* 0x00000020939a7810 */ /* 0x040fe20007ffe0ff */
[C---:B------:R-:W-:Y:S01]  /*0fa0*/  IMAD.IADD R149, R147.reuse, 0x1, R148 ;  /* 0x0000000193957824 */ /* 0x040fe200078e0294 */
[----:B------:R-:W-:Y:S01]  /*0fb0*/  @P1 IADD3 R154, R147, -0x20, RZ ;  /* 0xffffffe0939a1810 */ /* 0x000fe20007ffe0ff */
[----:B------:R-:W-:Y:S01]  /*0fc0*/  IMAD.SHL.U32 R2, R3, 0x2, RZ ;  /* 0x0000000203027824 */ /* 0x000fe200078e00ff */
[----:B------:R1:W-:Y:S02]  /*0fd0*/  STL [R1+0x30], R0 ;  /* 0x0000300001007387 */ /* 0x0003e40000100800 */
[----:B------:R-:W-:Y:S01]  /*0fe0*/  IADD3 R157, R154, 0x2000, RZ ;  /* 0x000020009a9d7810 */ /* 0x000fe20007ffe0ff */
[----:B------:R-:W-:Y:S01]  /*0ff0*/  IMAD.IADD R148, R148, 0x1, R154 ;  /* 0x0000000194947824 */ /* 0x000fe200078e029a */
[----:B------:R-:W-:-:S02]  /*1000*/  IADD3 R156, R154, 0x4000, RZ ;  /* 0x000040009a9c7810 */ /* 0x000fc40007ffe0ff */
[----:B------:R-:W-:Y:S01]  /*1010*/  IADD3 R155, R154, 0x6000, RZ ;  /* 0x000060009a9b7810 */ /* 0x000fe20007ffe0ff */
[----:B-1----:R-:W-:-:S05]  /*1020*/  IMAD.U32 R0, RZ, RZ, UR5 ;  /* 0x00000005ff007e24 */ /* 0x002fca000f8e00ff */
[----:B------:R1:W-:Y:S04]  /*1030*/  STL [R1+0x2c], R0 ;  /* 0x00002c0001007387 */ /* 0x0003e80000100800 */
[----:B------:R2:W-:Y:S01]  /*1040*/  STL [R1+0x20], R4 ;  /* 0x0000200401007387 */ /* 0x0005e20000100800 */
[C---:B-1----:R-:W-:Y:S02]  /*1050*/  IADD3 R0, R4.reuse, 0x20, RZ ;  /* 0x0000002004007810 */ /* 0x042fe40007ffe0ff */
[----:B------:R-:W-:-:S05]  /*1060*/  @P3 IADD3 R0, R4, -0x20, RZ ;  /* 0xffffffe004003810 */ /* 0x000fca0007ffe0ff */
[----:B------:R2:W-:Y:S02]  /*1070*/  STL [R1+0x24], R0 ;  /* 0x0000240001007387 */ /* 0x0005e40000100800 */
.L_x_178:
        /* <DEDUP_REMOVED lines=54> */
.L_x_134:
        /* <DEDUP_REMOVED lines=32> */
[----:B------:R-:W-:Y:S01]  /*15e0*/  ULDC.64 UR12, c[0x0][0x198] ;  /* 0x00006600000c7ab9 */ /* 0x000fe20000000a00 */
[----:B------:R-:W-:Y:S01]  /*15f0*/  PLOP3.LUT P0, PT, PT, PT, UP0, 0x80, 0x0 ;  /* 0x000000000000781c */ /* 0x000fe20003f0f008 */
[----:B------:R-:W-:-:S02]  /*1600*/  @UP1 UIADD3 UR51, UR7, UR6, URZ ;  /* 0x0000000607331290 */ /* 0x000fc4000fffe03f */
        /* <DEDUP_REMOVED lines=23> */
.L_x_136:
        /* <DEDUP_REMOVED lines=18> */
.L_x_137:
        /* <DEDUP_REMOVED lines=13> */
[----:B------:R-:W-:Y:S01]  /*1970*/  @!UP1 UIADD3 UR44, UR13, UR7, URZ ;  /* 0x000000070d2c9290 */ /* 0x000fe2000fffe03f */
[----:B------:R-:W-:Y:S01]  /*1980*/  IABS R6, c[0x0][0x1c8] ;  /* 0x0000720000067a13 */ /* 0x000fe20000000000 */
[----:B------:R-:W-:Y:S01]  /*1990*/  ULDC.64 UR36, c[0x0][0x3d8] ;  /* 0x0000f60000247ab9 */ /* 0x000fe20000000a00 */
[----:B--2---:R1:W2:Y:S02]  /*19a0*/  R2UR UR35, R0 ;  /* 0x00000000002373c2 */ /* 0x0042a400000e0000 */
[----:B-1----:R-:W5:Y:S01]  /*19b0*/  LDL R0, [R1+0x3c] ;  /* 0x00003c0001007983 */ /* 0x002f620000100800 */
[----:B--2---:R-:W-:-:S04]  /*19c0*/  UIMAD UR7, UR55, UR14, UR35 ;  /* 0x0000000e370772a4 */ /* 0x004fc8000f8e0223 */
[----:B------:R-:W-:Y:S01]  /*19d0*/  UIADD3 UR7, UR61, UR7, URZ ;  /* 0x000000073d077290 */ /* 0x000fe2000fffe03f */
[----:B---3--:R1:W2:Y:S03]  /*19e0*/  R2UR UR35, R4 ;  /* 0x00000000042373c2 */ /* 0x0082a600000e0000 */
[----:B------:R-:W-:-:S05]  /*19f0*/  UIMAD UR7, UR52, UR7, UR11 ;  /* 0x00000007340772a4 */ /* 0x000fca000f8e020b */
[----:B------:R-:W3:Y:S01]  /*1a00*/  S2UR UR11, SR_CTAID.X ;  /* 0x00000000000b79c3 */ /* 0x000ee20000002500 */
[----:B-1----:R-:W1:Y:S01]  /*1a10*/  I2F.RP R4, R6 ;  /* 0x0000000600047306 */ /* 0x002e620000209400 */
[----:B------:R-:W-:Y:S02]  /*1a20*/  @!UP1 UMOV UR39, UR12 ;  /* 0x0000000c00279c82 */ /* 0x000fe40008000000 */
[----:B------:R-:W-:Y:S02]  /*1a30*/  UIADD3 UR14, UR59, UR7, URZ ;  /* 0x000000073b0e7290 */ /* 0x000fe4000fffe03f */
[----:B------:R-:W-:Y:S02]  /*1a40*/  UIMAD UR7, UR53, UR4, URZ ;  /* 0x00000004350772a4 */ /* 0x000fe4000f8e023f */
[----:B------:R-:W-:Y:S01]  /*1a50*/  UIMAD.WIDE.U32 UR12, UR52, UR4, URZ ;  /* 0x00000004340c72a5 */ /* 0x000fe2000f8e003f */
[----:B-1----:R-:W1:Y:S03]  /*1a60*/  MUFU.RCP R4, R4 ;  /* 0x0000000400047308 */ /* 0x002e660000001000 */
[----:B------:R-:W-:-:S02]  /*1a70*/  @UP1 UIADD3 UR14, UR13, UR7, URZ ;  /* 0x000000070d0e1290 */ /* 0x000fc4000fffe03f */
[----:B------:R-:W-:Y:S02]  /*1a80*/  USEL UR38, UR58, UR12, !UP1 ;  /* 0x0000000c3a267287 */ /* 0x000fe4000c800000 */
[----:B---3--:R-:W-:-:S04]  /*1a90*/  UIMAD.WIDE.U32 UR12, UR11, UR36, URZ ;  /* 0x000000240b0c72a5 */ /* 0x008fc8000f8e003f */
[----:B------:R-:W-:Y:S02]  /*1aa0*/  UIMAD UR37, UR11, UR37, UR13 ;  /* 0x000000250b2572a4 */ /* 0x000fe4000f8e020d */
[----:B------:R-:W-:Y:S02]  /*1ab0*/  USHF.L.U32 UR11, UR46, 0x7, URZ ;  /* 0x000000072e0b7899 */ /* 0x000fe4000800063f */
[----:B------:R-:W-:Y:S02]  /*1ac0*/  USEL UR36, UR12, URZ, UP3 ;  /* 0x0000003f0c247287 */ /* 0x000fe40009800000 */
[----:B------:R-:W-:Y:S01]  /*1ad0*/  USHF.L.U64.HI UR7, UR46, 0x7, UR55 ;  /* 0x000000072e077899 */ /* 0x000fe20008010237 */
[----:B-1----:R-:W-:Y:S01]  /*1ae0*/  IADD3 R4, R4, 0xffffffe, RZ ;  /* 0x0ffffffe04047810 */ /* 0x002fe20007ffe0ff */
[----:B------:R-:W-:Y:S02]  /*1af0*/  USEL UR12, UR11, URZ, UP6 ;  /* 0x0000003f0b0c7287 */ /* 0x000fe4000b000000 */
[----:B------:R-:W-:Y:S01]  /*1b00*/  USEL UR7, UR7, URZ, UP6 ;  /* 0x0000003f07077287 */ /* 0x000fe2000b000000 */
[----:B------:R1:W3:Y:S01]  /*1b10*/  F2I.FTZ.U32.TRUNC.NTZ R5, R4 ;  /* 0x0000000400057305 */ /* 0x0002e2000021f000 */
[----:B------:R-:W-:-:S04]  /*1b20*/  UIADD3 UR12, UP0, UR6, UR12, URZ ;  /* 0x0000000c060c7290 */ /* 0x000fc8000ff1e03f */
[----:B------:R-:W-:Y:S02]  /*1b30*/  UIADD3.X UR11, UR45, UR7, URZ, UP0, !UPT ;  /* 0x000000072d0b7290 */ /* 0x000fe400087fe43f */
[----:B------:R-:W-:-:S04]  /*1b40*/  UIMAD UR7, UR53, UR12, URZ ;  /* 0x0000000c350772a4 */ /* 0x000fc8000f8e023f */
[----:B------:R-:W-:Y:S01]  /*1b50*/  UIMAD UR7, UR52, UR11, UR7 ;  /* 0x0000000b340772a4 */ /* 0x000fe2000f8e0207 */
[----:B----4-:R4:W2:Y:S01]  /*1b60*/  R2UR UR13, R3 ;  /* 0x00000000030d73c2 */ /* 0x0108a200000e0000 */
[----:B-1----:R-:W-:Y:S01]  /*1b70*/  IMAD.MOV.U32 R4, RZ, RZ, RZ ;  /* 0x000000ffff047224 */ /* 0x002fe200078e00ff */
[----:B----4-:R-:W-:Y:S02]  /*1b80*/  IABS R3, UR50 ;  /* 0x0000003200037c13 */ /* 0x010fe40008000000 */
[----:B------:R-:W-:Y:S01]  /*1b90*/  ISETP.NE.AND P1, PT, RZ, c[0x0][0x1c8], PT ;  /* 0x00007200ff007a0c */ /* 0x000fe20003f25270 */
[----:B------:R-:W-:-:S03]  /*1ba0*/  USEL UR37, UR37, URZ, UP3 ;  /* 0x0000003f25257287 */ /* 0x000fc60009800000 */
        /* <DEDUP_REMOVED lines=14> */
[----:B------:R-:W-:Y:S02]  /*1c90*/  ULDC UR35, c[0x0][0x234] ;  /* 0x00008d0000237ab9 */ /* 0x000fe40000000800 */
[----:B------:R-:W-:-:S06]  /*1ca0*/  @UP2 UIMAD UR11, UR50, UR35, UR11 ;  /* 0x00000023320b22a4 */ /* 0x000fcc000f8e020b */
[----:B------:R-:W-:-:S05]  /*1cb0*/  @P2 IADD3 R4, R4, 0x1, RZ ;  /* 0x0000000104042810 */ /* 0x000fca0007ffe0ff */
[----:B------:R-:W-:Y:S01]  /*1cc0*/  @!P0 IMAD.MOV R4, RZ, RZ, -R4 ;  /* 0x000000ffff048224 */ /* 0x000fe200078e0a04 */
[----:B------:R-:W-:Y:S01]  /*1cd0*/  PLOP3.LUT P0, PT, PT, PT, UP2, 0x80, 0x0 ;  /* 0x000000000000781c */ /* 0x000fe20003f0f028 */
[----:B------:R-:W-:Y:S02]  /*1ce0*/  @!UP2 UMOV UR11, UR13 ;  /* 0x0000000d000bac82 */ /* 0x000fe40008000000 */
[----:B------:R-:W-:Y:S01]  /*1cf0*/  UIMAD.WIDE.U32 UR12, UR52, UR12, URZ ;  /* 0x0000000c340c72a5 */ /* 0x000fe2000f8e003f */
[----:B------:R-:W-:-:S03]  /*1d00*/  @!P1 LOP3.LUT R4, RZ, c[0x0][0x1c8], RZ, 0x33, !PT ;  /* 0x00007200ff049a12 */ /* 0x000fc600078e33ff */
[----:B------:R-:W-:Y:S02]  /*1d10*/  UIADD3 UR35, UR13, UR7, URZ ;  /* 0x000000070d237290 */ /* 0x000fe4000fffe03f */
[----:B------:R-:W-:Y:S01]  /*1d20*/  USHF.R.S32.HI UR7, URZ, 0x1f, UR40 ;  /* 0x0000001f3f077899 */ /* 0x000fe20008011428 */
[----:B------:R-:W-:-:S03]  /*1d30*/  SHF.R.S32.HI R15, RZ, 0x1f, R4 ;  /* 0x0000001fff0f7819 */ /* 0x000fc60000011404 */
[----:B------:R-:W-:Y:S05]  /*1d40*/  @!P0 BRA `(.L_x_138) ;  /* 0x0000009000008947 */ /* 0x000fea0003800000 */
[----:B------:R-:W2:Y:S01]  /*1d50*/  LDL R7, [R1+0x48] ;  /* 0x0000480001077983 */ /* 0x000ea20000100800 */
[----:B------:R-:W-:Y:S02]  /*1d60*/  ULDC UR50, c[0x0][0x224] ;  /* 0x0000890000327ab9 */ /* 0x000fe40000000800 */
[----:B------:R-:W-:Y:S02]  /*1d70*/  @!UP1 UIMAD UR4, UR46, UR50, URZ ;  /* 0x000000322e0492a4 */ /* 0x000fe4000f8e023f */
[----:B------:R-:W1:Y:S02]  /*1d80*/  S2UR UR50, SR_CTAID.Z ;  /* 0x00000000003279c3 */ /* 0x000e640000002700 */
[----:B------:R-:W-:-:S06]  /*1d90*/  ULEA UR4, UR46, UR4, 0x7 ;  /* 0x000000042e047291 */ /* 0x000fcc000f8e383f */
[----:B--2---:R-:W1:Y:S02]  /*1da0*/  R2UR UR56, R7 ;  /* 0x00000000073873c2 */ /* 0x004e6400000e0000 */
[----:B-1----:R-:W-:-:S03]  /*1db0*/  UIMAD UR4, UR56, UR50, UR4 ;  /* 0x00000032380472a4 */ /* 0x002fc6000f8e0204 */
[----:B------:R-:W-:Y:S01]  /*1dc0*/  UMOV UR56, 0xffffe000 ;  /* 0xffffe00000387882 */ /* 0x000fe20000000000 */
[----:B------:R-:W-:Y:S05]  /*1dd0*/  BRA `(.L_x_139) ;  /* 0x0000003000007947 */ /* 0x000fea0003800000 */
.L_x_138:
[----:B------:R-:W2:Y:S02]  /*1de0*/  LDL R0, [R1+0x38] ;  /* 0x0000380001007983 */ /* 0x000ea40000100800 */
[----:B--2---:R1:W2:Y:S01]  /*1df0*/  R2UR UR4, R0 ;  /* 0x00000000000473c2 */ /* 0x0042a200000e0000 */
[----:B------:R-:W-:-:S07]  /*1e00*/  DEPBAR.LE SB1, 0x0, {2} ;  /* 0x000090040000791a */ /* 0x000fce0000000000 */
.L_x_139:
[----:B------:R-:W2:Y:S04]  /*1e10*/  LDL R5, [R1+0x44] ;  /* 0x0000440001057983 */ /* 0x000ea80000100800 */
[----:B------:R-:W3:Y:S04]  /*1e20*/  LDL R3, [R1+0x2c] ;  /* 0x00002c0001037983 */ /* 0x000ee80000100800 */
[----:B------:R-:W4:Y:S01]  /*1e30*/  LDL R0, [R1+0x28] ;  /* 0x0000280001007983 */ /* 0x000f220000100800 */
[----:B------:R-:W-:Y:S01]  /*1e40*/  USHF.L.U32 UR46, UR57, 0x7, URZ ;  /* 0x00000007392e7899 */ /* 0x000fe2000800063f */
[----:B------:R-:W-:Y:S01]  /*1e50*/  SHF.R.S32.HI R227, RZ, 0x1f, R226 ;  /* 0x0000001fffe37819 */ /* 0x000fe200000114e2 */
[----:B------:R-:W-:Y:S01]  /*1e60*/  IMAD.U32 R10, RZ, RZ, UR6 ;  /* 0x00000006ff0a7e24 */ /* 0x000fe2000f8e00ff */
[----:B------:R-:W1:Y:S01]  /*1e70*/  S2R R11, SR_TID.X ;  /* 0x00000000000b7919 */ /* 0x000e620000002100 */
[----:B------:R-:W-:Y:S01]  /*1e80*/  UIADD3 UR11, UR6, UR11, URZ ;  /* 0x0000000b060b7290 */ /* 0x000fe2000fffe03f */
[----:B------:R-:W-:Y:S01]  /*1e90*/  BSSY B1, `(.L_x_135) ;  /* 0x0000788000017945 */ /* 0x000fe20003800000 */
[----:B-1----:R-:W-:Y:S01]  /*1ea0*/  SHF.R.S32.HI R12, RZ, 0x1f, R11 ;  /* 0x0000001fff0c7819 */ /* 0x002fe2000001140b */
[----:B--2---:R-:W1:Y:S08]  /*1eb0*/  R2UR UR50, R5 ;  /* 0x00000000053273c2 */ /* 0x004e7000000e0000 */
[----:B---3--:R2:W3:Y:S01]  /*1ec0*/  R2UR UR13, R3 ;  /* 0x00000000030d73c2 */ /* 0x0084e200000e0000 */
[----:B-1----:R-:W-:-:S07]  /*1ed0*/  UIADD3 UR12, UP5, UP4, UR12, UR46, UR50 ;  /* 0x0000002e0c0c7290 */ /* 0x002fce000fcbe032 */
[----:B------:R-:W1:Y:S01]  /*1ee0*/  S2UR UR50, SR_CTAID.Z ;  /* 0x00000000003279c3 */ /* 0x000e620000002700 */
[----:B------:R-:W-:Y:S01]  /*1ef0*/  UIADD3 UR38, UP1, UP0, UR36, UR12, UR38 ;  /* 0x0000000c24267290 */ /* 0x000fe2000f83e026 */
[----:B--2---:R-:W-:-:S06]  /*1f00*/  LEA.HI R3, R12, R11, RZ, 0x2 ;  /* 0x0000000b0c037211 */ /* 0x004fcc00078f10ff */
[----:B------:R-:W2:Y:S01]  /*1f10*/  S2UR UR46, SR_CTAID.Y ;  /* 0x00000000002e79c3 */ /* 0x000ea20000002600 */
[----:B------:R-:W-:-:S04]  /*1f20*/  SHF.R.S32.HI R3, RZ, 0x2, R3 ;  /* 0x00000002ff037819 */ /* 0x000fc80000011403 */
[----:B------:R-:W-:-:S03]  /*1f30*/  SHF.R.S32.HI R16, RZ, 0x1f, R3 ;  /* 0x0000001fff107819 */ /* 0x000fc60000011403 */
[----:B----4-:R4:W3:Y:S01]  /*1f40*/  R2UR UR12, R0 ;  /* 0x00000000000c73c2 */ /* 0x0108e200000e0000 */
[----:B-1----:R-:W-:Y:S01]  /*1f50*/  USHF.R.S32.HI UR36, URZ, 0x1f, UR50 ;  /* 0x0000001f3f247899 */ /* 0x002fe20008011432 */
[----:B----4-:R-:W-:Y:S01]  /*1f60*/  IADD3 R0, P0, R3, UR6, RZ ;  /* 0x0000000603007c10 */ /* 0x010fe2000ff1e0ff */
[----:B---3--:R-:W-:-:S03]  /*1f70*/  UIADD3.X UR12, UR35, UR13, UR12, UP5, UP4 ;  /* 0x0000000d230c7290 */ /* 0x008fc6000afe840c */
[----:B------:R-:W-:Y:S01]  /*1f80*/  IADD3.X R5, R16, UR45, RZ, P0, !PT ;  /* 0x0000002d10057c10 */ /* 0x000fe200087fe4ff */
[----:B------:R-:W-:Y:S01]  /*1f90*/  IMAD.WIDE.U32 R6, R0, c[0x0][0x190], R226 ;  /* 0x0000640000067a25 */ /* 0x000fe200078e00e2 */
[----:B------:R-:W-:Y:S02]  /*1fa0*/  UIADD3.X UR37, UR37, UR12, UR14, UP1, UP0 ;  /* 0x0000000c25257290 */ /* 0x000fe40008fe040e */
[----:B------:R-:W-:Y:S01]  /*1fb0*/  UISETP.GE.AND UP0, UPT, UR42, 0x1, UPT ;  /* 0x000000012a00788c */ /* 0x000fe2000bf06270 */
[----:B------:R-:W-:Y:S01]  /*1fc0*/  IMAD R5, R5, c[0x0][0x190], RZ ;  /* 0x0000640005057a24 */ /* 0x000fe200078e02ff */
[----:B------:R-:W-:Y:S01]  /*1fd0*/  ULDC.64 UR12, c[0x0][0x1a8] ;  /* 0x00006a00000c7ab9 */ /* 0x000fe20000000a00 */
[----:B------:R-:W-:Y:S01]  /*1fe0*/  IADD3 R8, P0, R6, UR54, RZ ;  /* 0x0000003606087c10 */ /* 0x000fe2000ff1e0ff */
[----:B------:R-:W-:Y:S01]  /*1ff0*/  UIMAD UR12, UR36, UR12, URZ ;  /* 0x0000000c240c72a4 */ /* 0x000fe2000f8e023f */
[----:B------:R-:W-:-:S03]  /*2000*/  IMAD R0, R0, c[0x0][0x194], R5 ;  /* 0x0000650000007a24 */ /* 0x000fc600078e0205 */
[----:B------:R-:W-:Y:S02]  /*2010*/  UIMAD UR35, UR50, UR13, UR12 ;  /* 0x0000000d322372a4 */ /* 0x000fe4000f8e020c */
[----:B------:R-:W-:Y:S01]  /*2020*/  IADD3.X R9, R7, UR51, R0, P0, !PT ;  /* 0x0000003307097c10 */ /* 0x000fe200087fe400 */
[----:B------:R-:W-:Y:S01]  /*2030*/  ULDC.64 UR12, c[0x0][0x378] ;  /* 0x0000de00000c7ab9 */ /* 0x000fe20000000a00 */
[----:B------:R-:W-:Y:S01]  /*2040*/  LEA.HI R0, R12, R11, RZ, 0x5 ;  /* 0x0000000b0c007211 */ /* 0x000fe200078f28ff */
[----:B------:R-:W-:Y:S01]  /*2050*/  UIMAD UR12, UR36, UR12, URZ ;  /* 0x0000000c240c72a4 */ /* 0x000fe2000f8e023f */
[----:B------:R-:W-:Y:S01]  /*2060*/  IADD3 R6, P0, R226, UR39, RZ ;  /* 0x00000027e2067c10 */ /* 0x000fe2000ff1e0ff */
[----:B------:R-:W-:Y:S01]  /*2070*/  UIADD3 UR36, UR6, UR4, URZ ;  /* 0x0000000406247290 */ /* 0x000fe2000fffe03f */
[----:B------:R-:W-:Y:S01]  /*2080*/  LOP3.LUT R5, R0, 0xffffffe0, RZ, 0xc0, !PT ;  /* 0xffffffe000057812 */ /* 0x000fe200078ec0ff */
[----:B------:R-:W-:Y:S01]  /*2090*/  UIMAD UR14, UR50, UR13, UR12 ;  /* 0x0000000d320e72a4 */ /* 0x000fe2000f8e020c */
[----:B------:R-:W-:-:S02]  /*20a0*/  SHF.R.S32.HI R0, RZ, 0x5, R0 ;  /* 0x00000005ff007819 */ /* 0x000fc40000011400 */
[----:B------:R-:W-:Y:S01]  /*20b0*/  ULDC.64 UR12, c[0x0][0x370] ;  /* 0x0000dc00000c7ab9 */ /* 0x000fe20000000a00 */
[----:B------:R-:W-:Y:S01]  /*20c0*/  IMAD.IADD R5, R11, 0x1, -R5 ;  /* 0x000000010b057824 */ /* 0x000fe200078e0a05 */
[----:B------:R-:W-:Y:S01]  /*20d0*/  UIMAD UR12, UR45, UR12, URZ ;  /* 0x0000000c2d0c72a4 */ /* 0x000fe2000f8e023f */
[----:B------:R-:W-:Y:S02]  /*20e0*/  IADD3.X R7, R227, UR44, RZ, P0, !PT ;  /* 0x0000002ce3077c10 */ /* 0x000fe400087fe4ff */
[----:B------:R-:W-:Y:S01]  /*20f0*/  IMAD R0, R0, UR57, R5 ;  /* 0x0000003900007c24 */ /* 0x000fe2000f8e0205 */
[----:B------:R-:W-:Y:S02]  /*2100*/  UIMAD UR12, UR6, UR13, UR12 ;  /* 0x0000000d060c72a4 */ /* 0x000fe4000f8e020c */
[----:B------:R-:W-:Y:S01]  /*2110*/  IMAD.WIDE.U32 R6, R10, c[0x0][0x370], R6 ;  /* 0x0000dc000a067a25 */ /* 0x000fe200078e0006 */
[----:B------:R-:W-:Y:S01]  /*2120*/  UMOV UR45, 0x4 ;  /* 0x00000004002d7882 */ /* 0x000fe20000000000 */
[----:B------:R-:W-:Y:S01]  /*2130*/  IADD3 R5, P0, R0, UR38, RZ ;  /* 0x0000002600057c10 */ /* 0x000fe2000ff1e0ff */
[----:B------:R-:W-:-:S02]  /*2140*/  ULDC.64 UR38, c[0x0][0x3c8] ;  /* 0x0000f20000267ab9 */ /* 0x000fc40000000a00 */
[----:B------:R-:W-:Y:S01]  /*2150*/  IADD3 R7, R7, UR12, RZ ;  /* 0x0000000c07077c10 */ /* 0x000fe2000fffe0ff */
[----:B------:R-:W-:Y:S01]  /*2160*/  ULDC.64 UR12, c[0x0][0x200] ;  /* 0x00008000000c7ab9 */ /* 0x000fe20000000a00 */
[----:B------:R-:W-:Y:S01]  /*2170*/  LEA.HI.X.SX32 R210, R0, UR37, 0x1, P0 ;  /* 0x0000002500d27c11 */ /* 0x000fe200080f0eff */
[----:B------:R-:W-:Y:S01]  /*2180*/  IMAD.U32 R0, RZ, RZ, UR50 ;  /* 0x00000032ff007e24 */ /* 0x000fe2000f8e00ff */
[C---:B------:R-:W-:Y:S01]  /*2190*/  LEA R211, P0, R5.reuse, c[0x0][0x350], 0x2 ;  /* 0x0000d40005d37a11 */ /* 0x040fe200078010ff */
[----:B------:R-:W-:Y:S02]  /*21a0*/  ULEA.HI.SX32 UR6, UR49, 0xffffffff, 0x19 ;  /* 0xffffffff31067891 */ /* 0x000fe4000f8fca3f */
[C---:B------:R-:W-:Y:S01]  /*21b0*/  IMAD.WIDE.U32 R6, R0.reuse, c[0x0][0x378], R6 ;  /* 0x0000de0000067a25 */ /* 0x040fe200078e0006 */
[----:B------:R-:W-:Y:S01]  /*21c0*/  LEA.HI.X R210, R5, c[0x0][0x354], R210, 0x2, P0 ;  /* 0x0000d50005d27a11 */ /* 0x000fe200000f14d2 */
[----:B------:R-:W-:Y:S01]  /*21d0*/  UIMAD.WIDE UR12, UR11, UR45, UR12 ;  /* 0x0000002d0b0c72a5 */ /* 0x000fe2000f8e020c */
[----:B------:R-:W-:Y:S01]  /*21e0*/  PLOP3.LUT P0, PT, PT, PT, UP0, 0x80, 0x0 ;  /* 0x000000000000781c */ /* 0x000fe20003f0f008 */
[----:B------:R-:W-:Y:S01]  /*21f0*/  IMAD.WIDE.U32 R8, R0, c[0x0][0x1a8], R8 ;  /* 0x00006a0000087a25 */ /* 0x000fe200078e0008 */
[----:B------:R-:W-:Y:S01]  /*2200*/  IADD3 R7, R7, UR14, RZ ;  /* 0x0000000e07077c10 */ /* 0x000fe2000fffe0ff */
[----:B------:R-:W-:-:S02]  /*2210*/  UIMAD.WIDE UR36, UR36, UR45, UR38 ;  /* 0x0000002d242472a5 */ /* 0x000fc4000f8e0226 */
        /* <DEDUP_REMOVED lines=9> */
[----:B--2---:R-:W-:Y:S05]  /*22b0*/  @!P0 BRA `(.L_x_140) ;  /* 0x00006c0000008947 */ /* 0x004fea0003800000 */
[----:B------:R-:W2:Y:S01]  /*22c0*/  LDL R17, [R1+0x10] ;  /* 0x0000100001117983 */ /* 0x000ea20000100800 */
[----:B------:R-:W-:Y:S01]  /*22d0*/  ULDC.64 UR38, c[0x0][0x1a0] ;  /* 0x0000680000267ab9 */ /* 0x000fe20000000a00 */
[----:B------:R-:W-:Y:S01]  /*22e0*/  IMAD.U32 R14, RZ, RZ, UR40 ;  /* 0x00000028ff0e7e24 */ /* 0x000fe2000f8e00ff */
[----:B------:R-:W-:Y:S01]  /*22f0*/  UIMAD UR4, UR7, UR38, URZ ;  /* 0x00000026070472a4 */ /* 0x000fe2000f8e023f */
[----:B------:R-:W-:Y:S01]  /*2300*/  IMAD R5, R15, c[0x0][0x1b8], RZ ;  /* 0x00006e000f057a24 */ /* 0x000fe200078e02ff */
[----:B------:R-:W-:Y:S01]  /*2310*/  UMOV UR11, UR13 ;  /* 0x0000000d000b7c82 */ /* 0x000fe20008000000 */
[----:B------:R-:W-:Y:S01]  /*2320*/  IMAD.WIDE.U32 R6, R14, c[0x0][0x1a0], R226 ;  /* 0x000068000e067a25 */ /* 0x000fe200078e00e2 */
[----:B------:R-:W-:Y:S01]  /*2330*/  UIMAD UR4, UR40, UR39, UR4 ;  /* 0x00000027280472a4 */ /* 0x000fe2000f8e0204 */
[----:B------:R-:W-:Y:S01]  /*2340*/  BSSY B0, `(.L_x_141) ;  /* 0x000002b000007945 */ /* 0x000fe20003800000 */
[----:B------:R-:W-:Y:S01]  /*2350*/  UMOV UR14, UR36 ;  /* 0x00000024000e7c82 */ /* 0x000fe20008000000 */
[----:B------:R-:W-:Y:S01]  /*2360*/  IMAD R5, R4, c[0x0][0x1bc], R5 ;  /* 0x00006f0004057a24 */ /* 0x000fe200078e0205 */
[----:B------:R-:W-:Y:S01]  /*2370*/  IADD3 R6, P0, R6, UR47, RZ ;  /* 0x0000002f06067c10 */ /* 0x000fe2000ff1e0ff */
[----:B------:R-:W-:Y:S01]  /*2380*/  UMOV UR13, UR37 ;  /* 0x00000025000d7c82 */ /* 0x000fe20008000000 */
[----:B------:R-:W-:Y:S01]  /*2390*/  IMAD.U32 R0, RZ, RZ, UR4 ;  /* 0x00000004ff007e24 */ /* 0x000fe2000f8e00ff */
[----:B------:R-:W-:Y:S01]  /*23a0*/  ULEA.HI UR4, UR6, UR6, URZ, 0x1 ;  /* 0x0000000606047291 */ /* 0x000fe2000f8f083f */
[----:B------:R-:W-:Y:S01]  /*23b0*/  IMAD.MOV.U32 R208, RZ, RZ, R12 ;  /* 0x000000ffffd07224 */ /* 0x000fe200078e000c */
[----:B------:R-:W-:Y:S01]  /*23c0*/  MOV R209, R13 ;  /* 0x0000000d00d17202 */ /* 0x000fe20000000f00 */
[----:B------:R-:W-:Y:S01]  /*23d0*/  IMAD.MOV.U32 R206, RZ, RZ, R10 ;  /* 0x000000ffffce7224 */ /* 0x000fe200078e000a */
[----:B------:R-:W-:Y:S01]  /*23e0*/  IADD3.X R7, R7, UR48, R0, P0, !PT ;  /* 0x0000003007077c10 */ /* 0x000fe200087fe400 */
[----:B------:R-:W-:Y:S01]  /*23f0*/  ULOP3.LUT UR4, UR4, 0xfffffffe, URZ, 0xc0, !UPT ;  /* 0xfffffffe04047892 */ /* 0x000fe2000f8ec03f */
[----:B------:R-:W-:-:S02]  /*2400*/  PLOP3.LUT P0, PT, PT, PT, UP3, 0x80, 0x0 ;  /* 0x000000000000781c */ /* 0x000fc40003f0f038 */
[----:B------:R-:W-:Y:S01]  /*2410*/  MOV R207, R11 ;  /* 0x0000000b00cf7202 */ /* 0x000fe20000000f00 */
[----:B------:R-:W-:Y:S01]  /*2420*/  UIADD3 UR4, UR6, -UR4, URZ ;  /* 0x8000000406047290 */ /* 0x000fe2000fffe03f */
[----:B------:R-:W-:-:S03]  /*2430*/  IMAD.WIDE.U32 R6, R4, c[0x0][0x1b8], R6 ;  /* 0x00006e0004067a25 */ /* 0x000fc600078e0006 */
[----:B------:R-:W-:Y:S02]  /*2440*/  UISETP.NE.AND UP0, UPT, UR4, 0x1, UPT ;  /* 0x000000010400788c */ /* 0x000fe4000bf05270 */
[----:B------:R-:W-:Y:S01]  /*2450*/  UIMAD UR4, UR10, -0x80, UR5 ;  /* 0xffffff800a0478a4 */ /* 0x000fe2000f8e0205 */
[----:B------:R-:W-:-:S03]  /*2460*/  IADD3 R12, R7, R5, RZ ;  /* 0x00000005070c7210 */ /* 0x000fc60007ffe0ff */
[----:B------:R-:W-:Y:S02]  /*2470*/  @P0 BAR.SYNC.DEFER_BLOCKING 0x0 ;  /* 0x0000000000000b1d */ /* 0x000fe40000010000 */
[----:B------:R-:W-:Y:S02]  /*2480*/  ISETP.GE.AND P2, PT, R3, UR4, PT ;  /* 0x0000000403007c0c */ /* 0x000fe4000bf46270 */
[----:B--2---:R-:W-:-:S11]  /*2490*/  SHF.L.U32 R0, R17, 0x1, RZ ;  /* 0x0000000111007819 */ /* 0x004fd600000006ff */
        /* <DEDUP_REMOVED lines=21> */
.L_x_142:
[----:B------:R-:W-:Y:S05]  /*25f0*/  BSYNC B0 ;  /* 0x0000000000007941 */ /* 0x000fea0003800000 */
.L_x_141:
        /* <DEDUP_REMOVED lines=21> */
.L_x_144:
[----:B------:R-:W-:Y:S05]  /*2750*/  BSYNC B0 ;  /* 0x0000000000007941 */ /* 0x000fea0003800000 */
.L_x_143:
        /* <DEDUP_REMOVED lines=17> */
.L_x_146:
[----:B------:R-:W-:Y:S05]  /*2870*/  BSYNC B0 ;  /* 0x0000000000007941 */ /* 0x000fea0003800000 */
.L_x_145:
        /* <DEDUP_REMOVED lines=15> */
.L_x_148:
[----:B------:R-:W-:Y:S05]  /*2970*/  BSYNC B0 ;  /* 0x0000000000007941 */ /* 0x000fea0003800000 */
.L_x_147:
        /* <DEDUP_REMOVED lines=20> */
.L_x_150:
[----:B------:R-:W-:Y:S05]  /*2ac0*/  BSYNC B0 ;  /* 0x0000000000007941 */ /* 0x000fea0003800000 */
.L_x_149:
        /* <DEDUP_REMOVED lines=20> */
.L_x_152:
[----:B------:R-:W-:Y:S05]  /*2c10*/  BSYNC B0 ;  /* 0x0000000000007941 */ /* 0x000fea0003800000 */
.L_x_151:
        /* <DEDUP_REMOVED lines=15> */
[----:B------:R-:W-:Y:S01]  /*2d10*/  ISETP.GE.AND P6, PT, R6, UR4, PT ;  /* 0x0000000406007c0c */ /* 0x000fe2000bfc6270 */
[----:B------:R-:W-:Y:S01]  /*2d20*/  IMAD.SHL.U32 R6, R17, 0x4, RZ ;  /* 0x0000000411067824 */ /* 0x000fe200078e00ff */
[----:B------:R-:W-:-:S02]  /*2d30*/  SHF.R.S32.HI R13, RZ, 0x1f, R17 ;  /* 0x0000001fff0d7819 */ /* 0x000fc40000011411 */
[----:B------:R-:W-:Y:S02]  /*2d40*/  SHF.R.S32.HI R11, RZ, 0x1f, R5 ;  /* 0x0000001fff0b7819 */ /* 0x000fe40000011405 */
[----:B------:R-:W-:Y:S02]  /*2d50*/  IADD3 R6, P4, R6, UR12, RZ ;  /* 0x0000000c06067c10 */ /* 0x000fe4000ff9e0ff */
[C---:B------:R-:W-:Y:S02]  /*2d60*/  SHF.L.U64.HI R7, R17.reuse, 0x2, R13 ;  /* 0x0000000211077819 */ /* 0x040fe4000001020d */
[----:B------:R-:W-:Y:S02]  /*2d70*/  IADD3 R12, R17, 0x40, RZ ;  /* 0x00000040110c7810 */ /* 0x000fe40007ffe0ff */
[----:B------:R-:W-:Y:S02]  /*2d80*/  @!P5 LEA R10, P3, R5, UR12, 0x2 ;  /* 0x0000000c050adc11 */ /* 0x000fe4000f8610ff */
[----:B------:R-:W-:-:S02]  /*2d90*/  IADD3.X R7, R7, UR11, RZ, P4, !PT ;  /* 0x0000000b07077c10 */ /* 0x000fc4000a7fe4ff */
[----:B------:R-:W-:Y:S02]  /*2da0*/  @!P5 LEA.HI.X R11, R5, UR11, R11, 0x2, P3 ;  /* 0x0000000b050bdc11 */ /* 0x000fe400098f140b */
[----:B------:R-:W-:Y:S01]  /*2db0*/  ISETP.GE.AND P3, PT, R17, UR4, PT ;  /* 0x0000000411007c0c */ /* 0x000fe2000bf66270 */
[----:B------:R2:W5:Y:S01]  /*2dc0*/  @!P6 LDG.E R246, [R6.64+0x20] ;  /* 0x0000202006f6e981 */ /* 0x000562000c1e1900 */
[----:B------:R-:W-:-:S03]  /*2dd0*/  ISETP.GE.AND P4, PT, R12, UR4, PT ;  /* 0x000000040c007c0c */ /* 0x000fc6000bf86270 */
[----:B------:R2:W-:Y:S04]  /*2de0*/  @P2 STS [R0+0x6000], RZ ;  /* 0x006000ff00002388 */ /* 0x0005e80000000800 */
[----:B------:R2:W-:Y:S04]  /*2df0*/  @P2 STS [R0+0x6004], RZ ;  /* 0x006004ff00002388 */ /* 0x0005e80000000800 */
[----:B------:R2:W5:Y:S04]  /*2e00*/  @!P3 LDG.E R245, [R6.64] ;  /* 0x0000002006f5b981 */ /* 0x000568000c1e1900 */
[----:B------:R2:W5:Y:S04]  /*2e10*/  @!P4 LDG.E R243, [R6.64+0x100] ;  /* 0x0001002006f3c981 */ /* 0x000568000c1e1900 */
[----:B------:R2:W-:Y:S01]  /*2e20*/  @P2 STS.64 [R0+0x6008], RZ ;  /* 0x006008ff00002388 */ /* 0x0005e20000000a00 */
[----:B------:R-:W-:-:S03]  /*2e30*/  IMAD R5, R15, c[0x0][0x1b0], RZ ;  /* 0x00006c000f057a24 */ /* 0x000fc600078e02ff */
[----:B------:R3:W5:Y:S01]  /*2e40*/  @!P5 LDG.E R244, [R10.64] ;  /* 0x000000200af4d981 */ /* 0x000762000c1e1900 */
[----:B------:R-:W-:Y:S01]  /*2e50*/  BSSY B0, `(.L_x_153) ;  /* 0x0000016000007945 */ /* 0x000fe20003800000 */
[C---:B---3--:R-:W-:Y:S02]  /*2e60*/  IMAD R10, R4.reuse, c[0x0][0x1b4], R5 ;  /* 0x00006d00040a7a24 */ /* 0x048fe400078e0205 */
[----:B------:R-:W-:-:S04]  /*2e70*/  IMAD.WIDE.U32 R4, R4, c[0x0][0x1b0], R8 ;  /* 0x00006c0004047a25 */ /* 0x000fc800078e0008 */
        /* <DEDUP_REMOVED lines=19> */
.L_x_154:
[----:B--2---:R-:W-:Y:S05]  /*2fb0*/  BSYNC B0 ;  /* 0x0000000000007941 */ /* 0x004fea0003800000 */
.L_x_153:
        /* <DEDUP_REMOVED lines=19> */
.L_x_156:
[----:B------:R-:W-:Y:S05]  /*30f0*/  BSYNC B0 ;  /* 0x0000000000007941 */ /* 0x000fea0003800000 */
.L_x_155:
[----:B------:R-:W0:Y:S01]  /*3100*/  LDGDEPBAR ;  /* 0x00000000000079af */ /* 0x000e220000000000 */
[----:B------:R-:W-:Y:S02]  /*3110*/  ULDC.64 UR38, c[0x0][0x318] ;  /* 0x0000c60000267ab9 */ /* 0x000fe40000000a00 */
[----:B------:R-:W-:Y:S01]  /*3120*/  UISETP.NE.U32.AND UP1, UPT, URZ, UR38, UPT ;  /* 0x000000263f00728c */ /* 0x000fe2000bf25070 */
[----:B--2---:R-:W2:Y:S01]  /*3130*/  LDL R3, [R1+0x14] ;  /* 0x0000140001037983 */ /* 0x004ea20000100800 */
[----:B------:R-:W-:Y:S01]  /*3140*/  USHF.R.S32.HI UR7, URZ, 0x1f, UR50 ;  /* 0x0000001f3f077899 */ /* 0x000fe20008011432 */
[----:B-1-34-:R-:W-:Y:S01]  /*3150*/  IMAD.U32 R0, RZ, RZ, UR10 ;  /* 0x0000000aff007e24 */ /* 0x01afe2000f8e00ff */
[----:B------:R-:W-:Y:S02]  /*3160*/  UISETP.NE.AND.EX UP1, UPT, URZ, UR39, UPT, UP1 ;  /* 0x000000273f00728c */ /* 0x000fe4000bf25310 */
[----:B------:R-:W-:-:S04]  /*3170*/  ULDC.64 UR40, c[0x0][0x320] ;  /* 0x0000c80000287ab9 */ /* 0x000fc80000000a00 */
[----:B------:R-:W-:-:S05]  /*3180*/  PLOP3.LUT P1, PT, PT, PT, UP1, 0x80, 0x0 ;  /* 0x000000000000781c */ /* 0x000fca0003f2f018 */
[----:B------:R-:W-:Y:S02]  /*3190*/  @UP1 UIMAD UR4, UR55, UR40, URZ ;  /* 0x00000028370412a4 */ /* 0x000fe4000f8e023f */
[----:B------:R-:W-:Y:S02]  /*31a0*/  @UP1 UMOV UR36, UR50 ;  /* 0x0000003200241c82 */ /* 0x000fe40008000000 */
[----:B------:R-:W-:Y:S01]  /*31b0*/  @UP1 UMOV UR37, UR7 ;  /* 0x0000000700251c82 */ /* 0x000fe20008000000 */
[----:B------:R-:W-:-:S04]  /*31c0*/  DEPBAR.LE SB0, 0x1 ;  /* 0x000080400000791a */ /* 0x000fc80000000000 */
[----:B------:R-:W-:Y:S01]  /*31d0*/  BAR.SYNC.DEFER_BLOCKING 0x0 ;  /* 0x0000000000007b1d */ /* 0x000fe20000010000 */
[----:B------:R-:W-:Y:S02]  /*31e0*/  @UP1 UIMAD.WIDE.U32 UR36, UR46, UR40, UR36 ;  /* 0x000000282e2412a5 */ /* 0x000fe4000f8e0024 */
[----:B------:R-:W-:Y:S02]  /*31f0*/  @UP1 UIMAD UR41, UR46, UR41, UR4 ;  /* 0x000000292e2912a4 */ /* 0x000fe4000f8e0204 */
[----:B------:R-:W-:Y:S02]  /*3200*/  @UP1 ULEA UR38, UP0, UR36, UR38, 0x2 ;  /* 0x0000002624261291 */ /* 0x000fe4000f80103f */
[----:B------:R-:W-:-:S04]  /*3210*/  @UP1 UIADD3 UR41, UR37, UR41, URZ ;  /* 0x0000002925291290 */ /* 0x000fc8000fffe03f */
[----:B------:R-:W-:Y:S01]  /*3220*/  @UP1 ULEA.HI.X UR39, UR36, UR39, UR41, 0x2, UP0 ;  /* 0x0000002724271291 */ /* 0x000fe200080f1429 */
[----:B------:R-:W-:-:S05]  /*3230*/  IMAD.U32 R4, RZ, RZ, UR38 ;  /* 0x00000026ff047e24 */ /* 0x000fca000f8e00ff */
[----:B------:R-:W-:-:S05]  /*3240*/  IMAD.U32 R5, RZ, RZ, UR39 ;  /* 0x00000027ff057e24 */ /* 0x000fca000f8e00ff */
[----:B------:R1:W3:Y:S04]  /*3250*/  @P1 LDG.E R4, [R4.64] ;  /* 0x0000002004041981 */ /* 0x0002e8000c1e1900 */
[----:B------:R-:W4:Y:S04]  /*3260*/  LDSM.16.M88.4 R112, [R146+0x8000] ;  /* 0x008000009270783b */ /* 0x000f280000000200 */
[----:B------:R-:W2:Y:S04]  /*3270*/  LDSM.16.M88.4 R116, [R146+0x8400] ;  /* 0x008400009274783b */ /* 0x000ea80000000200 */
[----:B------:R-:W2:Y:S04]  /*3280*/  LDSM.16.M88.4 R120, [R146+0x8800] ;  /* 0x008800009278783b */ /* 0x000ea80000000200 */
[----:B------:R-:W2:Y:S04]  /*3290*/  LDSM.16.M88.4 R124, [R146+0x8c00] ;  /* 0x008c0000927c783b */ /* 0x000ea80000000200 */
[----:B------:R-:W2:Y:S04]  /*32a0*/  LDSM.16.M88.4 R128, [R145+0x8000] ;  /* 0x008000009180783b */ /* 0x000ea80000000200 */
[----:B------:R-:W2:Y:S04]  /*32b0*/  LDSM.16.M88.4 R132, [R145+0x8400] ;  /* 0x008400009184783b */ /* 0x000ea80000000200 */
[----:B------:R-:W2:Y:S04]  /*32c0*/  LDSM.16.M88.4 R136, [R145+0x8800] ;  /* 0x008800009188783b */ /* 0x000ea80000000200 */
[----:B------:R-:W2:Y:S01]  /*32d0*/  LDSM.16.M88.4 R140, [R145+0x8c00] ;  /* 0x008c0000918c783b */ /* 0x000ea20000000200 */
[----:B-1----:R-:W-:Y:S01]  /*32e0*/  SHF.L.U64.HI R5, R17, 0x2, R13 ;  /* 0x0000000211057819 */ /* 0x002fe2000001020d */
[----:B------:R-:W-:Y:S01]  /*32f0*/  IMAD.SHL.U32 R150, R158, 0x2, RZ ;  /* 0x000000029e967824 */ /* 0x000fe200078e00ff */
[----:B------:R-:W-:Y:S01]  /*3300*/  CS2R R94, SRZ ;  /* 0x00000000005e7805 */ /* 0x000fe2000001ff00 */
[----:B------:R-:W-:Y:S01]  /*3310*/  IMAD.MOV.U32 R215, RZ, RZ, R188 ;  /* 0x000000ffffd77224 */ /* 0x000fe200078e00bc */
        /* <DEDUP_REMOVED lines=15> */
[----:B------:R-:W-:Y:S01]  /*3410*/  IMAD.IADD R151, R150, 0x1, R153 ;  /* 0x0000000196977824 */ /* 0x000fe200078e0299 */
[----:B------:R-:W-:Y:S01]  /*3420*/  UMOV UR4, URZ ;  /* 0x0000003f00047c82 */ /* 0x000fe20008000000 */
[----:B--2---:R-:W-:-:S04]  /*3430*/  LEA R0, R0, R3, 0x7 ;  /* 0x0000000300007211 */ /* 0x004fc800078e38ff */
[----:B------:R-:W-:Y:S02]  /*3440*/  IADD3 R6, R17, -UR42, -R0 ;  /* 0x8000002a11067c10 */ /* 0x000fe4000fffe800 */
[----:B------:R-:W3:Y:S01]  /*3450*/  @P1 MUFU.RCP R0, c[0x0][0x238] ;  /* 0x00008e0000001b08 */ /* 0x000ee20000001000 */
[----:B------:R-:W-:-:S04]  /*3460*/  IADD3 R3, R152, 0x1000, RZ ;  /* 0x0000100098037810 */ /* 0x000fc80007ffe0ff */
[----:B------:R-:W-:Y:S01]  /*3470*/  SEL R3, R3, R152, !P0 ;  /* 0x0000009803037207 */ /* 0x000fe20004000000 */
[----:B---3--:R-:W-:Y:S01]  /*3480*/  @P1 FMUL.FTZ R4, R4, R0 ;  /* 0x0000000004041220 */ /* 0x008fe20000410000 */
[----:B------:R-:W-:-:S03]  /*3490*/  IADD3 R0, R158, 0x1000, RZ ;  /* 0x000010009e007810 */ /* 0x000fc60007ffe0ff */
[----:B------:R1:W2:Y:S01]  /*34a0*/  @P1 R2UR UR7, R4 ;  /* 0x00000000040713c2 */ /* 0x0002a200000e0000 */
[----:B------:R-:W-:-:S04]  /*34b0*/  SEL R0, R0, R158, !P0 ;  /* 0x0000009e00007207 */ /* 0x000fc80004000000 */
[----:B------:R-:W-:Y:S02]  /*34c0*/  SHF.L.U32 R144, R0, 0x1, RZ ;  /* 0x0000000100907819 */ /* 0x000fe400000006ff */
[----:B------:R-:W-:-:S04]  /*34d0*/  IADD3 R0, R17, -0x80, RZ ;  /* 0xffffff8011007810 */ /* 0x000fc80007ffe0ff */
[----:B------:R-:W-:Y:S02]  /*34e0*/  SHF.L.U32 R0, R0, 0x2, RZ ;  /* 0x0000000200007819 */ /* 0x000fe400000006ff */
[----:B-1----:R-:W-:-:S05]  /*34f0*/  IADD3 R4, R6, UR5, RZ ;  /* 0x0000000506047c10 */ /* 0x002fca000fffe0ff */
[----:B------:R1:W-:Y:S04]  /*3500*/  STL [R1+0xc], R4 ;  /* 0x00000c0401007387 */ /* 0x0003e80000100800 */
[----:B------:R3:W-:Y:S01]  /*3510*/  STL [R1+0x8], R5 ;  /* 0x0000080501007387 */ /* 0x0007e20000100800 */
[----:B-1----:R-:W-:-:S05]  /*3520*/  IMAD.SHL.U32 R4, R17, 0x4, RZ ;  /* 0x0000000411047824 */ /* 0x002fca00078e00ff */
[----:B------:R3:W-:Y:S04]  /*3530*/  STL [R1+0x4], R4 ;  /* 0x0000040401007387 */ /* 0x0007e80000100800 */
[----:B------:R3:W-:Y:S01]  /*3540*/  STL [R1], R0 ;  /* 0x0000000001007387 */ /* 0x0007e20000100800 */
[----:B------:R-:W-:Y:S01]  /*3550*/  IMAD.SHL.U32 R3, R3, 0x2, RZ ;  /* 0x0000000203037824 */ /* 0x000fe200078e00ff */
[----:B--2-4-:R-:W-:Y:S02]  /*3560*/  @UP1 UMOV UR4, UR7 ;  /* 0x0000000700041c82 */ /* 0x014fe40008000000 */
.L_x_159:
[----:B---3--:R-:W2:Y:S01]  /*3570*/  LDL R0, [R1+0xc] ;  /* 0x00000c0001007983 */ /* 0x008ea20000100800 */
[----:B------:R-:W-:Y:S01]  /*3580*/  IMAD.U32 R159, RZ, RZ, UR6 ;  /* 0x00000006ff9f7e24 */ /* 0x000fe2000f8e00ff */
[----:B------:R-:W-:Y:S02]  /*3590*/  USHF.L.U32 UR7, UR10, 0x7, URZ ;  /* 0x000000070a077899 */ /* 0x000fe4000800063f */
[----:B------:R-:W3:Y:S01]  /*35a0*/  LDL R196, [R1+0x14] ;  /* 0x0000140001c47983 */ /* 0x000ee20000100800 */
[----:B------:R-:W-:Y:S02]  /*35b0*/  UISETP.GE.AND UP4, UPT, UR6, 0x1, UPT ;  /* 0x000000010600788c */ /* 0x000fe4000bf86270 */
[----:B------:R-:W-:Y:S01]  /*35c0*/  UIADD3 UR7, UR7, 0x80, URZ ;  /* 0x0000008007077890 */ /* 0x000fe2000fffe03f */
[----:B------:R-:W0:Y:S03]  /*35d0*/  LDGDEPBAR ;  /* 0x00000000000079af */ /* 0x000e260000000000 */
[----:B------:R-:W-:Y:S06]  /*35e0*/  UISETP.GE.AND UP0, UPT, UR7, UR5, UPT ;  /* 0x000000050700728c */ /* 0x000fec000bf06270 */
[----:B------:R-:W-:Y:S02]  /*35f0*/  PLOP3.LUT P4, PT, PT, PT, UP0, 0x80, 0x0 ;  /* 0x000000000000781c */ /* 0x000fe40003f8f008 */
[----:B------:R-:W-:Y:S02]  /*3600*/  PLOP3.LUT P6, PT, PT, PT, UP0, 0x80, 0x0 ;  /* 0x000000000000781c */ /* 0x000fe40003fcf008 */
[----:B------:R-:W-:Y:S01]  /*3610*/  PLOP3.LUT P5, PT, PT, PT, UP0, 0x80, 0x0 ;  /* 0x000000000000781c */ /* 0x000fe20003faf008 */
[----:B------:R-:W-:Y:S04]  /*3620*/  DEPBAR.LE SB0, 0x0 ;  /* 0x000080000000791a */ /* 0x000fe80000000000 */
[----:B------:R-:W-:Y:S08]  /*3630*/  BAR.SYNC.DEFER_BLOCKING 0x0 ;  /* 0x0000000000007b1d */ /* 0x000ff00000010000 */
[----:B------:R-:W-:Y:S08]  /*3640*/  LDSM.16.M88.4 R64, [R144] ;  /* 0x000000009040783b */ /* 0x000ff00000000200 */
[----:B------:R-:W1:Y:S08]  /*3650*/  LDSM.16.M88.4 R16, [R146+0x6000] ;  /* 0x006000009210783b */ /* 0x000e700000000200 */
[----:B------:R-:W4:Y:S08]  /*3660*/  LDSM.16.M88.4 R60, [R144+0x1000] ;  /* 0x00100000903c783b */ /* 0x000f300000000200 */
[----:B------:R-:W1:Y:S08]  /*3670*/  LDSM.16.M88.4 R32, [R146+0x6400] ;  /* 0x006400009220783b */ /* 0x000e700000000200 */
[----:B------:R-:W1:Y:S08]  /*3680*/  LDSM.16.M88.4 R48, [R146+0x6800] ;  /* 0x006800009230783b */ /* 0x000e700000000200 */
[----:B------:R-:W1:Y:S08]  /*3690*/  LDSM.16.M88.4 R100, [R146+0x6c00] ;  /* 0x006c00009264783b */ /* 0x000e700000000200 */
[----:B------:R-:W-:Y:S01]  /*36a0*/  LDSM.16.M88.4 R108, [R145+0x6000] ;  /* 0x00600000916c783b */ /* 0x000fe20000000200 */
[----:B--2---:R-:W-:Y:S05]  /*36b0*/  IMAD R159, R159, 0x80, R0 ;  /* 0x000000809f9f7824 */ /* 0x004fea00078e0200 */
[C---:B------:R-:W-:Y:S02]  /*36c0*/  IADD3 R0, R159.reuse, -0x1, RZ ;  /* 0xffffffff9f007810 */ /* 0x040fe40007ffe0ff */
[----:B------:R-:W-:Y:S02]  /*36d0*/  IABS R4, R159 ;  /* 0x0000009f00047213 */ /* 0x000fe40000000000 */
[----:B------:R-:W-:Y:S02]  /*36e0*/  ISETP.GE.AND P0, PT, R0, RZ, PT ;  /* 0x000000ff0000720c */ /* 0x000fe40003f06270 */
[----:B------:R2:W-:Y:S01]  /*36f0*/  I2F R165, R4 ;  /* 0x0000000400a57306 */ /* 0x0005e20000201400 */
[C---:B------:R-:W-:Y:S02]  /*3700*/  IADD3 R5, R159.reuse, 0x8, RZ ;  /* 0x000000089f057810 */ /* 0x040fe40007ffe0ff */
[----:B------:R-:W-:Y:S02]  /*3710*/  IADD3 R6, R159, 0x7, RZ ;  /* 0x000000079f067810 */ /* 0x000fe40007ffe0ff */
[----:B------:R-:W-:Y:S02]  /*3720*/  ISETP.GE.AND P1, PT, R5, RZ, PT ;  /* 0x000000ff0500720c */ /* 0x000fe40003f26270 */
[C---:B------:R-:W-:Y:S02]  /*3730*/  IADD3 R20, R159.reuse, -0x20, RZ ;  /* 0xffffffe09f147810 */ /* 0x040fe40007ffe0ff */
[C---:B------:R-:W-:Y:S02]  /*3740*/  IADD3 R24, R159.reuse, -0x21, RZ ;  /* 0xffffffdf9f187810 */ /* 0x040fe40007ffe0ff */
[C---:B------:R-:W-:Y:S02]  /*3750*/  @!P0 IADD3 R0, -R159.reuse, 0x1, RZ ;  /* 0x000000019f008810 */ /* 0x040fe40007ffe1ff */
[C---:B------:R-:W-:Y:S02]  /*3760*/  IADD3 R52, R159.reuse, -0x28, RZ ;  /* 0xffffffd89f347810 */ /* 0x040fe40007ffe0ff */
[----:B------:R1:W-:Y:S01]  /*3770*/  I2F R166, R0 ;  /* 0x0000000000a67306 */ /* 0x0003e20000201400 */
[----:B------:R-:W-:Y:S02]  /*3780*/  ISETP.GE.AND P0, PT, R6, RZ, PT ;  /* 0x000000ff0600720c */ /* 0x000fe40003f06270 */
[C---:B------:R-:W-:Y:S02]  /*3790*/  @!P1 IADD3 R5, -R159.reuse, -0x8, RZ ;  /* 0xfffffff89f059810 */ /* 0x040fe40007ffe1ff */
[C---:B------:R-:W-:Y:S02]  /*37a0*/  IADD3 R53, R159.reuse, -0x29, RZ ;  /* 0xffffffd79f357810 */ /* 0x040fe40007ffe0ff */
[C---:B------:R-:W-:Y:S02]  /*37b0*/  IADD3 R162, R159.reuse, 0x10, RZ ;  /* 0x000000109fa27810 */ /* 0x040fe40007ffe0ff */
[C---:B--2---:R-:W-:Y:S01]  /*37c0*/  IADD3 R4, R159.reuse, 0x40, RZ ;  /* 0x000000409f047810 */ /* 0x044fe20007ffe0ff */
[----:B------:R2:W-:Y:S01]  /*37d0*/  I2F R194, R5 ;  /* 0x0000000500c27306 */ /* 0x0005e20000201400 */
[C---:B------:R-:W-:Y:S02]  /*37e0*/  IADD3 R36, R159.reuse, 0x1f, RZ ;  /* 0x0000001f9f247810 */ /* 0x040fe40007ffe0ff */
[----:B------:R-:W-:Y:S02]  /*37f0*/  ISETP.GE.AND P1, PT, R4, RZ, PT ;  /* 0x000000ff0400720c */ /* 0x000fe40003f26270 */
[C---:B------:R-:W-:Y:S02]  /*3800*/  @!P0 IADD3 R6, -R159.reuse, -0x7, RZ ;  /* 0xfffffff99f068810 */ /* 0x040fe40007ffe1ff */
[C---:B------:R-:W-:Y:S02]  /*3810*/  IADD3 R40, R159.reuse, 0x18, RZ ;  /* 0x000000189f287810 */ /* 0x040fe40007ffe0ff */
[C---:B------:R-:W-:Y:S01]  /*3820*/  IADD3 R44, R159.reuse, 0x17, RZ ;  /* 0x000000179f2c7810 */ /* 0x040fe20007ffe0ff */
[----:B------:R3:W3:Y:S01]  /*3830*/  I2F R195, R6 ;  /* 0x0000000600c37306 */ /* 0x0006e20000201400 */
[C---:B------:R-:W-:Y:S02]  /*3840*/  IADD3 R160, R159.reuse, -0x30, RZ ;  /* 0xffffffd09fa07810 */ /* 0x040fe40007ffe0ff */
[C---:B------:R-:W-:Y:S02]  /*3850*/  IADD3 R161, R159.reuse, -0x31, RZ ;  /* 0xffffffcf9fa17810 */ /* 0x040fe40007ffe0ff */
[C---:B-1----:R-:W-:Y:S02]  /*3860*/  IADD3 R0, R159.reuse, 0x3f, RZ ;  /* 0x0000003f9f007810 */ /* 0x042fe40007ffe0ff */
[C---:B------:R-:W-:Y:S02]  /*3870*/  @!P1 IADD3 R4, -R159.reuse, -0x40, RZ ;  /* 0xffffffc09f049810 */ /* 0x040fe40007ffe1ff */
[----:B------:R-:W-:Y:S02]  /*3880*/  ISETP.GE.AND P0, PT, R0, RZ, PT ;  /* 0x000000ff0000720c */ /* 0x000fe40003f06270 */
[----:B------:R1:W-:Y:S01]  /*3890*/  I2F R163, R4 ;  /* 0x0000000400a37306 */ /* 0x0003e20000201400 */
[C---:B--2---:R-:W-:Y:S10]  /*38a0*/  IADD3 R5, R159.reuse, 0x47, RZ ;  /* 0x000000479f057810 */ /* 0x044ff40007ffe0ff */
[C---:B------:R-:W-:Y:S02]  /*38b0*/  @!P0 IADD3 R0, -R159.reuse, -0x3f, RZ ;  /* 0xffffffc19f008810 */ /* 0x040fe40007ffe1ff */
[----:B---3--:R-:W-:Y:S02]  /*38c0*/  IADD3 R6, R159, 0x48, RZ ;  /* 0x000000489f067810 */ /* 0x008fe40007ffe0ff */
[----:B------:R2:W3:Y:S01]  /*38d0*/  I2F R164, R0 ;  /* 0x0000000000a47306 */ /* 0x0004e20000201400 */
[----:B------:R-:W-:Y:S02]  /*38e0*/  ISETP.GE.AND P0, PT, R5, RZ, PT ;  /* 0x000000ff0500720c */ /* 0x000fe40003f06270 */
[----:B------:R-:W-:Y:S02]  /*38f0*/  ISETP.GE.AND P1, PT, R6, RZ, PT ;  /* 0x000000ff0600720c */ /* 0x000fe40003f26270 */
[C---:B-1----:R-:W-:Y:S09]  /*3900*/  IADD3 R4, R159.reuse, 0x38, RZ ;  /* 0x000000389f047810 */ /* 0x042ff20007ffe0ff */
[C---:B------:R-:W-:Y:S02]  /*3910*/  @!P0 IADD3 R5, -R159.reuse, -0x47, RZ ;  /* 0xffffffb99f058810 */ /* 0x040fe40007ffe1ff */
[C---:B------:R-:W-:Y:S02]  /*3920*/  @!P1 IADD3 R6, -R159.reuse, -0x48, RZ ;  /* 0xffffffb89f069810 */ /* 0x040fe40007ffe1ff */
[----:B------:R1:W1:Y:S01]  /*3930*/  I2F R186, R5 ;  /* 0x0000000500ba7306 */ /* 0x0002620000201400 */
[----:B------:R-:W-:Y:S02]  /*3940*/  ISETP.GE.AND P1, PT, R4, RZ, PT ;  /* 0x000000ff0400720c */ /* 0x000fe40003f26270 */
[C---:B--2---:R-:W-:Y:S07]  /*3950*/  IADD3 R0, R159.reuse, 0x37, RZ ;  /* 0x000000379f007810 */ /* 0x044fee0007ffe0ff */
[----:B------:R2:W-:Y:S01]  /*3960*/  I2F R185, R6 ;  /* 0x0000000600b97306 */ /* 0x0005e20000201400 */
[----:B------:R-:W-:Y:S03]  /*3970*/  ISETP.GE.AND P0, PT, R0, RZ, PT ;  /* 0x000000ff0000720c */ /* 0x000fe60003f06270 */
[C---:B------:R-:W-:Y:S06]  /*3980*/  @!P1 IADD3 R4, -R159.reuse, -0x38, RZ ;  /* 0xffffffc89f049810 */ /* 0x040fec0007ffe1ff */
[----:B------:R3:W3:Y:S04]  /*3990*/  I2F R169, R4 ;  /* 0x0000000400a97306 */ /* 0x0006e80000201400 */
[C---:B------:R-:W-:Y:S02]  /*39a0*/  @!P0 IADD3 R0, -R159.reuse, -0x37, RZ ;  /* 0xffffffc99f008810 */ /* 0x040fe40007ffe1ff */
[----:B-1----:R-:W-:Y:S04]  /*39b0*/  IADD3 R5, R159, -0x9, RZ ;  /* 0xfffffff79f057810 */ /* 0x002fe80007ffe0ff */
[----:B------:R1:W1:Y:S01]  /*39c0*/  I2F R170, R0 ;  /* 0x0000000000aa7306 */ /* 0x0002620000201400 */
[----:B------:R-:W-:Y:S02]  /*39d0*/  ISETP.GE.AND P0, PT, R5, RZ, PT ;  /* 0x000000ff0500720c */ /* 0x000fe40003f06270 */
[C---:B--2---:R-:W-:Y:S04]  /*39e0*/  IADD3 R6, R159.reuse, -0x8, RZ ;  /* 0xfffffff89f067810 */ /* 0x044fe80007ffe0ff */
[----:B------:R-:W-:Y:S02]  /*39f0*/  ISETP.GE.AND P1, PT, R6, RZ, PT ;  /* 0x000000ff0600720c */ /* 0x000fe40003f26270 */
[C---:B---3--:R-:W-:Y:S05]  /*3a00*/  IADD3 R4, R159.reuse, -0x10, RZ ;  /* 0xfffffff09f047810 */ /* 0x048fea0007ffe0ff */
[C---:B------:R-:W-:Y:S04]  /*3a10*/  @!P0 IADD3 R5, -R159.reuse, 0x9, RZ ;  /* 0x000000099f058810 */ /* 0x040fe80007ffe1ff */
[----:B------:R2:W-:Y:S02]  /*3a20*/  I2F R168, R5 ;  /* 0x0000000500a87306 */ /* 0x0005e40000201400 */
[C---:B------:R-:W-:Y:S02]  /*3a30*/  @!P1 IADD3 R6, -R159.reuse, 0x8, RZ ;  /* 0x000000089f069810 */ /* 0x040fe40007ffe1ff */
[----:B------:R-:W-:Y:S02]  /*3a40*/  ISETP.GE.AND P1, PT, R4, RZ, PT ;  /* 0x000000ff0400720c */ /* 0x000fe40003f26270 */
[C---:B-1----:R-:W-:Y:S04]  /*3a50*/  IADD3 R0, R159.reuse, -0x11, RZ ;  /* 0xffffffef9f007810 */ /* 0x042fe80007ffe0ff */
[----:B------:R-:W-:Y:S01]  /*3a60*/  ISETP.GE.AND P0, PT, R0, RZ, PT ;  /* 0x000000ff0000720c */ /* 0x000fe20003f06270 */
[----:B------:R-:W1:Y:S06]  /*3a70*/  I2F R167, R6 ;  /* 0x0000000600a77306 */ /* 0x000e6c0000201400 */
[C---:B------:R-:W-:Y:S04]  /*3a80*/  @!P1 IADD3 R4, -R159.reuse, 0x10, RZ ;  /* 0x000000109f049810 */ /* 0x040fe80007ffe1ff */
[----:B------:R3:W-:Y:S02]  /*3a90*/  I2F R173, R4 ;  /* 0x0000000400ad7306 */ /* 0x0007e40000201400 */
[C---:B------:R-:W-:Y:S02]  /*3aa0*/  @!P0 IADD3 R0, -R159.reuse, 0x11, RZ ;  /* 0x000000119f008810 */ /* 0x040fe40007ffe1ff */
[----:B--2---:R-:W-:Y:S04]  /*3ab0*/  IADD3 R5, R159, 0x30, RZ ;  /* 0x000000309f057810 */ /* 0x004fe80007ffe0ff */
[----:B------:R-:W-:Y:S02]  /*3ac0*/  ISETP.GE.AND P1, PT, R5, RZ, PT ;  /* 0x000000ff0500720c */ /* 0x000fe40003f26270 */
[----:B------:R2:W-:Y:S11]  /*3ad0*/  I2F R174, R0 ;  /* 0x0000000000ae7306 */ /* 0x0005f60000201400 */
[C---:B------:R-:W-:Y:S02]  /*3ae0*/  @!P1 IADD3 R5, -R159.reuse, -0x30, RZ ;  /* 0xffffffd09f059810 */ /* 0x040fe40007ffe1ff */
[C---:B---3--:R-:W-:Y:S02]  /*3af0*/  IADD3 R4, R159.reuse, 0x2f, RZ ;  /* 0x0000002f9f047810 */ /* 0x048fe40007ffe0ff */
[----:B------:R3:W-:Y:S02]  /*3b00*/  I2F R171, R5 ;  /* 0x0000000500ab7306 */ /* 0x0007e40000201400 */
[----:B------:R-:W-:Y:S02]  /*3b10*/  ISETP.GE.AND P0, PT, R4, RZ, PT ;  /* 0x000000ff0400720c */ /* 0x000fe40003f06270 */
[C---:B--2---:R-:W-:Y:S04]  /*3b20*/  IADD3 R0, R159.reuse, 0x28, RZ ;  /* 0x000000289f007810 */ /* 0x044fe80007ffe0ff */
[----:B------:R-:W-:Y:S07]  /*3b30*/  ISETP.GE.AND P1, PT, R0, RZ, PT ;  /* 0x000000ff0000720c */ /* 0x000fee0003f26270 */
[C---:B------:R-:W-:Y:S04]  /*3b40*/  @!P0 IADD3 R4, -R159.reuse, -0x2f, RZ ;  /* 0xffffffd19f048810 */ /* 0x040fe80007ffe1ff */
[----:B------:R2:W-:Y:S01]  /*3b50*/  I2F R172, R4 ;  /* 0x0000000400ac7306 */ /* 0x0005e20000201400 */
[C---:B---3--:R-:W-:Y:S02]  /*3b60*/  IADD3 R5, R159.reuse, 0x27, RZ ;  /* 0x000000279f057810 */ /* 0x048fe40007ffe0ff */
[----:B------:R-:W-:Y:S02]  /*3b70*/  @!P1 IADD3 R0, -R159, -0x28, RZ ;  /* 0xffffffd89f009810 */ /* 0x000fe40007ffe1ff */
[----:B------:R-:W-:Y:S05]  /*3b80*/  ISETP.GE.AND P0, PT, R5, RZ, PT ;  /* 0x000000ff0500720c */ /* 0x000fea0003f06270 */
[----:B------:R3:W-:Y:S08]  /*3b90*/  I2F R177, R0 ;  /* 0x0000000000b17306 */ /* 0x0007f00000201400 */
[C---:B------:R-:W-:Y:S02]  /*3ba0*/  @!P0 IADD3 R5, -R159.reuse, -0x27, RZ ;  /* 0xffffffd99f058810 */ /* 0x040fe40007ffe1ff */
[C---:B--2---:R-:W-:Y:S02]  /*3bb0*/  IADD3 R4, R159.reuse, -0x18, RZ ;  /* 0xffffffe89f047810 */ /* 0x044fe40007ffe0ff */
[----:B------:R-:W-:Y:S02]  /*3bc0*/  I2F R178, R5 ;  /* 0x0000000500b27306 */ /* 0x000fe40000201400 */
[----:B------:R-:W-:Y:S02]  /*3bd0*/  ISETP.GE.AND P1, PT, R4, RZ, PT ;  /* 0x000000ff0400720c */ /* 0x000fe40003f26270 */
[C---:B---3--:R-:W-:Y:S04]  /*3be0*/  IADD3 R0, R159.reuse, -0x19, RZ ;  /* 0xffffffe79f007810 */ /* 0x048fe80007ffe0ff */
[----:B------:R-:W-:Y:S07]  /*3bf0*/  ISETP.GE.AND P0, PT, R0, RZ, PT ;  /* 0x000000ff0000720c */ /* 0x000fee0003f06270 */
[C---:B------:R-:W-:Y:S02]  /*3c00*/  @!P1 IADD3 R4, -R159.reuse, 0x18, RZ ;  /* 0x000000189f049810 */ /* 0x040fe40007ffe1ff */
[----:B------:R-:W-:Y:S02]  /*3c10*/  ISETP.GE.AND P1, PT, R20, RZ, PT ;  /* 0x000000ff1400720c */ /* 0x000fe40003f26270 */
[----:B------:R2:W-:Y:S02]  /*3c20*/  I2F R175, R4 ;  /* 0x0000000400af7306 */ /* 0x0005e40000201400 */
[C---:B------:R-:W-:Y:S02]  /*3c30*/  @!P0 IADD3 R0, -R159.reuse, 0x19, RZ ;  /* 0x000000199f008810 */ /* 0x040fe40007ffe1ff */
[----:B------:R-:W-:Y:S06]  /*3c40*/  ISETP.GE.AND P0, PT, R24, RZ, PT ;  /* 0x000000ff1800720c */ /* 0x000fec0003f06270 */
[----:B------:R3:W-:Y:S01]  /*3c50*/  I2F R176, R0 ;  /* 0x0000000000b07306 */ /* 0x0007e20000201400 */
[C---:B------:R-:W-:Y:S09]  /*3c60*/  @!P1 IADD3 R20, -R159.reuse, 0x20, RZ ;  /* 0x000000209f149810 */ /* 0x040ff20007ffe1ff */
[----:B------:R1:W-:Y:S01]  /*3c70*/  I2F R181, R20 ;  /* 0x0000001400b57306 */ /* 0x0003e20000201400 */
[C---:B------:R-:W-:Y:S02]  /*3c80*/  @!P0 IADD3 R24, -R159.reuse, 0x21, RZ ;  /* 0x000000219f188810 */ /* 0x040fe40007ffe1ff */
[----:B------:R-:W-:Y:S01]  /*3c90*/  ISETP.GE.AND P0, PT, R36, RZ, PT ;  /* 0x000000ff2400720c */ /* 0x000fe20003f06270 */
[-C--:B--2---:R-:W-:Y:S06]  /*3ca0*/  HMMA.16816.F32 R4, R64, R16.reuse, RZ ;  /* 0x000000104004723c */ /* 0x084fec00000018ff */
[----:B------:R2:W-:Y:S02]  /*3cb0*/  I2F R183, R24 ;  /* 0x0000001800b77306 */ /* 0x0005e40000201400 */
[C---:B----4-:R-:W-:Y:S01]  /*3cc0*/  HMMA.16816.F32 R8, R60.reuse, R16, RZ ;  /* 0x000000103c08723c */ /* 0x050fe200000018ff */
[C---:B---3--:R-:W-:Y:S03]  /*3cd0*/  IADD3 R0, R159.reuse, 0x20, RZ ;  /* 0x000000209f007810 */ /* 0x048fe60007ffe0ff */
[C---:B------:R-:W-:Y:S04]  /*3ce0*/  @!P0 IADD3 R36, -R159.reuse, -0x1f, RZ ;  /* 0xffffffe19f248810 */ /* 0x040fe80007ffe1ff */
[-C--:B------:R-:W-:Y:S01]  /*3cf0*/  HMMA.16816.F32 R12, R60, R18.reuse, RZ ;  /* 0x000000123c0c723c */ /* 0x080fe200000018ff */
[----:B------:R-:W-:Y:S01]  /*3d00*/  ISETP.GE.AND P1, PT, R0, RZ, PT ;  /* 0x000000ff0000720c */ /* 0x000fe20003f26270 */
[----:B------:R-:W-:Y:S01]  /*3d10*/  I2F R180, R36 ;  /* 0x0000002400b47306 */ /* 0x000fe20000201400 */
[----:B------:R-:W-:Y:S05]  /*3d20*/  ISETP.GE.AND P0, PT, R44, RZ, PT ;  /* 0x000000ff2c00720c */ /* 0x000fea0003f06270 */
[C---:B------:R-:W-:Y:S06]  /*3d30*/  HMMA.16816.F32 R16, R64.reuse, R18, RZ ;  /* 0x000000124010723c */ /* 0x040fec00000018ff */
[C---:B------:R-:W-:Y:S02]  /*3d40*/  @!P1 IADD3 R0, -R159.reuse, -0x20, RZ ;  /* 0xffffffe09f009810 */ /* 0x040fe40007ffe1ff */
[----:B------:R-:W-:Y:S01]  /*3d50*/  ISETP.GE.AND P1, PT, R40, RZ, PT ;  /* 0x000000ff2800720c */ /* 0x000fe20003f26270 */
[-C--:B-1----:R-:W-:Y:S01]  /*3d60*/  HMMA.16816.F32 R20, R64, R32.reuse, RZ ;  /* 0x000000204014723c */ /* 0x082fe200000018ff */
[----:B------:R1:W-:Y:S02]  /*3d70*/  I2F R179, R0 ;  /* 0x0000000000b37306 */ /* 0x0003e40000201400 */
[----:B------:R-:W-:Y:S02]  /*3d80*/  @!P0 IADD3 R44, -R159, -0x17, RZ ;  /* 0xffffffe99f2c8810 */ /* 0x000fe40007ffe1ff */
[----:B------:R-:W-:Y:S03]  /*3d90*/  ISETP.GE.AND P0, PT, R53, RZ, PT ;  /* 0x000000ff3500720c */ /* 0x000fe60003f06270 */
[C---:B--2---:R-:W-:Y:S03]  /*3da0*/  HMMA.16816.F32 R24, R60.reuse, R32, RZ ;  /* 0x000000203c18723c */ /* 0x044fe600000018ff */
[----:B------:R-:W-:Y:S01]  /*3db0*/  I2F R189, R44 ;  /* 0x0000002c00bd7306 */ /* 0x000fe20000201400 */
[C---:B------:R-:W-:Y:S02]  /*3dc0*/  @!P1 IADD3 R40, -R159.reuse, -0x18, RZ ;  /* 0xffffffe89f289810 */ /* 0x040fe40007ffe1ff */
[----:B------:R-:W-:Y:S02]  /*3dd0*/  ISETP.GE.AND P1, PT, R52, RZ, PT ;  /* 0x000000ff3400720c */ /* 0x000fe40003f26270 */
[-C--:B------:R-:W-:Y:S04]  /*3de0*/  HMMA.16816.F32 R28, R60, R34.reuse, RZ ;  /* 0x000000223c1c723c */ /* 0x080fe800000018ff */
[----:B------:R-:W-:Y:S01]  /*3df0*/  @!P0 IADD3 R53, -R159, 0x29, RZ ;  /* 0x000000299f358810 */ /* 0x000fe20007ffe1ff */
[----:B------:R2:W-:Y:S01]  /*3e00*/  I2F R190, R40 ;  /* 0x0000002800be7306 */ /* 0x0005e20000201400 */
[----:B------:R-:W-:Y:S02]  /*3e10*/  ISETP.GE.AND P0, PT, R161, RZ, PT ;  /* 0x000000ffa100720c */ /* 0x000fe40003f06270 */
[C---:B------:R-:W-:Y:S01]  /*3e20*/  HMMA.16816.F32 R32, R64.reuse, R34, RZ ;  /* 0x000000224020723c */ /* 0x040fe200000018ff */
[----:B-1----:R-:W-:Y:S03]  /*3e30*/  IMAD.IADD R0, R153, 0x1, R144 ;  /* 0x0000000199007824 */ /* 0x002fe600078e0290 */
[C---:B------:R-:W-:Y:S02]  /*3e40*/  @!P1 IADD3 R52, -R159.reuse, 0x28, RZ ;  /* 0x000000289f349810 */ /* 0x040fe40007ffe1ff */
[----:B------:R-:W-:Y:S01]  /*3e50*/  ISETP.GE.AND P1, PT, R160, RZ, PT ;  /* 0x000000ffa000720c */ /* 0x000fe20003f26270 */
[----:B------:R-:W-:Y:S01]  /*3e60*/  I2F R182, R53 ;  /* 0x0000003500b67306 */ /* 0x000fe20000201400 */
[-C--:B------:R-:W-:Y:S01]  /*3e70*/  HMMA.16816.F32 R36, R64, R48.reuse, RZ ;  /* 0x000000304024723c */ /* 0x080fe200000018ff */
[----:B------:R-:W1:Y:S03]  /*3e80*/  LDSM.16.M88.4 R104, [R0] ;  /* 0x000000000068783b */ /* 0x000e660000000200 */
[C---:B------:R-:W-:Y:S05]  /*3e90*/  @!P0 IADD3 R161, -R159.reuse, 0x31, RZ ;  /* 0x000000319fa18810 */ /* 0x040fea0007ffe1ff */
[----:B------:R3:W-:Y:S03]  /*3ea0*/  I2F R184, R52 ;  /* 0x0000003400b87306 */ /* 0x0007e60000201400 */
[C---:B------:R-:W-:Y:S01]  /*3eb0*/  @!P1 IADD3 R160, -R159.reuse, 0x30, RZ ;  /* 0x000000309fa09810 */ /* 0x040fe20007ffe1ff */
[C---:B--2---:R-:W-:Y:S01]  /*3ec0*/  HMMA.16816.F32 R40, R60.reuse, R48, RZ ;  /* 0x000000303c28723c */ /* 0x044fe200000018ff */
[----:B------:R-:W-:Y:S05]  /*3ed0*/  ISETP.GE.AND P1, PT, R162, RZ, PT ;  /* 0x000000ffa200720c */ /* 0x000fea0003f26270 */
[----:B------:R2:W-:Y:S02]  /*3ee0*/  I2F R193, R160 ;  /* 0x000000a000c17306 */ /* 0x0005e40000201400 */
[-C--:B------:R-:W-:Y:S06]  /*3ef0*/  HMMA.16816.F32 R44, R60, R50.reuse, RZ ;  /* 0x000000323c2c723c */ /* 0x080fec00000018ff */
[C---:B------:R-:W-:Y:S02]  /*3f00*/  @!P1 IADD3 R162, -R159.reuse, -0x10, RZ ;  /* 0xfffffff09fa29810 */ /* 0x040fe40007ffe1ff */
[----:B------:R4:W-:Y:S01]  /*3f10*/  I2F R192, R161 ;  /* 0x000000a100c07306 */ /* 0x0009e20000201400 */
[C---:B------:R-:W-:Y:S01]  /*3f20*/  HMMA.16816.F32 R48, R64.reuse, R50, RZ ;  /* 0x000000324030723c */ /* 0x040fe200000018ff */
[----:B------:R-:W-:Y:S07]  /*3f30*/  PLOP3.LUT P1, PT, PT, PT, UP0, 0x80, 0x0 ;  /* 0x000000000000781c */ /* 0x000fee0003f2f008 */
[-C--:B---3--:R-:W-:Y:S01]  /*3f40*/  HMMA.16816.F32 R52, R64, R100.reuse, RZ ;  /* 0x000000644034723c */ /* 0x088fe200000018ff */
[----:B------:R3:W-:Y:S03]  /*3f50*/  I2F R187, R162 ;  /* 0x000000a200bb7306 */ /* 0x0007e60000201400 */
[C---:B--2---:R-:W-:Y:S04]  /*3f60*/  IADD3 R160, R159.reuse, 0xf, RZ ;  /* 0x0000000f9fa07810 */ /* 0x044fe80007ffe0ff */
[C---:B------:R-:W-:Y:S01]  /*3f70*/  HMMA.16816.F32 R56, R60.reuse, R100, RZ ;  /* 0x000000643c38723c */ /* 0x040fe200000018ff */
[----:B------:R-:W-:Y:S03]  /*3f80*/  ISETP.GE.AND P0, PT, R160, RZ, PT ;  /* 0x000000ffa000720c */ /* 0x000fe60003f06270 */
[----:B----4-:R-:W-:Y:S04]  /*3f90*/  IADD3 R161, R159, -0x38, RZ ;  /* 0xffffffc89fa17810 */ /* 0x010fe80007ffe0ff */
[-C--:B------:R-:W-:Y:S01]  /*3fa0*/  HMMA.16816.F32 R60, R60, R102.reuse, RZ ;  /* 0x000000663c3c723c */ /* 0x080fe200000018ff */
[----:B------:R-:W-:Y:S05]  /*3fb0*/  ISETP.GE.AND P3, PT, R161, RZ, PT ;  /* 0x000000ffa100720c */ /* 0x000fea0003f66270 */
[C---:B------:R-:W-:Y:S02]  /*3fc0*/  @!P0 IADD3 R160, -R159.reuse, -0xf, RZ ;  /* 0xfffffff19fa08810 */ /* 0x040fe40007ffe1ff */
[----:B------:R-:W-:Y:S01]  /*3fd0*/  HMMA.16816.F32 R64, R64, R102, RZ ;  /* 0x000000664040723c */ /* 0x000fe200000018ff */
[----:B------:R2:W4:Y:S01]  /*3fe0*/  LDSM.16.M88.4 R100, [R0+0x1000] ;  /* 0x001000000064783b */ /* 0x0005220000000200 */
[----:B------:R2:W-:Y:S01]  /*3ff0*/  I2F R191, R160 ;  /* 0x000000a000bf7306 */ /* 0x0005e20000201400 */
[----:B------:R-:W-:Y:S01]  /*4000*/  PLOP3.LUT P0, PT, PT, PT, UP0, 0x80, 0x0 ;  /* 0x000000000000781c */ /* 0x000fe20003f0f008 */
[----:B---3--:R-:W-:Y:S02]  /*4010*/  IMAD.U32 R162, RZ, RZ, UR10 ;  /* 0x0000000affa27e24 */ /* 0x008fe4000f8e00ff */
[C---:B------:R-:W-:Y:S02]  /*4020*/  @!P3 IADD3 R161, -R159.reuse, 0x38, RZ ;  /* 0x000000389fa1b810 */ /* 0x040fe40007ffe1ff */
[-C--:B-1----:R-:W-:Y:S01]  /*4030*/  HMMA.16816.F32 R4, R104, R108.reuse, R4 ;  /* 0x0000006c6804723c */ /* 0x082fe20000001804 */
[----:B------:R-:W-:Y:S03]  /*4040*/  PLOP3.LUT P3, PT, PT, PT, UP0, 0x80, 0x0 ;  /* 0x000000000000781c */ /* 0x000fe60003f6f008 */
[----:B------:R1:W-:Y:S01]  /*4050*/  I2F R197, R161 ;  /* 0x000000a100c57306 */ /* 0x0003e20000201400 */
[----:B--2---:R-:W-:Y:S01]  /*4060*/  IADD3 R0, R159, -0x39, RZ ;  /* 0xffffffc79f007810 */ /* 0x004fe20007ffe0ff */
[----:B------:R-:W-:Y:S03]  /*4070*/  IMAD R160, R162, 0x80, R196 ;  /* 0x00000080a2a07824 */ /* 0x000fe600078e02c4 */
[----:B------:R-:W-:Y:S02]  /*4080*/  ISETP.GE.AND P2, PT, R0, RZ, PT ;  /* 0x000000ff0000720c */ /* 0x000fe40003f46270 */
[----:B------:R-:W-:Y:S11]  /*4090*/  @P5 ISETP.GE.AND P5, PT, R160, UR5, PT ;  /* 0x00000005a0005c0c */ /* 0x000ff6000bfa6270 */
[----:B------:R-:W-:Y:S02]  /*40a0*/  @!UPT UIADD3 URZ, URZ, URZ, URZ ;  /* 0x0000003f3f3ff290 */ /* 0x000fe4000fffe03f */
[----:B------:R-:W-:Y:S02]  /*40b0*/  FFMA.FTZ R7, R195, -UR4, R7 ;  /* 0x80000004c3077c23 */ /* 0x000fe40008010007 */
[----:B------:R-:W-:Y:S01]  /*40c0*/  FFMA.FTZ R5, R166, -UR4, R5 ;  /* 0x80000004a6057c23 */ /* 0x000fe20008010005 */
[----:B-1----:R-:W-:Y:S01]  /*40d0*/  @P1 IADD3 R161, R160, 0x1, RZ ;  /* 0x00000001a0a11810 */ /* 0x002fe20007ffe0ff */
[----:B------:R-:W-:Y:S01]  /*40e0*/  FFMA.FTZ R4, R165, -UR4, R4 ;  /* 0x80000004a5047c23 */ /* 0x000fe20008010004 */
[----:B-----5:R-:W-:Y:S01]  /*40f0*/  FSETP.NEU.FTZ.AND P1, PT, R245, -INF , PT ;  /* 0xff800000f500780b */ /* 0x020fe20003f3d000 */
[----:B------:R-:W-:Y:S01]  /*4100*/  FFMA.FTZ R6, R194, -UR4, R6 ;  /* 0x80000004c2067c23 */ /* 0x000fe20008010006 */
[----:B------:R-:W-:Y:S01]  /*4110*/  @P4 ISETP.GE.AND P4, PT, R161, UR5, PT ;  /* 0x00000005a1004c0c */ /* 0x000fe2000bf86270 */
[C---:B----4-:R-:W-:Y:S01]  /*4120*/  HMMA.16816.F32 R8, R100.reuse, R108, R8 ;  /* 0x0000006c6408723c */ /* 0x050fe20000001808 */
[----:B------:R-:W-:Y:S01]  /*4130*/  @!P2 IADD3 R0, -R159, 0x39, RZ ;  /* 0x000000399f00a810 */ /* 0x000fe20007ffe1ff */
[----:B------:R-:W-:Y:S01]  /*4140*/  FMUL.FTZ R159, R245, 1.4426950216293334961 ;  /* 0x3fb8aa3bf59f7820 */ /* 0x000fe20000410000 */
[----:B------:R-:W-:Y:S02]  /*4150*/  PLOP3.LUT P2, PT, PT, PT, UP0, 0x80, 0x0 ;  /* 0x000000000000781c */ /* 0x000fe40003f4f008 */
[----:B------:R1:W-:Y:S01]  /*4160*/  I2F R196, R0 ;  /* 0x0000000000c47306 */ /* 0x0003e20000201400 */
[----:B------:R-:W-:Y:S01]  /*4170*/  @P0 FSEL R4, R4, -INF , !P5 ;  /* 0xff80000004040808 */ /* 0x000fe20006800000 */
[----:B------:R-:W-:Y:S01]  /*4180*/  FMUL.FTZ R109, R246, 1.4426950216293334961 ;  /* 0x3fb8aa3bf66d7820 */ /* 0x000fe20000410000 */
[----:B------:R-:W-:Y:S01]  /*4190*/  FSEL R159, R159, RZ, P1 ;  /* 0x000000ff9f9f7208 */ /* 0x000fe20000800000 */
[----:B------:R-:W-:Y:S01]  /*41a0*/  FMUL.FTZ R108, R243, 1.4426950216293334961 ;  /* 0x3fb8aa3bf36c7820 */ /* 0x000fe20000410000 */
[----:B------:R-:W-:Y:S01]  /*41b0*/  PLOP3.LUT P1, PT, PT, PT, UP0, 0x80, 0x0 ;  /* 0x000000000000781c */ /* 0x000fe20003f2f008 */
[-C--:B------:R-:W-:Y:S01]  /*41c0*/  HMMA.16816.F32 R12, R100, R110.reuse, R12 ;  /* 0x0000006e640c723c */ /* 0x080fe2000000180c */
[----:B------:R-:W-:Y:S01]  /*41d0*/  PLOP3.LUT P0, PT, PT, PT, UP0, 0x80, 0x0 ;  /* 0x000000000000781c */ /* 0x000fe20003f0f008 */
[----:B------:R-:W-:Y:S03]  /*41e0*/  FFMA.FTZ R4, R4, c[0x0][0x23c], -R159 ;  /* 0x00008f0004047a23 */ /* 0x000fe6000001089f */
[----:B------:R-:W-:Y:S01]  /*41f0*/  @P2 FSEL R5, R5, -INF , !P4 ;  /* 0xff80000005052808 */ /* 0x000fe20006000000 */
[----:B------:R2:W-:Y:S01]  /*4200*/  MUFU.EX2 R250, R4 ;  /* 0x0000000400fa7308 */ /* 0x0005e20000000800 */
[----:B------:R-:W-:Y:S01]  /*4210*/  FSETP.NEU.FTZ.AND P2, PT, R246, -INF , PT ;  /* 0xff800000f600780b */ /* 0x000fe20003f5d000 */
[C---:B------:R-:W-:Y:S04]  /*4220*/  HMMA.16816.F32 R16, R104.reuse, R110, R16 ;  /* 0x0000006e6810723c */ /* 0x040fe80000001810 */
[----:B------:R-:W-:Y:S01]  /*4230*/  @P1 FSEL R7, R7, -INF , !P4 ;  /* 0xff80000007071808 */ /* 0x000fe20006000000 */
[----:B------:R-:W-:Y:S01]  /*4240*/  FFMA.FTZ R9, R164, -UR4, R9 ;  /* 0x80000004a4097c23 */ /* 0x000fe20008010009 */
[----:B------:R-:W-:Y:S01]  /*4250*/  PLOP3.LUT P1, PT, PT, PT, UP0, 0x80, 0x0 ;  /* 0x000000000000781c */ /* 0x000fe20003f2f008 */
[----:B------:R-:W-:Y:S01]  /*4260*/  FFMA.FTZ R11, R186, -UR4, R11 ;  /* 0x80000004ba0b7c23 */ /* 0x000fe2000801000b */
[----:B------:R-:W-:Y:S01]  /*4270*/  FSEL R109, R109, RZ, P2 ;  /* 0x000000ff6d6d7208 */ /* 0x000fe20001000000 */
[----:B------:R-:W-:Y:S01]  /*4280*/  FFMA.FTZ R5, R5, c[0x0][0x23c], -R159 ;  /* 0x00008f0005057a23 */ /* 0x000fe2000001089f */
[----:B------:R-:W-:Y:S02]  /*4290*/  FSETP.NEU.FTZ.AND P2, PT, R243, -INF , PT ;  /* 0xff800000f300780b */ /* 0x000fe40003f5d000 */
[----:B-1----:R-:W-:Y:S01]  /*42a0*/  FMUL.FTZ R0, R244, 1.4426950216293334961 ;  /* 0x3fb8aa3bf4007820 */ /* 0x002fe20000410000 */
[----:B------:R-:W-:Y:S01]  /*42b0*/  MUFU.EX2 R249, R5 ;  /* 0x0000000500f97308 */ /* 0x000fe20000000800 */
[----:B------:R-:W-:Y:S01]  /*42c0*/  FSEL R108, R108, RZ, P2 ;  /* 0x000000ff6c6c7208 */ /* 0x000fe20001000000 */
[--C-:B------:R-:W-:Y:S01]  /*42d0*/  FFMA.FTZ R7, R7, c[0x0][0x23c], -R109.reuse ;  /* 0x00008f0007077a23 */ /* 0x100fe2000001086d */
[----:B------:R-:W-:Y:S01]  /*42e0*/  @P0 FSEL R6, R6, -INF , !P5 ;  /* 0xff80000006060808 */ /* 0x000fe20006800000 */
[----:B------:R-:W-:Y:S01]  /*42f0*/  FFMA.FTZ R12, R169, -UR4, R12 ;  /* 0x80000004a90c7c23 */ /* 0x000fe2000801000c */
[----:B------:R-:W-:Y:S01]  /*4300*/  PLOP3.LUT P2, PT, PT, PT, UP0, 0x80, 0x0 ;  /* 0x000000000000781c */ /* 0x000fe20003f4f008 */
[----:B------:R-:W-:Y:S01]  /*4310*/  FFMA.FTZ R8, R163, -UR4, R8 ;  /* 0x80000004a3087c23 */ /* 0x000fe20008010008 */
[----:B------:R-:W-:Y:S01]  /*4320*/  @P1 FSEL R9, R9, -INF , !P4 ;  /* 0xff80000009091808 */ /* 0x000fe20006000000 */
[----:B------:R-:W-:Y:S01]  /*4330*/  FFMA.FTZ R6, R6, c[0x0][0x23c], -R109 ;  /* 0x00008f0006067a23 */ /* 0x000fe2000001086d */
[----:B------:R-:W-:Y:S01]  /*4340*/  FSETP.NEU.FTZ.AND P1, PT, R244, -INF , PT ;  /* 0xff800000f400780b */ /* 0x000fe20003f3d000 */
[----:B------:R-:W-:Y:S01]  /*4350*/  MUFU.EX2 R252, R7 ;  /* 0x0000000700fc7308 */ /* 0x000fe20000000800 */
[----:B--2---:R-:W-:Y:S01]  /*4360*/  @P3 IADD3 R4, R160, 0x8, RZ ;  /* 0x00000008a0043810 */ /* 0x004fe20007ffe0ff */
[----:B------:R-:W-:Y:S01]  /*4370*/  FFMA.FTZ R9, R9, c[0x0][0x23c], -R108 ;  /* 0x00008f0009097a23 */ /* 0x000fe2000001086c */
[----:B------:R-:W-:Y:S01]  /*4380*/  FSEL R0, R0, RZ, P1 ;  /* 0x000000ff00007208 */ /* 0x000fe20000800000 */
[----:B------:R-:W-:Y:S01]  /*4390*/  FFMA.FTZ R14, R163, -UR4, R14 ;  /* 0x80000004a30e7c23 */ /* 0x000fe2000801000e */
[----:B------:R-:W-:Y:S01]  /*43a0*/  PLOP3.LUT P1, PT, PT, PT, UP0, 0x80, 0x0 ;  /* 0x000000000000781c */ /* 0x000fe20003f2f008 */
[----:B------:R-:W-:Y:S01]  /*43b0*/  FFMA.FTZ R10, R185, -UR4, R10 ;  /* 0x80000004b90a7c23 */ /* 0x000fe2000801000a */
[----:B------:R-:W-:Y:S01]  /*43c0*/  PLOP3.LUT P3, PT, PT, PT, UP0, 0x80, 0x0 ;  /* 0x000000000000781c */ /* 0x000fe20003f6f008 */
[----:B------:R-:W-:Y:S01]  /*43d0*/  FFMA.FTZ R13, R170, -UR4, R13 ;  /* 0x80000004aa0d7c23 */ /* 0x000fe2000801000d */
[----:B------:R-:W-:Y:S01]  /*43e0*/  @P6 ISETP.GE.AND P6, PT, R4, UR5, PT ;  /* 0x0000000504006c0c */ /* 0x000fe2000bfc6270 */
[----:B------:R1:W-:Y:S01]  /*43f0*/  MUFU.EX2 R213, R9 ;  /* 0x0000000900d57308 */ /* 0x0003e20000000800 */
[----:B------:R-:W-:Y:S01]  /*4400*/  @P2 IADD3 R4, R160, 0x9, RZ ;  /* 0x00000009a0042810 */ /* 0x000fe20007ffe0ff */
[----:B------:R-:W-:Y:S01]  /*4410*/  FFMA.FTZ R15, R164, -UR4, R15 ;  /* 0x80000004a40f7c23 */ /* 0x000fe2000801000f */
[----:B------:R-:W-:Y:S01]  /*4420*/  PLOP3.LUT P2, PT, PT, PT, UP0, 0x80, 0x0 ;  /* 0x000000000000781c */ /* 0x000fe20003f4f008 */
[----:B------:R-:W-:Y:S01]  /*4430*/  FFMA.FTZ R19, R166, -UR4, R19 ;  /* 0x80000004a6137c23 */ /* 0x000fe20008010013 */
[----:B------:R-:W-:Y:S01]  /*4440*/  PLOP3.LUT P0, PT, PT, PT, UP0, 0x80, 0x0 ;  /* 0x000000000000781c */ /* 0x000fe20003f0f008 */
[----:B------:R-:W-:Y:S02]  /*4450*/  FFMA.FTZ R18, R165, -UR4, R18 ;  /* 0x80000004a5127c23 */ /* 0x000fe40008010012 */
[----:B------:R-:W-:Y:S01]  /*4460*/  @P1 FSEL R11, R11, -INF , !P4 ;  /* 0xff8000000b0b1808 */ /* 0x000fe20006000000 */
[----:B------:R-:W-:Y:S01]  /*4470*/  FFMA.FTZ R16, R167, -UR4, R16 ;  /* 0x80000004a7107c23 */ /* 0x000fe20008010010 */
[----:B------:R2:W-:Y:S01]  /*4480*/  MUFU.EX2 R212, R6 ;  /* 0x0000000600d47308 */ /* 0x0005e20000000800 */
[----:B------:R-:W-:Y:S01]  /*4490*/  @P3 ISETP.GE.AND P3, PT, R4, UR5, PT ;  /* 0x0000000504003c0c */ /* 0x000fe2000bf66270 */
[----:B------:R-:W-:Y:S01]  /*44a0*/  FFMA.FTZ R17, R168, -UR4, R17 ;  /* 0x80000004a8117c23 */ /* 0x000fe20008010011 */
[----:B------:R-:W-:Y:S01]  /*44b0*/  PLOP3.LUT P1, PT, PT, PT, UP0, 0x80, 0x0 ;  /* 0x000000000000781c */ /* 0x000fe20003f2f008 */
[----:B------:R-:W-:Y:S01]  /*44c0*/  FFMA.FTZ R11, R11, c[0x0][0x23c], -R0 ;  /* 0x00008f000b0b7a23 */ /* 0x000fe20000010800 */
[----:B------:R-:W-:Y:S03]  /*44d0*/  PLOP3.LUT P4, PT, PT, PT, UP0, 0x80, 0x0 ;  /* 0x000000000000781c */ /* 0x000fe60003f8f008 */
[----:B------:R-:W-:Y:S02]  /*44e0*/  @P0 FSEL R8, R8, -INF , !P5 ;  /* 0xff80000008080808 */ /* 0x000fe40006800000 */
[----:B------:R3:W-:Y:S01]  /*44f0*/  MUFU.EX2 R186, R11 ;  /* 0x0000000b00ba7308 */ /* 0x0007e20000000800 */
[----:B------:R-:W-:Y:S02]  /*4500*/  PLOP3.LUT P0, PT, PT, PT, UP0, 0x80, 0x0 ;  /* 0x000000000000781c */ /* 0x000fe40003f0f008 */
[--C-:B------:R-:W-:Y:S01]  /*4510*/  FFMA.FTZ R8, R8, c[0x0][0x23c], -R108.reuse ;  /* 0x00008f0008087a23 */ /* 0x100fe2000001086c */
[----:B-1----:R-:W4:Y:S02]  /*4520*/  LDL R9, [R1+0x4] ;  /* 0x0000040001097983 */ /* 0x002f240000100800 */
[----:B------:R-:W-:Y:S02]  /*4530*/  @P1 FSEL R13, R13, -INF , !P3 ;  /* 0xff8000000d0d1808 */ /* 0x000fe40005800000 */
[----:B------:R-:W-:Y:S02]  /*4540*/  PLOP3.LUT P1, PT, PT, PT, UP0, 0x80, 0x0 ;  /* 0x000000000000781c */ /* 0x000fe40003f2f008 */
[----:B------:R1:W1:Y:S01]  /*4550*/  MUFU.EX2 R214, R8 ;  /* 0x0000000800d67308 */ /* 0x0002620000000800 */
[----:B------:R-:W-:Y:S01]  /*4560*/  FFMA.FTZ R13, R13, c[0x0][0x23c], -R108 ;  /* 0x00008f000d0d7a23 */ /* 0x000fe2000001086c */
[----:B--2---:R-:W2:Y:S02]  /*4570*/  LDSM.16.M88.4 R4, [R145+0x6400] ;  /* 0x006400009104783b */ /* 0x004ea40000000200 */
[----:B------:R-:W-:Y:S02]  /*4580*/  @P0 FSEL R10, R10, -INF , !P5 ;  /* 0xff8000000a0a0808 */ /* 0x000fe40006800000 */
[----:B------:R-:W-:Y:S02]  /*4590*/  PLOP3.LUT P0, PT, PT, PT, UP0, 0x80, 0x0 ;  /* 0x000000000000781c */ /* 0x000fe40003f0f008 */
[----:B------:R-:W-:Y:S02]  /*45a0*/  PLOP3.LUT P5, PT, PT, PT, UP0, 0x80, 0x0 ;  /* 0x000000000000781c */ /* 0x000fe40003faf008 */
[----:B------:R1:W-:Y:S01]  /*45b0*/  MUFU.EX2 R251, R13 ;  /* 0x0000000d00fb7308 */ /* 0x0003e20000000800 */
[----:B------:R-:W-:Y:S01]  /*45c0*/  @P1 FSEL R15, R15, -INF , !P3 ;  /* 0xff8000000f0f1808 */ /* 0x000fe20005800000 */
[--C-:B------:R-:W-:Y:S01]  /*45d0*/  FFMA.FTZ R10, R10, c[0x0][0x23c], -R0.reuse ;  /* 0x00008f000a0a7a23 */ /* 0x100fe20000010800 */
[----:B------:R-:W-:Y:S01]  /*45e0*/  PLOP3.LUT P1, PT, PT, PT, UP0, 0x80, 0x0 ;  /* 0x000000000000781c */ /* 0x000fe20003f2f008 */
[----:B---3--:R-:W3:Y:S02]  /*45f0*/  LDL R11, [R1+0x8] ;  /* 0x00000800010b7983 */ /* 0x008ee40000100800 */
[----:B------:R-:W-:Y:S04]  /*4600*/  FFMA.FTZ R15, R15, c[0x0][0x23c], -R0 ;  /* 0x00008f000f0f7a23 */ /* 0x000fe80000010800 */
[----:B------:R2:W-:Y:S01]  /*4610*/  MUFU.EX2 R185, R10 ;  /* 0x0000000a00b97308 */ /* 0x0005e20000000800 */
[----:B------:R-:W-:Y:S02]  /*4620*/  @P0 FSEL R12, R12, -INF , !P6 ;  /* 0xff8000000c0c0808 */ /* 0x000fe40007000000 */
[----:B------:R-:W-:Y:S02]  /*4630*/  PLOP3.LUT P0, PT, PT, PT, UP0, 0x80, 0x0 ;  /* 0x000000000000781c */ /* 0x000fe40003f0f008 */
[----:B-1----:R-:W-:Y:S01]  /*4640*/  @P4 IADD3 R8, R160, 0x10, RZ ;  /* 0x00000010a0084810 */ /* 0x002fe20007ffe0ff */
[----:B------:R-:W-:Y:S01]  /*4650*/  FFMA.FTZ R12, R12, c[0x0][0x23c], -R108 ;  /* 0x00008f000c0c7a23 */ /* 0x000fe2000001086c */
[----:B------:R-:W-:Y:S02]  /*4660*/  @P1 FSEL R17, R17, -INF , !P3 ;  /* 0xff80000011111808 */ /* 0x000fe40005800000 */
[----:B------:R-:W-:Y:S01]  /*4670*/  PLOP3.LUT P1, PT, PT, PT, UP0, 0x80, 0x0 ;  /* 0x000000000000781c */ /* 0x000fe20003f2f008 */
[----:B------:R1:W1:Y:S01]  /*4680*/  MUFU.EX2 R162, R12 ;  /* 0x0000000c00a27308 */ /* 0x0002620000000800 */
[----:B------:R-:W-:Y:S01]  /*4690*/  PLOP3.LUT P4, PT, PT, PT, UP0, 0x80, 0x0 ;  /* 0x000000000000781c */ /* 0x000fe20003f8f008 */
[----:B------:R-:W-:Y:S01]  /*46a0*/  FFMA.FTZ R17, R17, c[0x0][0x23c], -R159 ;  /* 0x00008f0011117a23 */ /* 0x000fe2000001089f */
[----:B------:R-:W-:Y:S01]  /*46b0*/  @P5 ISETP.GE.AND P5, PT, R8, UR5, PT ;  /* 0x0000000508005c0c */ /* 0x000fe2000bfa6270 */
[----:B------:R-:W-:Y:S01]  /*46c0*/  IMAD.MOV.U32 R13, RZ, RZ, R214 ;  /* 0x000000ffff0d7224 */ /* 0x000fe200078e00d6 */
[----:B------:R-:W-:Y:S02]  /*46d0*/  @P2 IADD3 R8, R160, 0x11, RZ ;  /* 0x00000011a0082810 */ /* 0x000fe40007ffe0ff */
[----:B------:R-:W-:Y:S02]  /*46e0*/  @P0 FSEL R14, R14, -INF , !P6 ;  /* 0xff8000000e0e0808 */ /* 0x000fe40007000000 */
[----:B------:R-:W-:Y:S01]  /*46f0*/  PLOP3.LUT P0, PT, PT, PT, UP0, 0x80, 0x0 ;  /* 0x000000000000781c */ /* 0x000fe20003f0f008 */
[----:B------:R-:W-:Y:S01]  /*4700*/  MUFU.EX2 R231, R17 ;  /* 0x0000001100e77308 */ /* 0x000fe20000000800 */
[----:B------:R-:W-:Y:S01]  /*4710*/  PLOP3.LUT P2, PT, PT, PT, UP0, 0x80, 0x0 ;  /* 0x000000000000781c */ /* 0x000fe20003f4f008 */
[----:B------:R-:W-:Y:S01]  /*4720*/  FFMA.FTZ R14, R14, c[0x0][0x23c], -R0 ;  /* 0x00008f000e0e7a23 */ /* 0x000fe20000010800 */
[----:B------:R-:W-:Y:S01]  /*4730*/  @P1 FSEL R19, R19, -INF , !P3 ;  /* 0xff80000013131808 */ /* 0x000fe20005800000 */
[-C--:B--2---:R-:W-:Y:S01]  /*4740*/  HMMA.16816.F32 R20, R104, R4.reuse, R20 ;  /* 0x000000046814723c */ /* 0x084fe20000001814 */
[----:B------:R-:W-:Y:S01]  /*4750*/  @P4 ISETP.GE.AND P4, PT, R8, UR5, PT ;  /* 0x0000000508004c0c */ /* 0x000fe2000bf86270 */
[----:B------:R-:W-:Y:S01]  /*4760*/  IMAD.MOV.U32 R10, RZ, RZ, R212 ;  /* 0x000000ffff0a7224 */ /* 0x000fe200078e00d4 */
[----:B------:R-:W-:Y:S01]  /*4770*/  PLOP3.LUT P1, PT, PT, PT, UP0, 0x80, 0x0 ;  /* 0x000000000000781c */ /* 0x000fe20003f2f008 */
[----:B------:R-:W-:Y:S01]  /*4780*/  FFMA.FTZ R19, R19, c[0x0][0x23c], -R109 ;  /* 0x00008f0013137a23 */ /* 0x000fe2000001086d */
[----:B------:R-:W-:Y:S01]  /*4790*/  PLOP3.LUT P3, PT, PT, PT, UP0, 0x80, 0x0 ;  /* 0x000000000000781c */ /* 0x000fe20003f6f008 */
[----:B------:R2:W2:Y:S02]  /*47a0*/  MUFU.EX2 R161, R14 ;  /* 0x0000000e00a17308 */ /* 0x0004a40000000800 */
[----:B------:R-:W-:Y:S01]  /*47b0*/  @P0 FSEL R16, R16, -INF , !P6 ;  /* 0xff80000010100808 */ /* 0x000fe20007000000 */
[C---:B------:R-:W-:Y:S01]  /*47c0*/  HMMA.16816.F32 R24, R100.reuse, R4, R24 ;  /* 0x000000046418723c */ /* 0x040fe20000001818 */
[----:B------:R-:W-:Y:S02]  /*47d0*/  PLOP3.LUT P0, PT, PT, PT, UP0, 0x80, 0x0 ;  /* 0x000000000000781c */ /* 0x000fe40003f0f008 */
[----:B-1----:R-:W-:Y:S02]  /*47e0*/  IMAD.MOV.U32 R12, RZ, RZ, R213 ;  /* 0x000000ffff0c7224 */ /* 0x002fe400078e00d5 */
[----:B------:R-:W-:Y:S02]  /*47f0*/  FFMA.FTZ R16, R16, c[0x0][0x23c], -R159 ;  /* 0x00008f0010107a23 */ /* 0x000fe4000001089f */
[----:B------:R-:W-:Y:S01]  /*4800*/  MUFU.EX2 R237, R19 ;  /* 0x0000001300ed7308 */ /* 0x000fe20000000800 */
[-C--:B------:R-:W-:Y:S01]  /*4810*/  HMMA.16816.F32 R28, R100, R6.reuse, R28 ;  /* 0x00000006641c723c */ /* 0x080fe2000000181c */
[----:B------:R-:W-:Y:S02]  /*4820*/  @P3 IADD3 R4, R160, 0x18, RZ ;  /* 0x00000018a0043810 */ /* 0x000fe40007ffe0ff */
[----:B------:R-:W-:Y:S03]  /*4830*/  PLOP3.LUT P3, PT, PT, PT, UP0, 0x80, 0x0 ;  /* 0x000000000000781c */ /* 0x000fe60003f6f008 */
[----:B------:R-:W-:Y:S01]  /*4840*/  @P0 FSEL R18, R18, -INF , !P6 ;  /* 0xff80000012120808 */ /* 0x000fe20007000000 */
[----:B------:R-:W-:Y:S01]  /*4850*/  FFMA.FTZ R21, R174, -UR4, R21 ;  /* 0x80000004ae157c23 */ /* 0x000fe20008010015 */
[----:B------:R-:W-:Y:S01]  /*4860*/  PLOP3.LUT P0, PT, PT, PT, UP0, 0x80, 0x0 ;  /* 0x000000000000781c */ /* 0x000fe20003f0f008 */
[----:B------:R-:W-:Y:S01]  /*4870*/  MUFU.EX2 R232, R16 ;  /* 0x0000001000e87308 */ /* 0x000fe20000000800 */
[----:B------:R-:W-:Y:S01]  /*4880*/  PLOP3.LUT P6, PT, PT, PT, UP0, 0x80, 0x0 ;  /* 0x000000000000781c */ /* 0x000fe20003fcf008 */
[C---:B------:R-:W-:Y:S01]  /*4890*/  HMMA.16816.F32 R32, R104.reuse, R6, R32 ;  /* 0x000000066820723c */ /* 0x040fe20000001820 */
[----:B------:R-:W-:Y:S01]  /*48a0*/  @P1 FSEL R21, R21, -INF , !P4 ;  /* 0xff80000015151808 */ /* 0x000fe20006000000 */
[----:B------:R-:W-:Y:S01]  /*48b0*/  FFMA.FTZ R20, R173, -UR4, R20 ;  /* 0x80000004ad147c23 */ /* 0x000fe20008010014 */
[----:B------:R-:W-:Y:S01]  /*48c0*/  PLOP3.LUT P1, PT, PT, PT, UP0, 0x80, 0x0 ;  /* 0x000000000000781c */ /* 0x000fe20003f2f008 */
[----:B------:R-:W-:Y:S02]  /*48d0*/  FFMA.FTZ R23, R168, -UR4, R23 ;  /* 0x80000004a8177c23 */ /* 0x000fe40008010017 */
[----:B------:R-:W-:Y:S02]  /*48e0*/  FFMA.FTZ R22, R167, -UR4, R22 ;  /* 0x80000004a7167c23 */ /* 0x000fe40008010016 */
[----:B------:R1:W1:Y:S01]  /*48f0*/  MUFU.EX2 R212, R15 ;  /* 0x0000000f00d47308 */ /* 0x0002620000000800 */
[----:B------:R-:W-:Y:S03]  /*4900*/  FFMA.FTZ R25, R172, -UR4, R25 ;  /* 0x80000004ac197c23 */ /* 0x000fe60008010019 */
[----:B------:R-:W-:Y:S01]  /*4910*/  @P0 FSEL R20, R20, -INF , !P5 ;  /* 0xff80000014140808 */ /* 0x000fe20006800000 */
[----:B------:R-:W-:Y:S01]  /*4920*/  FFMA.FTZ R24, R171, -UR4, R24 ;  /* 0x80000004ab187c23 */ /* 0x000fe20008010018 */
[----:B------:R-:W-:Y:S01]  /*4930*/  PLOP3.LUT P0, PT, PT, PT, UP0, 0x80, 0x0 ;  /* 0x000000000000781c */ /* 0x000fe20003f0f008 */
[----:B------:R-:W-:Y:S01]  /*4940*/  FFMA.FTZ R27, R170, -UR4, R27 ;  /* 0x80000004aa1b7c23 */ /* 0x000fe2000801001b */
[----:B------:R-:W-:Y:S01]  /*4950*/  @P1 FSEL R23, R23, -INF , !P4 ;  /* 0xff80000017171808 */ /* 0x000fe20006000000 */
[----:B------:R-:W-:Y:S01]  /*4960*/  FFMA.FTZ R26, R169, -UR4, R26 ;  /* 0x80000004a91a7c23 */ /* 0x000fe2000801001a */
[----:B------:R-:W-:Y:S01]  /*4970*/  PLOP3.LUT P1, PT, PT, PT, UP0, 0x80, 0x0 ;  /* 0x000000000000781c */ /* 0x000fe20003f2f008 */
[----:B------:R-:W-:Y:S01]  /*4980*/  FFMA.FTZ R29, R178, -UR4, R29 ;  /* 0x80000004b21d7c23 */ /* 0x000fe2000801001d */
[----:B------:R-:W-:Y:S01]  /*4990*/  @P6 ISETP.GE.AND P6, PT, R4, UR5, PT ;  /* 0x0000000504006c0c */ /* 0x000fe2000bfc6270 */
[----:B------:R-:W-:Y:S01]  /*49a0*/  FFMA.FTZ R28, R177, -UR4, R28 ;  /* 0x80000004b11c7c23 */ /* 0x000fe2000801001c */
[----:B------:R-:W-:Y:S01]  /*49b0*/  @P2 IADD3 R4, R160, 0x19, RZ ;  /* 0x00000019a0042810 */ /* 0x000fe20007ffe0ff */
[----:B------:R-:W-:Y:S01]  /*49c0*/  FFMA.FTZ R31, R172, -UR4, R31 ;  /* 0x80000004ac1f7c23 */ /* 0x000fe2000801001f */
[----:B------:R-:W-:Y:S01]  /*49d0*/  PLOP3.LUT P2, PT, PT, PT, UP0, 0x80, 0x0 ;  /* 0x000000000000781c */ /* 0x000fe20003f4f008 */
[----:B------:R-:W-:Y:S01]  /*49e0*/  FFMA.FTZ R30, R171, -UR4, R30 ;  /* 0x80000004ab1e7c23 */ /* 0x000fe2000801001e */
[----:B------:R-:W-:Y:S01]  /*49f0*/  @P3 ISETP.GE.AND P3, PT, R4, UR5, PT ;  /* 0x0000000504003c0c */ /* 0x000fe2000bf66270 */
[----:B------:R-:W-:Y:S01]  /*4a00*/  FFMA.FTZ R33, R176, -UR4, R33 ;  /* 0x80000004b0217c23 */ /* 0x000fe20008010021 */
[----:B------:R-:W-:Y:S01]  /*4a10*/  @P0 FSEL R22, R22, -INF , !P5 ;  /* 0xff80000016160808 */ /* 0x000fe20006800000 */
[----:B------:R-:W1:Y:S01]  /*4a20*/  LDSM.16.M88.4 R4, [R145+0x6800] ;  /* 0x006800009104783b */ /* 0x000e620000000200 */
[----:B------:R-:W-:Y:S01]  /*4a30*/  PLOP3.LUT P0, PT, PT, PT, UP0, 0x80, 0x0 ;  /* 0x000000000000781c */ /* 0x000fe20003f0f008 */
[----:B------:R-:W-:Y:S01]  /*4a40*/  FFMA.FTZ R32, R175, -UR4, R32 ;  /* 0x80000004af207c23 */ /* 0x000fe20008010020 */
[----:B------:R-:W-:Y:S01]  /*4a50*/  @P1 FSEL R25, R25, -INF , !P4 ;  /* 0xff80000019191808 */ /* 0x000fe20006000000 */
[----:B------:R-:W-:Y:S01]  /*4a60*/  FFMA.FTZ R35, R174, -UR4, R35 ;  /* 0x80000004ae237c23 */ /* 0x000fe20008010023 */
[----:B------:R-:W-:Y:S01]  /*4a70*/  PLOP3.LUT P1, PT, PT, PT, UP0, 0x80, 0x0 ;  /* 0x000000000000781c */ /* 0x000fe20003f2f008 */
[----:B------:R-:W-:Y:S02]  /*4a80*/  FFMA.FTZ R34, R173, -UR4, R34 ;  /* 0x80000004ad227c23 */ /* 0x000fe40008010022 */
[----:B------:R-:W-:Y:S02]  /*4a90*/  FFMA.FTZ R18, R18, c[0x0][0x23c], -R109 ;  /* 0x00008f0012127a23 */ /* 0x000fe4000001086d */
[----:B--2---:R-:W-:Y:S02]  /*4aa0*/  IMAD.MOV.U32 R14, RZ, RZ, R162 ;  /* 0x000000ffff0e7224 */ /* 0x004fe400078e00a2 */
[----:B------:R-:W-:Y:S01]  /*4ab0*/  MUFU.EX2 R238, R18 ;  /* 0x0000001200ee7308 */ /* 0x000fe20000000800 */
[----:B-1----:R-:W-:Y:S01]  /*4ac0*/  IMAD.MOV.U32 R15, RZ, RZ, R186 ;  /* 0x000000ffff0f7224 */ /* 0x002fe200078e00ba */
[----:B------:R-:W-:Y:S01]  /*4ad0*/  @P0 FSEL R24, R24, -INF , !P5 ;  /* 0xff80000018180808 */ /* 0x000fe20006800000 */
[--C-:B------:R-:W-:Y:S01]  /*4ae0*/  FFMA.FTZ R20, R20, c[0x0][0x23c], -R159.reuse ;  /* 0x00008f0014147a23 */ /* 0x100fe2000001089f */
[----:B------:R-:W-:Y:S01]  /*4af0*/  PLOP3.LUT P0, PT, PT, PT, UP0, 0x80, 0x0 ;  /* 0x000000000000781c */ /* 0x000fe20003f0f008 */
[----:B------:R-:W-:Y:S01]  /*4b00*/  FFMA.FTZ R21, R21, c[0x0][0x23c], -R159 ;  /* 0x00008f0015157a23 */ /* 0x000fe2000001089f */
[----:B------:R-:W-:Y:S01]  /*4b10*/  @P1 FSEL R27, R27, -INF , !P4 ;  /* 0xff8000001b1b1808 */ /* 0x000fe20006000000 */
[--C-:B------:R-:W-:Y:S01]  /*4b20*/  FFMA.FTZ R22, R22, c[0x0][0x23c], -R109.reuse ;  /* 0x00008f0016167a23 */ /* 0x100fe2000001086d */
[----:B------:R-:W-:Y:S01]  /*4b30*/  PLOP3.LUT P1, PT, PT, PT, UP0, 0x80, 0x0 ;  /* 0x000000000000781c */ /* 0x000fe20003f2f008 */
[----:B------:R-:W-:Y:S01]  /*4b40*/  FFMA.FTZ R23, R23, c[0x0][0x23c], -R109 ;  /* 0x00008f0017177a23 */ /* 0x000fe2000001086d */
[----:B------:R-:W-:Y:S01]  /*4b50*/  MUFU.EX2 R230, R20 ;  /* 0x0000001400e67308 */ /* 0x000fe20000000800 */
[----:B------:R-:W-:Y:S01]  /*4b60*/  PLOP3.LUT P4, PT, PT, PT, UP0, 0x80, 0x0 ;  /* 0x000000000000781c */ /* 0x000fe20003f8f008 */
[----:B------:R-:W-:Y:S02]  /*4b70*/  IMAD.MOV.U32 R16, RZ, RZ, R161 ;  /* 0x000000ffff107224 */ /* 0x000fe400078e00a1 */
[--C-:B------:R-:W-:Y:S02]  /*4b80*/  FFMA.FTZ R24, R24, c[0x0][0x23c], -R108.reuse ;  /* 0x00008f0018187a23 */ /* 0x100fe4000001086c */
[----:B------:R-:W-:Y:S01]  /*4b90*/  FFMA.FTZ R25, R25, c[0x0][0x23c], -R108 ;  /* 0x00008f0019197a23 */ /* 0x000fe2000001086c */
[----:B------:R-:W-:Y:S01]  /*4ba0*/  @P0 FSEL R26, R26, -INF , !P5 ;  /* 0xff8000001a1a0808 */ /* 0x000fe20006800000 */
[--C-:B------:R-:W-:Y:S01]  /*4bb0*/  FFMA.FTZ R27, R27, c[0x0][0x23c], -R0.reuse ;  /* 0x00008f001b1b7a23 */ /* 0x100fe20000010800 */
[----:B------:R-:W-:Y:S01]  /*4bc0*/  PLOP3.LUT P0, PT, PT, PT, UP0, 0x80, 0x0 ;  /* 0x000000000000781c */ /* 0x000fe20003f0f008 */
[----:B------:R-:W-:Y:S01]  /*4bd0*/  MUFU.EX2 R166, R21 ;  /* 0x0000001500a67308 */ /* 0x000fe20000000800 */
[----:B------:R-:W-:Y:S01]  /*4be0*/  @P1 FSEL R29, R29, -INF , !P3 ;  /* 0xff8000001d1d1808 */ /* 0x000fe20005800000 */
[----:B------:R-:W-:Y:S01]  /*4bf0*/  FFMA.FTZ R26, R26, c[0x0][0x23c], -R0 ;  /* 0x00008f001a1a7a23 */ /* 0x000fe20000010800 */
[----:B------:R-:W-:Y:S01]  /*4c00*/  PLOP3.LUT P1, PT, PT, PT, UP0, 0x80, 0x0 ;  /* 0x000000000000781c */ /* 0x000fe20003f2f008 */
[----:B------:R-:W-:Y:S01]  /*4c10*/  IMAD.MOV.U32 R17, RZ, RZ, R212 ;  /* 0x000000ffff117224 */ /* 0x000fe200078e00d4 */
[----:B------:R-:W-:Y:S01]  /*4c20*/  PLOP3.LUT P5, PT, PT, PT, UP0, 0x80, 0x0 ;  /* 0x000000000000781c */ /* 0x000fe20003faf008 */
[--C-:B------:R-:W-:Y:S01]  /*4c30*/  FFMA.FTZ R29, R29, c[0x0][0x23c], -R108.reuse ;  /* 0x00008f001d1d7a23 */ /* 0x100fe2000001086c */
[----:B------:R-:W-:Y:S01]  /*4c40*/  @P4 IADD3 R8, R160, 0x20, RZ ;  /* 0x00000020a0084810 */ /* 0x000fe20007ffe0ff */
[-C--:B------:R-:W-:Y:S01]  /*4c50*/  HMMA.16816.F32 R36, R104, R4.reuse, R36 ;  /* 0x000000046824723c */ /* 0x080fe20000001824 */
[----:B------:R-:W-:Y:S01]  /*4c60*/  PLOP3.LUT P4, PT, PT, PT, UP0, 0x80, 0x0 ;  /* 0x000000000000781c */ /* 0x000fe20003f8f008 */
[----:B------:R-:W-:Y:S02]  /*4c70*/  MUFU.EX2 R235, R22 ;  /* 0x0000001600eb7308 */ /* 0x000fe40000000800 */
[----:B------:R-:W-:Y:S02]  /*4c80*/  @P0 FSEL R28, R28, -INF , !P6 ;  /* 0xff8000001c1c0808 */ /* 0x000fe40007000000 */
[----:B------:R-:W-:Y:S02]  /*4c90*/  PLOP3.LUT P0, PT, PT, PT, UP0, 0x80, 0x0 ;  /* 0x000000000000781c */ /* 0x000fe40003f0f008 */
[----:B------:R-:W-:Y:S01]  /*4ca0*/  @P1 FSEL R31, R31, -INF , !P3 ;  /* 0xff8000001f1f1808 */ /* 0x000fe20005800000 */
[C---:B------:R-:W-:Y:S01]  /*4cb0*/  HMMA.16816.F32 R40, R100.reuse, R4, R40 ;  /* 0x000000046428723c */ /* 0x040fe20000001828 */
[----:B------:R-:W-:Y:S02]  /*4cc0*/  PLOP3.LUT P1, PT, PT, PT, UP0, 0x80, 0x0 ;  /* 0x000000000000781c */ /* 0x000fe40003f2f008 */
[----:B------:R-:W-:Y:S01]  /*4cd0*/  MUFU.EX2 R233, R23 ;  /* 0x0000001700e97308 */ /* 0x000fe20000000800 */
[----:B------:R-:W-:Y:S01]  /*4ce0*/  @P5 ISETP.GE.AND P5, PT, R8, UR5, PT ;  /* 0x0000000508005c0c */ /* 0x000fe2000bfa6270 */
[----:B------:R-:W-:Y:S01]  /*4cf0*/  FFMA.FTZ R28, R28, c[0x0][0x23c], -R108 ;  /* 0x00008f001c1c7a23 */ /* 0x000fe2000001086c */
[----:B------:R-:W-:Y:S01]  /*4d00*/  @P2 IADD3 R8, R160, 0x21, RZ ;  /* 0x00000021a0082810 */ /* 0x000fe20007ffe0ff */
[----:B------:R-:W-:Y:S01]  /*4d10*/  FFMA.FTZ R31, R31, c[0x0][0x23c], -R0 ;  /* 0x00008f001f1f7a23 */ /* 0x000fe20000010800 */
[----:B------:R-:W-:Y:S01]  /*4d20*/  PLOP3.LUT P2, PT, PT, PT, UP0, 0x80, 0x0 ;  /* 0x000000000000781c */ /* 0x000fe20003f4f008 */
[-C--:B------:R-:W-:Y:S01]  /*4d30*/  HMMA.16816.F32 R44, R100, R6.reuse, R44 ;  /* 0x00000006642c723c */ /* 0x080fe2000000182c */
[----:B------:R-:W-:Y:S02]  /*4d40*/  @P4 ISETP.GE.AND P4, PT, R8, UR5, PT ;  /* 0x0000000508004c0c */ /* 0x000fe4000bf86270 */
[----:B------:R-:W-:Y:S01]  /*4d50*/  @P0 FSEL R30, R30, -INF , !P6 ;  /* 0xff8000001e1e0808 */ /* 0x000fe20007000000 */
[----:B------:R-:W-:Y:S01]  /*4d60*/  MUFU.EX2 R240, R24 ;  /* 0x0000001800f07308 */ /* 0x000fe20000000800 */
[----:B------:R-:W-:Y:S01]  /*4d70*/  PLOP3.LUT P0, PT, PT, PT, UP0, 0x80, 0x0 ;  /* 0x000000000000781c */ /* 0x000fe20003f0f008 */
[----:B------:R-:W-:Y:S01]  /*4d80*/  FFMA.FTZ R37, R183, -UR4, R37 ;  /* 0x80000004b7257c23 */ /* 0x000fe20008010025 */
[----:B------:R-:W-:Y:S01]  /*4d90*/  @P1 FSEL R33, R33, -INF , !P3 ;  /* 0xff80000021211808 */ /* 0x000fe20005800000 */
[----:B------:R-:W-:Y:S01]  /*4da0*/  FFMA.FTZ R39, R176, -UR4, R39 ;  /* 0x80000004b0277c23 */ /* 0x000fe20008010027 */
[----:B------:R-:W-:Y:S01]  /*4db0*/  PLOP3.LUT P1, PT, PT, PT, UP0, 0x80, 0x0 ;  /* 0x000000000000781c */ /* 0x000fe20003f2f008 */
[C---:B------:R-:W-:Y:S02]  /*4dc0*/  HMMA.16816.F32 R48, R104.reuse, R6, R48 ;  /* 0x000000066830723c */ /* 0x040fe40000001830 */
[----:B------:R-:W-:Y:S02]  /*4dd0*/  FFMA.FTZ R36, R181, -UR4, R36 ;  /* 0x80000004b5247c23 */ /* 0x000fe40008010024 */
[----:B------:R-:W-:Y:S01]  /*4de0*/  MUFU.EX2 R239, R25 ;  /* 0x0000001900ef7308 */ /* 0x000fe20000000800 */
[----:B------:R-:W-:Y:S02]  /*4df0*/  FFMA.FTZ R41, R180, -UR4, R41 ;  /* 0x80000004b4297c23 */ /* 0x000fe40008010029 */
[----:B------:R-:W-:Y:S01]  /*4e00*/  FFMA.FTZ R43, R178, -UR4, R43 ;  /* 0x80000004b22b7c23 */ /* 0x000fe2000801002b */
[----:B------:R-:W-:Y:S01]  /*4e10*/  @P0 FSEL R32, R32, -INF , !P6 ;  /* 0xff80000020200808 */ /* 0x000fe20007000000 */
[----:B------:R-:W-:Y:S01]  /*4e20*/  FFMA.FTZ R38, R175, -UR4, R38 ;  /* 0x80000004af267c23 */ /* 0x000fe20008010026 */
[----:B------:R-:W-:Y:S02]  /*4e30*/  PLOP3.LUT P0, PT, PT, PT, UP0, 0x80, 0x0 ;  /* 0x000000000000781c */ /* 0x000fe40003f0f008 */
[----:B------:R-:W-:Y:S01]  /*4e40*/  @P1 FSEL R35, R35, -INF , !P3 ;  /* 0xff80000023231808 */ /* 0x000fe20005800000 */
[----:B------:R-:W-:Y:S01]  /*4e50*/  FFMA.FTZ R40, R179, -UR4, R40 ;  /* 0x80000004b3287c23 */ /* 0x000fe20008010028 */
[----:B------:R-:W-:Y:S01]  /*4e60*/  MUFU.EX2 R248, R26 ;  /* 0x0000001a00f87308 */ /* 0x000fe20000000800 */
[----:B------:R-:W-:Y:S01]  /*4e70*/  PLOP3.LUT P1, PT, PT, PT, UP0, 0x80, 0x0 ;  /* 0x000000000000781c */ /* 0x000fe20003f2f008 */
[----:B------:R-:W-:Y:S01]  /*4e80*/  FFMA.FTZ R45, R189, -UR4, R45 ;  /* 0x80000004bd2d7c23 */ /* 0x000fe2000801002d */
[----:B------:R-:W-:Y:S01]  /*4e90*/  PLOP3.LUT P3, PT, PT, PT, UP0, 0x80, 0x0 ;  /* 0x000000000000781c */ /* 0x000fe20003f6f008 */
[----:B------:R-:W-:Y:S02]  /*4ea0*/  FFMA.FTZ R47, R180, -UR4, R47 ;  /* 0x80000004b42f7c23 */ /* 0x000fe4000801002f */
[----:B------:R-:W-:Y:S02]  /*4eb0*/  FFMA.FTZ R42, R177, -UR4, R42 ;  /* 0x80000004b12a7c23 */ /* 0x000fe4000801002a */
[----:B------:R-:W-:Y:S01]  /*4ec0*/  FFMA.FTZ R44, R190, -UR4, R44 ;  /* 0x80000004be2c7c23 */ /* 0x000fe2000801002c */
[----:B------:R-:W-:Y:S01]  /*4ed0*/  @P0 FSEL R34, R34, -INF , !P6 ;  /* 0xff80000022220808 */ /* 0x000fe20007000000 */
[----:B------:R-:W1:Y:S01]  /*4ee0*/  MUFU.EX2 R247, R27 ;  /* 0x0000001b00f77308 */ /* 0x000e620000000800 */
[----:B------:R-:W-:Y:S01]  /*4ef0*/  PLOP3.LUT P6, PT, PT, PT, UP0, 0x80, 0x0 ;  /* 0x000000000000781c */ /* 0x000fe20003fcf008 */
[----:B------:R-:W-:Y:S01]  /*4f00*/  FFMA.FTZ R49, R182, -UR4, R49 ;  /* 0x80000004b6317c23 */ /* 0x000fe20008010031 */
[----:B------:R-:W-:Y:S01]  /*4f10*/  PLOP3.LUT P0, PT, PT, PT, UP0, 0x80, 0x0 ;  /* 0x000000000000781c */ /* 0x000fe20003f0f008 */
[----:B------:R-:W-:Y:S01]  /*4f20*/  FFMA.FTZ R51, R183, -UR4, R51 ;  /* 0x80000004b7337c23 */ /* 0x000fe20008010033 */
[----:B------:R-:W-:Y:S01]  /*4f30*/  @P1 FSEL R37, R37, -INF , !P4 ;  /* 0xff80000025251808 */ /* 0x000fe20006000000 */
[----:B------:R-:W-:Y:S01]  /*4f40*/  FFMA.FTZ R46, R179, -UR4, R46 ;  /* 0x80000004b32e7c23 */ /* 0x000fe2000801002e */
[----:B------:R-:W-:Y:S01]  /*4f50*/  PLOP3.LUT P1, PT, PT, PT, UP0, 0x80, 0x0 ;  /* 0x000000000000781c */ /* 0x000fe20003f2f008 */
[----:B------:R-:W-:Y:S01]  /*4f60*/  FFMA.FTZ R48, R184, -UR4, R48 ;  /* 0x80000004b8307c23 */ /* 0x000fe20008010030 */
[----:B------:R-:W-:Y:S01]  /*4f70*/  @P3 IADD3 R4, R160, 0x28, RZ ;  /* 0x00000028a0043810 */ /* 0x000fe20007ffe0ff */
[----:B------:R-:W-:Y:S01]  /*4f80*/  MUFU.EX2 R236, R28 ;  /* 0x0000001c00ec7308 */ /* 0x000fe20000000800 */
[----:B------:R-:W-:Y:S01]  /*4f90*/  PLOP3.LUT P3, PT, PT, PT, UP0, 0x80, 0x0 ;  /* 0x000000000000781c */ /* 0x000fe20003f6f008 */
[----:B------:R-:W-:Y:S02]  /*4fa0*/  FFMA.FTZ R50, R181, -UR4, R50 ;  /* 0x80000004b5327c23 */ /* 0x000fe40008010032 */
[----:B------:R-:W-:Y:S01]  /*4fb0*/  @P6 ISETP.GE.AND P6, PT, R4, UR5, PT ;  /* 0x0000000504006c0c */ /* 0x000fe2000bfc6270 */
[--C-:B------:R-:W-:Y:S01]  /*4fc0*/  FFMA.FTZ R32, R32, c[0x0][0x23c], -R159.reuse ;  /* 0x00008f0020207a23 */ /* 0x100fe2000001089f */
[----:B------:R-:W-:Y:S01]  /*4fd0*/  @P2 IADD3 R4, R160, 0x29, RZ ;  /* 0x00000029a0042810 */ /* 0x000fe20007ffe0ff */
[----:B------:R-:W-:Y:S01]  /*4fe0*/  FFMA.FTZ R33, R33, c[0x0][0x23c], -R159 ;  /* 0x00008f0021217a23 */ /* 0x000fe2000001089f */
[----:B------:R-:W-:Y:S01]  /*4ff0*/  @P0 FSEL R36, R36, -INF , !P5 ;  /* 0xff80000024240808 */ /* 0x000fe20006800000 */
[--C-:B------:R-:W-:Y:S01]  /*5000*/  FFMA.FTZ R34, R34, c[0x0][0x23c], -R109.reuse ;  /* 0x00008f0022227a23 */ /* 0x100fe2000001086d */
[----:B------:R-:W-:Y:S01]  /*5010*/  MUFU.EX2 R171, R32 ;  /* 0x0000002000ab7308 */ /* 0x000fe20000000800 */
[----:B------:R-:W-:Y:S01]  /*5020*/  @P1 FSEL R39, R39, -INF , !P4 ;  /* 0xff80000027271808 */ /* 0x000fe20006000000 */
[----:B------:R-:W-:Y:S01]  /*5030*/  FFMA.FTZ R35, R35, c[0x0][0x23c], -R109 ;  /* 0x00008f0023237a23 */ /* 0x000fe2000001086d */
[----:B------:R-:W-:Y:S01]  /*5040*/  PLOP3.LUT P1, PT, PT, PT, UP0, 0x80, 0x0 ;  /* 0x000000000000781c */ /* 0x000fe20003f2f008 */
[----:B------:R-:W-:Y:S01]  /*5050*/  FFMA.FTZ R30, R30, c[0x0][0x23c], -R0 ;  /* 0x00008f001e1e7a23 */ /* 0x000fe20000010800 */
[----:B------:R-:W-:Y:S01]  /*5060*/  @P3 ISETP.GE.AND P3, PT, R4, UR5, PT ;  /* 0x0000000504003c0c */ /* 0x000fe2000bf66270 */
[--C-:B------:R-:W-:Y:S01]  /*5070*/  FFMA.FTZ R36, R36, c[0x0][0x23c], -R159.reuse ;  /* 0x00008f0024247a23 */ /* 0x100fe2000001089f */
[----:B------:R-:W2:Y:S01]  /*5080*/  LDSM.16.M88.4 R4, [R145+0x6c00] ;  /* 0x006c00009104783b */ /* 0x000ea20000000200 */
[----:B------:R-:W-:Y:S01]  /*5090*/  PLOP3.LUT P0, PT, PT, PT, UP0, 0x80, 0x0 ;  /* 0x000000000000781c */ /* 0x000fe20003f0f008 */
[----:B------:R-:W-:Y:S01]  /*50a0*/  FFMA.FTZ R37, R37, c[0x0][0x23c], -R159 ;  /* 0x00008f0025257a23 */ /* 0x000fe2000001089f */
[----:B------:R-:W1:Y:S01]  /*50b0*/  MUFU.EX2 R165, R33 ;  /* 0x0000002100a57308 */ /* 0x000e620000000800 */
[--C-:B------:R-:W-:Y:S05]  /*50c0*/  FFMA.FTZ R39, R39, c[0x0][0x23c], -R109.reuse ;  /* 0x00008f0027277a23 */ /* 0x100fea000001086d */
[----:B------:R-:W-:Y:S02]  /*50d0*/  @P1 FSEL R41, R41, -INF , !P4 ;  /* 0xff80000029291808 */ /* 0x000fe40006000000 */
[----:B------:R-:W-:Y:S02]  /*50e0*/  PLOP3.LUT P1, PT, PT, PT, UP0, 0x80, 0x0 ;  /* 0x000000000000781c */ /* 0x000fe40003f2f008 */
[----:B------:R-:W-:Y:S01]  /*50f0*/  MUFU.EX2 R221, R34 ;  /* 0x0000002200dd7308 */ /* 0x000fe20000000800 */
[----:B------:R-:W-:Y:S01]  /*5100*/  FFMA.FTZ R41, R41, c[0x0][0x23c], -R108 ;  /* 0x00008f0029297a23 */ /* 0x000fe2000001086c */
[----:B------:R-:W-:Y:S02]  /*5110*/  @P0 FSEL R38, R38, -INF , !P5 ;  /* 0xff80000026260808 */ /* 0x000fe40006800000 */
[----:B------:R-:W-:Y:S03]  /*5120*/  PLOP3.LUT P0, PT, PT, PT, UP0, 0x80, 0x0 ;  /* 0x000000000000781c */ /* 0x000fe60003f0f008 */
[----:B------:R-:W-:Y:S03]  /*5130*/  FFMA.FTZ R38, R38, c[0x0][0x23c], -R109 ;  /* 0x00008f0026267a23 */ /* 0x000fe6000001086d */
[----:B------:R-:W1:Y:S01]  /*5140*/  MUFU.EX2 R220, R35 ;  /* 0x0000002300dc7308 */ /* 0x000e620000000800 */
[----:B------:R-:W-:Y:S02]  /*5150*/  @P1 FSEL R43, R43, -INF , !P4 ;  /* 0xff8000002b2b1808 */ /* 0x000fe40006000000 */
[----:B------:R-:W-:Y:S02]  /*5160*/  PLOP3.LUT P1, PT, PT, PT, UP0, 0x80, 0x0 ;  /* 0x000000000000781c */ /* 0x000fe40003f2f008 */
[----:B------:R-:W-:Y:S01]  /*5170*/  PLOP3.LUT P4, PT, PT, PT, UP0, 0x80, 0x0 ;  /* 0x000000000000781c */ /* 0x000fe20003f8f008 */
[----:B------:R-:W-:Y:S01]  /*5180*/  FFMA.FTZ R43, R43, c[0x0][0x23c], -R0 ;  /* 0x00008f002b2b7a23 */ /* 0x000fe20000010800 */
[----:B------:R-:W-:Y:S02]  /*5190*/  @P0 FSEL R40, R40, -INF , !P5 ;  /* 0xff80000028280808 */ /* 0x000fe40006800000 */
[----:B------:R-:W-:Y:S01]  /*51a0*/  PLOP3.LUT P0, PT, PT, PT, UP0, 0x80, 0x0 ;  /* 0x000000000000781c */ /* 0x000fe20003f0f008 */
[----:B------:R-:W-:Y:S02]  /*51b0*/  MUFU.EX2 R234, R29 ;  /* 0x0000001d00ea7308 */ /* 0x000fe40000000800 */
[--C-:B------:R-:W-:Y:S04]  /*51c0*/  FFMA.FTZ R40, R40, c[0x0][0x23c], -R108.reuse ;  /* 0x00008f0028287a23 */ /* 0x100fe8000001086c */
[----:B------:R-:W-:Y:S01]  /*51d0*/  @P1 FSEL R45, R45, -INF , !P3 ;  /* 0xff8000002d2d1808 */ /* 0x000fe20005800000 */
[-C--:B--2---:R-:W-:Y:S01]  /*51e0*/  HMMA.16816.F32 R52, R104, R4.reuse, R52 ;  /* 0x000000046834723c */ /* 0x084fe20000001834 */
[----:B------:R-:W-:Y:S02]  /*51f0*/  PLOP3.LUT P1, PT, PT, PT, UP0, 0x80, 0x0 ;  /* 0x000000000000781c */ /* 0x000fe40003f2f008 */
[----:B------:R-:W-:Y:S01]  /*5200*/  MUFU.EX2 R242, R30 ;  /* 0x0000001e00f27308 */ /* 0x000fe20000000800 */
[----:B------:R-:W-:Y:S01]  /*5210*/  FFMA.FTZ R45, R45, c[0x0][0x23c], -R108 ;  /* 0x00008f002d2d7a23 */ /* 0x000fe2000001086c */
[----:B------:R-:W-:Y:S02]  /*5220*/  @P0 FSEL R42, R42, -INF , !P5 ;  /* 0xff8000002a2a0808 */ /* 0x000fe40006800000 */
[----:B------:R-:W-:Y:S01]  /*5230*/  PLOP3.LUT P5, PT, PT, PT, UP0, 0x80, 0x0 ;  /* 0x000000000000781c */ /* 0x000fe20003faf008 */
[C---:B------:R-:W-:Y:S01]  /*5240*/  HMMA.16816.F32 R56, R100.reuse, R4, R56 ;  /* 0x000000046438723c */ /* 0x040fe20000001838 */
[----:B------:R-:W-:Y:S03]  /*5250*/  PLOP3.LUT P0, PT, PT, PT, UP0, 0x80, 0x0 ;  /* 0x000000000000781c */ /* 0x000fe60003f0f008 */
[--C-:B------:R-:W-:Y:S01]  /*5260*/  FFMA.FTZ R42, R42, c[0x0][0x23c], -R0.reuse ;  /* 0x00008f002a2a7a23 */ /* 0x100fe20000010800 */
[----:B------:R-:W2:Y:S01]  /*5270*/  MUFU.EX2 R241, R31 ;  /* 0x0000001f00f17308 */ /* 0x000ea20000000800 */
[----:B------:R-:W-:Y:S02]  /*5280*/  @P1 FSEL R47, R47, -INF , !P3 ;  /* 0xff8000002f2f1808 */ /* 0x000fe40005800000 */
[----:B------:R-:W-:Y:S01]  /*5290*/  PLOP3.LUT P1, PT, PT, PT, UP0, 0x80, 0x0 ;  /* 0x000000000000781c */ /* 0x000fe20003f2f008 */
[-C--:B------:R-:W-:Y:S03]  /*52a0*/  HMMA.16816.F32 R60, R100, R6.reuse, R60 ;  /* 0x00000006643c723c */ /* 0x080fe6000000183c */
[----:B------:R-:W-:Y:S01]  /*52b0*/  FFMA.FTZ R47, R47, c[0x0][0x23c], -R0 ;  /* 0x00008f002f2f7a23 */ /* 0x000fe20000010800 */
[----:B------:R-:W-:Y:S02]  /*52c0*/  F2FP.PACK_AB R5, R231, R232 ;  /* 0x000000e8e705723e */ /* 0x000fe400000000ff */
[----:B------:R-:W-:Y:S01]  /*52d0*/  MUFU.EX2 R170, R36 ;  /* 0x0000002400aa7308 */ /* 0x000fe20000000800 */
[----:B------:R-:W-:Y:S01]  /*52e0*/  FFMA.FTZ R52, R193, -UR4, R52 ;  /* 0x80000004c1347c23 */ /* 0x000fe20008010034 */
[----:B------:R-:W-:Y:S01]  /*52f0*/  HMMA.16816.F32 R64, R104, R6, R64 ;  /* 0x000000066840723c */ /* 0x000fe20000001840 */
[----:B------:R-:W-:Y:S03]  /*5300*/  FFMA.FTZ R53, R192, -UR4, R53 ;  /* 0x80000004c0357c23 */ /* 0x000fe60008010035 */
[----:B------:R-:W-:Y:S01]  /*5310*/  FFMA.FTZ R54, R184, -UR4, R54 ;  /* 0x80000004b8367c23 */ /* 0x000fe20008010036 */
[----:B------:R-:W-:Y:S01]  /*5320*/  @P1 FSEL R49, R49, -INF , !P3 ;  /* 0xff80000031311808 */ /* 0x000fe20005800000 */
[----:B------:R-:W-:Y:S01]  /*5330*/  FFMA.FTZ R55, R182, -UR4, R55 ;  /* 0x80000004b6377c23 */ /* 0x000fe20008010037 */
[----:B------:R-:W-:Y:S01]  /*5340*/  PLOP3.LUT P1, PT, PT, PT, UP0, 0x80, 0x0 ;  /* 0x000000000000781c */ /* 0x000fe20003f2f008 */
[----:B------:R-:W-:Y:S01]  /*5350*/  FFMA.FTZ R56, R187, -UR4, R56 ;  /* 0x80000004bb387c23 */ /* 0x000fe20008010038 */
[----:B----4-:R-:W-:Y:S01]  /*5360*/  IADD3 R8, P2, R9, UR14, RZ ;  /* 0x0000000e09087c10 */ /* 0x010fe2000ff5e0ff */
[----:B------:R-:W4:Y:S02]  /*5370*/  MUFU.EX2 R164, R37 ;  /* 0x0000002500a47308 */ /* 0x000f240000000800 */
[----:B------:R-:W-:Y:S01]  /*5380*/  FFMA.FTZ R57, R191, -UR4, R57 ;  /* 0x80000004bf397c23 */ /* 0x000fe20008010039 */
[----:B------:R-:W-:Y:S01]  /*5390*/  @P0 FSEL R44, R44, -INF , !P6 ;  /* 0xff8000002c2c0808 */ /* 0x000fe20007000000 */
[----:B------:R-:W-:Y:S01]  /*53a0*/  FFMA.FTZ R58, R190, -UR4, R58 ;  /* 0x80000004be3a7c23 */ /* 0x000fe2000801003a */
[----:B------:R-:W-:Y:S01]  /*53b0*/  PLOP3.LUT P0, PT, PT, PT, UP0, 0x80, 0x0 ;  /* 0x000000000000781c */ /* 0x000fe20003f0f008 */
[----:B------:R-:W-:Y:S01]  /*53c0*/  FFMA.FTZ R62, R187, -UR4, R62 ;  /* 0x80000004bb3e7c23 */ /* 0x000fe2000801003e */
[----:B-1----:R-:W-:Y:S01]  /*53d0*/  F2FP.PACK_AB R7, R247, R248 ;  /* 0x000000f8f707723e */ /* 0x002fe200000000ff */
[----:B------:R-:W-:Y:S02]  /*53e0*/  FFMA.FTZ R60, R194, -UR4, R60 ;  /* 0x80000004c23c7c23 */ /* 0x000fe4000801003c */
[----:B------:R-:W-:Y:S01]  /*53f0*/  FFMA.FTZ R61, R195, -UR4, R61 ;  /* 0x80000004c33d7c23 */ /* 0x000fe2000801003d */
[----:B------:R-:W-:Y:S01]  /*5400*/  @P1 FSEL R51, R51, -INF , !P3 ;  /* 0xff80000033331808 */ /* 0x000fe20005800000 */
[----:B------:R-:W-:Y:S01]  /*5410*/  FFMA.FTZ R59, R189, -UR4, R59 ;  /* 0x80000004bd3b7c23 */ /* 0x000fe2000801003b */
[----:B------:R-:W-:Y:S01]  /*5420*/  PLOP3.LUT P3, PT, PT, PT, UP0, 0x80, 0x0 ;  /* 0x000000000000781c */ /* 0x000fe20003f6f008 */
[----:B------:R-:W-:Y:S01]  /*5430*/  FFMA.FTZ R64, R197, -UR4, R64 ;  /* 0x80000004c5407c23 */ /* 0x000fe20008010040 */
[----:B------:R-:W-:Y:S01]  /*5440*/  MUFU.EX2 R218, R38 ;  /* 0x0000002600da7308 */ /* 0x000fe20000000800 */
[----:B------:R-:W-:Y:S01]  /*5450*/  IMAD.MOV.U32 R197, RZ, RZ, R185 ;  /* 0x000000ffffc57224 */ /* 0x000fe200078e00b9 */
[----:B------:R-:W-:Y:S01]  /*5460*/  PLOP3.LUT P1, PT, PT, PT, UP0, 0x80, 0x0 ;  /* 0x000000000000781c */ /* 0x000fe20003f2f008 */
[----:B------:R-:W-:Y:S01]  /*5470*/  FFMA.FTZ R65, R196, -UR4, R65 ;  /* 0x80000004c4417c23 */ /* 0x000fe20008010041 */
[----:B---3--:R-:W-:Y:S01]  /*5480*/  IADD3.X R9, R11, UR13, RZ, P2, !PT ;  /* 0x0000000d0b097c10 */ /* 0x008fe200097fe4ff */
[----:B------:R-:W-:Y:S01]  /*5490*/  IMAD.MOV.U32 R11, RZ, RZ, R10 ;  /* 0x000000ffff0b7224 */ /* 0x000fe200078e000a */
[----:B------:R-:W-:Y:S01]  /*54a0*/  PLOP3.LUT P2, PT, PT, PT, UP0, 0x80, 0x0 ;  /* 0x000000000000781c */ /* 0x000fe20003f4f008 */
[----:B------:R-:W-:Y:S01]  /*54b0*/  FFMA.FTZ R66, R193, -UR4, R66 ;  /* 0x80000004c1427c23 */ /* 0x000fe20008010042 */
[----:B------:R-:W-:Y:S01]  /*54c0*/  @P4 IADD3 R10, R160, 0x30, RZ ;  /* 0x00000030a00a4810 */ /* 0x000fe20007ffe0ff */
[----:B------:R-:W-:Y:S01]  /*54d0*/  FFMA.FTZ R63, R191, -UR4, R63 ;  /* 0x80000004bf3f7c23 */ /* 0x000fe2000801003f */
[----:B------:R-:W-:Y:S01]  /*54e0*/  @P0 FSEL R46, R46, -INF , !P6 ;  /* 0xff8000002e2e0808 */ /* 0x000fe20007000000 */
[----:B------:R-:W-:Y:S01]  /*54f0*/  FFMA.FTZ R49, R49, c[0x0][0x23c], -R159 ;  /* 0x00008f0031317a23 */ /* 0x000fe2000001089f */
[----:B------:R-:W-:Y:S01]  /*5500*/  @P5 ISETP.GE.AND P5, PT, R10, UR5, PT ;  /* 0x000000050a005c0c */ /* 0x000fe2000bfa6270 */
[----:B------:R-:W-:Y:S01]  /*5510*/  FFMA.FTZ R51, R51, c[0x0][0x23c], -R109 ;  /* 0x00008f0033337a23 */ /* 0x000fe2000001086d */
[----:B------:R-:W-:Y:S01]  /*5520*/  @P3 IADD3 R4, R160, 0x38, RZ ;  /* 0x00000038a0043810 */ /* 0x000fe20007ffe0ff */
[----:B------:R-:W-:Y:S01]  /*5530*/  FFMA.FTZ R46, R46, c[0x0][0x23c], -R0 ;  /* 0x00008f002e2e7a23 */ /* 0x000fe20000010800 */
[----:B------:R-:W-:Y:S01]  /*5540*/  PLOP3.LUT P0, PT, PT, PT, UP0, 0x80, 0x0 ;  /* 0x000000000000781c */ /* 0x000fe20003f0f008 */
[----:B------:R-:W-:Y:S01]  /*5550*/  FFMA.FTZ R44, R44, c[0x0][0x23c], -R108 ;  /* 0x00008f002c2c7a23 */ /* 0x000fe2000001086c */
[----:B------:R-:W-:Y:S01]  /*5560*/  F2FP.PACK_AB R6, R252, R11 ;  /* 0x0000000bfc06723e */ /* 0x000fe200000000ff */
[----:B------:R-:W-:Y:S01]  /*5570*/  FFMA.FTZ R67, R192, -UR4, R67 ;  /* 0x80000004c0437c23 */ /* 0x000fe20008010043 */
[----:B------:R-:W-:Y:S01]  /*5580*/  @P2 IADD3 R10, R160, 0x31, RZ ;  /* 0x00000031a00a2810 */ /* 0x000fe20007ffe0ff */
[----:B------:R-:W-:Y:S01]  /*5590*/  IMAD.MOV.U32 R191, RZ, RZ, R11 ;  /* 0x000000ffffbf7224 */ /* 0x000fe200078e000b */
[----:B------:R-:W-:Y:S01]  /*55a0*/  PLOP3.LUT P2, PT, PT, PT, UP0, 0x80, 0x0 ;  /* 0x000000000000781c */ /* 0x000fe20003f4f008 */
[----:B------:R-:W-:Y:S01]  /*55b0*/  IMAD.MOV.U32 R187, RZ, RZ, R15 ;  /* 0x000000ffffbb7224 */ /* 0x000fe200078e000f */
[----:B------:R1:W-:Y:S01]  /*55c0*/  STS [R205+0x10400], R6 ;  /* 0x01040006cd007388 */ /* 0x0003e20000000800 */
[----:B------:R-:W-:Y:S01]  /*55d0*/  IMAD.MOV.U32 R192, RZ, RZ, R13 ;  /* 0x000000ffffc07224 */ /* 0x000fe200078e000d */
[----:B------:R-:W2:Y:S01]  /*55e0*/  MUFU.EX2 R216, R39 ;  /* 0x0000002700d87308 */ /* 0x000ea20000000800 */
[----:B------:R-:W-:Y:S01]  /*55f0*/  IMAD.MOV.U32 R196, RZ, RZ, R14 ;  /* 0x000000ffffc47224 */ /* 0x000fe200078e000e */
[----:B------:R1:W3:Y:S01]  /*5600*/  LDG.E R162, [R8.64] ;  /* 0x0000002008a27981 */ /* 0x0002e2000c1e1900 */
[----:B------:R-:W-:Y:S01]  /*5610*/  IMAD.MOV.U32 R193, RZ, RZ, R12 ;  /* 0x000000ffffc17224 */ /* 0x000fe200078e000c */
[----:B------:R-:W-:Y:S01]  /*5620*/  @P0 FSEL R48, R48, -INF , !P6 ;  /* 0xff80000030300808 */ /* 0x000fe20007000000 */
[----:B------:R-:W-:Y:S01]  /*5630*/  IMAD.MOV.U32 R194, RZ, RZ, R17 ;  /* 0x000000ffffc27224 */ /* 0x000fe200078e0011 */
[----:B------:R-:W-:Y:S01]  /*5640*/  PLOP3.LUT P0, PT, PT, PT, UP0, 0x80, 0x0 ;  /* 0x000000000000781c */ /* 0x000fe20003f0f008 */
[----:B------:R-:W-:Y:S01]  /*5650*/  IMAD.MOV.U32 R195, RZ, RZ, R16 ;  /* 0x000000ffffc37224 */ /* 0x000fe200078e0010 */
[----:B------:R-:W-:Y:S01]  /*5660*/  PLOP3.LUT P4, PT, PT, PT, UP0, 0x80, 0x0 ;  /* 0x000000000000781c */ /* 0x000fe20003f8f008 */
[----:B------:R-:W-:Y:S01]  /*5670*/  FFMA.FTZ R48, R48, c[0x0][0x23c], -R159 ;  /* 0x00008f0030307a23 */ /* 0x000fe2000001089f */
[----:B------:R-:W-:Y:S01]  /*5680*/  @P2 FSEL R56, R56, -INF , !P5 ;  /* 0xff80000038382808 */ /* 0x000fe20006800000 */
[----:B------:R-:W-:Y:S01]  /*5690*/  MUFU.EX2 R163, R49 ;  /* 0x0000003100a37308 */ /* 0x000fe20000000800 */
[----:B------:R-:W-:Y:S01]  /*56a0*/  PLOP3.LUT P2, PT, PT, PT, UP0, 0x80, 0x0 ;  /* 0x000000000000781c */ /* 0x000fe20003f4f008 */
[----:B------:R2:W3:Y:S02]  /*56b0*/  LDG.E R161, [R8.64+0x20] ;  /* 0x0000202008a17981 */ /* 0x0004e4000c1e1900 */
[--C-:B------:R-:W-:Y:S02]  /*56c0*/  FFMA.FTZ R56, R56, c[0x0][0x23c], -R108.reuse ;  /* 0x00008f0038387a23 */ /* 0x100fe4000001086c */
[----:B------:R2:W3:Y:S02]  /*56d0*/  LDG.E R111, [R8.64+0x100] ;  /* 0x00010020086f7981 */ /* 0x0004e4000c1e1900 */
[----:B------:R-:W-:Y:S02]  /*56e0*/  @P0 FSEL R50, R50, -INF , !P6 ;  /* 0xff80000032320808 */ /* 0x000fe40007000000 */
[----:B------:R-:W-:Y:S01]  /*56f0*/  PLOP3.LUT P6, PT, PT, PT, UP0, 0x80, 0x0 ;  /* 0x000000000000781c */ /* 0x000fe20003fcf008 */
[----:B------:R2:W3:Y:S01]  /*5700*/  LDG.E R110, [R8.64+0x120] ;  /* 0x00012020086e7981 */ /* 0x0004e2000c1e1900 */
[----:B------:R-:W-:Y:S01]  /*5710*/  PLOP3.LUT P0, PT, PT, PT, UP0, 0x80, 0x0 ;  /* 0x000000000000781c */ /* 0x000fe20003f0f008 */
[----:B------:R-:W-:Y:S01]  /*5720*/  FFMA.FTZ R50, R50, c[0x0][0x23c], -R109 ;  /* 0x00008f0032327a23 */ /* 0x000fe2000001086d */
[----:B------:R-:W-:Y:S01]  /*5730*/  @P2 ISETP.GE.AND P3, PT, R4, UR5, PT ;  /* 0x0000000504002c0c */ /* 0x000fe2000bf66270 */
[----:B------:R-:W-:Y:S01]  /*5740*/  MUFU.EX2 R169, R48 ;  /* 0x0000003000a97308 */ /* 0x000fe20000000800 */
[----:B------:R-:W-:Y:S02]  /*5750*/  F2FP.PACK_AB R4, R249, R250 ;  /* 0x000000faf904723e */ /* 0x000fe400000000ff */
[----:B-1----:R-:W-:Y:S02]  /*5760*/  F2FP.PACK_AB R6, R12, R13 ;  /* 0x0000000d0c06723e */ /* 0x002fe400000000ff */
[----:B------:R-:W-:Y:S01]  /*5770*/  @P4 IADD3 R160, R160, 0x39, RZ ;  /* 0x00000039a0a04810 */ /* 0x000fe20007ffe0ff */
[----:B------:R1:W-:Y:S01]  /*5780*/  STS [R205+0x10000], R4 ;  /* 0x01000004cd007388 */ /* 0x0003e20000000800 */
[----:B------:R-:W-:Y:S02]  /*5790*/  PLOP3.LUT P2, PT, PT, PT, UP0, 0x80, 0x0 ;  /* 0x000000000000781c */ /* 0x000fe40003f4f008 */
[----:B------:R-:W-:Y:S01]  /*57a0*/  @P6 ISETP.GE.AND P6, PT, R10, UR5, PT ;  /* 0x000000050a006c0c */ /* 0x000fe2000bfc6270 */
[----:B------:R2:W-:Y:S01]  /*57b0*/  STS [R203+0x10000], R5 ;  /* 0x01000005cb007388 */ /* 0x0005e20000000800 */
[----:B------:R-:W-:Y:S01]  /*57c0*/  @P0 FSEL R52, R52, -INF , !P5 ;  /* 0xff80000034340808 */ /* 0x000fe20006800000 */
[----:B------:R-:W-:Y:S01]  /*57d0*/  MUFU.EX2 R212, R50 ;  /* 0x0000003200d47308 */ /* 0x000fe20000000800 */
[----:B------:R-:W-:Y:S03]  /*57e0*/  PLOP3.LUT P0, PT, PT, PT, UP0, 0x80, 0x0 ;  /* 0x000000000000781c */ /* 0x000fe60003f0f008 */
[--C-:B------:R-:W-:Y:S04]  /*57f0*/  FFMA.FTZ R52, R52, c[0x0][0x23c], -R159.reuse ;  /* 0x00008f0034347a23 */ /* 0x100fe8000001089f */
[----:B------:R-:W-:Y:S02]  /*5800*/  @P2 FSEL R60, R60, -INF , !P3 ;  /* 0xff8000003c3c2808 */ /* 0x000fe40005800000 */
[----:B------:R-:W-:Y:S01]  /*5810*/  @P1 FSEL R53, R53, -INF , !P6 ;  /* 0xff80000035351808 */ /* 0x000fe20007000000 */
[----:B------:R-:W4:Y:S01]  /*5820*/  MUFU.EX2 R186, R51 ;  /* 0x0000003300ba7308 */ /* 0x000f220000000800 */
[----:B------:R-:W-:Y:S01]  /*5830*/  PLOP3.LUT P1, PT, PT, PT, UP0, 0x80, 0x0 ;  /* 0x000000000000781c */ /* 0x000fe20003f2f008 */
[--C-:B------:R-:W-:Y:S01]  /*5840*/  FFMA.FTZ R60, R60, c[0x0][0x23c], -R108.reuse ;  /* 0x00008f003c3c7a23 */ /* 0x100fe2000001086c */
[----:B------:R-:W-:Y:S01]  /*5850*/  @P0 FSEL R54, R54, -INF , !P5 ;  /* 0xff80000036360808 */ /* 0x000fe20006800000 */
[----:B------:R-:W-:Y:S01]  /*5860*/  FFMA.FTZ R53, R53, c[0x0][0x23c], -R159 ;  /* 0x00008f0035357a23 */ /* 0x000fe2000001089f */
[----:B------:R-:W-:Y:S02]  /*5870*/  PLOP3.LUT P0, PT, PT, PT, UP0, 0x80, 0x0 ;  /* 0x000000000000781c */ /* 0x000fe40003f0f008 */
[----:B------:R-:W-:Y:S01]  /*5880*/  PLOP3.LUT P2, PT, PT, PT, UP0, 0x80, 0x0 ;  /* 0x000000000000781c */ /* 0x000fe20003f4f008 */
[--C-:B------:R-:W-:Y:S01]  /*5890*/  FFMA.FTZ R54, R54, c[0x0][0x23c], -R109.reuse ;  /* 0x00008f0036367a23 */ /* 0x100fe2000001086d */
[----:B-1----:R-:W-:Y:S01]  /*58a0*/  F2FP.PACK_AB R4, R237, R238 ;  /* 0x000000eeed04723e */ /* 0x002fe200000000ff */
[----:B------:R-:W-:Y:S01]  /*58b0*/  MUFU.EX2 R223, R40 ;  /* 0x0000002800df7308 */ /* 0x000fe20000000800 */
[----:B--2---:R-:W-:Y:S03]  /*58c0*/  F2FP.PACK_AB R5, R187, R197 ;  /* 0x000000c5bb05723e */ /* 0x004fe600000000ff */
[----:B------:R1:W-:Y:S01]  /*58d0*/  STS [R203+0x10400], R4 ;  /* 0x01040004cb007388 */ /* 0x0003e20000000800 */
[----:B------:R-:W-:Y:S02]  /*58e0*/  @P1 FSEL R55, R55, -INF , !P6 ;  /* 0xff80000037371808 */ /* 0x000fe40007000000 */
        /* <DEDUP_REMOVED lines=8> */
[----:B------:R-:W-:Y:S01]  /*5970*/  MUFU.EX2 R182, R60 ;  /* 0x0000003c00b67308 */ /* 0x000fe20000000800 */
[----:B------:R-:W-:Y:S02]  /*5980*/  PLOP3.LUT P2, PT, PT, PT, UP0, 0x80, 0x0 ;  /* 0x000000000000781c */ /* 0x000fe40003f4f008 */
[--C-:B------:R-:W-:Y:S02]  /*5990*/  FFMA.FTZ R62, R62, c[0x0][0x23c], -R0.reuse ;  /* 0x00008f003e3e7a23 */ /* 0x100fe40000010800 */
[----:B------:R-:W-:Y:S02]  /*59a0*/  @P1 FSEL R58, R58, -INF , !P5 ;  /* 0xff8000003a3a1808 */ /* 0x000fe40006800000 */
[----:B------:R-:W-:Y:S02]  /*59b0*/  PLOP3.LUT P1, PT, PT, PT, UP0, 0x80, 0x0 ;  /* 0x000000000000781c */ /* 0x000fe40003f2f008 */
[----:B------:R-:W-:Y:S01]  /*59c0*/  @P0 FSEL R59, R59, -INF , !P6 ;  /* 0xff8000003b3b0808 */ /* 0x000fe20007000000 */
[--C-:B------:R-:W-:Y:S01]  /*59d0*/  FFMA.FTZ R58, R58, c[0x0][0x23c], -R0.reuse ;  /* 0x00008f003a3a7a23 */ /* 0x100fe20000010800 */
[----:B------:R-:W-:Y:S01]  /*59e0*/  PLOP3.LUT P0, PT, PT, PT, UP0, 0x80, 0x0 ;  /* 0x000000000000781c */ /* 0x000fe20003f0f008 */
[----:B------:R-:W-:Y:S02]  /*59f0*/  MUFU.EX2 R185, R62 ;  /* 0x0000003e00b97308 */ /* 0x000fe40000000800 */
[----:B------:R-:W-:Y:S01]  /*5a00*/  FFMA.FTZ R59, R59, c[0x0][0x23c], -R0 ;  /* 0x00008f003b3b7a23 */ /* 0x000fe20000010800 */
[----:B-1----:R-:W-:Y:S02]  /*5a10*/  F2FP.PACK_AB R4, R251, R196 ;  /* 0x000000c4fb04723e */ /* 0x002fe400000000ff */
[----:B--2---:R-:W-:Y:S03]  /*5a20*/  F2FP.PACK_AB R6, R194, R195 ;  /* 0x000000c3c206723e */ /* 0x004fe600000000ff */
[----:B------:R1:W-:Y:S01]  /*5a30*/  STS [R203+0x12000], R4 ;  /* 0x01200004cb007388 */ /* 0x0003e20000000800 */
[----:B------:R-:W-:Y:S01]  /*5a40*/  @P1 ISETP.GE.AND P1, PT, R160, UR5, PT ;  /* 0x00000005a0001c0c */ /* 0x000fe2000bf26270 */
[----:B------:R-:W-:Y:S01]  /*5a50*/  MUFU.EX2 R222, R41 ;  /* 0x0000002900de7308 */ /* 0x000fe20000000800 */
[----:B----4-:R-:W-:Y:S01]  /*5a60*/  F2FP.PACK_AB R5, R166, R230 ;  /* 0x000000e6a605723e */ /* 0x010fe200000000ff */
[----:B------:R2:W-:Y:S04]  /*5a70*/  STS [R203+0x12400], R6 ;  /* 0x01240006cb007388 */ /* 0x0005e80000000800 */
[----:B------:R4:W-:Y:S04]  /*5a80*/  STS [R204+0x10000], R5 ;  /* 0x01000005cc007388 */ /* 0x0009e80000000800 */
[----:B------:R-:W-:Y:S02]  /*5a90*/  MUFU.EX2 R229, R42 ;  /* 0x0000002a00e57308 */ /* 0x000fe40000000800 */
[----:B------:R-:W-:Y:S02]  /*5aa0*/  @P0 FSEL R61, R61, -INF , !P1 ;  /* 0xff8000003d3d0808 */ /* 0x000fe40004800000 */
[----:B------:R-:W-:Y:S02]  /*5ab0*/  PLOP3.LUT P0, PT, PT, PT, UP0, 0x80, 0x0 ;  /* 0x000000000000781c */ /* 0x000fe40003f0f008 */
[----:B------:R-:W-:Y:S01]  /*5ac0*/  @P2 FSEL R65, R65, -INF , !P1 ;  /* 0xff80000041412808 */ /* 0x000fe20004800000 */
[----:B------:R-:W-:Y:S01]  /*5ad0*/  FFMA.FTZ R108, R61, c[0x0][0x23c], -R108 ;  /* 0x00008f003d6c7a23 */ /* 0x000fe2000001086c */
[----:B------:R-:W-:Y:S02]  /*5ae0*/  PLOP3.LUT P2, PT, PT, PT, UP0, 0x80, 0x0 ;  /* 0x000000000000781c */ /* 0x000fe40003f4f008 */
[----:B------:R-:W4:Y:S01]  /*5af0*/  MUFU.EX2 R228, R43 ;  /* 0x0000002b00e47308 */ /* 0x000f220000000800 */
[----:B-1----:R-:W-:Y:S02]  /*5b00*/  F2FP.PACK_AB R4, R233, R235 ;  /* 0x000000ebe904723e */ /* 0x002fe400000000ff */
[----:B--2---:R-:W-:Y:S03]  /*5b10*/  F2FP.PACK_AB R6, R239, R240 ;  /* 0x000000f0ef06723e */ /* 0x004fe600000000ff */
[----:B------:R1:W-:Y:S01]  /*5b20*/  STS [R204+0x10400], R4 ;  /* 0x01040004cc007388 */ /* 0x0003e20000000800 */
[----:B------:R-:W-:Y:S03]  /*5b30*/  @P0 FSEL R64, R64, -INF , !P3 ;  /* 0xff80000040400808 */ /* 0x000fe60005800000 */
[----:B------:R-:W-:Y:S01]  /*5b40*/  MUFU.EX2 R219, R44 ;  /* 0x0000002c00db7308 */ /* 0x000fe20000000800 */
[----:B----4-:R-:W-:Y:S02]  /*5b50*/  F2FP.PACK_AB R5, R165, R171 ;  /* 0x000000aba505723e */ /* 0x010fe400000000ff */
[----:B------:R-:W-:Y:S01]  /*5b60*/  PLOP3.LUT P0, PT, PT, PT, UP0, 0x80, 0x0 ;  /* 0x000000000000781c */ /* 0x000fe20003f0f008 */
[--C-:B------:R-:W-:Y:S01]  /*5b70*/  FFMA.FTZ R64, R64, c[0x0][0x23c], -R159.reuse ;  /* 0x00008f0040407a23 */ /* 0x100fe2000001089f */
[----:B------:R-:W-:Y:S01]  /*5b80*/  @P2 FSEL R67, R67, -INF , !P1 ;  /* 0xff80000043432808 */ /* 0x000fe20004800000 */
[----:B------:R-:W-:Y:S01]  /*5b90*/  FFMA.FTZ R159, R65, c[0x0][0x23c], -R159 ;  /* 0x00008f00419f7a23 */ /* 0x000fe2000001089f */
[----:B------:R2:W-:Y:S03]  /*5ba0*/  STS [R202+0x10000], R5 ;  /* 0x01000005ca007388 */ /* 0x0005e60000000800 */
[----:B------:R-:W4:Y:S06]  /*5bb0*/  MUFU.EX2 R217, R45 ;  /* 0x0000002d00d97308 */ /* 0x000f2c0000000800 */
[----:B------:R-:W-:Y:S02]  /*5bc0*/  @P0 FSEL R66, R66, -INF , !P3 ;  /* 0xff80000042420808 */ /* 0x000fe40005800000 */
[----:B------:R-:W-:Y:S02]  /*5bd0*/  PLOP3.LUT P0, PT, PT, PT, UP0, 0x80, 0x0 ;  /* 0x000000000000781c */ /* 0x000fe40003f0f008 */
[----:B------:R-:W-:Y:S01]  /*5be0*/  MUFU.EX2 R225, R46 ;  /* 0x0000002e00e17308 */ /* 0x000fe20000000800 */
[--C-:B------:R-:W-:Y:S02]  /*5bf0*/  FFMA.FTZ R66, R66, c[0x0][0x23c], -R109.reuse ;  /* 0x00008f0042427a23 */ /* 0x100fe4000001086d */
[----:B------:R-:W-:Y:S01]  /*5c00*/  FFMA.FTZ R109, R67, c[0x0][0x23c], -R109 ;  /* 0x00008f00436d7a23 */ /* 0x000fe2000001086d */
[----:B-1----:R-:W-:Y:S05]  /*5c10*/  F2FP.PACK_AB R4, R220, R221 ;  /* 0x000000dddc04723e */ /* 0x002fea00000000ff */
[----:B------:R1:W-:Y:S01]  /*5c20*/  STS [R202+0x10400], R4 ;  /* 0x01040004ca007388 */ /* 0x0003e20000000800 */
[----:B------:R-:W-:Y:S01]  /*5c30*/  MUFU.EX2 R224, R47 ;  /* 0x0000002f00e07308 */ /* 0x000fe20000000800 */
[----:B------:R-:W-:Y:S02]  /*5c40*/  @P0 FSEL R63, R63, -INF , !P1 ;  /* 0xff8000003f3f0808 */ /* 0x000fe40004800000 */
[----:B------:R4:W-:Y:S01]  /*5c50*/  STS [R204+0x12000], R6 ;  /* 0x01200006cc007388 */ /* 0x0009e20000000800 */
[----:B--2---:R-:W-:Y:S02]  /*5c60*/  F2FP.PACK_AB R5, R241, R242 ;  /* 0x000000f2f105723e */ /* 0x004fe400000000ff */
[----:B------:R-:W-:Y:S01]  /*5c70*/  FFMA.FTZ R0, R63, c[0x0][0x23c], -R0 ;  /* 0x00008f003f007a23 */ /* 0x000fe20000010800 */
[----:B------:R2:W-:Y:S01]  /*5c80*/  STS [R204+0x12400], R7 ;  /* 0x01240007cc007388 */ /* 0x0005e20000000800 */
[----:B------:R-:W-:Y:S02]  /*5c90*/  PLOP3.LUT P1, PT, PT, PT, UP4, 0x80, 0x0 ;  /* 0x000000000000781c */ /* 0x000fe40003f2f048 */
[----:B------:R2:W-:Y:S01]  /*5ca0*/  MUFU.EX2 R179, R0 ;  /* 0x0000000000b37308 */ /* 0x0005e20000000800 */
[----:B------:R2:W-:Y:S09]  /*5cb0*/  STS [R202+0x12400], R5 ;  /* 0x01240005ca007388 */ /* 0x0005f20000000800 */
[----:B------:R-:W-:Y:S01]  /*5cc0*/  MUFU.EX2 R180, R52 ;  /* 0x0000003400b47308 */ /* 0x000fe20000000800 */
[----:B-1----:R-:W-:Y:S02]  /*5cd0*/  F2FP.PACK_AB R4, R164, R170 ;  /* 0x000000aaa404723e */ /* 0x002fe400000000ff */
[----:B----4-:R-:W-:Y:S07]  /*5ce0*/  F2FP.PACK_AB R6, R234, R236 ;  /* 0x000000ecea06723e */ /* 0x010fee00000000ff */
[----:B------:R-:W-:Y:S01]  /*5cf0*/  MUFU.EX2 R178, R53 ;  /* 0x0000003500b27308 */ /* 0x000fe20000000800 */
[----:B--2---:R-:W-:Y:S01]  /*5d00*/  F2FP.PACK_AB R7, R216, R218 ;  /* 0x000000dad807723e */ /* 0x004fe200000000ff */
[----:B------:R1:W-:Y:S01]  /*5d10*/  STS [R202+0x12000], R6 ;  /* 0x01200006ca007388 */ /* 0x0003e20000000800 */
[----:B------:R-:W-:Y:S02]  /*5d20*/  F2FP.PACK_AB R0, R186, R212 ;  /* 0x000000d4ba00723e */ /* 0x000fe400000000ff */
[----:B------:R-:W-:Y:S01]  /*5d30*/  F2FP.PACK_AB R5, R228, R229 ;  /* 0x000000e5e405723e */ /* 0x000fe200000000ff */
[----:B------:R2:W-:Y:S04]  /*5d40*/  STS [R198+0x10000], R4 ;  /* 0x01000004c6007388 */ /* 0x0005e80000000800 */
[----:B------:R-:W-:Y:S01]  /*5d50*/  MUFU.EX2 R184, R54 ;  /* 0x0000003600b87308 */ /* 0x000fe20000000800 */
[----:B------:R4:W-:Y:S04]  /*5d60*/  STS [R198+0x10400], R7 ;  /* 0x01040007c6007388 */ /* 0x0009e80000000800 */
[----:B------:R-:W-:Y:S05]  /*5d70*/  STS [R199+0x10400], R0 ;  /* 0x01040000c7007388 */ /* 0x000fea0000000800 */
[----:B------:R-:W4:Y:S01]  /*5d80*/  MUFU.EX2 R183, R55 ;  /* 0x0000003700b77308 */ /* 0x000f220000000800 */
[----:B-1----:R-:W-:Y:S09]  /*5d90*/  F2FP.PACK_AB R6, R222, R223 ;  /* 0x000000dfde06723e */ /* 0x002ff200000000ff */
[----:B------:R-:W-:Y:S01]  /*5da0*/  MUFU.EX2 R175, R64 ;  /* 0x0000004000af7308 */ /* 0x000fe20000000800 */
[----:B--2---:R-:W-:Y:S02]  /*5db0*/  F2FP.PACK_AB R4, R163, R169 ;  /* 0x000000a9a304723e */ /* 0x004fe400000000ff */
[----:B----4-:R-:W-:Y:S03]  /*5dc0*/  F2FP.PACK_AB R7, R217, R219 ;  /* 0x000000dbd907723e */ /* 0x010fe600000000ff */
[----:B------:R1:W-:Y:S04]  /*5dd0*/  STS [R199+0x10000], R4 ;  /* 0x01000004c7007388 */ /* 0x0003e80000000800 */
[----:B------:R-:W-:Y:S01]  /*5de0*/  MUFU.EX2 R181, R108 ;  /* 0x0000006c00b57308 */ /* 0x000fe20000000800 */
[----:B------:R2:W-:Y:S04]  /*5df0*/  STS [R198+0x12000], R6 ;  /* 0x01200006c6007388 */ /* 0x0005e80000000800 */
[----:B------:R4:W-:Y:S04]  /*5e00*/  STS [R198+0x12400], R5 ;  /* 0x01240005c6007388 */ /* 0x0009e80000000800 */
[----:B------:R-:W-:Y:S01]  /*5e10*/  STS [R199+0x12000], R7 ;  /* 0x01200007c7007388 */ /* 0x000fe20000000800 */
[----:B------:R-:W4:Y:S10]  /*5e20*/  MUFU.EX2 R108, R159 ;  /* 0x0000009f006c7308 */ /* 0x000f340000000800 */
[----:B------:R-:W-:Y:S01]  /*5e30*/  MUFU.EX2 R177, R66 ;  /* 0x0000004200b17308 */ /* 0x000fe20000000800 */
[----:B-1----:R-:W-:Y:S02]  /*5e40*/  F2FP.PACK_AB R4, R183, R184 ;  /* 0x000000b8b704723e */ /* 0x002fe400000000ff */
[----:B--2---:R-:W-:Y:S02]  /*5e50*/  F2FP.PACK_AB R6, R224, R225 ;  /* 0x000000e1e006723e */ /* 0x004fe400000000ff */
[----:B----4-:R-:W-:Y:S03]  /*5e60*/  F2FP.PACK_AB R5, R178, R180 ;  /* 0x000000b4b205723e */ /* 0x010fe600000000ff */
[----:B------:R-:W-:Y:S02]  /*5e70*/  STS [R199+0x12400], R6 ;  /* 0x01240006c7007388 */ /* 0x000fe40000000800 */
[----:B------:R-:W1:Y:S01]  /*5e80*/  MUFU.EX2 R176, R109 ;  /* 0x0000006d00b07308 */ /* 0x000e620000000800 */
[----:B------:R-:W-:Y:S01]  /*5e90*/  F2FP.PACK_AB R0, R108, R175 ;  /* 0x000000af6c00723e */ /* 0x000fe200000000ff */
[----:B------:R1:W-:Y:S04]  /*5ea0*/  STS [R201+0x10000], R5 ;  /* 0x01000005c9007388 */ /* 0x0003e80000000800 */
[----:B------:R2:W-:Y:S04]  /*5eb0*/  STS [R201+0x10400], R4 ;  /* 0x01040004c9007388 */ /* 0x0005e80000000800 */
[----:B------:R-:W-:Y:S01]  /*5ec0*/  MUFU.EX2 R213, R56 ;  /* 0x0000003800d57308 */ /* 0x000fe20000000800 */
[----:B------:R4:W-:Y:S09]  /*5ed0*/  STS [R200+0x10000], R0 ;  /* 0x01000000c8007388 */ /* 0x0009f20000000800 */
[----:B------:R-:W4:Y:S01]  /*5ee0*/  MUFU.EX2 R190, R57 ;  /* 0x0000003900be7308 */ /* 0x000f220000000800 */
[----:B-1----:R-:W-:Y:S09]  /*5ef0*/  F2FP.PACK_AB R5, R176, R177 ;  /* 0x000000b1b005723e */ /* 0x002ff200000000ff */
[----:B------:R-:W-:Y:S01]  /*5f00*/  MUFU.EX2 R214, R58 ;  /* 0x0000003a00d67308 */ /* 0x000fe20000000800 */
[----:B--2---:R-:W-:Y:S01]  /*5f10*/  F2FP.PACK_AB R4, R181, R182 ;  /* 0x000000b6b504723e */ /* 0x004fe200000000ff */
[----:B------:R-:W-:Y:S01]  /*5f20*/  STS [R200+0x10400], R5 ;  /* 0x01040005c8007388 */ /* 0x000fe20000000800 */
[----:B----4-:R-:W-:Y:S07]  /*5f30*/  F2FP.PACK_AB R0, R179, R185 ;  /* 0x000000b9b300723e */ /* 0x010fee00000000ff */
[----:B------:R-:W1:Y:S01]  /*5f40*/  MUFU.EX2 R189, R59 ;  /* 0x0000003b00bd7308 */ /* 0x000e620000000800 */
[----:B------:R-:W-:Y:S05]  /*5f50*/  F2FP.PACK_AB R7, R190, R213 ;  /* 0x000000d5be07723e */ /* 0x000fea00000000ff */
[----:B------:R-:W-:Y:S01]  /*5f60*/  STS [R201+0x12000], R7 ;  /* 0x01200007c9007388 */ /* 0x000fe20000000800 */
[----:B-1----:R-:W-:Y:S05]  /*5f70*/  F2FP.PACK_AB R6, R189, R214 ;  /* 0x000000d6bd06723e */ /* 0x002fea00000000ff */
[----:B------:R-:W-:Y:S04]  /*5f80*/  STS [R201+0x12400], R6 ;  /* 0x01240006c9007388 */ /* 0x000fe80000000800 */
[----:B------:R-:W-:Y:S04]  /*5f90*/  STS [R200+0x12000], R4 ;  /* 0x01200004c8007388 */ /* 0x000fe80000000800 */
[----:B------:R-:W-:Y:S04]  /*5fa0*/  STS [R200+0x12400], R0 ;  /* 0x01240000c8007388 */ /* 0x000fe80000000800 */
[----:B------:R-:W1:Y:S08]  /*5fb0*/  LDSM.16.M88.4 R64, [R150+0x4000] ;  /* 0x004000009640783b */ /* 0x000e700000000200 */
[----:B------:R-:W2:Y:S08]  /*5fc0*/  LDSM.16.M88.4 R60, [R150+0x5000] ;  /* 0x00500000963c783b */ /* 0x000eb00000000200 */
[----:B------:R-:W4:Y:S08]  /*5fd0*/  LDSM.16.M88.4 R100, [R151+0x4000] ;  /* 0x004000009764783b */ /* 0x000f300000000200 */
[----:B------:R-:W3:Y:S01]  /*5fe0*/  LDSM.16.M88.4 R104, [R151+0x5000] ;  /* 0x005000009768783b */ /* 0x000ee20000000200 */
        /* <DEDUP_REMOVED lines=196> */
.L_x_157:
[----:B------:R-:W-:Y:S01]  /*6c30*/  F2FP.PACK_AB R32, R168, R174 ;  /* 0x000000aea820723e */ /* 0x000fe200000000ff */
[----:B------:R-:W2:Y:S01]  /*6c40*/  LDL R42, [R1+0x10] ;  /* 0x00001000012a7983 */ /* 0x000ea20000100800 */
        /* <DEDUP_REMOVED lines=67> */
[----:B------:R-:W3:Y:S04]  /*7080*/  LDSM.16.MT88.4 R12, [R2+0x14000] ;  /* 0x01400000020c783b */ /* 0x000ee80000004200 */
[----:B------:R-:W-:Y:S04]  /*7090*/  LDSM.16.MT88.4 R16, [R2+0x10800] ;  /* 0x010800000210783b */ /* 0x000fe80000004200 */
[----:B------:R-:W4:Y:S04]  /*70a0*/  LDSM.16.MT88.4 R20, [R0+0x4400] ;  /* 0x004400000014783b */ /* 0x000f280000004200 */
[----:B------:R-:W5:Y:S01]  /*70b0*/  LDSM.16.MT88.4 R24, [R2+0x14800] ;  /* 0x014800000218783b */ /* 0x000f620000004200 */
[-C--:B-1----:R-:W-:Y:S08]  /*70c0*/  HMMA.16816.F32 R68, R4, R8.reuse, R68 ;  /* 0x000000080444723c */ /* 0x082ff00000001844 */
[C---:B---3--:R-:W-:Y:S08]  /*70d0*/  HMMA.16816.F32 R72, R12.reuse, R8, R72 ;  /* 0x000000080c48723c */ /* 0x048ff00000001848 */
[-C--:B------:R-:W-:Y:S01]  /*70e0*/  HMMA.16816.F32 R76, R12, R10.reuse, R76 ;  /* 0x0000000a0c4c723c */ /* 0x080fe2000000184c */
[----:B------:R-:W-:Y:S07]  /*70f0*/  LDSM.16.MT88.4 R12, [R2+0x15000] ;  /* 0x01500000020c783b */ /* 0x000fee0000004200 */
[----:B------:R-:W-:Y:S01]  /*7100*/  HMMA.16816.F32 R80, R4, R10, R80 ;  /* 0x0000000a0450723c */ /* 0x000fe20000001850 */
[----:B------:R-:W-:Y:S04]  /*7110*/  LDSM.16.MT88.4 R4, [R2+0x11000] ;  /* 0x011000000204783b */ /* 0x000fe80000004200 */
[----:B------:R-:W1:Y:S03]  /*7120*/  LDSM.16.MT88.4 R8, [R0+0x4800] ;  /* 0x004800000008783b */ /* 0x000e660000004200 */
[-C--:B----4-:R-:W-:Y:S08]  /*7130*/  HMMA.16816.F32 R68, R16, R20.reuse, R68 ;  /* 0x000000141044723c */ /* 0x090ff00000001844 */
[C---:B-----5:R-:W-:Y:S08]  /*7140*/  HMMA.16816.F32 R72, R24.reuse, R20, R72 ;  /* 0x000000141848723c */ /* 0x060ff00000001848 */
[-C--:B------:R-:W-:Y:S01]  /*7150*/  HMMA.16816.F32 R76, R24, R22.reuse, R76 ;  /* 0x00000016184c723c */ /* 0x080fe2000000184c */
[----:B------:R-:W-:Y:S07]  /*7160*/  LDSM.16.MT88.4 R24, [R2+0x15800] ;  /* 0x015800000218783b */ /* 0x000fee0000004200 */
[----:B------:R-:W-:Y:S01]  /*7170*/  HMMA.16816.F32 R80, R16, R22, R80 ;  /* 0x000000161050723c */ /* 0x000fe20000001850 */
[----:B------:R-:W-:Y:S04]  /*7180*/  LDSM.16.MT88.4 R16, [R2+0x11800] ;  /* 0x011800000210783b */ /* 0x000fe80000004200 */
[----:B------:R-:W3:Y:S03]  /*7190*/  LDSM.16.MT88.4 R20, [R0+0x4c00] ;  /* 0x004c00000014783b */ /* 0x000ee60000004200 */
[-C--:B-1----:R-:W-:Y:S08]  /*71a0*/  HMMA.16816.F32 R68, R4, R8.reuse, R68 ;  /* 0x000000080444723c */ /* 0x082ff00000001844 */
[C---:B------:R-:W-:Y:S08]  /*71b0*/  HMMA.16816.F32 R72, R12.reuse, R8, R72 ;  /* 0x000000080c48723c */ /* 0x040ff00000001848 */
[-C--:B------:R-:W-:Y:S01]  /*71c0*/  HMMA.16816.F32 R76, R12, R10.reuse, R76 ;  /* 0x0000000a0c4c723c */ /* 0x080fe2000000184c */
[----:B------:R-:W-:Y:S07]  /*71d0*/  LDSM.16.MT88.4 R12, [R2+0x16000] ;  /* 0x01600000020c783b */ /* 0x000fee0000004200 */
[----:B------:R-:W-:Y:S01]  /*71e0*/  HMMA.16816.F32 R80, R4, R10, R80 ;  /* 0x0000000a0450723c */ /* 0x000fe20000001850 */
[----:B------:R-:W-:Y:S04]  /*71f0*/  LDSM.16.MT88.4 R4, [R2+0x12000] ;  /* 0x012000000204783b */ /* 0x000fe80000004200 */
[----:B------:R-:W1:Y:S01]  /*7200*/  LDSM.16.MT88.4 R8, [R0+0x5000] ;  /* 0x005000000008783b */ /* 0x000e620000004200 */
[----:B--2---:R-:W-:Y:S02]  /*7210*/  IMAD.SHL.U32 R52, R42, 0x2, RZ ;  /* 0x000000022a347824 */ /* 0x004fe400078e00ff */
[-C--:B---3--:R-:W-:Y:S08]  /*7220*/  HMMA.16816.F32 R68, R16, R20.reuse, R68 ;  /* 0x000000141044723c */ /* 0x088ff00000001844 */
        /* <DEDUP_REMOVED lines=53> */
.L_x_158:
[----:B------:R-:W2:Y:S01]  /*7580*/  LDL R54, [R1] ;  /* 0x0000000001367983 */ /* 0x000ea20000100800 */
[----:B------:R-:W-:Y:S01]  /*7590*/  IMAD.U32 R59, RZ, RZ, UR22 ;  /* 0x00000016ff3b7e24 */ /* 0x000fe2000f8e00ff */
[----:B------:R-:W-:Y:S01]  /*75a0*/  ULOP3.LUT UR7, UR6, 0x1, URZ, 0xc0, !UPT ;  /* 0x0000000106077892 */ /* 0x000fe2000f8ec03f */
[----:B------:R-:W-:Y:S01]  /*75b0*/  IMAD.U32 R58, RZ, RZ, UR21 ;  /* 0x00000015ff3a7e24 */ /* 0x000fe2000f8e00ff */
[----:B------:R-:W3:Y:S01]  /*75c0*/  LDL R53, [R1+0x18] ;  /* 0x0000180001357983 */ /* 0x000ee20000100800 */
[----:B------:R-:W-:Y:S01]  /*75d0*/  IMAD.U32 R55, RZ, RZ, UR18 ;  /* 0x00000012ff377e24 */ /* 0x000fe2000f8e00ff */
[----:B------:R-:W-:Y:S02]  /*75e0*/  UISETP.NE.U32.AND UP0, UPT, UR7, 0x1, UPT ;  /* 0x000000010700788c */ /* 0x000fe4000bf05070 */
[----:B------:R-:W-:Y:S04]  /*75f0*/  LDSM.16.M88.4 R16, [R147] ;  /* 0x000000009310783b */ /* 0x000fe80000000200 */
[----:B------:R-:W4:Y:S04]  /*7600*/  LDSM.16.MT88.4 R20, [R0+0x6000] ;  /* 0x006000000014783b */ /* 0x000f280000004200 */
[----:B------:R-:W1:Y:S04]  /*7610*/  LDSM.16.M88.4 R12, [R147+0x2000] ;  /* 0x00200000930c783b */ /* 0x000e680000000200 */
[----:B------:R-:W-:Y:S04]  /*7620*/  LDSM.16.M88.4 R24, [R154] ;  /* 0x000000009a18783b */ /* 0x000fe80000000200 */
[----:B------:R-:W1:Y:S04]  /*7630*/  LDSM.16.MT88.4 R28, [R0+0x6400] ;  /* 0x00640000001c783b */ /* 0x000e680000004200 */
[----:B------:R-:W1:Y:S04]  /*7640*/  LDSM.16.M88.4 R32, [R157] ;  /* 0x000000009d20783b */ /* 0x000e680000000200 */
[----:B------:R-:W-:Y:S04]  /*7650*/  LDSM.16.M88.4 R36, [R149] ;  /* 0x000000009524783b */ /* 0x000fe80000000200 */
[----:B------:R-:W1:Y:S04]  /*7660*/  LDSM.16.MT88.4 R40, [R0+0x6800] ;  /* 0x006800000028783b */ /* 0x000e680000004200 */
[----:B------:R-:W1:Y:S04]  /*7670*/  LDSM.16.M88.4 R44, [R149+0x2000] ;  /* 0x00200000952c783b */ /* 0x000e680000000200 */
[----:B------:R-:W-:Y:S01]  /*7680*/  LDSM.16.MT88.4 R48, [R0+0x6c00] ;  /* 0x006c00000030783b */ /* 0x000fe20000004200 */
[-C--:B-1--4-:R-:W-:Y:S08]  /*7690*/  HMMA.16816.F32 R4, R16, R20.reuse, RZ ;  /* 0x000000141004723c */ /* 0x092ff000000018ff */
[C---:B------:R-:W-:Y:S08]  /*76a0*/  HMMA.16816.F32 R8, R12.reuse, R20, RZ ;  /* 0x000000140c08723c */ /* 0x040ff000000018ff */
[-C--:B------:R-:W-:Y:S08]  /*76b0*/  HMMA.16816.F32 R12, R12, R22.reuse, RZ ;  /* 0x000000160c0c723c */ /* 0x080ff000000018ff */
[----:B------:R-:W-:Y:S01]  /*76c0*/  HMMA.16816.F32 R16, R16, R22, RZ ;  /* 0x000000161010723c */ /* 0x000fe200000018ff */
[----:B------:R-:W1:Y:S07]  /*76d0*/  LDSM.16.M88.4 R20, [R148] ;  /* 0x000000009414783b */ /* 0x000e6e0000000200 */
[-C--:B------:R-:W-:Y:S08]  /*76e0*/  HMMA.16816.F32 R4, R24, R28.reuse, R4 ;  /* 0x0000001c1804723c */ /* 0x080ff00000001804 */
[C---:B------:R-:W-:Y:S08]  /*76f0*/  HMMA.16816.F32 R8, R32.reuse, R28, R8 ;  /* 0x0000001c2008723c */ /* 0x040ff00000001808 */
[-C--:B------:R-:W-:Y:S01]  /*7700*/  HMMA.16816.F32 R12, R32, R30.reuse, R12 ;  /* 0x0000001e200c723c */ /* 0x080fe2000000180c */
[----:B------:R-:W4:Y:S07]  /*7710*/  LDSM.16.M88.4 R32, [R148+0x2000] ;  /* 0x002000009420783b */ /* 0x000f2e0000000200 */
[----:B------:R-:W-:Y:S01]  /*7720*/  HMMA.16816.F32 R16, R24, R30, R16 ;  /* 0x0000001e1810723c */ /* 0x000fe20000001810 */
[----:B------:R-:W-:Y:S04]  /*7730*/  LDSM.16.M88.4 R24, [R147+0x4000] ;  /* 0x004000009318783b */ /* 0x000fe80000000200 */
[----:B------:R-:W4:Y:S03]  /*7740*/  LDSM.16.MT88.4 R28, [R0+0x7000] ;  /* 0x00700000001c783b */ /* 0x000f260000004200 */
        /* <DEDUP_REMOVED lines=8> */
[C---:B----4-:R-:W-:Y:S08]  /*77d0*/  HMMA.16816.F32 R8, R32.reuse, R48, R8 ;  /* 0x000000302008723c */ /* 0x050ff00000001808 */
[-C--:B------:R-:W-:Y:S01]  /*77e0*/  HMMA.16816.F32 R12, R32, R50.reuse, R12 ;  /* 0x00000032200c723c */ /* 0x080fe2000000180c */
[----:B------:R-:W1:Y:S07]  /*77f0*/  LDSM.16.M88.4 R32, [R155] ;  /* 0x000000009b20783b */ /* 0x000e6e0000000200 */
        /* <DEDUP_REMOVED lines=8> */
[----:B------:R4:W-:Y:S04]  /*7880*/  LDSM.16.MT88.4 R28, [R0+0x7c00] ;  /* 0x007c0000001c783b */ /* 0x0009e80000004200 */
[----:B------:R-:W4:Y:S03]  /*7890*/  LDSM.16.M88.4 R24, [R148+0x4000] ;  /* 0x004000009418783b */ /* 0x000f260000000200 */
        /* <DEDUP_REMOVED lines=8> */
[-C--:B------:R-:W-:Y:S01]  /*7920*/  HMMA.16816.F32 R4, R20, R48.reuse, R4 ;  /* 0x000000301404723c */ /* 0x080fe20000001804 */
[----:B------:R-:W-:Y:S03]  /*7930*/  IMAD.U32 R38, RZ, RZ, UR24 ;  /* 0x00000018ff267e24 */ /* 0x000fe6000f8e00ff */
[----:B------:R-:W-:Y:S04]  /*7940*/  IMAD.U32 R36, RZ, RZ, UR23 ;  /* 0x00000017ff247e24 */ /* 0x000fe8000f8e00ff */
[C---:B------:R-:W-:Y:S07]  /*7950*/  HMMA.16816.F32 R8, R44.reuse, R48, R8 ;  /* 0x000000302c08723c */ /* 0x040fee0000001808 */
        /* <DEDUP_REMOVED lines=9> */
[----:B------:R-:W-:Y:S01]  /*79f0*/  LEA R211, P0, R21, R56, 0x2 ;  /* 0x0000003815d37211 */ /* 0x000fe200078010ff */
[----:B------:R-:W-:Y:S02]  /*7a00*/  IMAD.U32 R23, RZ, RZ, UR28 ;  /* 0x0000001cff177e24 */ /* 0x000fe4000f8e00ff */
[C---:B-1----:R-:W-:Y:S01]  /*7a10*/  HMMA.16816.F32 R8, R32.reuse, R28, R8 ;  /* 0x0000001c2008723c */ /* 0x042fe20000001808 */
[----:B------:R-:W-:Y:S03]  /*7a20*/  IMAD.U32 R56, RZ, RZ, UR19 ;  /* 0x00000013ff387e24 */ /* 0x000fe6000f8e00ff */
[----:B------:R-:W-:Y:S01]  /*7a30*/  LEA.HI.X.SX32 R210, R0, R57, 0x2, P0 ;  /* 0x0000003900d27211 */ /* 0x000fe200000f16ff */
[----:B------:R-:W-:Y:S02]  /*7a40*/  IMAD.U32 R0, RZ, RZ, UR30 ;  /* 0x0000001eff007e24 */ /* 0x000fe4000f8e00ff */
[----:B------:R-:W-:Y:S01]  /*7a50*/  IMAD.U32 R28, RZ, RZ, UR19 ;  /* 0x00000013ff1c7e24 */ /* 0x000fe2000f8e00ff */
[-C--:B------:R-:W-:Y:S01]  /*7a60*/  HMMA.16816.F32 R12, R32, R30.reuse, R12 ;  /* 0x0000001e200c723c */ /* 0x080fe2000000180c */
[----:B------:R-:W-:Y:S03]  /*7a70*/  IMAD.U32 R57, RZ, RZ, UR20 ;  /* 0x00000014ff397e24 */ /* 0x000fe6000f8e00ff */
[----:B------:R-:W-:Y:S03]  /*7a80*/  IMAD.U32 R29, RZ, RZ, UR17 ;  /* 0x00000011ff1d7e24 */ /* 0x000fe6000f8e00ff */
[----:B------:R-:W-:Y:S01]  /*7a90*/  IMAD.U32 R34, RZ, RZ, UR22 ;  /* 0x00000016ff227e24 */ /* 0x000fe2000f8e00ff */
[----:B------:R-:W-:Y:S01]  /*7aa0*/  HMMA.16816.F32 R16, R24, R30, R16 ;  /* 0x0000001e1810723c */ /* 0x000fe20000001810 */
[----:B------:R-:W-:Y:S03]  /*7ab0*/  IMAD.U32 R35, RZ, RZ, UR23 ;  /* 0x00000017ff237e24 */ /* 0x000fe6000f8e00ff */
[----:B--2---:R-:W-:Y:S01]  /*7ac0*/  @P1 IADD3 R20, P2, R54, UR12, RZ ;  /* 0x0000000c36141c10 */ /* 0x004fe2000ff5e0ff */
[----:B------:R-:W-:Y:S01]  /*7ad0*/  IMAD.U32 R32, RZ, RZ, UR21 ;  /* 0x00000015ff207e24 */ /* 0x000fe2000f8e00ff */
[----:B------:R-:W-:Y:S01]  /*7ae0*/  @UP4 UIADD3 UR12, UP1, UR12, -0x200, URZ ;  /* 0xfffffe000c0c4890 */ /* 0x000fe2000ff3e03f */
[----:B------:R-:W-:Y:S01]  /*7af0*/  IMAD.U32 R24, RZ, RZ, UR27 ;  /* 0x0000001bff187e24 */ /* 0x000fe2000f8e00ff */
[----:B---3--:R-:W-:Y:S01]  /*7b00*/  @P1 IADD3.X R21, R53, UR11, RZ, P2, !PT ;  /* 0x0000000b35151c10 */ /* 0x008fe200097fe4ff */
[----:B------:R-:W-:Y:S01]  /*7b10*/  IMAD.U32 R25, RZ, RZ, UR26 ;  /* 0x0000001aff197e24 */ /* 0x000fe2000f8e00ff */
[----:B------:R-:W-:Y:S02]  /*7b20*/  @UP4 UIADD3.X UR11, UR11, -0x1, URZ, UP1, !UPT ;  /* 0xffffffff0b0b4890 */ /* 0x000fe40008ffe43f */
[----:B------:R-:W-:Y:S01]  /*7b30*/  IMAD.U32 R27, RZ, RZ, UR25 ;  /* 0x00000019ff1b7e24 */ /* 0x000fe2000f8e00ff */
[----:B------:R1:W5:Y:S01]  /*7b40*/  @P1 LDG.E R245, [R20.64] ;  /* 0x0000000814f51981 */ /* 0x000362000c1e1900 */
[----:B------:R-:W-:Y:S02]  /*7b50*/  IMAD.U32 R31, RZ, RZ, UR24 ;  /* 0x00000018ff1f7e24 */ /* 0x000fe4000f8e00ff */
[----:B------:R-:W-:Y:S01]  /*7b60*/  IMAD.U32 R30, RZ, RZ, UR20 ;  /* 0x00000014ff1e7e24 */ /* 0x000fe2000f8e00ff */
[----:B------:R1:W5:Y:S01]  /*7b70*/  @P1 LDG.E R246, [R20.64+0x20] ;  /* 0x0000200814f61981 */ /* 0x000362000c1e1900 */
[----:B------:R-:W-:Y:S02]  /*7b80*/  IMAD.U32 R33, RZ, RZ, UR16 ;  /* 0x00000010ff217e24 */ /* 0x000fe4000f8e00ff */
[----:B------:R-:W-:Y:S01]  /*7b90*/  IMAD.U32 R26, RZ, RZ, UR18 ;  /* 0x00000012ff1a7e24 */ /* 0x000fe2000f8e00ff */
[----:B------:R1:W5:Y:S01]  /*7ba0*/  @P1 LDG.E R243, [R20.64+0x100] ;  /* 0x0001000814f31981 */ /* 0x000362000c1e1900 */
[----:B------:R-:W-:Y:S02]  /*7bb0*/  IMAD.U32 R54, RZ, RZ, UR17 ;  /* 0x00000011ff367e24 */ /* 0x000fe4000f8e00ff */
[----:B------:R-:W-:Y:S01]  /*7bc0*/  IMAD.U32 R53, RZ, RZ, UR16 ;  /* 0x00000010ff357e24 */ /* 0x000fe2000f8e00ff */
[----:B------:R1:W5:Y:S02]  /*7bd0*/  @P1 LDG.E R244, [R20.64+0x120] ;  /* 0x0001200814f41981 */ /* 0x000364000c1e1900 */
        /* <DEDUP_REMOVED lines=186> */
.L_x_160:
        /* <DEDUP_REMOVED lines=19> */
.L_x_161:
        /* <DEDUP_REMOVED lines=14> */
[----:B------:R-:W-:-:S04]  /*8990*/  UIMAD UR12, UR4, UR13, UR12 ;  /* 0x0000000d040c72a4 */ /* 0x000fc8000f8e020c */
[----:B------:R-:W-:Y:S02]  /*89a0*/  IADD3 R6, P0, R6, UR14, RZ ;  /* 0x0000000e06067c10 */ /* 0x000fe4000ff1e0ff */
[----:B------:R-:W-:Y:S01]  /*89b0*/  IMAD.U32 R0, RZ, RZ, UR12 ;  /* 0x0000000cff007e24 */ /* 0x000fe2000f8e00ff */
[----:B------:R-:W-:Y:S02]  /*89c0*/  ULDC.64 UR12, c[0x0][0x3b8] ;  /* 0x0000ee00000c7ab9 */ /* 0x000fe40000000a00 */
[----:B------:R-:W-:Y:S01]  /*89d0*/  UIMAD UR12, UR31, UR12, URZ ;  /* 0x0000000c1f0c72a4 */ /* 0x000fe2000f8e023f */
[----:B------:R2:W3:Y:S01]  /*89e0*/  LDS.128 R16, [R52+0x7000] ;  /* 0x0070000034107984 */ /* 0x0004e20000000c00 */
        /* <DEDUP_REMOVED lines=23> */
.L_x_163:
[----:B--2---:R-:W-:Y:S05]  /*8b60*/  BSYNC B0 ;  /* 0x0000000000007941 */ /* 0x004fea0003800000 */
.L_x_162:
        /* <DEDUP_REMOVED lines=14> */
.L_x_165:
[----:B------:R-:W-:Y:S05]  /*8c50*/  BSYNC B0 ;  /* 0x0000000000007941 */ /* 0x000fea0003800000 */
.L_x_164:
        /* <DEDUP_REMOVED lines=25> */
.L_x_167:
[----:B------:R-:W-:Y:S05]  /*8df0*/  BSYNC B0 ;  /* 0x0000000000007941 */ /* 0x000fea0003800000 */
.L_x_166:
        /* <DEDUP_REMOVED lines=10> */
[----:B-1----:R1:W-:Y:S01]  /*8ea0*/  STG.E.128 [R4.64], R24 ;  /* 0x0000001804007986 */ /* 0x0023e2000c101d08 */
[----:B------:R-:W-:Y:S05]  /*8eb0*/  BRA `(.L_x_168) ;  /* 0x0000085000007947 */ /* 0x000fea0003800000 */
.L_x_140:
        /* <DEDUP_REMOVED lines=21> */
.L_x_169:
        /* <DEDUP_REMOVED lines=19> */
.L_x_170:
[----:B------:R-:W-:Y:S01]  /*9140*/  USHF.L.U32 UR4, UR10, 0x7, URZ ;  /* 0x000000070a047899 */ /* 0x000fe2000800063f */
[----:B------:R-:W1:Y:S01]  /*9150*/  S2R R3, SR_TID.X ;  /* 0x0000000000037919 */ /* 0x000e620000002100 */
[----:B------:R-:W-:Y:S01]  /*9160*/  ULDC.64 UR12, c[0x0][0x3a0] ;  /* 0x0000e800000c7ab9 */ /* 0x000fe20000000a00 */
[----:B------:R-:W-:Y:S01]  /*9170*/  ISETP.GE.AND P1, PT, R226, c[0x0][0x220], PT ;  /* 0x00008800e2007a0c */ /* 0x000fe20003f26270 */
[----:B------:R-:W-:Y:S01]  /*9180*/  USHF.R.S32.HI UR6, URZ, 0x1f, UR4 ;  /* 0x0000001f3f067899 */ /* 0x000fe20008011404 */
[----:B------:R-:W-:Y:S01]  /*9190*/  BSSY B0, `(.L_x_171) ;  /* 0x0000020000007945 */ /* 0x000fe20003800000 */
[----:B------:R-:W-:Y:S01]  /*91a0*/  IMAD.U32 R11, RZ, RZ, UR4 ;  /* 0x00000004ff0b7e24 */ /* 0x000fe2000f8e00ff */
[----:B------:R-:W-:Y:S02]  /*91b0*/  UIMAD UR5, UR10, -0x80, UR5 ;  /* 0xffffff800a0578a4 */ /* 0x000fe4000f8e0205 */
[----:B------:R-:W-:Y:S01]  /*91c0*/  UIMAD UR12, UR6, UR12, URZ ;  /* 0x0000000c060c72a4 */ /* 0x000fe2000f8e023f */
[----:B------:R-:W-:Y:S01]  /*91d0*/  IMAD.WIDE.U32 R4, R11, c[0x0][0x3a0], R226 ;  /* 0x0000e8000b047a25 */ /* 0x000fe200078e00e2 */
[----:B------:R-:W-:-:S02]  /*91e0*/  USHF.R.S32.HI UR31, URZ, 0x1f, UR50 ;  /* 0x0000001f3f1f7899 */ /* 0x000fc40008011432 */
[----:B------:R-:W-:Y:S02]  /*91f0*/  UIMAD UR12, UR4, UR13, UR12 ;  /* 0x0000000d040c72a4 */ /* 0x000fe4000f8e020c */
[----:B------:R-:W-:-:S04]  /*9200*/  IADD3 R4, P0, R4, UR14, RZ ;  /* 0x0000000e04047c10 */ /* 0x000fc8000ff1e0ff */
[----:B------:R-:W-:Y:S01]  /*9210*/  IMAD.U32 R0, RZ, RZ, UR12 ;  /* 0x0000000cff007e24 */ /* 0x000fe2000f8e00ff */
[----:B------:R-:W-:Y:S02]  /*9220*/  ULDC.64 UR12, c[0x0][0x3b8] ;  /* 0x0000ee00000c7ab9 */ /* 0x000fe40000000a00 */
[----:B------:R-:W-:Y:S02]  /*9230*/  UIMAD UR12, UR31, UR12, URZ ;  /* 0x0000000c1f0c72a4 */ /* 0x000fe4000f8e023f */
        /* <DEDUP_REMOVED lines=8> */
[----:B------:R-:W-:Y:S02]  /*92c0*/  ISETP.GE.OR P2, PT, R0, UR5, P1 ;  /* 0x0000000500007c0c */ /* 0x000fe40008f46670 */
        /* <DEDUP_REMOVED lines=12> */
.L_x_172:
[----:B------:R-:W-:Y:S05]  /*9390*/  BSYNC B0 ;  /* 0x0000000000007941 */ /* 0x000fea0003800000 */
.L_x_171:
        /* <DEDUP_REMOVED lines=15> */
.L_x_174:
[----:B------:R-:W-:Y:S05]  /*9490*/  BSYNC B0 ;  /* 0x0000000000007941 */ /* 0x000fea0003800000 */
.L_x_173:
        /* <DEDUP_REMOVED lines=26> */
.L_x_176:
[----:B------:R-:W-:Y:S05]  /*9640*/  BSYNC B0 ;  /* 0x0000000000007941 */ /* 0x000fea0003800000 */
.L_x_175:
        /* <DEDUP_REMOVED lines=12> */
.L_x_168:
[----:B------:R-:W-:Y:S05]  /*9710*/  BSYNC B1 ;  /* 0x0000000000017941 */ /* 0x000fea0003800000 */
.L_x_135:
        /* <DEDUP_REMOVED lines=11> */
.L_x_177:
[----:B------:R-:W-:Y:S05]  /*97d0*/  EXIT ;  /* 0x000000000000794d */ /* 0x000fea0003800000 */
.L_x_179:
        /* <DEDUP_REMOVED lines=10> */
.L_x_1328:


//--------------------- .text._ZN5flash44flash_bwd_dq_dk_dv_loop_seqk_parallel_kernelI23Flash_bwd_kernel_traitsILi32ELi128ELi128ELi8ELi4ELi4ELi4ELb1ELb0EN7cutlass6half_tE19Flash_kernel_traitsILi32ELi128ELi128ELi8ES3_EELb0ELb0ELb1ELb0ELb0ELb1ELb0EEEvNS_16Flash_bwd_paramsE --------------------------
	.section	.text._ZN5flash44flash_bwd_dq_dk_dv_loop_seqk_parallel_kernelI23Flash_bwd_kernel_traitsILi32ELi128ELi128ELi8ELi4ELi4ELi4ELb1ELb0EN7cutlass6half_tE19Flash_kernel_traitsILi32ELi128ELi128ELi8ES3_EELb0ELb0ELb1ELb0ELb0ELb1ELb0EEEvNS_16Flash_bwd_paramsE,"ax",@progbits
	.sectioninfo	@"SHI_REGISTERS=255"
	.align	128
        .global         _ZN5flash44flash_bwd_dq_dk_dv_loop_seqk_parallel_kernelI23Flash_bwd_kernel_traitsILi32ELi128ELi128ELi8ELi4ELi4ELi4ELb1ELb0EN7cutlass6half_tE19Flash_kernel_traitsILi32ELi128ELi128ELi8ES3_EELb0ELb0ELb1ELb0ELb0ELb1ELb0EEEvNS_16Flash_bwd_paramsE
        .type           _ZN5flash44flash_bwd_dq_dk_dv_loop_seqk_parallel_kernelI23Flash_bwd_kernel_traitsILi32ELi128ELi128ELi8ELi4ELi4ELi4ELb1ELb0EN7cutlass6half_tE19Flash_kernel_traitsILi32ELi128ELi128ELi8ES3_EELb0ELb0ELb1ELb0ELb0ELb1ELb0EEEvNS_16Flash_bwd_paramsE,@function
        .size           _ZN5flash44flash_bwd_dq_dk_dv_loop_seqk_parallel_kernelI23Flash_bwd_kernel_traitsILi32ELi128ELi128ELi8ELi4ELi4ELi4ELb1ELb0EN7cutlass6half_tE19Flash_kernel_traitsILi32ELi128ELi128ELi8ES3_EELb0ELb0ELb1ELb0ELb0ELb1ELb0EEEvNS_16Flash_bwd_paramsE,(.L_x_1329 - _ZN5flash44flash_bwd_dq_dk_dv_loop_seqk_parallel_kernelI23Flash_bwd_kernel_traitsILi32ELi128ELi128ELi8ELi4ELi4ELi4ELb1ELb0EN7cutlass6half_tE19Flash_kernel_traitsILi32ELi128ELi128ELi8ES3_EELb0ELb0ELb1ELb0ELb0ELb1ELb0EEEvNS_16Flash_bwd_paramsE)
        .other          _ZN5flash44flash_bwd_dq_dk_dv_loop_seqk_parallel_kernelI23Flash_bwd_kernel_traitsILi32ELi128ELi128ELi8ELi4ELi4ELi4ELb1ELb0EN7cutlass6half_tE19Flash_kernel_traitsILi32ELi128ELi128ELi8ES3_EELb0ELb0ELb1ELb0ELb0ELb1ELb0EEEvNS_16Flash_bwd_paramsE,@"STO_CUDA_ENTRY STV_DEFAULT"
_ZN5flash44flash_bwd_dq_dk_dv_loop_seqk_parallel_kernelI23Flash_bwd_kernel_traitsILi32ELi128ELi128ELi8ELi4ELi4ELi4ELb1ELb0EN7cutlass6half_tE19Flash_kernel_traitsILi32ELi128ELi128ELi8ES3_EELb0ELb0ELb1ELb0ELb0ELb1ELb0EEEvNS_16Flash_bwd_paramsE:
.text._ZN5flash44flash_bwd_dq_dk_dv_loop_seqk_parallel_kernelI23Flash_bwd_kernel_traitsILi32ELi128ELi128ELi8ELi4ELi4ELi4ELb1ELb0EN7cutlass6half_tE19Flash_kernel_traitsILi32ELi128ELi128ELi8ES3_EELb0ELb0ELb1ELb0ELb0ELb1ELb0EEEvNS_16Flash_bwd_paramsE:
        /* <DEDUP_REMOVED lines=34> */
[-C--:B------:R-:W-:Y:S01]  /*0220*/  LEA.HI R6, R11, R20.reuse, RZ, 0x5 ;  /* 0x000000140b067211 */ /* 0x080fe200078f28ff */
[----:B------:R-:W-:Y:S01]  /*0230*/  UISETP.NE.AND UP5, UPT, UR9, URZ, UPT ;  /* 0x0000003f0900728c */ /* 0x000fe2000bfa5270 */
[--C-:B------:R-:W-:Y:S01]  /*0240*/  SHF.R.S32.HI R7, RZ, 0x2, R4.reuse ;  /* 0x00000002ff077819 */ /* 0x100fe20000011404 */
[----:B---3--:R-:W-:Y:S01]  /*0250*/  USHF.L.U32 UR7, UR51, 0x7, URZ ;  /* 0x0000000733077899 */ /* 0x008fe2000800063f */
[----:B------:R-:W-:Y:S01]  /*0260*/  SHF.R.S32.HI R0, RZ, 0x1f, R4 ;  /* 0x0000001fff007819 */ /* 0x000fe20000011404 */
[----:B------:R-:W-:Y:S01]  /*0270*/  ULDC UR14, c[0x0][0x214] ;  /* 0x00008500000e7ab9 */ /* 0x000fe20000000800 */
[-C--:B------:R-:W-:Y:S01]  /*0280*/  LEA.HI R3, R4, R7.reuse, RZ, 0x1 ;  /* 0x0000000704037211 */ /* 0x080fe200078f08ff */
[----:B------:R-:W-:Y:S01]  /*0290*/  ULDC UR8, c[0x0][0x1c0] ;  /* 0x0000700000087ab9 */ /* 0x000fe20000000800 */
[----:B------:R-:W-:Y:S01]  /*02a0*/  LEA.HI R0, R0, R7, RZ, 0x3 ;  /* 0x0000000700007211 */ /* 0x000fe200078f18ff */
[----:B------:R-:W-:Y:S01]  /*02b0*/  ULDC UR18, c[0x0][0x224] ;  /* 0x0000890000127ab9 */ /* 0x000fe20000000800 */
[----:B------:R-:W-:Y:S01]  /*02c0*/  LOP3.LUT R5, R6, 0xffffffe0, RZ, 0xc0, !PT ;  /* 0xffffffe006057812 */ /* 0x000fe200078ec0ff */
[----:B------:R-:W-:Y:S01]  /*02d0*/  ULDC UR20, c[0x0][0x224] ;  /* 0x0000890000147ab9 */ /* 0x000fe20000000800 */
[----:B------:R-:W-:Y:S01]  /*02e0*/  LOP3.LUT R3, R3, 0x7fffffe, RZ, 0xc0, !PT ;  /* 0x07fffffe03037812 */ /* 0x000fe200078ec0ff */
[----:B------:R-:W-:Y:S01]  /*02f0*/  ULDC UR17, c[0x0][0x1c0] ;  /* 0x0000700000117ab9 */ /* 0x000fe20000000800 */
[----:B------:R-:W-:Y:S01]  /*0300*/  LOP3.LUT R2, R0, 0xfffffff8, RZ, 0xc0, !PT ;  /* 0xfffffff800027812 */ /* 0x000fe200078ec0ff */
[----:B------:R-:W-:Y:S01]  /*0310*/  IMAD.IADD R0, R20, 0x1, -R5 ;  /* 0x0000000114007824 */ /* 0x000fe200078e0a05 */
[-C--:B------:R-:W-:Y:S01]  /*0320*/  LEA.HI R21, R11, R20.reuse, RZ, 0x3 ;  /* 0x000000140b157211 */ /* 0x080fe200078f18ff */
[C---:B------:R-:W-:Y:S01]  /*0330*/  IMAD.IADD R9, R7.reuse, 0x1, -R3 ;  /* 0x0000000107097824 */ /* 0x040fe200078e0a03 */
[----:B------:R-:W-:Y:S01]  /*0340*/  SHF.R.S32.HI R3, RZ, 0x1f, R6 ;  /* 0x0000001fff037819 */ /* 0x000fe20000011406 */
[----:B------:R-:W-:Y:S01]  /*0350*/  IMAD.IADD R7, R7, 0x1, -R2 ;  /* 0x0000000107077824 */ /* 0x000fe200078e0a02 */
[----:B------:R-:W-:Y:S01]  /*0360*/  SHF.R.S32.HI R2, RZ, 0x1f, R0 ;  /* 0x0000001fff027819 */ /* 0x000fe20000011400 */
[----:B------:R-:W-:Y:S01]  /*0370*/  ULDC.U8 UR10, c[0x0][0x3d0] ;  /* 0x0000f400000a7ab9 */ /* 0x000fe20000000000 */
[----:B------:R-:W-:Y:S01]  /*0380*/  LEA.HI R10, R11, R20, RZ, 0x4 ;  /* 0x000000140b0a7211 */ /* 0x000fe200078f20ff */
[----:B------:R-:W-:Y:S01]  /*0390*/  ULDC.64 UR12, c[0x0][0x118] ;  /* 0x00004600000c7ab9 */ /* 0x000fe20000000a00 */
[----:B------:R-:W-:Y:S01]  /*03a0*/  LEA.HI R240, R2, R0, RZ, 0x2 ;  /* 0x0000000002f07211 */ /* 0x000fe200078f10ff */
[----:B------:R-:W-:Y:S01]  /*03b0*/  UISETP.NE.AND UP6, UPT, UR10, URZ, UPT ;  /* 0x0000003f0a00728c */ /* 0x000fe2000bfc5270 */
[----:B------:R-:W-:Y:S01]  /*03c0*/  SHF.R.S32.HI R2, RZ, 0x3, R21 ;  /* 0x00000003ff027819 */ /* 0x000fe20000011415 */
[----:B------:R-:W-:Y:S01]  /*03d0*/  USHF.L.U32 UR36, UR11, 0x3, URZ ;  /* 0x000000030b247899 */ /* 0x000fe2000800063f */
[----:B------:R-:W-:Y:S01]  /*03e0*/  LOP3.LUT R0, R4, 0xfffffffc, RZ, 0xc0, !PT ;  /* 0xfffffffc04007812 */ /* 0x000fe200078ec0ff */
[----:B------:R-:W-:Y:S01]  /*03f0*/  USHF.L.U32 UR35, UR11, 0x4, URZ ;  /* 0x000000040b237899 */ /* 0x000fe2000800063f */
[----:B------:R-:W-:Y:S01]  /*0400*/  SHF.R.S32.HI R8, RZ, 0x4, R10 ;  /* 0x00000004ff087819 */ /* 0x000fe2000001140a */
[----:B------:R-:W-:Y:S01]  /*0410*/  IMAD.SHL.U32 R2, R2, 0x40, RZ ;  /* 0x0000004002027824 */ /* 0x000fe200078e00ff */
[----:B------:R-:W-:Y:S01]  /*0420*/  LOP3.LUT P5, RZ, R7, 0x2, RZ, 0xc0, !PT ;  /* 0x0000000207ff7812 */ /* 0x000fe200078ac0ff */
[----:B------:R-:W-:Y:S01]  /*0430*/  IMAD.IADD R12, R20, 0x1, -R0 ;  /* 0x00000001140c7824 */ /* 0x000fe200078e0a00 */
[----:B------:R-:W-:Y:S01]  /*0440*/  SHF.R.S32.HI R0, RZ, 0x5, R6 ;  /* 0x00000005ff007819 */ /* 0x000fe20000011406 */
[----:B------:R-:W-:Y:S01]  /*0450*/  UIMAD UR34, UR11, 0x18, URZ ;  /* 0x000000180b2278a4 */ /* 0x000fe2000f8e023f */
[----:B------:R-:W-:Y:S01]  /*0460*/  LOP3.LUT R2, R2, 0xc0, RZ, 0xc0, !PT ;  /* 0x000000c002027812 */ /* 0x000fe200078ec0ff */
[----:B------:R-:W-:Y:S01]  /*0470*/  IMAD.SHL.U32 R5, R12, 0x8, RZ ;  /* 0x000000080c057824 */ /* 0x000fe200078e00ff */
[----:B------:R-:W-:Y:S01]  /*0480*/  LEA.HI R3, R3, R0, RZ, 0x2 ;  /* 0x0000000003037211 */ /* 0x000fe200078f10ff */
[----:B------:R-:W-:Y:S01]  /*0490*/  USHF.L.U32 UR33, UR11, 0x5, URZ ;  /* 0x000000050b217899 */ /* 0x000fe2000800063f */
[----:B------:R-:W-:Y:S01]  /*04a0*/  SHF.R.U32.HI R4, RZ, 0x3, R2 ;  /* 0x00000003ff047819 */ /* 0x000fe20000011602 */
[----:B------:R-:W-:Y:S01]  /*04b0*/  UIMAD UR32, UR11, 0x28, URZ ;  /* 0x000000280b2078a4 */ /* 0x000fe2000f8e023f */
[----:B------:R-:W-:Y:S01]  /*04c0*/  LOP3.LUT R5, R2, 0x18, R5, 0xf8, !PT ;  /* 0x0000001802057812 */ /* 0x000fe200078ef805 */
[----:B------:R-:W-:Y:S01]  /*04d0*/  UIMAD UR31, UR11, 0x30, URZ ;  /* 0x000000300b1f78a4 */ /* 0x000fe2000f8e023f */
[----:B------:R-:W-:Y:S01]  /*04e0*/  LOP3.LUT R2, R3, 0xfffffffc, RZ, 0xc0, !PT ;  /* 0xfffffffc03027812 */ /* 0x000fe200078ec0ff */
[----:B------:R-:W-:Y:S01]  /*04f0*/  UIMAD UR30, UR11, 0x38, URZ ;  /* 0x000000380b1e78a4 */ /* 0x000fe2000f8e023f */
[----:B------:R-:W-:Y:S01]  /*0500*/  LOP3.LUT R4, R5, R4, RZ, 0x3c, !PT ;  /* 0x0000000405047212 */ /* 0x000fe200078e3cff */
[----:B------:R-:W-:Y:S01]  /*0510*/  USHF.L.U32 UR29, UR11, 0x6, URZ ;  /* 0x000000060b1d7899 */ /* 0x000fe2000800063f */
[----:B------:R-:W-:Y:S01]  /*0520*/  LEA.HI R6, R10, R8, RZ, 0x1 ;  /* 0x000000080a067211 */ /* 0x000fe200078f08ff */
[C---:B------:R-:W-:Y:S01]  /*0530*/  IMAD.IADD R17, R0.reuse, 0x1, -R2 ;  /* 0x0000000100117824 */ /* 0x040fe200078e0a02 */
[----:B------:R-:W-:Y:S01]  /*0540*/  LOP3.LUT P4, RZ, R7, 0x4, RZ, 0xc0, !PT ;  /* 0x0000000407ff7812 */ /* 0x000fe2000788c0ff */
[----:B------:R-:W-:Y:S01]  /*0550*/  IMAD R0, R0, 0x8, R9 ;  /* 0x0000000800007824 */ /* 0x000fe200078e0209 */
[----:B------:R-:W-:Y:S01]  /*0560*/  LOP3.LUT R3, R6, 0xfffffffe, RZ, 0xc0, !PT ;  /* 0xfffffffe06037812 */ /* 0x000fe200078ec0ff */
[----:B------:R-:W-:Y:S01]  /*0570*/  IMAD.U32 R6, RZ, RZ, UR4 ;  /* 0x00000004ff067e24 */ /* 0x000fe2000f8e00ff */
[----:B------:R-:W-:Y:S01]  /*0580*/  UIMAD UR4, UR51, UR8, UR55 ;  /* 0x00000008330472a4 */ /* 0x000fe2000f8e0237 */
[----:B------:R-:W-:Y:S01]  /*0590*/  IMAD.U32 R244, R0, 0x20, R4 ;  /* 0x0000002000f47824 */ /* 0x000fe200078e0004 */
[----:B------:R-:W-:Y:S01]  /*05a0*/  LOP3.LUT R0, R21, 0xfffffff8, RZ, 0xc0, !PT ;  /* 0xfffffff815007812 */ /* 0x000fe200078ec0ff */
[----:B------:R-:W-:Y:S01]  /*05b0*/  IMAD.IADD R14, R8, 0x1, -R3 ;  /* 0x00000001080e7824 */ /* 0x000fe200078e0a03 */
[----:B------:R-:W-:Y:S01]  /*05c0*/  LEA.HI R3, R11, R20, RZ, 0x7 ;  /* 0x000000140b037211 */ /* 0x000fe200078f38ff */
[----:B------:R1:W-:Y:S01]  /*05d0*/  STL [R1+0x24], R6 ;  /* 0x0000240601007387 */ /* 0x0003e20000100800 */
[----:B------:R-:W-:Y:S01]  /*05e0*/  IMAD.SHL.U32 R9, R12, 0x2, RZ ;  /* 0x000000020c097824 */ /* 0x000fe200078e00ff */
[----:B------:R-:W-:Y:S01]  /*05f0*/  LEA.HI R12, R7, R7, RZ, 0x1 ;  /* 0x00000007070c7211 */ /* 0x000fe200078f08ff */
[----:B------:R-:W-:Y:S01]  /*0600*/  IMAD.IADD R5, R20, 0x1, -R0 ;  /* 0x0000000114057824 */ /* 0x000fe200078e0a00 */
[----:B------:R-:W-:Y:S01]  /*0610*/  LOP3.LUT R0, R10, 0xfffffff0, RZ, 0xc0, !PT ;  /* 0xfffffff00a007812 */ /* 0x000fe200078ec0ff */
[----:B------:R-:W-:Y:S01]  /*0620*/  UIMAD UR4, UR4, UR18, URZ ;  /* 0x00000012040472a4 */ /* 0x000fe2000f8e023f */
[----:B------:R-:W-:Y:S01]  /*0630*/  SHF.R.S32.HI R11, RZ, 0x7, R3 ;  /* 0x00000007ff0b7819 */ /* 0x000fe20000011403 */
[----:B------:R-:W-:Y:S01]  /*0640*/  UIMAD.WIDE.U32 UR8, UR51, UR20, URZ ;  /* 0x00000014330872a5 */ /* 0x000fe2000f8e003f */
[----:B------:R-:W-:Y:S01]  /*0650*/  LEA.HI R8, R5, R5, RZ, 0x1 ;  /* 0x0000000505087211 */ /* 0x000fe200078f08ff */
[----:B------:R-:W-:Y:S01]  /*0660*/  IMAD.IADD R0, R20, 0x1, -R0 ;  /* 0x0000000114007824 */ /* 0x000fe200078e0a00 */
[----:B------:R-:W-:Y:S01]  /*0670*/  SEL R186, R166, 0xffffffe0, !P5 ;  /* 0xffffffe0a6ba7807 */ /* 0x000fe20006800000 */
[C---:B------:R-:W-:Y:S01]  /*0680*/  IMAD R3, R11.reuse, 0x8, R14 ;  /* 0x000000080b037824 */ /* 0x040fe200078e020e */
[----:B------:R-:W-:Y:S01]  /*0690*/  LOP3.LUT R2, R8, 0x3fffffe, RZ, 0xc0, !PT ;  /* 0x03fffffe08027812 */ /* 0x000fe200078ec0ff */
[----:B------:R-:W-:Y:S01]  /*06a0*/  IMAD R19, R11, 0x2000, R9 ;  /* 0x000020000b137824 */ /* 0x000fe200078e0209 */
[----:B------:R-:W-:Y:S01]  /*06b0*/  SHF.R.S32.HI R10, RZ, 0x1f, R0 ;  /* 0x0000001fff0a7819 */ /* 0x000fe20000011400 */
[----:B------:R-:W-:Y:S01]  /*06c0*/  UIMAD UR28, UR11, 0x48, URZ ;  /* 0x000000480b1c78a4 */ /* 0x000fe2000f8e023f */
[----:B------:R-:W-:Y:S01]  /*06d0*/  LOP3.LUT R245, R245, 0x6, RZ, 0xc0, !PT ;  /* 0x00000006f5f57812 */ /* 0x000fe200078ec0ff */
[----:B------:R-:W-:Y:S01]  /*06e0*/  IMAD.IADD R4, R5, 0x1, -R2 ;  /* 0x0000000105047824 */ /* 0x000fe200078e0a02 */
[-C--:B------:R-:W-:Y:S01]  /*06f0*/  LEA.HI R2, R0, R0.reuse, RZ, 0x1 ;  /* 0x0000000000027211 */ /* 0x080fe200078f08ff */
[----:B------:R-:W-:Y:S01]  /*0700*/  UIMAD UR27, UR11, 0x50, URZ ;  /* 0x000000500b1b78a4 */ /* 0x000fe2000f8e023f */
[----:B------:R-:W-:Y:S01]  /*0710*/  LEA.HI R10, R10, R0, RZ, 0x3 ;  /* 0x000000000a0a7211 */ /* 0x000fe200078f18ff */
[----:B------:R-:W-:Y:S01]  /*0720*/  IMAD R162, R3, 0x8, R4 ;  /* 0x0000000803a27824 */ /* 0x000fe200078e0204 */
[--C-:B------:R-:W-:Y:S01]  /*0730*/  SHF.R.S32.HI R4, RZ, 0x1, R2.reuse ;  /* 0x00000001ff047819 */ /* 0x100fe20000011402 */
[----:B------:R-:W-:Y:S01]  /*0740*/  IMAD R245, R11, 0x40, R245 ;  /* 0x000000400bf57824 */ /* 0x000fe200078e02f5 */
[----:B------:R-:W-:Y:S01]  /*0750*/  LOP3.LUT R3, R10, 0xfffffff8, RZ, 0xc0, !PT ;  /* 0xfffffff80a037812 */ /* 0x000fe200078ec0ff */
[----:B------:R-:W-:Y:S01]  /*0760*/  UIMAD UR26, UR11, 0x58, URZ ;  /* 0x000000580b1a78a4 */ /* 0x000fe2000f8e023f */
[----:B-1----:R-:W-:Y:S01]  /*0770*/  LOP3.LUT R6, R2, 0x7fffffe, RZ, 0xc0, !PT ;  /* 0x07fffffe02067812 */ /* 0x002fe200078ec0ff */
[----:B------:R-:W-:Y:S01]  /*0780*/  UIMAD UR25, UR11, 0x60, URZ ;  /* 0x000000600b1978a4 */ /* 0x000fe2000f8e023f */
[----:B------:R-:W-:Y:S01]  /*0790*/  SHF.R.S32.HI R2, RZ, 0x1f, R2 ;  /* 0x0000001fff027819 */ /* 0x000fe20000011402 */
[C---:B------:R-:W-:Y:S01]  /*07a0*/  IMAD.IADD R18, R0.reuse, 0x1, -R3 ;  /* 0x0000000100127824 */ /* 0x040fe200078e0a03 */
[----:B------:R-:W-:Y:S01]  /*07b0*/  UIMAD UR24, UR11, 0x68, URZ ;  /* 0x000000680b1878a4 */ /* 0x000fe2000f8e023f */
[----:B------:R-:W-:Y:S01]  /*07c0*/  IMAD.IADD R15, R0, 0x1, -R6 ;  /* 0x00000001000f7824 */ /* 0x000fe200078e0a06 */
[----:B------:R-:W-:Y:S01]  /*07d0*/  LEA.HI R0, R2, R4, RZ, 0x2 ;  /* 0x0000000402007211 */ /* 0x000fe200078f10ff */
[----:B------:R-:W-:Y:S01]  /*07e0*/  IMAD.U32 R3, RZ, RZ, UR11 ;  /* 0x0000000bff037e24 */ /* 0x000fe2000f8e00ff */
[----:B------:R-:W-:Y:S01]  /*07f0*/  LOP3.LUT R2, R7, 0x1, RZ, 0xc0, !PT ;  /* 0x0000000107027812 */ /* 0x000fe200078ec0ff */
[----:B------:R-:W-:Y:S01]  /*0800*/  UIMAD UR23, UR11, 0x70, URZ ;  /* 0x000000700b1778a4 */ /* 0x000fe2000f8e023f */
[----:B------:R-:W-:Y:S01]  /*0810*/  LOP3.LUT R0, R0, 0xfffffffc, RZ, 0xc0, !PT ;  /* 0xfffffffc00007812 */ /* 0x000fe200078ec0ff */
[----:B------:R-:W-:Y:S01]  /*0820*/  UIMAD UR22, UR11, 0x78, URZ ;  /* 0x000000780b1678a4 */ /* 0x000fe2000f8e023f */
[----:B------:R-:W-:Y:S01]  /*0830*/  ISETP.NE.U32.AND P6, PT, R2, 0x1, PT ;  /* 0x000000010200780c */ /* 0x000fe20003fc5070 */
[----:B------:R-:W-:Y:S01]  /*0840*/  IMAD.U32 R2, RZ, RZ, UR19 ;  /* 0x00000013ff027e24 */ /* 0x000fe2000f8e00ff */
[----:B------:R-:W-:Y:S01]  /*0850*/  UMOV UR61, 0xffffe000 ;  /* 0xffffe000003d7882 */ /* 0x000fe20000000000 */
[----:B------:R-:W-:Y:S01]  /*0860*/  IMAD.IADD R16, R4, 0x1, -R0 ;  /* 0x0000000104107824 */ /* 0x000fe200078e0a00 */
[----:B------:R-:W-:Y:S01]  /*0870*/  SHF.R.S32.HI R4, RZ, 0x3, R10 ;  /* 0x00000003ff047819 */ /* 0x000fe2000001140a */
[----:B------:R-:W-:Y:S01]  /*0880*/  IMAD.SHL.U32 R0, R5, 0x40, RZ ;  /* 0x0000004005007824 */ /* 0x000fe200078e00ff */
[----:B------:R1:W-:Y:S01]  /*0890*/  STL [R1+0x20], R2 ;  /* 0x0000200201007387 */ /* 0x0003e20000100800 */
[----:B------:R-:W-:-:S02]  /*08a0*/  SEL R185, R185, 0x10, !P6 ;  /* 0x00000010b9b97807 */ /* 0x000fc40007000000 */
[----:B------:R-:W-:Y:S01]  /*08b0*/  IMAD R15, R4, 0x8, R15 ;  /* 0x00000008040f7824 */ /* 0x000fe200078e020f */
[----:B------:R2:W-:Y:S01]  /*08c0*/  STL [R1+0x18], R3 ;  /* 0x0000180301007387 */ /* 0x0005e20000100800 */
[----:B-1----:R-:W-:Y:S01]  /*08d0*/  IMAD.U32 R2, RZ, RZ, UR5 ;  /* 0x00000005ff027e24 */ /* 0x002fe2000f8e00ff */
[----:B------:R-:W-:Y:S01]  /*08e0*/  USHF.R.S32.HI UR5, URZ, 0x1f, UR20 ;  /* 0x0000001f3f057899 */ /* 0x000fe20008011414 */
[----:B--2---:R-:W-:-:S03]  /*08f0*/  IMAD.SHL.U32 R3, R7, 0x40, RZ ;  /* 0x0000004007037824 */ /* 0x004fc600078e00ff */
[----:B------:R1:W-:Y:S01]  /*0900*/  STL [R1+0x1c], R2 ;  /* 0x00001c0201007387 */ /* 0x0003e20000100800 */
[----:B------:R-:W-:Y:S01]  /*0910*/  UIMAD UR5, UR5, UR51, URZ ;  /* 0x00000033050572a4 */ /* 0x000fe2000f8e023f */
[----:B-1----:R-:W-:Y:S02]  /*0920*/  SHF.R.S32.HI R2, RZ, 0x1, R8 ;  /* 0x00000001ff027819 */ /* 0x002fe40000011408 */
[----:B------:R-:W-:Y:S02]  /*0930*/  LOP3.LUT R8, R0, 0x1c0, RZ, 0xc0, !PT ;  /* 0x000001c000087812 */ /* 0x000fe400078ec0ff */
[----:B------:R-:W-:Y:S01]  /*0940*/  LOP3.LUT R0, R12, 0x3fffffe, RZ, 0xc0, !PT ;  /* 0x03fffffe0c007812 */ /* 0x000fe200078ec0ff */
[C---:B------:R-:W-:Y:S01]  /*0950*/  IMAD.SHL.U32 R6, R2.reuse, 0x40, RZ ;  /* 0x0000004002067824 */ /* 0x040fe200078e00ff */
[----:B------:R-:W-:Y:S02]  /*0960*/  LOP3.LUT P0, RZ, R2, 0x2, RZ, 0xc0, !PT ;  /* 0x0000000202ff7812 */ /* 0x000fe4000780c0ff */
[----:B------:R-:W-:Y:S01]  /*0970*/  LOP3.LUT R2, R3, 0x1c0, RZ, 0xc0, !PT ;  /* 0x000001c003027812 */ /* 0x000fe200078ec0ff */
[----:B------:R-:W-:Y:S01]  /*0980*/  IMAD.IADD R13, R7, 0x1, -R0 ;  /* 0x00000001070d7824 */ /* 0x000fe200078e0a00 */
[----:B------:R-:W-:Y:S01]  /*0990*/  SEL R161, R166, 0xffffffe0, !P0 ;  /* 0xffffffe0a6a17807 */ /* 0x000fe20004000000 */
[C---:B------:R-:W-:Y:S01]  /*09a0*/  IMAD.SHL.U32 R0, R17.reuse, 0x10, RZ ;  /* 0x0000001011007824 */ /* 0x040fe200078e00ff */
[----:B------:R-:W-:Y:S01]  /*09b0*/  LEA.HI R2, R2, R2, RZ, 0x1d ;  /* 0x0000000202027211 */ /* 0x000fe200078fe8ff */
[----:B------:R-:W-:-:S02]  /*09c0*/  IMAD.SHL.U32 R3, R17, 0x400, RZ ;  /* 0x0000040011037824 */ /* 0x000fc400078e00ff */
[----:B------:R-:W-:Y:S01]  /*09d0*/  IMAD.U32 R7, RZ, RZ, UR9 ;  /* 0x00000009ff077e24 */ /* 0x000fe2000f8e00ff */
[----:B------:R-:W-:Y:S01]  /*09e0*/  LEA.HI.SX32 R240, R240, R0, 0x1e ;  /* 0x00000000f0f07211 */ /* 0x000fe200078ff2ff */
[--C-:B------:R-:W-:Y:S01]  /*09f0*/  IMAD R163, R4, 0x200, R3.reuse ;  /* 0x0000020004a37824 */ /* 0x100fe200078e0203 */
[----:B------:R-:W-:Y:S02]  /*0a00*/  LOP3.LUT R5, R8, 0x30, R0, 0xf8, !PT ;  /* 0x0000003008057812 */ /* 0x000fe400078ef800 */
[----:B------:R-:W-:Y:S01]  /*0a10*/  LOP3.LUT R0, R6, 0xc0, RZ, 0xc0, !PT ;  /* 0x000000c006007812 */ /* 0x000fe200078ec0ff */
[----:B------:R-:W-:Y:S01]  /*0a20*/  IMAD.U32 R6, RZ, RZ, UR8 ;  /* 0x00000008ff067e24 */ /* 0x000fe2000f8e00ff */
[----:B------:R-:W-:Y:S02]  /*0a30*/  IADD3 R19, R2, R19, R3 ;  /* 0x0000001302137210 */ /* 0x000fe40007ffe003 */
[--C-:B------:R-:W-:Y:S02]  /*0a40*/  LOP3.LUT R4, R0, 0x8, R21.reuse, 0xf8, !PT ;  /* 0x0000000800047812 */ /* 0x100fe400078ef815 */
[----:B------:R-:W-:Y:S01]  /*0a50*/  SHF.R.U32.HI R2, RZ, 0x3, R0 ;  /* 0x00000003ff027819 */ /* 0x000fe20000011600 */
[----:B------:R-:W-:Y:S01]  /*0a60*/  IMAD.SHL.U32 R191, R19, 0x2, RZ ;  /* 0x0000000213bf7824 */ /* 0x000fe200078e00ff */
[----:B------:R-:W-:Y:S01]  /*0a70*/  LOP3.LUT R3, R5, 0x8, R21, 0xf8, !PT ;  /* 0x0000000805037812 */ /* 0x000fe200078ef815 */
[----:B------:R-:W-:Y:S01]  /*0a80*/  IMAD.U32 R5, RZ, RZ, UR6 ;  /* 0x00000006ff057e24 */ /* 0x000fe2000f8e00ff */
[----:B------:R-:W-:Y:S01]  /*0a90*/  LOP3.LUT R4, R4, R2, RZ, 0x3c, !PT ;  /* 0x0000000204047212 */ /* 0x000fe200078e3cff */
[----:B------:R-:W-:Y:S01]  /*0aa0*/  USHF.R.S32.HI UR6, URZ, 0x1f, UR51 ;  /* 0x0000001f3f067899 */ /* 0x000fe20008011433 */
[----:B------:R-:W-:Y:S01]  /*0ab0*/  IMAD.U32 R2, RZ, RZ, UR7 ;  /* 0x00000007ff027e24 */ /* 0x000fe2000f8e00ff */
[----:B------:R-:W-:Y:S01]  /*0ac0*/  SHF.R.U32.HI R0, RZ, 0x3, R8 ;  /* 0x00000003ff007819 */ /* 0x000fe20000011608 */
[----:B------:R-:W-:Y:S01]  /*0ad0*/  USHF.R.S32.HI UR7, URZ, 0x1f, UR55 ;  /* 0x0000001f3f077899 */ /* 0x000fe20008011437 */
[----:B------:R-:W-:Y:S01]  /*0ae0*/  IADD3 R2, R240, -0x80, RZ ;  /* 0xffffff80f0027810 */ /* 0x000fe20007ffe0ff */
[----:B------:R-:W-:Y:S01]  /*0af0*/  IMAD.U32 R162, R162, 0x20, R4 ;  /* 0x00000020a2a27824 */ /* 0x000fe200078e0004 */
[----:B------:R-:W-:Y:S01]  /*0b00*/  LOP3.LUT R5, R3, R0, RZ, 0x3c, !PT ;  /* 0x0000000003057212 */ /* 0x000fe200078e3cff */
[----:B------:R-:W-:Y:S01]  /*0b10*/  IMAD.U32 R3, RZ, RZ, UR6 ;  /* 0x00000006ff037e24 */ /* 0x000fe2000f8e00ff */
[----:B------:R-:W-:Y:S01]  /*0b20*/  @!UP5 UIMAD UR6, UR51, UR17, UR55 ;  /* 0x000000113306d2a4 */ /* 0x000fe2000f8e0237 */
[----:B------:R-:W-:Y:S01]  /*0b30*/  IMAD.U32 R3, RZ, RZ, UR7 ;  /* 0x00000007ff037e24 */ /* 0x000fe2000f8e00ff */
[----:B------:R-:W-:Y:S01]  /*0b40*/  @UP5 UIMAD UR7, UR51, UR14, URZ ;  /* 0x0000000e330752a4 */ /* 0x000fe2000f8e023f */
[----:B------:R-:W-:Y:S01]  /*0b50*/  IMAD R0, R17, 0x200, R9 ;  /* 0x0000020011007824 */ /* 0x000fe200078e0209 */
[C---:B------:R-:W-:Y:S01]  /*0b60*/  IADD3 R184, R191.reuse, 0x40, RZ ;  /* 0x00000040bfb87810 */ /* 0x040fe20007ffe0ff */
[----:B------:R-:W-:Y:S01]  /*0b70*/  IMAD.SHL.U32 R4, R14, 0x10, RZ ;  /* 0x000000100e047824 */ /* 0x000fe200078e00ff */
[----:B------:R-:W-:Y:S01]  /*0b80*/  @P4 IADD3 R184, R191, -0x40, RZ ;  /* 0xffffffc0bfb84810 */ /* 0x000fe20007ffe0ff */
[----:B------:R-:W-:Y:S01]  /*0b90*/  IMAD R13, R13, 0x20, R0 ;  /* 0x000000200d0d7824 */ /* 0x000fe200078e0200 */
[----:B------:R-:W-:Y:S01]  /*0ba0*/  SHF.R.S32.HI R0, RZ, 0x1f, R2 ;  /* 0x0000001fff007819 */ /* 0x000fe20000011402 */
[----:B------:R-:W-:Y:S01]  /*0bb0*/  IMAD.U32 R3, RZ, RZ, UR7 ;  /* 0x00000007ff037e24 */ /* 0x000fe2000f8e00ff */
[----:B------:R-:W-:Y:S01]  /*0bc0*/  UIMAD.WIDE.U32 UR16, UR56, UR8, URZ ;  /* 0x00000008381072a5 */ /* 0x000fe2000f8e003f */
[----:B------:R-:W-:Y:S01]  /*0bd0*/  IMAD.IADD R189, R191, 0x1, R185 ;  /* 0x00000001bfbd7824 */ /* 0x000fe200078e02b9 */
[----:B------:R-:W-:Y:S01]  /*0be0*/  SHF.L.U64.HI R246, R2, 0x2, R0 ;  /* 0x0000000202f67819 */ /* 0x000fe20000010200 */
[----:B------:R-:W-:Y:S01]  /*0bf0*/  IMAD.U32 R0, RZ, RZ, UR5 ;  /* 0x00000005ff007e24 */ /* 0x000fe2000f8e00ff */
[----:B------:R1:W-:Y:S01]  /*0c00*/  STL [R1+0x14], R3 ;  /* 0x0000140301007387 */ /* 0x0003e20000100800 */
[----:B------:R-:W-:Y:S01]  /*0c10*/  UIMAD UR5, UR57, UR8, URZ ;  /* 0x00000008390572a4 */ /* 0x000fe2000f8e023f */
[----:B------:R-:W-:Y:S01]  /*0c20*/  IMAD R5, R14, 0x200, R5 ;  /* 0x000002000e057824 */ /* 0x000fe200078e0205 */
[----:B------:R-:W-:Y:S01]  /*0c30*/  @!UP5 UIMAD UR6, UR6, UR14, URZ ;  /* 0x0000000e0606d2a4 */ /* 0x000fe2000f8e023f */
[----:B------:R-:W-:-:S02]  /*0c40*/  IMAD.IADD R185, R185, 0x1, R184 ;  /* 0x00000001b9b97824 */ /* 0x000fc400078e02b8 */
[----:B------:R-:W-:Y:S02]  /*0c50*/  IMAD R161, R162, 0x2, R161 ;  /* 0x00000002a2a17824 */ /* 0x000fe400078e02a1 */
[--C-:B------:R-:W-:Y:S02]  /*0c60*/  IMAD.IADD R190, R191, 0x1, R186.reuse ;  /* 0x00000001bfbe7824 */ /* 0x100fe400078e02ba */
[----:B------:R-:W-:Y:S02]  /*0c70*/  IMAD.IADD R188, R189, 0x1, R186 ;  /* 0x00000001bdbc7824 */ /* 0x000fe400078e02ba */
[----:B------:R-:W-:Y:S02]  /*0c80*/  IMAD.IADD R187, R186, 0x1, R184 ;  /* 0x00000001babb7824 */ /* 0x000fe400078e02b8 */
[----:B------:R-:W-:Y:S02]  /*0c90*/  IMAD.U32 R250, RZ, RZ, UR16 ;  /* 0x00000010fffa7e24 */ /* 0x000fe4000f8e00ff */
[----:B------:R-:W-:-:S02]  /*0ca0*/  IMAD.U32 R251, RZ, RZ, UR17 ;  /* 0x00000011fffb7e24 */ /* 0x000fc4000f8e00ff */
[----:B------:R-:W-:Y:S02]  /*0cb0*/  IMAD.U32 R249, RZ, RZ, UR6 ;  /* 0x00000006fff97e24 */ /* 0x000fe4000f8e00ff */
[----:B------:R-:W-:Y:S02]  /*0cc0*/  IMAD.SHL.U32 R162, R162, 0x2, RZ ;  /* 0x00000002a2a27824 */ /* 0x000fe400078e00ff */
[----:B------:R-:W-:Y:S02]  /*0cd0*/  IMAD.IADD R186, R186, 0x1, R185 ;  /* 0x00000001baba7824 */ /* 0x000fe400078e02b9 */
        /* <DEDUP_REMOVED lines=13> */
[----:B------:R-:W-:Y:S01]  /*0db0*/  USHF.R.S32.HI UR5, URZ, 0x1f, UR4 ;  /* 0x0000001f3f057899 */ /* 0x000fe20008011404 */
[----:B------:R1:W-:Y:S01]  /*0dc0*/  STL [R1+0x4], R2 ;  /* 0x0000040201007387 */ /* 0x0003e20000100800 */
[----:B------:R-:W-:Y:S02]  /*0dd0*/  R2P PR, R18, 0x6 ;  /* 0x0000000612007804 */ /* 0x000fe40000000000 */
[----:B------:R-:W-:Y:S01]  /*0de0*/  LOP3.LUT R0, R0, 0xc0, RZ, 0xc0, !PT ;  /* 0x000000c000007812 */ /* 0x000fe200078ec0ff */
[----:B------:R2:W-:Y:S01]  /*0df0*/  STL [R1], R3 ;  /* 0x0000000301007387 */ /* 0x0005e20000100800 */
[----:B------:R-:W-:Y:S01]  /*0e00*/  LOP3.LUT P0, RZ, R16, 0x2, RZ, 0xc0, !PT ;  /* 0x0000000210ff7812 */ /* 0x000fe2000780c0ff */
[----:B------:R-:W-:Y:S01]  /*0e10*/  IMAD.U32 R252, RZ, RZ, UR5 ;  /* 0x00000005fffc7e24 */ /* 0x000fe2000f8e00ff */
[----:B------:R-:W-:-:S02]  /*0e20*/  SEL R164, R164, 0xffffffc0, !P2 ;  /* 0xffffffc0a4a47807 */ /* 0x000fc40005000000 */
[----:B------:R-:W-:Y:S01]  /*0e30*/  SEL R166, R166, 0xffffffe0, !P0 ;  /* 0xffffffe0a6a67807 */ /* 0x000fe20004000000 */
        /* <DEDUP_REMOVED lines=11> */
[----:B------:R-:W-:-:S02]  /*0ef0*/  SHF.R.U32.HI R6, RZ, 0x3, R0 ;  /* 0x00000003ff067819 */ /* 0x000fc40000011600 */
[----:B------:R-:W-:Y:S02]  /*0f00*/  LOP3.LUT R2, R2, 0xc0, RZ, 0xc0, !PT ;  /* 0x000000c002027812 */ /* 0x000fe400078ec0ff */
[--C-:B------:R-:W-:Y:S01]  /*0f10*/  LOP3.LUT R6, R6, R0, R3.reuse, 0x1e, !PT ;  /* 0x0000000006067212 */ /* 0x100fe200078e1e03 */
[----:B------:R-:W-:Y:S01]  /*0f20*/  IMAD.SHL.U32 R0, R15, 0x20, RZ ;  /* 0x000000200f007824 */ /* 0x000fe200078e00ff */
[----:B------:R-:W-:Y:S02]  /*0f30*/  SHF.R.U32.HI R4, RZ, 0x3, R2 ;  /* 0x00000003ff047819 */ /* 0x000fe40000011602 */
[----:B------:R-:W-:Y:S01]  /*0f40*/  LEA R247, R8, 0x6000, 0x1 ;  /* 0x0000600008f77811 */ /* 0x000fe200078e08ff */
[----:B------:R-:W-:Y:S01]  /*0f50*/  IMAD.IADD R163, R163, 0x1, R6 ;  /* 0x00000001a3a37824 */ /* 0x000fe200078e0206 */
[C---:B------:R-:W-:Y:S02]  /*0f60*/  LOP3.LUT R3, R4.reuse, R2, R3, 0x1e, !PT ;  /* 0x0000000204037212 */ /* 0x040fe400078e1e03 */
[----:B------:R-:W-:Y:S01]  /*0f70*/  LOP3.LUT R2, R4, R7, R2, 0x1e, !PT ;  /* 0x0000000704027212 */ /* 0x000fe200078e1e02 */
[----:B------:R-:W-:Y:S01]  /*0f80*/  IMAD R4, R17, 0x200, R0 ;  /* 0x0000020011047824 */ /* 0x000fe200078e0200 */
[----:B------:R-:W-:-:S02]  /*0f90*/  LEA R163, R163, 0x8000, 0x1 ;  /* 0x00008000a3a37811 */ /* 0x000fc400078e08ff */
[----:B------:R-:W-:Y:S01]  /*0fa0*/  IADD3 R248, R247, 0x20, RZ ;  /* 0x00000020f7f87810 */ /* 0x000fe20007ffe0ff */
[----:B------:R-:W-:Y:S01]  /*0fb0*/  IMAD.IADD R167, R0, 0x1, R2 ;  /* 0x0000000100a77824 */ /* 0x000fe200078e0202 */
[C---:B------:R-:W-:Y:S01]  /*0fc0*/  IADD3 R169, R163.reuse, 0x20, RZ ;  /* 0x00000020a3a97810 */ /* 0x040fe20007ffe0ff */
[C---:B------:R-:W-:Y:S01]  /*0fd0*/  IMAD.IADD R165, R163.reuse, 0x1, R164 ;  /* 0x00000001a3a57824 */ /* 0x040fe200078e02a4 */
[----:B------:R-:W-:Y:S01]  /*0fe0*/  @P1 IADD3 R169, R163, -0x20, RZ ;  /* 0xffffffe0a3a91810 */ /* 0x000fe20007ffe0ff */
[----:B------:R-:W-:Y:S01]  /*0ff0*/  IMAD.IADD R168, R4, 0x1, R3 ;  /* 0x0000000104a87824 */ /* 0x000fe200078e0203 */
[----:B------:R-:W-:Y:S01]  /*1000*/  @P3 IADD3 R248, R247, -0x20, RZ ;  /* 0xffffffe0f7f83810 */ /* 0x000fe20007ffe0ff */
[----:B------:R-:W-:Y:S01]  /*1010*/  IMAD.SHL.U32 R2, R5, 0x2, RZ ;  /* 0x0000000205027824 */ /* 0x000fe200078e00ff */
[C---:B------:R-:W-:Y:S01]  /*1020*/  IADD3 R172, R169.reuse, 0x2000, RZ ;  /* 0x00002000a9ac7810 */ /* 0x040fe20007ffe0ff */
[----:B------:R-:W-:Y:S01]  /*1030*/  IMAD.IADD R164, R164, 0x1, R169 ;  /* 0x00000001a4a47824 */ /* 0x000fe200078e02a9 */
[----:B------:R-:W-:-:S02]  /*1040*/  IADD3 R171, R169, 0x4000, RZ ;  /* 0x00004000a9ab7810 */ /* 0x000fc40007ffe0ff */
[----:B------:R-:W-:Y:S02]  /*1050*/  IADD3 R170, R169, 0x6000, RZ ;  /* 0x00006000a9aa7810 */ /* 0x000fe40007ffe0ff */
.L_x_210:
        /* <DEDUP_REMOVED lines=30> */
[----:B---3--:R1:W3:Y:S01]  /*1240*/  @P2 LDG.E R3, [R6.64] ;  /* 0x0000002606032981 */ /* 0x0082e2000c1e1900 */
[----:B------:R-:W-:-:S10]  /*1250*/  MOV R5, UR7 ;  /* 0x0000000700057c02 */ /* 0x000fd40008000f00 */
[----:B----4-:R-:W4:Y:S04]  /*1260*/  @!P1 LDG.E R0, [R4.64] ;  /* 0x0000002604009981 */ /* 0x010f28000c1e1900 */
[----:B-1---5:R-:W5:Y:S01]  /*1270*/  @P2 LDG.E R6, [R6.64+0x4] ;  /* 0x0000042606062981 */ /* 0x022f62000c1e1900 */
[----:B------:R-:W-:Y:S02]  /*1280*/  UMOV UR4, 0xffffffff ;  /* 0xffffffff00047882 */ /* 0x000fe40000000000 */
[----:B------:R-:W-:Y:S02]  /*1290*/  UMOV UR37, URZ ;  /* 0x0000003f00257c82 */ /* 0x000fe40008000000 */
[----:B------:R-:W-:Y:S02]  /*12a0*/  UMOV UR44, 0xffffffff ;  /* 0xffffffff002c7882 */ /* 0x000fe40000000000 */
[----:B------:R-:W-:Y:S01]  /*12b0*/  ULDC UR6, c[0x0][0x218] ;  /* 0x0000860000067ab9 */ /* 0x000fe20000000800 */
[----:B--2---:R1:W2:Y:S01]  /*12c0*/  @P0 R2UR UR37, R8 ;  /* 0x00000000082503c2 */ /* 0x0042a200000e0000 */
[----:B------:R-:W-:-:S07]  /*12d0*/  ISETP.NE.U32.AND P0, PT, RZ, c[0x0][0x248], PT ;  /* 0x00009200ff007a0c */ /* 0x000fce0003f05070 */
[----:B---3--:R-:W3:Y:S01]  /*12e0*/  @P2 R2UR UR4, R3 ;  /* 0x00000000030423c2 */ /* 0x008ee200000e0000 */
[----:B------:R-:W-:-:S07]  /*12f0*/  ISETP.NE.AND.EX P0, PT, RZ, c[0x0][0x24c], PT, P0 ;  /* 0x00009300ff007a0c */ /* 0x000fce0003f05300 */
[----:B-----5:R-:W3:Y:S08]  /*1300*/  @P2 R2UR UR11, R6 ;  /* 0x00000000060b23c2 */ /* 0x020ef000000e0000 */
[----:B----4-:R1:W4:Y:S01]  /*1310*/  @!P1 R2UR UR44, R0 ;  /* 0x00000000002c93c2 */ /* 0x01032200000e0000 */
[----:B---3--:R-:W-:-:S07]  /*1320*/  @UP1 UIADD3 UR11, UR11, -UR4, URZ ;  /* 0x800000040b0b1290 */ /* 0x008fce000fffe03f */
        /* <DEDUP_REMOVED lines=9> */
.L_x_180:
        /* <DEDUP_REMOVED lines=67> */
.L_x_182:
        /* <DEDUP_REMOVED lines=18> */
.L_x_183:
[----:B------:R-:W2:Y:S04]  /*1910*/  LDL R4, [R1+0x4] ;  /* 0x0000040001047983 */ /* 0x000ea80000100800 */
[----:B------:R-:W3:Y:S04]  /*1920*/  LDL R5, [R1+0xc] ;  /* 0x00000c0001057983 */ /* 0x000ee80000100800 */
[----:B------:R-:W4:Y:S04]  /*1930*/  LDL R0, [R1+0x14] ;  /* 0x0000140001007983 */ /* 0x000f280000100800 */
[----:B------:R-:W5:Y:S01]  /*1940*/  LDL R3, [R1+0x1c] ;  /* 0x00001c0001037983 */ /* 0x000f620000100800 */
[----:B------:R-:W-:Y:S01]  /*1950*/  IABS R7, c[0x0][0x1c8] ;  /* 0x0000720000077a13 */ /* 0x000fe20000000000 */
[----:B------:R-:W-:-:S02]  /*1960*/  ULDC.64 UR16, c[0x0][0x370] ;  /* 0x0000dc0000107ab9 */ /* 0x000fc40000000a00 */
[----:B------:R-:W-:-:S04]  /*1970*/  @UP3 UIMAD.WIDE.U32 UR8, UR4, UR16, URZ ;  /* 0x00000010040832a5 */ /* 0x000fc8000f8e003f */
[----:B------:R-:W-:-:S03]  /*1980*/  @UP3 UIMAD UR47, UR4, UR17, UR9 ;  /* 0x00000011042f32a4 */ /* 0x000fc6000f8e0209 */
[----:B------:R-:W-:Y:S02]  /*1990*/  @UP3 UMOV UR46, UR8 ;  /* 0x00000008002e3c82 */ /* 0x000fe40008000000 */
[----:B------:R-:W-:Y:S01]  /*19a0*/  ULDC.64 UR8, c[0x0][0x368] ;  /* 0x0000da0000087ab9 */ /* 0x000fe20000000a00 */
[----:B------:R-:W1:Y:S01]  /*19b0*/  R2UR UR41, R251 ;  /* 0x00000000fb2973c2 */ /* 0x000e6200000e0000 */
[----:B------:R-:W-:Y:S02]  /*19c0*/  @!UP3 UIMAD UR10, UR60, UR8, URZ ;  /* 0x000000083c0ab2a4 */ /* 0x000fe4000f8e023f */
[----:B------:R-:W-:Y:S02]  /*19d0*/  ULDC UR20, c[0x0][0x224] ;  /* 0x0000890000147ab9 */ /* 0x000fe40000000800 */
[----:B------:R-:W-:Y:S02]  /*19e0*/  @!UP3 UIMAD UR10, UR51, UR9, UR10 ;  /* 0x00000009330ab2a4 */ /* 0x000fe4000f8e020a */
[----:B------:R-:W-:Y:S01]  /*19f0*/  @!UP3 UIMAD.WIDE.U32 UR8, UR51, UR8, URZ ;  /* 0x000000083308b2a5 */ /* 0x000fe2000f8e003f */
[----:B------:R-:W1:Y:S01]  /*1a00*/  R2UR UR40, R250 ;  /* 0x00000000fa2873c2 */ /* 0x000e6200000e0000 */
[----:B------:R-:W-:-:S02]  /*1a10*/  UIMAD.WIDE.U32 UR18, UR51, UR20, URZ ;  /* 0x00000014331272a5 */ /* 0x000fc4000f8e003f */
[----:B------:R-:W-:-:S03]  /*1a20*/  ULDC.64 UR16, c[0x0][0x3d8] ;  /* 0x0000f60000107ab9 */ /* 0x000fc60000000a00 */
[----:B------:R-:W-:Y:S02]  /*1a30*/  @!UP3 UMOV UR46, UR8 ;  /* 0x00000008002ebc82 */ /* 0x000fe40008000000 */
[----:B------:R-:W-:Y:S02]  /*1a40*/  @!UP3 UIADD3 UR47, UR9, UR10, URZ ;  /* 0x0000000a092fb290 */ /* 0x000fe4000fffe03f */
[----:B------:R-:W-:Y:S01]  /*1a50*/  UIMAD UR10, UR57, UR4, URZ ;  /* 0x00000004390a72a4 */ /* 0x000fe2000f8e023f */
[----:B------:R-:W-:Y:S01]  /*1a60*/  ISETP.NE.AND P2, PT, RZ, c[0x0][0x1c8], PT ;  /* 0x00007200ff007a0c */ /* 0x000fe20003f45270 */
[----:B------:R-:W-:Y:S01]  /*1a70*/  USHF.R.S32.HI UR45, URZ, 0x1f, UR5 ;  /* 0x0000001f3f2d7899 */ /* 0x000fe20008011405 */
[----:B--2---:R2:W1:Y:S08]  /*1a80*/  R2UR UR14, R4 ;  /* 0x00000000040e73c2 */ /* 0x00447000000e0000 */
[----:B---3--:R-:W3:Y:S01]  /*1a90*/  R2UR UR42, R5 ;  /* 0x00000000052a73c2 */ /* 0x008ee200000e0000 */
[----:B--2---:R-:W2:Y:S08]  /*1aa0*/  I2F.RP R4, R7 ;  /* 0x0000000700047306 */ /* 0x004eb00000209400 */
[----:B--2---:R-:W2:Y:S01]  /*1ab0*/  MUFU.RCP R4, R4 ;  /* 0x0000000400047308 */ /* 0x004ea20000001000 */
[----:B---3--:R-:W-:-:S04]  /*1ac0*/  UIMAD UR8, UR60, UR20, UR42 ;  /* 0x000000143c0872a4 */ /* 0x008fc8000f8e022a */
[----:B------:R-:W-:Y:S01]  /*1ad0*/  UIADD3 UR8, UR19, UR8, URZ ;  /* 0x0000000813087290 */ /* 0x000fe2000fffe03f */
[----:B--2---:R-:W-:-:S04]  /*1ae0*/  IADD3 R4, R4, 0xffffffe, RZ ;  /* 0x0ffffffe04047810 */ /* 0x004fc80007ffe0ff */
[----:B------:R2:W3:Y:S01]  /*1af0*/  F2I.FTZ.U32.TRUNC.NTZ R5, R4 ;  /* 0x0000000400057305 */ /* 0x0004e2000021f000 */
[----:B-1----:R-:W-:-:S04]  /*1b00*/  UIMAD UR8, UR56, UR8, UR14 ;  /* 0x00000008380872a4 */ /* 0x002fc8000f8e020e */
[----:B------:R-:W-:Y:S01]  /*1b10*/  UIADD3 UR18, UR41, UR8, URZ ;  /* 0x0000000829127290 */ /* 0x000fe2000fffe03f */
[----:B----4-:R3:W1:Y:S01]  /*1b20*/  R2UR UR41, R0 ;  /* 0x00000000002973c2 */ /* 0x01066200000e0000 */
[----:B------:R-:W-:-:S04]  /*1b30*/  UIMAD.WIDE.U32 UR8, UR56, UR4, URZ ;  /* 0x00000004380872a5 */ /* 0x000fc8000f8e003f */
[----:B------:R-:W-:-:S03]  /*1b40*/  USEL UR20, UR40, UR8, !UP3 ;  /* 0x0000000828147287 */ /* 0x000fc6000d800000 */
[----:B-----5:R4:W5:Y:S01]  /*1b50*/  R2UR UR40, R3 ;  /* 0x00000000032873c2 */ /* 0x02096200000e0000 */
[----:B--2---:R-:W-:Y:S02]  /*1b60*/  IMAD.MOV.U32 R4, RZ, RZ, RZ ;  /* 0x000000ffff047224 */ /* 0x004fe400078e00ff */
[----:B---3--:R-:W-:-:S04]  /*1b70*/  IMAD.MOV R0, RZ, RZ, -R5 ;  /* 0x000000ffff007224 */ /* 0x008fc800078e0a05 */
[----:B------:R-:W-:Y:S01]  /*1b80*/  IMAD R0, R0, R7, RZ ;  /* 0x0000000700007224 */ /* 0x000fe200078e02ff */
[----:B----4-:R-:W-:-:S03]  /*1b90*/  IABS R3, UR55 ;  /* 0x0000003700037c13 */ /* 0x010fc60008000000 */
[----:B------:R-:W-:-:S04]  /*1ba0*/  IMAD.HI.U32 R4, R5, R0, R4 ;  /* 0x0000000005047227 */ /* 0x000fc800078e0004 */
[----:B------:R-:W-:Y:S01]  /*1bb0*/  IMAD.MOV.U32 R0, RZ, RZ, R3 ;  /* 0x000000ffff007224 */ /* 0x000fe200078e0003 */
[----:B------:R-:W2:Y:S03]  /*1bc0*/  S2UR UR14, SR_CTAID.X ;  /* 0x00000000000e79c3 */ /* 0x000ea60000002500 */
[----:B------:R-:W-:-:S04]  /*1bd0*/  IMAD.HI.U32 R6, R4, R0, RZ ;  /* 0x0000000004067227 */ /* 0x000fc800078e00ff */
[----:B------:R-:W-:-:S04]  /*1be0*/  IMAD.MOV R3, RZ, RZ, -R6 ;  /* 0x000000ffff037224 */ /* 0x000fc800078e0a06 */
[----:B------:R-:W-:-:S05]  /*1bf0*/  IMAD R0, R7, R3, R0 ;  /* 0x0000000307007224 */ /* 0x000fca00078e0200 */
[----:B------:R-:W-:Y:S01]  /*1c00*/  ISETP.GT.U32.AND P0, PT, R7, R0, PT ;  /* 0x000000000700720c */ /* 0x000fe20003f04070 */
[----:B------:R-:W-:Y:S02]  /*1c10*/  @UP3 UIADD3 UR18, UR9, UR10, URZ ;  /* 0x0000000a09123290 */ /* 0x000fe4000fffe03f */
[----:B--2---:R-:W-:-:S10]  /*1c20*/  UIMAD.WIDE.U32 UR8, UR14, UR16, URZ ;  /* 0x000000100e0872a5 */ /* 0x004fd4000f8e003f */
[----:B------:R-:W-:Y:S01]  /*1c30*/  @!P0 IMAD.IADD R0, R0, 0x1, -R7 ;  /* 0x0000000100008824 */ /* 0x000fe200078e0a07 */
[----:B------:R-:W-:Y:S02]  /*1c40*/  USEL UR19, UR8, URZ, UP6 ;  /* 0x0000003f08137287 */ /* 0x000fe4000b000000 */
[----:B------:R-:W-:Y:S02]  /*1c50*/  UIMAD UR17, UR14, UR17, UR9 ;  /* 0x000000110e1172a4 */ /* 0x000fe4000f8e0209 */
[----:B------:R-:W-:Y:S01]  /*1c60*/  USHF.L.U64.HI UR8, UR51, 0x7, UR60 ;  /* 0x0000000733087899 */ /* 0x000fe2000801023c */
[----:B------:R-:W-:Y:S01]  /*1c70*/  ISETP.GE.U32.AND P3, PT, R0, R7, PT ;  /* 0x000000070000720c */ /* 0x000fe20003f66070 */
[----:B------:R-:W-:Y:S01]  /*1c80*/  USHF.L.U32 UR14, UR51, 0x7, URZ ;  /* 0x00000007330e7899 */ /* 0x000fe2000800063f */
[----:B------:R-:W-:Y:S01]  /*1c90*/  @!P0 IADD3 R6, R6, 0x1, RZ ;  /* 0x0000000106068810 */ /* 0x000fe20007ffe0ff */
[----:B------:R-:W-:Y:S01]  /*1ca0*/  USEL UR9, UR8, URZ, UP1 ;  /* 0x0000003f08097287 */ /* 0x000fe20008800000 */
[----:B-----5:R-:W-:Y:S01]  /*1cb0*/  ISETP.LE.AND P0, PT, RZ, UR40, PT ;  /* 0x00000028ff007c0c */ /* 0x020fe2000bf03270 */
[----:B------:R-:W-:Y:S01]  /*1cc0*/  USEL UR8, UR14, URZ, UP1 ;  /* 0x0000003f0e087287 */ /* 0x000fe20008800000 */
[----:B------:R-:W2:Y:S03]  /*1cd0*/  R2UR UR16, R249 ;  /* 0x00000000f91073c2 */ /* 0x000ea600000e0000 */
[----:B------:R-:W-:-:S04]  /*1ce0*/  UIADD3 UR8, UP1, UR6, UR8, URZ ;  /* 0x0000000806087290 */ /* 0x000fc8000ff3e03f */
[----:B------:R-:W-:Y:S01]  /*1cf0*/  UIADD3.X UR10, UR48, UR9, URZ, UP1, !UPT ;  /* 0x00000009300a7290 */ /* 0x000fe20008ffe43f */
[----:B------:R-:W-:Y:S01]  /*1d00*/  @P3 IADD3 R6, R6, 0x1, RZ ;  /* 0x0000000106063810 */ /* 0x000fe20007ffe0ff */
[----:B------:R-:W-:-:S04]  /*1d10*/  UIMAD UR9, UR57, UR8, URZ ;  /* 0x00000008390972a4 */ /* 0x000fc8000f8e023f */
[----:B------:R-:W-:Y:S01]  /*1d20*/  UIMAD UR14, UR56, UR10, UR9 ;  /* 0x0000000a380e72a4 */ /* 0x000fe2000f8e0209 */
[----:B------:R-:W-:Y:S01]  /*1d30*/  @!P0 IMAD.MOV R6, RZ, RZ, -R6 ;  /* 0x000000ffff068224 */ /* 0x000fe200078e0a06 */
[----:B-1----:R-:W-:Y:S01]  /*1d40*/  @UP5 USEL UR10, UR41, UR4, !UP3 ;  /* 0x00000004290a5287 */ /* 0x002fe2000d800000 */
[----:B------:R-:W-:Y:S01]  /*1d50*/  PLOP3.LUT P0, PT, PT, PT, UP5, 0x80, 0x0 ;  /* 0x000000000000781c */ /* 0x000fe20003f0f058 */
[----:B------:R-:W-:Y:S02]  /*1d60*/  ULDC UR40, c[0x0][0x234] ;  /* 0x00008d0000287ab9 */ /* 0x000fe40000000800 */
[----:B------:R-:W-:Y:S02]  /*1d70*/  @UP5 UIMAD UR10, UR55, UR40, UR10 ;  /* 0x00000028370a52a4 */ /* 0x000fe4000f8e020a */
[----:B------:R-:W-:Y:S01]  /*1d80*/  UIMAD.WIDE.U32 UR8, UR56, UR8, URZ ;  /* 0x00000008380872a5 */ /* 0x000fe2000f8e003f */
[----:B------:R-:W-:Y:S01]  /*1d90*/  @!P2 LOP3.LUT R6, RZ, c[0x0][0x1c8], RZ, 0x33, !PT ;  /* 0x00007200ff06aa12 */ /* 0x000fe200078e33ff */
[----:B------:R-:W-:-:S03]  /*1da0*/  USEL UR17, UR17, URZ, UP6 ;  /* 0x0000003f11117287 */ /* 0x000fc6000b000000 */
[----:B--2---:R-:W-:Y:S02]  /*1db0*/  @!UP5 UMOV UR10, UR16 ;  /* 0x00000010000adc82 */ /* 0x004fe40008000000 */
[----:B------:R-:W-:Y:S01]  /*1dc0*/  UIADD3 UR16, UR9, UR14, URZ ;  /* 0x0000000e09107290 */ /* 0x000fe2000fffe03f */
        /* <DEDUP_REMOVED lines=9> */
.L_x_184:
[----:B------:R-:W2:Y:S02]  /*1e60*/  LDL R0, [R1+0x10] ;  /* 0x0000100001007983 */ /* 0x000ea40000100800 */
[----:B--2---:R1:W2:Y:S01]  /*1e70*/  R2UR UR14, R0 ;  /* 0x00000000000e73c2 */ /* 0x0042a200000e0000 */
[----:B------:R-:W-:-:S07]  /*1e80*/  DEPBAR.LE SB1, 0x0, {2} ;  /* 0x000090040000791a */ /* 0x000fce0000000000 */
.L_x_185:
[----:B------:R-:W2:Y:S04]  /*1e90*/  LDL R7, [R1+0x20] ;  /* 0x0000200001077983 */ /* 0x000ea80000100800 */
[----:B------:R-:W3:Y:S04]  /*1ea0*/  LDL R4, [R1] ;  /* 0x0000000001047983 */ /* 0x000ee80000100800 */
[----:B------:R-:W4:Y:S04]  /*1eb0*/  LDL R3, [R1+0x8] ;  /* 0x0000080001037983 */ /* 0x000f280000100800 */
[----:B------:R-:W5:Y:S01]  /*1ec0*/  LDL R0, [R1+0x18] ;  /* 0x0000180001007983 */ /* 0x000f620000100800 */
[----:B------:R-:W1:Y:S01]  /*1ed0*/  R2UR UR4, R252 ;  /* 0x00000000fc0473c2 */ /* 0x000e6200000e0000 */
[----:B------:R-:W-:Y:S01]  /*1ee0*/  IMAD.U32 R12, RZ, RZ, UR6 ;  /* 0x00000006ff0c7e24 */ /* 0x000fe2000f8e00ff */
[----:B------:R-:W-:Y:S01]  /*1ef0*/  BSSY B1, `(.L_x_181) ;  /* 0x0000668000017945 */ /* 0x000fe20003800000 */
[----:B------:R-:W1:Y:S02]  /*1f00*/  S2R R13, SR_TID.X ;  /* 0x00000000000d7919 */ /* 0x000e640000002100 */
[----:B-1----:R-:W-:-:S03]  /*1f10*/  SHF.R.S32.HI R14, RZ, 0x1f, R13 ;  /* 0x0000001fff0e7819 */ /* 0x002fc6000001140d */
[----:B--2---:R-:W1:Y:S08]  /*1f20*/  R2UR UR42, R7 ;  /* 0x00000000072a73c2 */ /* 0x004e7000000e0000 */
[----:B---3--:R2:W1:Y:S08]  /*1f30*/  R2UR UR40, R4 ;  /* 0x00000000042873c2 */ /* 0x00847000000e0000 */
[----:B----4-:R-:W3:Y:S01]  /*1f40*/  R2UR UR41, R3 ;  /* 0x00000000032973c2 */ /* 0x010ee200000e0000 */
[----:B--2---:R-:W-:Y:S01]  /*1f50*/  LEA.HI R4, R14, R13, RZ, 0x2 ;  /* 0x0000000d0e047211 */ /* 0x004fe200078f10ff */
[----:B-1----:R-:W-:-:S02]  /*1f60*/  UIADD3 UR8, UP4, UP3, UR8, UR40, UR42 ;  /* 0x0000002808087290 */ /* 0x002fc4000fb9e02a */
[----:B------:R-:W-:Y:S02]  /*1f70*/  USHF.R.S32.HI UR40, URZ, 0x1f, UR55 ;  /* 0x0000001f3f287899 */ /* 0x000fe40008011437 */
[----:B------:R-:W-:-:S03]  /*1f80*/  UIADD3 UR20, UP2, UP1, UR19, UR8, UR20 ;  /* 0x0000000813147290 */ /* 0x000fc6000f95e014 */
[----:B------:R-:W-:Y:S02]  /*1f90*/  ULDC.64 UR8, c[0x0][0x1a8] ;  /* 0x00006a0000087ab9 */ /* 0x000fe40000000a00 */
[----:B---3--:R-:W-:Y:S02]  /*1fa0*/  UIADD3.X UR4, UR16, UR4, UR41, UP4, UP3 ;  /* 0x0000000410047290 */ /* 0x008fe4000a7e6429 */
[----:B------:R-:W-:Y:S02]  /*1fb0*/  UMOV UR19, 0x4 ;  /* 0x0000000400137882 */ /* 0x000fe40000000000 */
[----:B------:R-:W-:Y:S02]  /*1fc0*/  UIADD3.X UR43, UR17, UR4, UR18, UP2, UP1 ;  /* 0x00000004112b7290 */ /* 0x000fe400097e2412 */
[----:B------:R-:W-:Y:S02]  /*1fd0*/  UIMAD UR4, UR40, UR8, URZ ;  /* 0x00000008280472a4 */ /* 0x000fe4000f8e023f */
[----:B------:R-:W-:-:S02]  /*1fe0*/  ULDC.64 UR16, c[0x0][0x200] ;  /* 0x0000800000107ab9 */ /* 0x000fc40000000a00 */
[----:B------:R-:W-:-:S03]  /*1ff0*/  UIMAD UR42, UR55, UR9, UR4 ;  /* 0x00000009372a72a4 */ /* 0x000fc6000f8e0204 */
[----:B------:R-:W-:Y:S02]  /*2000*/  ULDC.64 UR8, c[0x0][0x378] ;  /* 0x0000de0000087ab9 */ /* 0x000fe40000000a00 */
[----:B------:R-:W-:-:S04]  /*2010*/  UIMAD UR4, UR40, UR8, URZ ;  /* 0x00000008280472a4 */ /* 0x000fc8000f8e023f */
[----:B------:R-:W-:-:S03]  /*2020*/  UIMAD UR41, UR55, UR9, UR4 ;  /* 0x00000009372972a4 */ /* 0x000fc6000f8e0204 */
[----:B------:R-:W-:Y:S02]  /*2030*/  ULDC.64 UR8, c[0x0][0x370] ;  /* 0x0000dc0000087ab9 */ /* 0x000fe40000000a00 */
[----:B------:R-:W-:Y:S02]  /*2040*/  UIMAD UR4, UR48, UR8, URZ ;  /* 0x00000008300472a4 */ /* 0x000fe4000f8e023f */
[----:B------:R-:W-:Y:S02]  /*2050*/  UIADD3 UR8, UR6, UR10, URZ ;  /* 0x0000000a06087290 */ /* 0x000fe4000fffe03f */
[----:B------:R-:W-:Y:S02]  /*2060*/  UIMAD UR40, UR6, UR9, UR4 ;  /* 0x00000009062872a4 */ /* 0x000fe4000f8e0204 */
[----:B------:R-:W-:Y:S02]  /*2070*/  ULDC UR10, c[0x0][0x2e8] ;  /* 0x0000ba00000a7ab9 */ /* 0x000fe40000000800 */
[----:B------:R-:W-:-:S03]  /*2080*/  UIMAD.WIDE UR8, UR8, UR19, UR16 ;  /* 0x00000013080872a5 */ /* 0x000fc6000f8e0210 */
[----:B-----5:R1:W2:Y:S04]  /*2090*/  R2UR UR4, R0 ;  /* 0x00000000000473c2 */ /* 0x0202a800000e0000 */
[----:B------:R-:W-:Y:S02]  /*20a0*/  UMOV UR17, UR8 ;  /* 0x0000000800117c82 */ /* 0x000fe40008000000 */
[----:B------:R-:W-:Y:S02]  /*20b0*/  UIADD3 UR8, UR6, UR14, URZ ;  /* 0x0000000e06087290 */ /* 0x000fe4000fffe03f */
[----:B------:R-:W-:Y:S01]  /*20c0*/  UMOV UR16, UR9 ;  /* 0x0000000900107c82 */ /* 0x000fe20008000000 */
[----:B-1----:R-:W-:Y:S02]  /*20d0*/  SHF.R.S32.HI R0, RZ, 0x2, R4 ;  /* 0x00000002ff007819 */ /* 0x002fe40000011404 */
[----:B------:R-:W-:-:S02]  /*20e0*/  LOP3.LUT R4, R4, 0xfffffffc, RZ, 0xc0, !PT ;  /* 0xfffffffc04047812 */ /* 0x000fc400078ec0ff */
[----:B------:R-:W-:Y:S02]  /*20f0*/  SHF.R.S32.HI R21, RZ, 0x1f, R0 ;  /* 0x0000001fff157819 */ /* 0x000fe40000011400 */
[----:B------:R-:W-:Y:S01]  /*2100*/  IADD3 R3, P0, R0, UR6, RZ ;  /* 0x0000000600037c10 */ /* 0x000fe2000ff1e0ff */
[----:B------:R-:W-:-:S03]  /*2110*/  IMAD.IADD R4, R13, 0x1, -R4 ;  /* 0x000000010d047824 */ /* 0x000fc600078e0a04 */
[----:B------:R-:W-:Y:S01]  /*2120*/  IADD3.X R7, R21, UR48, RZ, P0, !PT ;  /* 0x0000003015077c10 */ /* 0x000fe200087fe4ff */
[----:B------:R-:W-:-:S04]  /*2130*/  IMAD.SHL.U32 R4, R4, 0x8, RZ ;  /* 0x0000000804047824 */ /* 0x000fc800078e00ff */
[----:B------:R-:W-:Y:S01]  /*2140*/  IMAD R7, R7, c[0x0][0x190], RZ ;  /* 0x0000640007077a24 */ /* 0x000fe200078e02ff */
[----:B------:R-:W-:-:S05]  /*2150*/  SHF.R.S32.HI R5, RZ, 0x1f, R4 ;  /* 0x0000001fff057819 */ /* 0x000fca0000011404 */
[----:B------:R-:W-:-:S04]  /*2160*/  IMAD.WIDE.U32 R8, R3, c[0x0][0x190], R4 ;  /* 0x0000640003087a25 */ /* 0x000fc800078e0004 */
[----:B------:R-:W-:Y:S01]  /*2170*/  IMAD R3, R3, c[0x0][0x194], R7 ;  /* 0x0000650003037a24 */ /* 0x000fe200078e0207 */
[----:B------:R-:W-:Y:S02]  /*2180*/  IADD3 R10, P0, R8, UR59, RZ ;  /* 0x0000003b080a7c10 */ /* 0x000fe4000ff1e0ff */
[----:B------:R-:W-:Y:S02]  /*2190*/  IADD3 R8, P2, R4, UR46, RZ ;  /* 0x0000002e04087c10 */ /* 0x000fe4000ff5e0ff */
[----:B------:R-:W-:Y:S01]  /*21a0*/  IADD3.X R11, R9, UR58, R3, P0, !PT ;  /* 0x0000003a090b7c10 */ /* 0x000fe200087fe403 */
[----:B------:R-:W-:Y:S01]  /*21b0*/  ULDC.64 UR58, c[0x0][0x3c8] ;  /* 0x0000f200003a7ab9 */ /* 0x000fe20000000a00 */
[----:B------:R-:W-:Y:S01]  /*21c0*/  LEA.HI R3, R14, R13, RZ, 0x5 ;  /* 0x0000000d0e037211 */ /* 0x000fe200078f28ff */
[----:B------:R-:W-:Y:S01]  /*21d0*/  UIMAD.WIDE UR8, UR8, UR19, UR58 ;  /* 0x00000013080872a5 */ /* 0x000fe2000f8e023a */
[----:B------:R-:W-:Y:S02]  /*21e0*/  IADD3.X R9, R5, UR47, RZ, P2, !PT ;  /* 0x0000002f05097c10 */ /* 0x000fe400097fe4ff */
[----:B------:R-:W-:-:S02]  /*21f0*/  LOP3.LUT R7, R3, 0xffffffe0, RZ, 0xc0, !PT ;  /* 0xffffffe003077812 */ /* 0x000fc400078ec0ff */
[----:B------:R-:W-:Y:S01]  /*2200*/  SHF.R.S32.HI R3, RZ, 0x5, R3 ;  /* 0x00000005ff037819 */ /* 0x000fe20000011403 */
[----:B------:R-:W-:Y:S01]  /*2210*/  IMAD.WIDE.U32 R8, R12, c[0x0][0x370], R8 ;  /* 0x0000dc000c087a25 */ /* 0x000fe200078e0008 */
[----:B------:R-:W-:Y:S02]  /*2220*/  UMOV UR19, UR8 ;  /* 0x0000000800137c82 */ /* 0x000fe40008000000 */
[----:B------:R-:W-:Y:S01]  /*2230*/  UMOV UR18, UR9 ;  /* 0x0000000900127c82 */ /* 0x000fe20008000000 */
[----:B------:R-:W-:Y:S01]  /*2240*/  IMAD.IADD R7, R13, 0x1, -R7 ;  /* 0x000000010d077824 */ /* 0x000fe200078e0a07 */
[----:B------:R-:W-:Y:S01]  /*2250*/  IADD3 R9, R9, UR40, RZ ;  /* 0x0000002809097c10 */ /* 0x000fe2000fffe0ff */
[----:B------:R-:W-:Y:S02]  /*2260*/  UIADD3 UR8, UR49, -0x1, URZ ;  /* 0xffffffff31087890 */ /* 0x000fe4000fffe03f */
[----:B--2---:R-:W-:Y:S01]  /*2270*/  IMAD R3, R3, UR4, R7 ;  /* 0x0000000403037c24 */ /* 0x004fe2000f8e0207 */
[----:B------:R-:W-:-:S04]  /*2280*/  UIADD3 UR4, -UR7, UR11, UR5 ;  /* 0x0000000b07047290 */ /* 0x000fc8000fffe105 */
[----:B------:R-:W-:Y:S01]  /*2290*/  UIADD3 UR4, UR4, -UR10, URZ ;  /* 0x8000000a04047290 */ /* 0x000fe2000fffe03f */
[----:B------:R-:W-:-:S03]  /*22a0*/  IADD3 R177, P0, R3, UR20, RZ ;  /* 0x0000001403b17c10 */ /* 0x000fc6000ff1e0ff */
[----:B------:R-:W-:Y:S01]  /*22b0*/  USHF.R.S32.HI UR20, URZ, 0x1f, UR4 ;  /* 0x0000001f3f147899 */ /* 0x000fe20008011404 */
[----:B------:R-:W-:Y:S01]  /*22c0*/  LEA.HI.X.SX32 R7, R3, UR43, 0x1, P0 ;  /* 0x0000002b03077c11 */ /* 0x000fe200080f0eff */
[----:B------:R-:W-:Y:S01]  /*22d0*/  IMAD.U32 R3, RZ, RZ, UR55 ;  /* 0x00000037ff037e24 */ /* 0x000fe2000f8e00ff */
[----:B------:R-:W-:Y:S01]  /*22e0*/  LEA R178, P2, R177, c[0x0][0x350], 0x2 ;  /* 0x0000d400b1b27a11 */ /* 0x000fe200078410ff */
[----:B------:R-:W-:Y:S02]  /*22f0*/  ULEA.HI UR20, UR20, UR4, URZ, 0x7 ;  /* 0x0000000414147291 */ /* 0x000fe4000f8f383f */
[----:B------:R-:W-:Y:S01]  /*2300*/  IMAD.WIDE.U32 R8, R3, c[0x0][0x378], R8 ;  /* 0x0000de0003087a25 */ /* 0x000fe200078e0008 */
[----:B------:R-:W-:Y:S01]  /*2310*/  LEA.HI.X R177, R177, c[0x0][0x354], R7, 0x2, P2 ;  /* 0x0000d500b1b17a11 */ /* 0x000fe200010f1407 */
[----:B------:R-:W-:Y:S02]  /*2320*/  USHF.R.S32.HI UR20, URZ, 0x7, UR20 ;  /* 0x000000073f147899 */ /* 0x000fe40008011414 */
[----:B------:R-:W-:Y:S01]  /*2330*/  IMAD.WIDE.U32 R10, R3, c[0x0][0x1a8], R10 ;  /* 0x00006a00030a7a25 */ /* 0x000fe200078e000a */
[----:B------:R-:W-:Y:S01]  /*2340*/  IADD3 R9, R9, UR41, RZ ;  /* 0x0000002909097c10 */ /* 0x000fe2000fffe0ff */
[----:B------:R-:W-:-:S02]  /*2350*/  UISETP.LT.AND UP1, UPT, URZ, UR20, UPT ;  /* 0x000000143f00728c */ /* 0x000fc4000bf21270 */
[----:B------:R-:W-:Y:S01]  /*2360*/  IMAD R3, R21, c[0x0][0x370], RZ ;  /* 0x0000dc0015037a24 */ /* 0x000fe200078e02ff */
[----:B------:R-:W-:Y:S01]  /*2370*/  IADD3 R11, R11, UR42, RZ ;  /* 0x0000002a0b0b7c10 */ /* 0x000fe2000fffe0ff */
[----:B------:R-:W-:Y:S01]  /*2380*/  USEL UR20, URZ, UR20, !UP1 ;  /* 0x000000143f147287 */ /* 0x000fe2000c800000 */
[----:B------:R-:W-:Y:S01]  /*2390*/  IMAD.WIDE.U32 R8, R0, c[0x0][0x370], R8 ;  /* 0x0000dc0000087a25 */ /* 0x000fe200078e0008 */
[----:B------:R-:W-:Y:S02]  /*23a0*/  LEA R194, P4, R10, c[0x0][0x160], 0x1 ;  /* 0x000058000ac27a11 */ /* 0x000fe400078808ff */
[----:B------:R-:W-:Y:S01]  /*23b0*/  UISETP.GT.AND UP1, UPT, UR49, UR20, UPT ;  /* 0x000000143100728c */ /* 0x000fe2000bf24270 */
[----:B------:R-:W-:Y:S01]  /*23c0*/  IMAD R3, R0, c[0x0][0x374], R3 ;  /* 0x0000dd0000037a24 */ /* 0x000fe200078e0203 */
[----:B------:R-:W-:Y:S02]  /*23d0*/  LEA R192, P3, R8, c[0x0][0x330], 0x1 ;  /* 0x0000cc0008c07a11 */ /* 0x000fe400078608ff */
[----:B------:R-:W-:Y:S01]  /*23e0*/  LEA.HI.X R195, R10, c[0x0][0x164], R11, 0x1, P4 ;  /* 0x000059000ac37a11 */ /* 0x000fe200020f0c0b */
[----:B------:R-:W-:Y:S01]  /*23f0*/  IMAD.IADD R3, R9, 0x1, R3 ;  /* 0x0000000109037824 */ /* 0x000fe200078e0203 */
[----:B------:R-:W-:-:S04]  /*2400*/  PLOP3.LUT P0, PT, PT, PT, UP1, 0x80, 0x0 ;  /* 0x000000000000781c */ /* 0x000fc80003f0f018 */
[----:B------:R-:W-:-:S09]  /*2410*/  LEA.HI.X R193, R8, c[0x0][0x334], R3, 0x1, P3 ;  /* 0x0000cd0008c17a11 */ /* 0x000fd200018f0c03 */
        /* <DEDUP_REMOVED lines=19> */
.L_x_187:
        /* <DEDUP_REMOVED lines=18> */
.L_x_188:
[----:B------:R-:W-:Y:S01]  /*2670*/  ULDC.64 UR8, c[0x0][0x3a0] ;  /* 0x0000e80000087ab9 */ /* 0x000fe20000000a00 */
[----:B------:R-:W-:Y:S01]  /*2680*/  IMAD.U32 R13, RZ, RZ, UR5 ;  /* 0x00000005ff0d7e24 */ /* 0x000fe2000f8e00ff */
[----:B------:R-:W-:Y:S01]  /*2690*/  UIMAD UR8, UR45, UR8, URZ ;  /* 0x000000082d0872a4 */ /* 0x000fe2000f8e023f */
[----:B------:R-:W-:Y:S01]  /*26a0*/  BSSY B0, `(.L_x_189) ;  /* 0x0000019000007945 */ /* 0x000fe20003800000 */
[----:B------:R-:W-:Y:S01]  /*26b0*/  UIMAD UR7, UR15, -0x80, UR7 ;  /* 0xffffff800f0778a4 */ /* 0x000fe2000f8e0207 */
[----:B------:R-:W-:Y:S01]  /*26c0*/  IMAD.WIDE.U32 R6, R13, c[0x0][0x3a0], R4 ;  /* 0x0000e8000d067a25 */ /* 0x000fe200078e0004 */
[----:B------:R-:W-:Y:S02]  /*26d0*/  UIMAD UR8, UR5, UR9, UR8 ;  /* 0x00000009050872a4 */ /* 0x000fe4000f8e0208 */
[----:B------:R-:W-:Y:S02]  /*26e0*/  USHF.R.S32.HI UR10, URZ, 0x1f, UR55 ;  /* 0x0000001f3f0a7899 */ /* 0x000fe40008011437 */
[----:B------:R-:W-:-:S02]  /*26f0*/  IADD3 R6, P0, R6, UR14, RZ ;  /* 0x0000000e06067c10 */ /* 0x000fc4000ff1e0ff */
[----:B------:R-:W-:Y:S01]  /*2700*/  MOV R3, UR8 ;  /* 0x0000000800037c02 */ /* 0x000fe20008000f00 */
[----:B------:R-:W-:Y:S01]  /*2710*/  ULDC.64 UR8, c[0x0][0x3b8] ;  /* 0x0000ee0000087ab9 */ /* 0x000fe20000000a00 */
[----:B------:R-:W-:Y:S01]  /*2720*/  ISETP.GE.AND P1, PT, R0, UR7, PT ;  /* 0x0000000700007c0c */ /* 0x000fe2000bf26270 */
[----:B------:R-:W-:Y:S01]  /*2730*/  UIMAD UR8, UR10, UR8, URZ ;  /* 0x000000080a0872a4 */ /* 0x000fe2000f8e023f */
[----:B------:R-:W-:Y:S01]  /*2740*/  IADD3.X R7, R7, UR16, R3, P0, !PT ;  /* 0x0000001007077c10 */ /* 0x000fe200087fe403 */
[----:B------:R-:W-:Y:S02]  /*2750*/  IMAD.U32 R3, RZ, RZ, UR55 ;  /* 0x00000037ff037e24 */ /* 0x000fe4000f8e00ff */
[----:B------:R-:W-:Y:S02]  /*2760*/  UIMAD UR8, UR55, UR9, UR8 ;  /* 0x00000009370872a4 */ /* 0x000fe4000f8e0208 */
        /* <DEDUP_REMOVED lines=12> */
.L_x_190:
[----:B------:R-:W-:Y:S05]  /*2830*/  BSYNC B0 ;  /* 0x0000000000007941 */ /* 0x000fea0003800000 */
.L_x_189:
        /* <DEDUP_REMOVED lines=14> */
.L_x_192:
[----:B------:R-:W-:Y:S05]  /*2920*/  BSYNC B0 ;  /* 0x0000000000007941 */ /* 0x000fea0003800000 */
.L_x_191:
[----:B------:R-:W-:Y:S01]  /*2930*/  ULDC.64 UR8, c[0x0][0x3a8] ;  /* 0x0000ea0000087ab9 */ /* 0x000fe20000000a00 */
[----:B------:R-:W-:Y:S01]  /*2940*/  IMAD.WIDE.U32 R4, R13, c[0x0][0x3a8], R4 ;  /* 0x0000ea000d047a25 */ /* 0x000fe200078e0004 */
[----:B------:R-:W-:Y:S01]  /*2950*/  UIMAD UR7, UR45, UR8, URZ ;  /* 0x000000082d0772a4 */ /* 0x000fe2000f8e023f */
[----:B------:R-:W-:Y:S01]  /*2960*/  BSSY B0, `(.L_x_193) ;  /* 0x0000016000007945 */ /* 0x000fe20003800000 */
[----:B------:R-:W-:Y:S02]  /*2970*/  USHF.R.S32.HI UR10, URZ, 0x1f, UR55 ;  /* 0x0000001f3f0a7899 */ /* 0x000fe40008011437 */
[----:B------:R-:W-:Y:S01]  /*2980*/  UIMAD UR5, UR5, UR9, UR7 ;  /* 0x00000009050572a4 */ /* 0x000fe2000f8e0207 */
[----:B------:R-:W-:Y:S02]  /*2990*/  IADD3 R4, P2, R4, UR6, RZ ;  /* 0x0000000604047c10 */ /* 0x000fe4000ff5e0ff */
[----:B------:R-:W-:-:S03]  /*29a0*/  ULDC.64 UR6, c[0x0][0x3c0] ;  /* 0x0000f00000067ab9 */ /* 0x000fc60000000a00 */
        /* <DEDUP_REMOVED lines=17> */
.L_x_194:
[----:B------:R-:W-:Y:S05]  /*2ac0*/  BSYNC B0 ;  /* 0x0000000000007941 */ /* 0x000fea0003800000 */
.L_x_193:
        /* <DEDUP_REMOVED lines=10> */
[----:B------:R1:W-:Y:S01]  /*2b70*/  STG.E.128 [R4.64], RZ ;  /* 0x000000ff04007986 */ /* 0x0003e2000c101d26 */
[----:B------:R-:W-:Y:S05]  /*2b80*/  BRA `(.L_x_195) ;  /* 0x000059e000007947 */ /* 0x000fea0003800000 */
.L_x_186:
[----:B------:R-:W-:Y:S01]  /*2b90*/  ULDC.64 UR40, c[0x0][0x198] ;  /* 0x0000660000287ab9 */ /* 0x000fe20000000a00 */
[----:B------:R-:W-:Y:S01]  /*2ba0*/  IMAD.U32 R3, RZ, RZ, UR5 ;  /* 0x00000005ff037e24 */ /* 0x000fe2000f8e00ff */
[----:B------:R-:W-:Y:S01]  /*2bb0*/  UIMAD UR4, UR45, UR40, URZ ;  /* 0x000000282d0472a4 */ /* 0x000fe2000f8e023f */
[----:B------:R-:W-:Y:S01]  /*2bc0*/  IMAD.MOV.U32 R18, RZ, RZ, 0x80 ;  /* 0x00000080ff127424 */ /* 0x000fe200078e00ff */
[----:B------:R-:W-:Y:S01]  /*2bd0*/  ULDC.64 UR42, c[0x0][0x1a0] ;  /* 0x00006800002a7ab9 */ /* 0x000fe20000000a00 */
[C-C-:B------:R-:W-:Y:S01]  /*2be0*/  IMAD.WIDE.U32 R8, R3.reuse, c[0x0][0x1a0], R4.reuse ;  /* 0x0000680003087a25 */ /* 0x140fe200078e0004 */
[----:B------:R-:W-:Y:S01]  /*2bf0*/  UIMAD UR4, UR5, UR41, UR4 ;  /* 0x00000029050472a4 */ /* 0x000fe2000f8e0204 */
[----:B------:R-:W-:Y:S01]  /*2c00*/  MOV R236, 0x7f800000 ;  /* 0x7f80000000ec7802 */ /* 0x000fe20000000f00 */
[----:B------:R-:W-:Y:S01]  /*2c10*/  UIMAD UR42, UR45, UR42, URZ ;  /* 0x0000002a2d2a72a4 */ /* 0x000fe2000f8e023f */
[----:B------:R-:W-:Y:S01]  /*2c20*/  IMAD.WIDE.U32 R4, R3, c[0x0][0x198], R4 ;  /* 0x0000660003047a25 */ /* 0x000fe200078e0004 */
[----:B------:R-:W-:-:S02]  /*2c30*/  IADD3 R8, P1, R8, UR50, RZ ;  /* 0x0000003208087c10 */ /* 0x000fc4000ff3e0ff */
[----:B------:R-:W-:Y:S01]  /*2c40*/  UIMAD UR43, UR5, UR43, UR42 ;  /* 0x0000002b052b72a4 */ /* 0x000fe2000f8e022a */
[----:B------:R-:W-:Y:S01]  /*2c50*/  IMAD.U32 R3, RZ, RZ, UR4 ;  /* 0x00000004ff037e24 */ /* 0x000fe2000f8e00ff */
[----:B------:R-:W-:Y:S01]  /*2c60*/  ULEA.HI UR4, UR8, UR8, URZ, 0x1 ;  /* 0x0000000808047291 */ /* 0x000fe2000f8f083f */
[----:B------:R-:W-:Y:S01]  /*2c70*/  IADD3 R14, P0, R4, UR53, RZ ;  /* 0x00000035040e7c10 */ /* 0x000fe2000ff1e0ff */
[----:B------:R-:W-:Y:S02]  /*2c80*/  IMAD R17, R18, c[0x0][0x374], RZ ;  /* 0x0000dd0012117a24 */ /* 0x000fe400078e02ff */
[----:B------:R-:W-:Y:S01]  /*2c90*/  ULOP3.LUT UR4, UR4, 0xfffffffe, URZ, 0xc0, !UPT ;  /* 0xfffffffe04047892 */ /* 0x000fe2000f8ec03f */
[----:B------:R-:W-:Y:S01]  /*2ca0*/  IADD3.X R15, R5, UR54, R3, P0, !PT ;  /* 0x00000036050f7c10 */ /* 0x000fe200087fe403 */
[----:B------:R-:W-:Y:S01]  /*2cb0*/  IMAD.U32 R7, RZ, RZ, UR43 ;  /* 0x0000002bff077e24 */ /* 0x000fe2000f8e00ff */
[----:B------:R-:W-:Y:S01]  /*2cc0*/  IADD3 R3, R0, 0x40, RZ ;  /* 0x0000004000037810 */ /* 0x000fe20007ffe0ff */
[----:B------:R-:W-:Y:S01]  /*2cd0*/  UIADD3 UR4, UR8, -UR4, URZ ;  /* 0x8000000408047290 */ /* 0x000fe2000fffe03f */
[----:B------:R-:W-:-:S02]  /*2ce0*/  IMAD R11, R18, c[0x0][0x194], RZ ;  /* 0x00006500120b7a24 */ /* 0x000fc400078e02ff */
[C---:B------:R-:W-:Y:S01]  /*2cf0*/  IMAD.WIDE.U32 R12, R18.reuse, c[0x0][0x370], RZ ;  /* 0x0000dc00120c7a25 */ /* 0x040fe200078e00ff */
[----:B------:R-:W-:Y:S01]  /*2d00*/  UISETP.NE.AND UP0, UPT, UR4, 0x1, UPT ;  /* 0x000000010400788c */ /* 0x000fe2000bf05270 */
[----:B------:R-:W-:Y:S01]  /*2d10*/  IADD3.X R9, R9, UR52, R7, P1, !PT ;  /* 0x0000003409097c10 */ /* 0x000fe20008ffe407 */
[----:B------:R-:W-:Y:S01]  /*2d20*/  UIMAD UR4, UR15, -0x80, UR7 ;  /* 0xffffff800f0478a4 */ /* 0x000fe2000f8e0207 */
[----:B------:R-:W-:-:S04]  /*2d30*/  IMAD.WIDE.U32 R18, R18, c[0x0][0x190], RZ ;  /* 0x0000640012127a25 */ /* 0x000fc800078e00ff */
[----:B------:R-:W-:Y:S01]  /*2d40*/  IMAD.WIDE.U32 R4, R6, c[0x0][0x1b8], R8 ;  /* 0x00006e0006047a25 */ /* 0x000fe200078e0008 */
[----:B------:R-:W-:Y:S02]  /*2d50*/  ISETP.GE.AND P4, PT, R0, UR4, PT ;  /* 0x0000000400007c0c */ /* 0x000fe4000bf86270 */
[C---:B------:R-:W-:Y:S01]  /*2d60*/  ISETP.GE.AND P3, PT, R3.reuse, UR4, PT ;  /* 0x0000000403007c0c */ /* 0x040fe2000bf66270 */
[----:B------:R-:W-:Y:S01]  /*2d70*/  UIMAD UR4, UR8, -0x80, UR11 ;  /* 0xffffff80080478a4 */ /* 0x000fe2000f8e020b */
[----:B------:R-:W-:Y:S02]  /*2d80*/  IMAD.MOV.U32 R238, RZ, RZ, 0x7f800000 ;  /* 0x7f800000ffee7424 */ /* 0x000fe400078e00ff */
[----:B------:R-:W-:Y:S02]  /*2d90*/  IMAD.MOV.U32 R239, RZ, RZ, 0x7f800000 ;  /* 0x7f800000ffef7424 */ /* 0x000fe400078e00ff */
[----:B------:R-:W-:Y:S01]  /*2da0*/  IMAD.MOV.U32 R237, RZ, RZ, 0x7f800000 ;  /* 0x7f800000ffed7424 */ /* 0x000fe200078e00ff */
[----:B------:R-:W-:Y:S01]  /*2db0*/  ISETP.GE.AND P2, PT, R3, UR4, PT ;  /* 0x0000000403007c0c */ /* 0x000fe2000bf46270 */
[----:B------:R-:W-:-:S03]  /*2dc0*/  IMAD R3, R20, c[0x0][0x1b8], RZ ;  /* 0x00006e0014037a24 */ /* 0x000fc600078e02ff */
[----:B------:R-:W-:Y:S02]  /*2dd0*/  @!P4 IMAD R7, R21, c[0x0][0x1a0], RZ ;  /* 0x000068001507ca24 */ /* 0x000fe400078e02ff */
[----:B------:R-:W-:Y:S01]  /*2de0*/  IMAD R10, R6, c[0x0][0x1bc], R3 ;  /* 0x00006f00060a7a24 */ /* 0x000fe200078e0203 */
[----:B------:R-:W-:-:S03]  /*2df0*/  @!P3 IADD3 R3, P0, R0, 0x40, RZ ;  /* 0x000000400003b810 */ /* 0x000fc60007f1e0ff */
[----:B------:R-:W-:Y:S01]  /*2e00*/  IMAD.IADD R5, R5, 0x1, R10 ;  /* 0x0000000105057824 */ /* 0x000fe200078e020a */
[----:B------:R-:W-:Y:S02]  /*2e10*/  IADD3 R10, R240, 0x8, RZ ;  /* 0x00000008f00a7810 */ /* 0x000fe40007ffe0ff */
[----:B------:R-:W-:Y:S01]  /*2e20*/  @!P2 IADD3 R18, P1, R194, R18, RZ ;  /* 0x00000012c212a210 */ /* 0x000fe20007f3e0ff */
[----:B------:R-:W-:Y:S01]  /*2e30*/  @!P4 IMAD.WIDE.U32 R8, R0, c[0x0][0x1a0], R4 ;  /* 0x000068000008ca25 */ /* 0x000fe200078e0004 */
[----:B------:R-:W-:Y:S02]  /*2e40*/  @!P2 IADD3 R16, P5, R192, R12, RZ ;  /* 0x0000000cc010a210 */ /* 0x000fe40007fbe0ff */
[----:B------:R-:W-:Y:S01]  /*2e50*/  @!P2 IADD3.X R19, R195, R19, R11, P1, !PT ;  /* 0x00000013c313a210 */ /* 0x000fe20000ffe40b */
[----:B------:R-:W-:Y:S01]  /*2e60*/  @!P4 IMAD R11, R0, c[0x0][0x1a4], R7 ;  /* 0x00006900000bca24 */ /* 0x000fe200078e0207 */
[----:B------:R-:W-:Y:S01]  /*2e70*/  @!P4 LEA R12, P1, R8, c[0x0][0x170], 0x1 ;  /* 0x00005c00080cca11 */ /* 0x000fe200078208ff */
[----:B------:R-:W-:Y:S01]  /*2e80*/  @!P3 IMAD.X R7, RZ, RZ, R21, P0 ;  /* 0x000000ffff07b224 */ /* 0x000fe200000e0615 */
[----:B------:R-:W-:Y:S01]  /*2e90*/  PLOP3.LUT P0, PT, PT, PT, UP6, 0x80, 0x0 ;  /* 0x000000000000781c */ /* 0x000fe20003f0f068 */
[----:B------:R-:W-:Y:S01]  /*2ea0*/  @!P4 IMAD.IADD R9, R9, 0x1, R11 ;  /* 0x000000010909c824 */ /* 0x000fe200078e020b */
[----:B------:R-:W-:Y:S01]  /*2eb0*/  @!P2 IADD3.X R17, R193, R13, R17, P5, !PT ;  /* 0x0000000dc111a210 */ /* 0x000fe20002ffe411 */
[----:B------:R-:W-:Y:S01]  /*2ec0*/  @!P3 IMAD R7, R7, c[0x0][0x1a0], RZ ;  /* 0x000068000707ba24 */ /* 0x000fe200078e02ff */
[----:B------:R-:W-:Y:S01]  /*2ed0*/  ISETP.GE.AND P6, PT, R10, UR4, PT ;  /* 0x000000040a007c0c */ /* 0x000fe2000bfc6270 */
[----:B------:R-:W-:Y:S01]  /*2ee0*/  @!P3 IMAD.WIDE.U32 R4, R3, c[0x0][0x1a0], R4 ;  /* 0x000068000304ba25 */ /* 0x000fe200078e0004 */
[----:B------:R-:W-:-:S03]  /*2ef0*/  @!P4 LEA.HI.X R13, R8, c[0x0][0x174], R9, 0x1, P1 ;  /* 0x00005d00080dca11 */ /* 0x000fc600008f0c09 */
[----:B------:R-:W-:Y:S01]  /*2f00*/  @!P3 IMAD R11, R3, c[0x0][0x1a4], R7 ;  /* 0x00006900030bba24 */ /* 0x000fe200078e0207 */
[----:B------:R-:W-:Y:S01]  /*2f10*/  @!P3 LEA R10, P1, R4, c[0x0][0x170], 0x1 ;  /* 0x00005c00040aba11 */ /* 0x000fe200078208ff */
[----:B------:R-:W-:Y:S02]  /*2f20*/  IMAD R7, R20, c[0x0][0x1b0], RZ ;  /* 0x00006c0014077a24 */ /* 0x000fe400078e02ff */
[----:B------:R-:W-:Y:S01]  /*2f30*/  @P0 BAR.SYNC.DEFER_BLOCKING 0x0 ;  /* 0x0000000000000b1d */ /* 0x000fe20000010000 */
[----:B------:R-:W-:Y:S01]  /*2f40*/  @!P3 IMAD.IADD R5, R5, 0x1, R11 ;  /* 0x000000010505b824 */ /* 0x000fe200078e020b */
[----:B------:R-:W-:Y:S01]  /*2f50*/  PLOP3.LUT P0, PT, PT, PT, UP0, 0x80, 0x0 ;  /* 0x000000000000781c */ /* 0x000fe20003f0f008 */
[----:B------:R-:W-:Y:S02]  /*2f60*/  IMAD.SHL.U32 R3, R244, 0x2, RZ ;  /* 0x00000002f4037824 */ /* 0x000fe400078e00ff */
[----:B------:R-:W-:Y:S01]  /*2f70*/  IMAD R7, R6, c[0x0][0x1b4], R7 ;  /* 0x00006d0006077a24 */ /* 0x000fe200078e0207 */
[----:B------:R-:W-:Y:S01]  /*2f80*/  @!P3 LEA.HI.X R11, R4, c[0x0][0x174], R5, 0x1, P1 ;  /* 0x00005d00040bba11 */ /* 0x000fe200008f0c05 */
[----:B------:R-:W-:Y:S01]  /*2f90*/  IMAD.WIDE.U32 R8, R6, c[0x0][0x1b0], R14 ;  /* 0x00006c0006087a25 */ /* 0x000fe200078e000e */
[----:B------:R-:W-:-:S02]  /*2fa0*/  IADD3 R4, R244, 0x1000, RZ ;  /* 0x00001000f4047810 */ /* 0x000fc40007ffe0ff */
[----:B------:R-:W-:Y:S01]  /*2fb0*/  ISETP.GE.AND P1, PT, R0, UR4, PT ;  /* 0x0000000400007c0c */ /* 0x000fe2000bf26270 */
[----:B------:R-:W-:Y:S01]  /*2fc0*/  @!P4 IMAD R6, R21, c[0x0][0x198], RZ ;  /* 0x000066001506ca24 */ /* 0x000fe200078e02ff */
[----:B------:R-:W-:Y:S01]  /*2fd0*/  SEL R4, R4, R244, !P0 ;  /* 0x000000f404047207 */ /* 0x000fe20004000000 */
[----:B------:R-:W-:Y:S02]  /*2fe0*/  IMAD.IADD R5, R9, 0x1, R7 ;  /* 0x0000000109057824 */ /* 0x000fe400078e0207 */
[----:B------:R-:W-:Y:S02]  /*2ff0*/  @!P4 IMAD R9, R0, c[0x0][0x19c], R6 ;  /* 0x000067000009ca24 */ /* 0x000fe400078e0206 */
[----:B------:R-:W-:Y:S02]  /*3000*/  IMAD.SHL.U32 R200, R4, 0x2, RZ ;  /* 0x0000000204c87824 */ /* 0x000fe400078e00ff */
[----:B------:R-:W-:-:S04]  /*3010*/  @!P4 IMAD.MOV.U32 R4, RZ, RZ, R8 ;  /* 0x000000ffff04c224 */ /* 0x000fc800078e0008 */
[----:B------:R-:W-:Y:S01]  /*3020*/  @!P4 IMAD.WIDE.U32 R6, R0, c[0x0][0x198], R4 ;  /* 0x000066000006ca25 */ /* 0x000fe200078e0004 */
[----:B------:R-:W-:Y:S04]  /*3030*/  @P4 STS [R3+0x8000], RZ ;  /* 0x008000ff03004388 */ /* 0x000fe80000000800 */
[----:B------:R-:W-:Y:S01]  /*3040*/  @P4 STS [R3+0x8004], RZ ;  /* 0x008004ff03004388 */ /* 0x000fe20000000800 */
[----:B------:R-:W-:-:S03]  /*3050*/  @!P4 IADD3 R9, R7, R9, RZ ;  /* 0x000000090709c210 */ /* 0x000fc60007ffe0ff */
        /* <DEDUP_REMOVED lines=38> */
[----:B------:R-:W-:Y:S02]  /*32c0*/  @P2 STS [R200+0x1000], RZ ;  /* 0x001000ffc8002388 */ /* 0x000fe40000000800 */
[----:B------:R-:W-:Y:S01]  /*32d0*/  @!P3 IMAD.X R6, RZ, RZ, R21, P1 ;  /* 0x000000ffff06b224 */ /* 0x000fe200008e0615 */
        /* <DEDUP_REMOVED lines=72> */
[----:B------:R-:W-:Y:S01]  /*3760*/  IMAD.SHL.U32 R3, R3, 0x2, RZ ;  /* 0x0000000203037824 */ /* 0x000fe200078e00ff */
[C---:B------:R-:W-:Y:S01]  /*3770*/  SHF.L.U64.HI R242, R240.reuse, 0x2, R8 ;  /* 0x00000002f0f27819 */ /* 0x040fe20000010208 */
[----:B------:R-:W-:-:S02]  /*3780*/  IMAD.SHL.U32 R243, R240, 0x4, RZ ;  /* 0x00000004f0f37824 */ /* 0x000fc400078e00ff */
[----:B------:R-:W-:Y:S01]  /*3790*/  IMAD.SHL.U32 R241, R0, 0x4, RZ ;  /* 0x0000000400f17824 */ /* 0x000fe200078e00ff */
[----:B--234-:R-:W-:Y:S02]  /*37a0*/  ULDC UR14, c[0x0][0x2e4] ;  /* 0x0000b900000e7ab9 */ /* 0x01cfe40000000800 */
.L_x_200:
[----:B------:R-:W0:Y:S01]  /*37b0*/  LDGDEPBAR ;  /* 0x00000000000079af */ /* 0x000e220000000000 */
[----:B------:R-:W-:Y:S01]  /*37c0*/  IADD3 R4, P0, R243, UR19, RZ ;  /* 0x00000013f3047c10 */ /* 0x000fe2000ff1e0ff */
[----:B------:R-:W-:Y:S01]  /*37d0*/  IMAD.IADD R112, R166, 0x1, R160 ;  /* 0x00000001a6707824 */ /* 0x000fe200078e02a0 */
[----:B------:R-:W-:Y:S01]  /*37e0*/  USHF.L.U32 UR10, UR15, 0x7, URZ ;  /* 0x000000070f0a7899 */ /* 0x000fe2000800063f */
[----:B------:R-:W-:Y:S01]  /*37f0*/  IMAD.MOV.U32 R179, RZ, RZ, R177 ;  /* 0x000000ffffb37224 */ /* 0x000fe200078e00b1 */
[----:B------:R-:W-:Y:S01]  /*3800*/  IADD3.X R5, R242, UR18, RZ, P0, !PT ;  /* 0x00000012f2057c10 */ /* 0x000fe200087fe4ff */
[----:B------:R-:W-:Y:S02]  /*3810*/  ULDC UR5, c[0x0][0x2e8] ;  /* 0x0000ba0000057ab9 */ /* 0x000fe40000000800 */
        /* <DEDUP_REMOVED lines=10> */
[----:B------:R-:W2:Y:S06]  /*38c0*/  LDSM.16.M88.4 R16, [R162+0x6000] ;  /* 0x00600000a210783b */ /* 0x000eac0000000200 */
[----:B------:R-:W3:Y:S06]  /*38d0*/  LDSM.16.M88.4 R60, [R160+0x1000] ;  /* 0x00100000a03c783b */ /* 0x000eec0000000200 */
[----:B-----5:R2:W5:Y:S06]  /*38e0*/  LDG.E R176, [R4.64] ;  /* 0x0000002604b07981 */ /* 0x02056c000c1e1900 */
[----:B------:R2:W5:Y:S06]  /*38f0*/  LDG.E R175, [R4.64+0x20] ;  /* 0x0000202604af7981 */ /* 0x00056c000c1e1900 */
[----:B------:R2:W5:Y:S06]  /*3900*/  LDG.E R174, [R4.64+0x100] ;  /* 0x0001002604ae7981 */ /* 0x00056c000c1e1900 */
[----:B------:R2:W5:Y:S06]  /*3910*/  LDG.E R173, [R4.64+0x120] ;  /* 0x0001202604ad7981 */ /* 0x00056c000c1e1900 */
[----:B------:R-:W4:Y:S06]  /*3920*/  LDSM.16.M88.4 R32, [R162+0x6400] ;  /* 0x00640000a220783b */ /* 0x000f2c0000000200 */
[----:B------:R-:W1:Y:S06]  /*3930*/  LDSM.16.M88.4 R48, [R162+0x6800] ;  /* 0x00680000a230783b */ /* 0x000e6c0000000200 */
[----:B------:R-:W1:Y:S06]  /*3940*/  LDSM.16.M88.4 R100, [R162+0x6c00] ;  /* 0x006c0000a264783b */ /* 0x000e6c0000000200 */
[----:B------:R-:W-:Y:S01]  /*3950*/  LDSM.16.M88.4 R104, [R112] ;  /* 0x000000007068783b */ /* 0x000fe20000000200 */
[-C--:B--2---:R-:W-:Y:S05]  /*3960*/  HMMA.16816.F32 R4, R64, R16.reuse, RZ ;  /* 0x000000104004723c */ /* 0x084fea00000018ff */
[----:B------:R-:W2:Y:S03]  /*3970*/  LDSM.16.M88.4 R108, [R161+0x6000] ;  /* 0x00600000a16c783b */ /* 0x000ea60000000200 */
[C---:B---3--:R-:W-:Y:S03]  /*3980*/  HMMA.16816.F32 R8, R60.reuse, R16, RZ ;  /* 0x000000103c08723c */ /* 0x048fe600000018ff */
[----:B------:R-:W3:Y:S05]  /*3990*/  LDSM.16.M88.4 R112, [R112+0x1000] ;  /* 0x001000007070783b */ /* 0x000eea0000000200 */
[-C--:B------:R-:W-:Y:S01]  /*39a0*/  HMMA.16816.F32 R12, R60, R18.reuse, RZ ;  /* 0x000000123c0c723c */ /* 0x080fe200000018ff */
[----:B------:R-:W1:Y:S06]  /*39b0*/  LDSM.16.M88.4 R116, [R161+0x6400] ;  /* 0x00640000a174783b */ /* 0x000e6c0000000200 */
[----:B------:R-:W1:Y:S01]  /*39c0*/  LDSM.16.M88.4 R120, [R161+0x6800] ;  /* 0x00680000a178783b */ /* 0x000e620000000200 */
[C---:B------:R-:W-:Y:S05]  /*39d0*/  HMMA.16816.F32 R16, R64.reuse, R18, RZ ;  /* 0x000000124010723c */ /* 0x040fea00000018ff */
[----:B------:R-:W2:Y:S03]  /*39e0*/  LDSM.16.M88.4 R124, [R161+0x6c00] ;  /* 0x006c0000a17c783b */ /* 0x000ea60000000200 */
        /* <DEDUP_REMOVED lines=39> */
.L_x_196:
        /* <DEDUP_REMOVED lines=234> */
.L_x_197:
[C---:B------:R-:W-:Y:S01]  /*4b00*/  FMUL.FTZ R100, R238.reuse, 1.4426950216293334961 ;  /* 0x3fb8aa3bee647820 */ /* 0x040fe20000410000 */
[----:B------:R-:W-:Y:S01]  /*4b10*/  FSETP.NEU.FTZ.AND P0, PT, R238, -INF , PT ;  /* 0xff800000ee00780b */ /* 0x000fe20003f1d000 */
[C---:B------:R-:W-:Y:S01]  /*4b20*/  FMUL.FTZ R0, R239.reuse, 1.4426950216293334961 ;  /* 0x3fb8aa3bef007820 */ /* 0x040fe20000410000 */
        /* <DEDUP_REMOVED lines=390> */
.L_x_198:
        /* <DEDUP_REMOVED lines=43> */
[----:B------:R-:W-:Y:S01]  /*6640*/  F2FP.PACK_AB R5, R59, R58 ;  /* 0x0000003a3b05723e */ /* 0x000fe200000000ff */
[----:B------:R-:W-:Y:S01]  /*6650*/  IMAD.SHL.U32 R59, R244, 0x2, RZ ;  /* 0x00000002f43b7824 */ /* 0x000fe200078e00ff */
        /* <DEDUP_REMOVED lines=95> */
.L_x_199:
        /* <DEDUP_REMOVED lines=286> */
.L_x_201:
        /* <DEDUP_REMOVED lines=19> */
.L_x_202:
        /* <DEDUP_REMOVED lines=44> */
.L_x_204:
[----:B-12---:R-:W-:Y:S05]  /*8220*/  BSYNC B0 ;  /* 0x0000000000007941 */ /* 0x006fea0003800000 */
.L_x_203:
        /* <DEDUP_REMOVED lines=14> */
.L_x_206:
[----:B------:R-:W-:Y:S05]  /*8310*/  BSYNC B0 ;  /* 0x0000000000007941 */ /* 0x000fea0003800000 */
.L_x_205:
        /* <DEDUP_REMOVED lines=25> */
.L_x_208:
[----:B------:R-:W-:Y:S05]  /*84b0*/  BSYNC B0 ;  /* 0x0000000000007941 */ /* 0x000fea0003800000 */
.L_x_207:
        /* <DEDUP_REMOVED lines=10> */
[----:B----4-:R1:W-:Y:S02]  /*8560*/  STG.E.128 [R4.64], R28 ;  /* 0x0000001c04007986 */ /* 0x0103e4000c101d0c */
.L_x_195:
[----:B------:R-:W-:Y:S05]  /*8570*/  BSYNC B1 ;  /* 0x0000000000017941 */ /* 0x000fea0003800000 */
.L_x_181:
        /* <DEDUP_REMOVED lines=11> */
.L_x_209:
[----:B------:R-:W-:Y:S05]  /*8630*/  EXIT ;  /* 0x000000000000794d */ /* 0x000fea0003800000 */
.L_x_211:
        /* <DEDUP_REMOVED lines=12> */
.L_x_1329:


//--------------------- .text._ZN5flash44flash_bwd_dq_dk_dv_loop_seqk_parallel_kernelI23Flash_bwd_kernel_traitsILi32ELi128ELi128ELi8ELi4ELi4ELi4ELb1ELb0EN7cutlass6half_tE19Flash_kernel_traitsILi32ELi128ELi128ELi8ES3_EELb0ELb0ELb1ELb1ELb0ELb0ELb0EEEvNS_16Flash_bwd_paramsE --------------------------
	.section	.text._ZN5flash44flash_bwd_dq_dk_dv_loop_seqk_parallel_kernelI23Flash_bwd_kernel_traitsILi32ELi128ELi128ELi8ELi4ELi4ELi4ELb1ELb0EN7cutlass6half_tE19Flash_kernel_traitsILi32ELi128ELi128ELi8ES3_EELb0ELb0ELb1ELb1ELb0ELb0ELb0EEEvNS_16Flash_bwd_paramsE,"ax",@progbits
	.sectioninfo	@"SHI_REGISTERS=255"
	.align	128
        .global         _ZN5flash44flash_bwd_dq_dk_dv_loop_seqk_parallel_kernelI23Flash_bwd_kernel_traitsILi32ELi128ELi128ELi8ELi4ELi4ELi4ELb1ELb0EN7cutlass6half_tE19Flash_kernel_traitsILi32ELi128ELi128ELi8ES3_EELb0ELb0ELb1ELb1ELb0ELb0ELb0EEEvNS_16Flash_bwd_paramsE
        .type           _ZN5flash44flash_bwd_dq_dk_dv_loop_seqk_parallel_kernelI23Flash_bwd_kernel_traitsILi32ELi128ELi128ELi8ELi4ELi4ELi4ELb1ELb0EN7cutlass6half_tE19Flash_kernel_traitsILi32ELi128ELi128ELi8ES3_EELb0ELb0ELb1ELb1ELb0ELb0ELb0EEEvNS_16Flash_bwd_paramsE,@function
        .size           _ZN5flash44flash_bwd_dq_dk_dv_loop_seqk_parallel_kernelI23Flash_bwd_kernel_traitsILi32ELi128ELi128ELi8ELi4ELi4ELi4ELb1ELb0EN7cutlass6half_tE19Flash_kernel_traitsILi32ELi128ELi128ELi8ES3_EELb0ELb0ELb1ELb1ELb0ELb0ELb0EEEvNS_16Flash_bwd_paramsE,(.L_x_1330 - _ZN5flash44flash_bwd_dq_dk_dv_loop_seqk_parallel_kernelI23Flash_bwd_kernel_traitsILi32ELi128ELi128ELi8ELi4ELi4ELi4ELb1ELb0EN7cutlass6half_tE19Flash_kernel_traitsILi32ELi128ELi128ELi8ES3_EELb0ELb0ELb1ELb1ELb0ELb0ELb0EEEvNS_16Flash_bwd_paramsE)
        .other          _ZN5flash44flash_bwd_dq_dk_dv_loop_seqk_parallel_kernelI23Flash_bwd_kernel_traitsILi32ELi128ELi128ELi8ELi4ELi4ELi4ELb1ELb0EN7cutlass6half_tE19Flash_kernel_traitsILi32ELi128ELi128ELi8ES3_EELb0ELb0ELb1ELb1ELb0ELb0ELb0EEEvNS_16Flash_bwd_paramsE,@"STO_CUDA_ENTRY STV_DEFAULT"
_ZN5flash44flash_bwd_dq_dk_dv_loop_seqk_parallel_kernelI23Flash_bwd_kernel_traitsILi32ELi128ELi128ELi8ELi4ELi4ELi4ELb1ELb0EN7cutlass6half_tE19Flash_kernel_traitsILi32ELi128ELi128ELi8ES3_EELb0ELb0ELb1ELb1ELb0ELb0ELb0EEEvNS_16Flash_bwd_paramsE:
.text._ZN5flash44flash_bwd_dq_dk_dv_loop_seqk_parallel_kernelI23Flash_bwd_kernel_traitsILi32ELi128ELi128ELi8ELi4ELi4ELi4ELb1ELb0EN7cutlass6half_tE19Flash_kernel_traitsILi32ELi128ELi128ELi8ES3_EELb0ELb0ELb1ELb1ELb0ELb0ELb0EEEvNS_16Flash_bwd_paramsE:
        /* <DEDUP_REMOVED lines=23> */
[----:B------:R-:W-:Y:S02]  /*0170*/  UIMAD UR11, UR5, UR11, URZ ;  /* 0x0000000b050b72a4 */ /* 0x000fe4000f8e023f */
[----:B------:R-:W-:Y:S02]  /*0180*/  ULDC UR58, c[0x0][0x1c0] ;  /* 0x00007000003a7ab9 */ /* 0x000fe40000000800 */
[----:B------:R-:W-:Y:S02]  /*0190*/  ULDC UR15, c[0x0][0x1c8] ;  /* 0x00007200000f7ab9 */ /* 0x000fe40000000800 */
[----:B------:R-:W-:Y:S02]  /*01a0*/  UIMAD.WIDE UR58, UR5, UR58, URZ ;  /* 0x0000003a053a72a5 */ /* 0x000fe4000f8e023f */
[----:B------:R-:W-:Y:S01]  /*01b0*/  ULDC.U8 UR9, c[0x0][0x328] ;  /* 0x0000ca0000097ab9 */ /* 0x000fe20000000000 */
[----:B-1----:R-:W-:Y:S01]  /*01c0*/  SHF.R.S32.HI R6, RZ, 0x1f, R7 ;  /* 0x0000001fff067819 */ /* 0x002fe20000011407 */
[----:B--2---:R-:W-:-:S02]  /*01d0*/  UIMAD UR18, UR55, UR5, URZ ;  /* 0x00000005371272a4 */ /* 0x004fc4000f8e023f */
[----:B------:R-:W-:Y:S01]  /*01e0*/  ULOP3.LUT UR5, UR55, UR15, URZ, 0x3c, !UPT ;  /* 0x0000000f37057292 */ /* 0x000fe2000f8e3c3f */
[CC--:B------:R-:W-:Y:S01]  /*01f0*/  LEA.HI R4, R6.reuse, R7.reuse, RZ, 0x2 ;  /* 0x0000000706047211 */ /* 0x0c0fe200078f10ff */
[----:B------:R-:W-:Y:S01]  /*0200*/  USHF.R.S32.HI UR6, URZ, 0x1f, UR55 ;  /* 0x0000001f3f067899 */ /* 0x000fe20008011437 */
[-C--:B------:R-:W-:Y:S01]  /*0210*/  LEA.HI R5, R6, R7.reuse, RZ, 0x5 ;  /* 0x0000000706057211 */ /* 0x080fe200078f28ff */
[----:B------:R-:W-:Y:S01]  /*0220*/  UISETP.NE.AND UP5, UPT, UR9, URZ, UPT ;  /* 0x0000003f0900728c */ /* 0x000fe2000bfa5270 */
[----:B------:R-:W-:Y:S01]  /*0230*/  LOP3.LUT R3, R4, 0xfffffffc, RZ, 0xc0, !PT ;  /* 0xfffffffc04037812 */ /* 0x000fe200078ec0ff */
[----:B---3--:R-:W-:Y:S01]  /*0240*/  USHF.L.U32 UR7, UR52, 0x7, URZ ;  /* 0x0000000734077899 */ /* 0x008fe2000800063f */
[--C-:B------:R-:W-:Y:S01]  /*0250*/  SHF.R.S32.HI R0, RZ, 0x2, R4.reuse ;  /* 0x00000002ff007819 */ /* 0x100fe20000011404 */
[----:B------:R-:W-:Y:S01]  /*0260*/  ULDC UR14, c[0x0][0x214] ;  /* 0x00008500000e7ab9 */ /* 0x000fe20000000800 */
[----:B------:R-:W-:Y:S01]  /*0270*/  SHF.R.S32.HI R2, RZ, 0x1f, R4 ;  /* 0x0000001fff027819 */ /* 0x000fe20000011404 */
[----:B------:R-:W-:Y:S01]  /*0280*/  IMAD.IADD R12, R7, 0x1, -R3 ;  /* 0x00000001070c7824 */ /* 0x000fe200078e0a03 */
[CC--:B------:R-:W-:Y:S01]  /*0290*/  LEA.HI R11, R6.reuse, R7.reuse, RZ, 0x7 ;  /* 0x00000007060b7211 */ /* 0x0c0fe200078f38ff */
[----:B------:R-:W-:Y:S01]  /*02a0*/  ULDC UR8, c[0x0][0x1c0] ;  /* 0x0000700000087ab9 */ /* 0x000fe20000000800 */
[-C--:B------:R-:W-:Y:S01]  /*02b0*/  LEA.HI R150, R6, R7.reuse, RZ, 0x3 ;  /* 0x0000000706967211 */ /* 0x080fe200078f18ff */
[----:B------:R-:W-:Y:S01]  /*02c0*/  IMAD.SHL.U32 R238, R12, 0x8, RZ ;  /* 0x000000080cee7824 */ /* 0x000fe200078e00ff */
[----:B------:R-:W-:Y:S01]  /*02d0*/  LEA.HI R6, R6, R7, RZ, 0x4 ;  /* 0x0000000706067211 */ /* 0x000fe200078f20ff */
[----:B------:R-:W-:Y:S01]  /*02e0*/  ULDC UR19, c[0x0][0x224] ;  /* 0x0000890000137ab9 */ /* 0x000fe20000000800 */
[-C--:B------:R-:W-:Y:S01]  /*02f0*/  LEA.HI R4, R4, R0.reuse, RZ, 0x1 ;  /* 0x0000000004047211 */ /* 0x080fe200078f08ff */
[----:B------:R-:W-:Y:S01]  /*0300*/  ULDC UR17, c[0x0][0x224] ;  /* 0x0000890000117ab9 */ /* 0x000fe20000000800 */
[----:B------:R-:W-:Y:S01]  /*0310*/  LEA.HI R3, R2, R0, RZ, 0x3 ;  /* 0x0000000002037211 */ /* 0x000fe200078f18ff */
[----:B------:R-:W-:Y:S01]  /*0320*/  ULDC UR16, c[0x0][0x1c0] ;  /* 0x0000700000107ab9 */ /* 0x000fe20000000800 */
[----:B------:R-:W-:Y:S01]  /*0330*/  LOP3.LUT R8, R5, 0xffffffe0, RZ, 0xc0, !PT ;  /* 0xffffffe005087812 */ /* 0x000fe200078ec0ff */
[----:B------:R-:W-:Y:S01]  /*0340*/  IMAD.U32 R252, RZ, RZ, UR18 ;  /* 0x00000012fffc7e24 */ /* 0x000fe2000f8e00ff */
[----:B------:R-:W-:Y:S01]  /*0350*/  LOP3.LUT R9, R6, 0xfffffff0, RZ, 0xc0, !PT ;  /* 0xfffffff006097812 */ /* 0x000fe200078ec0ff */
[----:B------:R-:W-:Y:S01]  /*0360*/  ULDC.U8 UR10, c[0x0][0x3d0] ;  /* 0x0000f400000a7ab9 */ /* 0x000fe20000000000 */
[----:B------:R-:W-:Y:S01]  /*0370*/  LOP3.LUT R10, R150, 0xfffffff8, RZ, 0xc0, !PT ;  /* 0xfffffff8960a7812 */ /* 0x000fe200078ec0ff */
[C---:B------:R-:W-:Y:S01]  /*0380*/  IMAD.IADD R2, R7.reuse, 0x1, -R8 ;  /* 0x0000000107027824 */ /* 0x040fe200078e0a08 */
[----:B------:R-:W-:Y:S01]  /*0390*/  LOP3.LUT R4, R4, 0x7fffffe, RZ, 0xc0, !PT ;  /* 0x07fffffe04047812 */ /* 0x000fe200078ec0ff */
[----:B------:R-:W-:Y:S01]  /*03a0*/  IMAD.IADD R8, R7, 0x1, -R9 ;  /* 0x0000000107087824 */ /* 0x000fe200078e0a09 */
[----:B------:R-:W-:Y:S01]  /*03b0*/  LOP3.LUT R3, R3, 0xfffffff8, RZ, 0xc0, !PT ;  /* 0xfffffff803037812 */ /* 0x000fe200078ec0ff */
[----:B------:R-:W-:Y:S01]  /*03c0*/  IMAD.IADD R10, R7, 0x1, -R10 ;  /* 0x00000001070a7824 */ /* 0x000fe200078e0a0a */
[----:B------:R-:W-:Y:S01]  /*03d0*/  SHF.R.S32.HI R9, RZ, 0x1f, R2 ;  /* 0x0000001fff097819 */ /* 0x000fe20000011402 */
[C---:B------:R-:W-:Y:S01]  /*03e0*/  IMAD.IADD R248, R0.reuse, 0x1, -R4 ;  /* 0x0000000100f87824 */ /* 0x040fe200078e0a04 */
[----:B------:R-:W-:Y:S01]  /*03f0*/  SHF.R.S32.HI R4, RZ, 0x1f, R5 ;  /* 0x0000001fff047819 */ /* 0x000fe20000011405 */
[----:B------:R-:W-:Y:S01]  /*0400*/  IMAD.IADD R7, R0, 0x1, -R3 ;  /* 0x0000000100077824 */ /* 0x000fe200078e0a03 */
[----:B------:R-:W-:Y:S01]  /*0410*/  SHF.R.S32.HI R0, RZ, 0x5, R5 ;  /* 0x00000005ff007819 */ /* 0x000fe20000011405 */
[----:B------:R-:W-:Y:S01]  /*0420*/  ULDC.64 UR12, c[0x0][0x118] ;  /* 0x00004600000c7ab9 */ /* 0x000fe20000000a00 */
[----:B------:R-:W-:Y:S01]  /*0430*/  LEA.HI R244, R9, R2, RZ, 0x2 ;  /* 0x0000000209f47211 */ /* 0x000fe200078f10ff */
[----:B------:R-:W-:Y:S01]  /*0440*/  UISETP.NE.AND UP6, UPT, UR10, URZ, UPT ;  /* 0x0000003f0a00728c */ /* 0x000fe2000bfc5270 */
[----:B------:R-:W-:Y:S01]  /*0450*/  LEA.HI R4, R4, R0, RZ, 0x2 ;  /* 0x0000000004047211 */ /* 0x000fe200078f10ff */
[----:B------:R-:W-:Y:S01]  /*0460*/  IMAD R248, R0, 0x8, R248 ;  /* 0x0000000800f87824 */ /* 0x000fe200078e02f8 */
[----:B------:R-:W-:Y:S01]  /*0470*/  SHF.R.S32.HI R2, RZ, 0x4, R6 ;  /* 0x00000004ff027819 */ /* 0x000fe20000011406 */
[----:B------:R-:W-:Y:S01]  /*0480*/  USHF.L.U32 UR36, UR11, 0x3, URZ ;  /* 0x000000030b247899 */ /* 0x000fe2000800063f */
[----:B------:R-:W-:Y:S01]  /*0490*/  LOP3.LUT R4, R4, 0xfffffffc, RZ, 0xc0, !PT ;  /* 0xfffffffc04047812 */ /* 0x000fe200078ec0ff */
[----:B------:R-:W-:Y:S01]  /*04a0*/  USHF.L.U32 UR35, UR11, 0x4, URZ ;  /* 0x000000040b237899 */ /* 0x000fe2000800063f */
[----:B------:R-:W-:Y:S01]  /*04b0*/  LEA.HI R3, R6, R2, RZ, 0x1 ;  /* 0x0000000206037211 */ /* 0x000fe200078f08ff */
[----:B------:R-:W-:Y:S01]  /*04c0*/  IMAD.SHL.U32 R6, R12, 0x2, RZ ;  /* 0x000000020c067824 */ /* 0x000fe200078e00ff */
[----:B------:R-:W-:Y:S01]  /*04d0*/  LEA.HI R9, R10, R10, RZ, 0x1 ;  /* 0x0000000a0a097211 */ /* 0x000fe200078f08ff */
[----:B------:R-:W-:Y:S01]  /*04e0*/  IMAD.IADD R15, R0, 0x1, -R4 ;  /* 0x00000001000f7824 */ /* 0x000fe200078e0a04 */
[----:B------:R-:W-:Y:S01]  /*04f0*/  SHF.R.S32.HI R0, RZ, 0x3, R150 ;  /* 0x00000003ff007819 */ /* 0x000fe20000011496 */
[----:B------:R-:W-:Y:S01]  /*0500*/  UIMAD UR34, UR11, 0x18, URZ ;  /* 0x000000180b2278a4 */ /* 0x000fe2000f8e023f */
[----:B------:R-:W-:Y:S01]  /*0510*/  LOP3.LUT R3, R3, 0xfffffffe, RZ, 0xc0, !PT ;  /* 0xfffffffe03037812 */ /* 0x000fe200078ec0ff */
[----:B------:R-:W-:Y:S01]  /*0520*/  USHF.L.U32 UR33, UR11, 0x5, URZ ;  /* 0x000000050b217899 */ /* 0x000fe2000800063f */
[----:B------:R-:W-:Y:S01]  /*0530*/  SHF.R.S32.HI R11, RZ, 0x7, R11 ;  /* 0x00000007ff0b7819 */ /* 0x000fe2000001140b */
[----:B------:R-:W-:Y:S01]  /*0540*/  IMAD.SHL.U32 R0, R0, 0x40, RZ ;  /* 0x0000004000007824 */ /* 0x000fe200078e00ff */
[----:B------:R-:W-:Y:S01]  /*0550*/  SHF.R.S32.HI R5, RZ, 0x1f, R8 ;  /* 0x0000001fff057819 */ /* 0x000fe20000011408 */
[----:B------:R-:W-:Y:S01]  /*0560*/  IMAD.IADD R13, R2, 0x1, -R3 ;  /* 0x00000001020d7824 */ /* 0x000fe200078e0a03 */
[----:B------:R-:W-:Y:S01]  /*0570*/  LOP3.LUT R2, R9, 0x3fffffe, RZ, 0xc0, !PT ;  /* 0x03fffffe09027812 */ /* 0x000fe200078ec0ff */
[----:B------:R-:W-:Y:S01]  /*0580*/  IMAD R210, R11, 0x2000, R6 ;  /* 0x000020000bd27824 */ /* 0x000fe200078e0206 */
[----:B------:R-:W-:Y:S01]  /*0590*/  LOP3.LUT R0, R0, 0xc0, RZ, 0xc0, !PT ;  /* 0x000000c000007812 */ /* 0x000fe200078ec0ff */
[----:B------:R-:W-:Y:S01]  /*05a0*/  UIMAD UR32, UR11, 0x28, URZ ;  /* 0x000000280b2078a4 */ /* 0x000fe2000f8e023f */
[----:B------:R-:W-:Y:S01]  /*05b0*/  LEA.HI R5, R5, R8, RZ, 0x3 ;  /* 0x0000000805057211 */ /* 0x000fe200078f18ff */
[----:B------:R-:W-:Y:S01]  /*05c0*/  IMAD.IADD R2, R10, 0x1, -R2 ;  /* 0x000000010a027824 */ /* 0x000fe200078e0a02 */
[----:B------:R-:W-:Y:S01]  /*05d0*/  SHF.R.U32.HI R4, RZ, 0x3, R0 ;  /* 0x00000003ff047819 */ /* 0x000fe20000011600 */
[----:B------:R-:W-:Y:S01]  /*05e0*/  UIMAD UR31, UR11, 0x30, URZ ;  /* 0x000000300b1f78a4 */ /* 0x000fe2000f8e023f */
[----:B------:R-:W-:Y:S01]  /*05f0*/  LOP3.LUT R3, R0, 0x18, R238, 0xf8, !PT ;  /* 0x0000001800037812 */ /* 0x000fe200078ef8ee */
[----:B------:R-:W-:Y:S01]  /*0600*/  IMAD R0, R11, 0x8, R13 ;  /* 0x000000080b007824 */ /* 0x000fe200078e020d */
[----:B------:R-:W-:Y:S01]  /*0610*/  LOP3.LUT P5, RZ, R7, 0x2, RZ, 0xc0, !PT ;  /* 0x0000000207ff7812 */ /* 0x000fe200078ac0ff */
[----:B------:R-:W-:Y:S01]  /*0620*/  UIMAD UR30, UR11, 0x38, URZ ;  /* 0x000000380b1e78a4 */ /* 0x000fe2000f8e023f */
[----:B------:R-:W-:Y:S01]  /*0630*/  LOP3.LUT R3, R3, R4, RZ, 0x3c, !PT ;  /* 0x0000000403037212 */ /* 0x000fe200078e3cff */
[----:B------:R-:W-:Y:S01]  /*0640*/  IMAD R18, R0, 0x8, R2 ;  /* 0x0000000800127824 */ /* 0x000fe200078e0202 */
[----:B------:R-:W-:Y:S01]  /*0650*/  LEA.HI R0, R8, R8, RZ, 0x1 ;  /* 0x0000000808007211 */ /* 0x000fe200078f08ff */
[----:B------:R-:W-:Y:S01]  /*0660*/  IMAD.U32 R2, RZ, RZ, UR4 ;  /* 0x00000004ff027e24 */ /* 0x000fe2000f8e00ff */
[----:B------:R-:W-:Y:S01]  /*0670*/  UIMAD UR4, UR52, UR8, UR55 ;  /* 0x00000008340472a4 */ /* 0x000fe2000f8e0237 */
[----:B------:R-:W-:Y:S01]  /*0680*/  IMAD.U32 R248, R248, 0x20, R3 ;  /* 0x00000020f8f87824 */ /* 0x000fe200078e0003 */
[----:B------:R-:W-:Y:S01]  /*0690*/  LOP3.LUT R4, R0, 0x7fffffe, RZ, 0xc0, !PT ;  /* 0x07fffffe00047812 */ /* 0x000fe200078ec0ff */
[----:B------:R-:W-:Y:S01]  /*06a0*/  UIMAD.WIDE.U32 UR8, UR52, UR19, URZ ;  /* 0x00000013340872a5 */ /* 0x000fe2000f8e003f */
[----:B------:R1:W-:Y:S01]  /*06b0*/  STL [R1+0x30], R2 ;  /* 0x0000300201007387 */ /* 0x0003e20000100800 */
[--C-:B------:R-:W-:Y:S01]  /*06c0*/  SHF.R.S32.HI R3, RZ, 0x1, R0.reuse ;  /* 0x00000001ff037819 */ /* 0x100fe20000011400 */
[----:B------:R-:W-:Y:S01]  /*06d0*/  UIMAD UR4, UR4, UR17, URZ ;  /* 0x00000011040472a4 */ /* 0x000fe2000f8e023f */
[----:B------:R-:W-:Y:S01]  /*06e0*/  SHF.R.S32.HI R0, RZ, 0x1f, R0 ;  /* 0x0000001fff007819 */ /* 0x000fe20000011400 */
[----:B------:R-:W-:Y:S01]  /*06f0*/  IMAD.IADD R16, R8, 0x1, -R4 ;  /* 0x0000000108107824 */ /* 0x000fe200078e0a04 */
[C---:B------:R-:W-:Y:S01]  /*0700*/  LOP3.LUT P4, RZ, R7.reuse, 0x4, RZ, 0xc0, !PT ;  /* 0x0000000407ff7812 */ /* 0x040fe2000788c0ff */
[----:B------:R-:W-:Y:S01]  /*0710*/  IMAD.SHL.U32 R4, R7, 0x40, RZ ;  /* 0x0000004007047824 */ /* 0x000fe200078e00ff */
[----:B------:R-:W-:Y:S01]  /*0720*/  LEA.HI R0, R0, R3, RZ, 0x2 ;  /* 0x0000000300007211 */ /* 0x000fe200078f10ff */
[----:B------:R-:W-:Y:S01]  /*0730*/  IMAD.U32 R20, RZ, RZ, UR8 ;  /* 0x00000008ff147e24 */ /* 0x000fe2000f8e00ff */
[----:B------:R-:W-:Y:S01]  /*0740*/  SEL R205, R154, 0xffffffe0, !P5 ;  /* 0xffffffe09acd7807 */ /* 0x000fe20006800000 */
[----:B------:R-:W-:Y:S01]  /*0750*/  IMAD.U32 R21, RZ, RZ, UR9 ;  /* 0x00000009ff157e24 */ /* 0x000fe2000f8e00ff */
[----:B------:R-:W-:Y:S01]  /*0760*/  LOP3.LUT R0, R0, 0xfffffffc, RZ, 0xc0, !PT ;  /* 0xfffffffc00007812 */ /* 0x000fe200078ec0ff */
[----:B------:R-:W-:Y:S01]  /*0770*/  USHF.L.U32 UR29, UR11, 0x6, URZ ;  /* 0x000000060b1d7899 */ /* 0x000fe2000800063f */
[----:B------:R-:W-:Y:S01]  /*0780*/  LOP3.LUT R4, R4, 0x1c0, RZ, 0xc0, !PT ;  /* 0x000001c004047812 */ /* 0x000fe200078ec0ff */
[----:B------:R-:W-:-:S02]  /*0790*/  UIMAD UR28, UR11, 0x48, URZ ;  /* 0x000000480b1c78a4 */ /* 0x000fc4000f8e023f */
[----:B------:R-:W-:Y:S01]  /*07a0*/  IMAD.IADD R14, R3, 0x1, -R0 ;  /* 0x00000001030e7824 */ /* 0x000fe200078e0a00 */
[----:B------:R-:W-:Y:S01]  /*07b0*/  LEA.HI R4, R4, R4, RZ, 0x1d ;  /* 0x0000000404047211 */ /* 0x000fe200078fe8ff */
[----:B------:R-:W-:Y:S01]  /*07c0*/  IMAD.U32 R0, RZ, RZ, UR5 ;  /* 0x00000005ff007e24 */ /* 0x000fe2000f8e00ff */
[----:B------:R-:W-:Y:S01]  /*07d0*/  USHF.R.S32.HI UR5, URZ, 0x1f, UR19 ;  /* 0x0000001f3f057899 */ /* 0x000fe20008011413 */
[----:B------:R-:W-:Y:S01]  /*07e0*/  IMAD.U32 R3, RZ, RZ, UR6 ;  /* 0x00000006ff037e24 */ /* 0x000fe2000f8e00ff */
[----:B------:R-:W-:Y:S01]  /*07f0*/  SHF.R.S32.HI R3, RZ, 0x3, R5 ;  /* 0x00000003ff037819 */ /* 0x000fe20000011405 */
[----:B------:R-:W-:Y:S02]  /*0800*/  USHF.R.S32.HI UR6, URZ, 0x1f, UR52 ;  /* 0x0000001f3f067899 */ /* 0x000fe40008011434 */
[----:B------:R-:W-:Y:S01]  /*0810*/  UIMAD UR5, UR5, UR52, URZ ;  /* 0x00000034050572a4 */ /* 0x000fe2000f8e023f */
[----:B-1----:R-:W-:Y:S01]  /*0820*/  LOP3.LUT R2, R5, 0xfffffff8, RZ, 0xc0, !PT ;  /* 0xfffffff805027812 */ /* 0x002fe200078ec0ff */
[----:B------:R-:W-:Y:S01]  /*0830*/  IMAD R16, R3, 0x8, R16 ;  /* 0x0000000803107824 */ /* 0x000fe200078e0210 */
[----:B------:R-:W-:-:S02]  /*0840*/  UIMAD UR27, UR11, 0x50, URZ ;  /* 0x000000500b1b78a4 */ /* 0x000fc4000f8e023f */
[----:B------:R-:W-:Y:S01]  /*0850*/  UIMAD UR26, UR11, 0x58, URZ ;  /* 0x000000580b1a78a4 */ /* 0x000fe2000f8e023f */
[----:B------:R-:W-:Y:S01]  /*0860*/  IMAD.IADD R17, R8, 0x1, -R2 ;  /* 0x0000000108117824 */ /* 0x000fe200078e0a02 */
[----:B------:R-:W-:Y:S01]  /*0870*/  LOP3.LUT R2, R7, 0x1, RZ, 0xc0, !PT ;  /* 0x0000000107027812 */ /* 0x000fe200078ec0ff */
[----:B------:R-:W-:Y:S02]  /*0880*/  UIMAD UR25, UR11, 0x60, URZ ;  /* 0x000000600b1978a4 */ /* 0x000fe4000f8e023f */
[----:B------:R-:W-:Y:S01]  /*0890*/  UIMAD UR24, UR11, 0x68, URZ ;  /* 0x000000680b1878a4 */ /* 0x000fe2000f8e023f */
[----:B------:R-:W-:Y:S01]  /*08a0*/  ISETP.NE.U32.AND P6, PT, R2, 0x1, PT ;  /* 0x000000010200780c */ /* 0x000fe20003fc5070 */
[----:B------:R-:W-:Y:S01]  /*08b0*/  IMAD.U32 R2, RZ, RZ, UR11 ;  /* 0x0000000bff027e24 */ /* 0x000fe2000f8e00ff */
[----:B------:R-:W-:Y:S02]  /*08c0*/  UIMAD UR23, UR11, 0x70, URZ ;  /* 0x000000700b1778a4 */ /* 0x000fe4000f8e023f */
[----:B------:R-:W-:Y:S01]  /*08d0*/  SEL R204, R204, 0x10, !P6 ;  /* 0x00000010cccc7807 */ /* 0x000fe20007000000 */
[----:B------:R-:W-:Y:S01]  /*08e0*/  UIMAD UR22, UR11, 0x78, URZ ;  /* 0x000000780b1678a4 */ /* 0x000fe2000f8e023f */
[----:B------:R1:W-:Y:S01]  /*08f0*/  STL [R1+0x28], R2 ;  /* 0x0000280201007387 */ /* 0x0003e20000100800 */
[----:B------:R-:W-:-:S03]  /*0900*/  UMOV UR61, 0xffffe000 ;  /* 0xffffe000003d7882 */ /* 0x000fc60000000000 */
[----:B------:R2:W-:Y:S01]  /*0910*/  STL [R1+0x2c], R0 ;  /* 0x00002c0001007387 */ /* 0x0005e20000100800 */
[----:B-1----:R-:W-:Y:S01]  /*0920*/  IMAD.SHL.U32 R2, R10, 0x40, RZ ;  /* 0x000000400a027824 */ /* 0x002fe200078e00ff */
[----:B------:R-:W-:Y:S02]  /*0930*/  LEA.HI R10, R7, R7, RZ, 0x1 ;  /* 0x00000007070a7211 */ /* 0x000fe400078f08ff */
[----:B--2---:R-:W-:Y:S02]  /*0940*/  SHF.R.S32.HI R0, RZ, 0x1, R9 ;  /* 0x00000001ff007819 */ /* 0x004fe40000011409 */
[----:B------:R-:W-:Y:S02]  /*0950*/  LOP3.LUT R8, R2, 0x1c0, RZ, 0xc0, !PT ;  /* 0x000001c002087812 */ /* 0x000fe400078ec0ff */
[----:B------:R-:W-:Y:S01]  /*0960*/  LOP3.LUT R2, R10, 0x3fffffe, RZ, 0xc0, !PT ;  /* 0x03fffffe0a027812 */ /* 0x000fe200078ec0ff */
[C---:B------:R-:W-:Y:S01]  /*0970*/  IMAD.SHL.U32 R9, R0.reuse, 0x40, RZ ;  /* 0x0000004000097824 */ /* 0x040fe200078e00ff */
[----:B------:R-:W-:Y:S01]  /*0980*/  LOP3.LUT P0, RZ, R0, 0x2, RZ, 0xc0, !PT ;  /* 0x0000000200ff7812 */ /* 0x000fe2000780c0ff */
[----:B------:R-:W-:-:S02]  /*0990*/  IMAD.SHL.U32 R0, R15, 0x10, RZ ;  /* 0x000000100f007824 */ /* 0x000fc400078e00ff */
[----:B------:R-:W-:Y:S01]  /*09a0*/  IMAD.IADD R12, R7, 0x1, -R2 ;  /* 0x00000001070c7824 */ /* 0x000fe200078e0a02 */
[----:B------:R-:W-:Y:S01]  /*09b0*/  SEL R149, R154, 0xffffffe0, !P0 ;  /* 0xffffffe09a957807 */ /* 0x000fe20004000000 */
[----:B------:R-:W-:Y:S01]  /*09c0*/  IMAD.SHL.U32 R2, R15, 0x400, RZ ;  /* 0x000004000f027824 */ /* 0x000fe200078e00ff */
[----:B------:R-:W-:Y:S02]  /*09d0*/  LEA.HI.SX32 R244, R244, R0, 0x1e ;  /* 0x00000000f4f47211 */ /* 0x000fe400078ff2ff */
[----:B------:R-:W-:Y:S01]  /*09e0*/  LOP3.LUT R5, R8, 0x30, R0, 0xf8, !PT ;  /* 0x0000003008057812 */ /* 0x000fe200078ef800 */
[--C-:B------:R-:W-:Y:S01]  /*09f0*/  IMAD R151, R3, 0x200, R2.reuse ;  /* 0x0000020003977824 */ /* 0x100fe200078e0202 */
[----:B------:R-:W-:Y:S01]  /*0a00*/  LOP3.LUT R0, R9, 0xc0, RZ, 0xc0, !PT ;  /* 0x000000c009007812 */ /* 0x000fe200078ec0ff */
[----:B------:R-:W-:Y:S01]  /*0a10*/  IMAD.U32 R3, RZ, RZ, UR7 ;  /* 0x00000007ff037e24 */ /* 0x000fe2000f8e00ff */
[----:B------:R-:W-:Y:S01]  /*0a20*/  IADD3 R210, R4, R210, R2 ;  /* 0x000000d204d27210 */ /* 0x000fe20007ffe002 */
[----:B------:R-:W-:Y:S01]  /*0a30*/  USHF.R.S32.HI UR7, URZ, 0x1f, UR55 ;  /* 0x0000001f3f077899 */ /* 0x000fe20008011437 */
[----:B------:R-:W-:Y:S01]  /*0a40*/  LOP3.LUT R5, R5, 0x8, R150, 0xf8, !PT ;  /* 0x0000000805057812 */ /* 0x000fe200078ef896 */
[----:B------:R-:W-:Y:S01]  /*0a50*/  IMAD.U32 R3, RZ, RZ, UR6 ;  /* 0x00000006ff037e24 */ /* 0x000fe2000f8e00ff */
[----:B------:R-:W-:Y:S01]  /*0a60*/  SHF.R.U32.HI R2, RZ, 0x3, R8 ;  /* 0x00000003ff027819 */ /* 0x000fe20000011608 */
[----:B------:R-:W-:Y:S01]  /*0a70*/  @!UP5 UIMAD UR6, UR52, UR16, UR55 ;  /* 0x000000103406d2a4 */ /* 0x000fe2000f8e0237 */
[----:B------:R-:W-:Y:S01]  /*0a80*/  LOP3.LUT R150, R0, 0x8, R150, 0xf8, !PT ;  /* 0x0000000800967812 */ /* 0x000fe200078ef896 */
[----:B------:R-:W-:Y:S01]  /*0a90*/  IMAD.U32 R4, RZ, RZ, UR5 ;  /* 0x00000005ff047e24 */ /* 0x000fe2000f8e00ff */
[----:B------:R-:W-:Y:S01]  /*0aa0*/  SHF.R.U32.HI R0, RZ, 0x3, R0 ;  /* 0x00000003ff007819 */ /* 0x000fe20000011600 */
[----:B------:R-:W-:Y:S01]  /*0ab0*/  UIMAD.WIDE.U32 UR16, UR58, UR8, URZ ;  /* 0x000000083a1072a5 */ /* 0x000fe2000f8e003f */
[----:B------:R-:W-:Y:S01]  /*0ac0*/  LOP3.LUT R5, R5, R2, RZ, 0x3c, !PT ;  /* 0x0000000205057212 */ /* 0x000fe200078e3cff */
[----:B------:R-:W-:Y:S01]  /*0ad0*/  IMAD.U32 R2, RZ, RZ, UR7 ;  /* 0x00000007ff027e24 */ /* 0x000fe2000f8e00ff */
[----:B------:R-:W-:Y:S01]  /*0ae0*/  LOP3.LUT R150, R150, R0, RZ, 0x3c, !PT ;  /* 0x0000000096967212 */ /* 0x000fe200078e3cff */
[----:B------:R-:W-:Y:S01]  /*0af0*/  @UP5 UIMAD UR7, UR52, UR14, URZ ;  /* 0x0000000e340752a4 */ /* 0x000fe2000f8e023f */
[----:B------:R-:W-:Y:S01]  /*0b00*/  IMAD R0, R15, 0x200, R6 ;  /* 0x000002000f007824 */ /* 0x000fe200078e0206 */
[----:B------:R-:W-:Y:S01]  /*0b10*/  IADD3 R2, R244, -0x80, RZ ;  /* 0xffffff80f4027810 */ /* 0x000fe20007ffe0ff */
[----:B------:R-:W-:Y:S01]  /*0b20*/  @!UP5 UIMAD UR6, UR6, UR14, URZ ;  /* 0x0000000e0606d2a4 */ /* 0x000fe2000f8e023f */
[----:B------:R-:W-:-:S02]  /*0b30*/  IMAD.SHL.U32 R210, R210, 0x2, RZ ;  /* 0x00000002d2d27824 */ /* 0x000fc400078e00ff */
[----:B------:R-:W-:Y:S01]  /*0b40*/  IMAD R12, R12, 0x20, R0 ;  /* 0x000000200c0c7824 */ /* 0x000fe200078e0200 */
[----:B------:R-:W-:Y:S01]  /*0b50*/  SHF.R.S32.HI R3, RZ, 0x1f, R2 ;  /* 0x0000001fff037819 */ /* 0x000fe20000011402 */
[----:B------:R-:W-:Y:S01]  /*0b60*/  IMAD.U32 R0, RZ, RZ, UR7 ;  /* 0x00000007ff007e24 */ /* 0x000fe2000f8e00ff */
[----:B------:R-:W-:Y:S01]  /*0b70*/  IADD3 R203, R210, 0x40, RZ ;  /* 0x00000040d2cb7810 */ /* 0x000fe20007ffe0ff */
[----:B------:R-:W-:Y:S01]  /*0b80*/  IMAD.U32 R150, R18, 0x20, R150 ;  /* 0x0000002012967824 */ /* 0x000fe200078e0096 */
[----:B------:R-:W-:Y:S01]  /*0b90*/  SHF.L.U64.HI R249, R2, 0x2, R3 ;  /* 0x0000000202f97819 */ /* 0x000fe20000010203 */
[----:B------:R-:W-:Y:S01]  /*0ba0*/  IMAD.U32 R2, RZ, RZ, UR16 ;  /* 0x00000010ff027e24 */ /* 0x000fe2000f8e00ff */
[----:B------:R1:W-:Y:S01]  /*0bb0*/  STL [R1+0x24], R0 ;  /* 0x0000240001007387 */ /* 0x0003e20000100800 */
[----:B------:R-:W-:Y:S01]  /*0bc0*/  IMAD.U32 R3, RZ, RZ, UR17 ;  /* 0x00000011ff037e24 */ /* 0x000fe2000f8e00ff */
[C---:B------:R-:W-:Y:S01]  /*0bd0*/  @P4 IADD3 R203, R210.reuse, -0x40, RZ ;  /* 0xffffffc0d2cb4810 */ /* 0x040fe20007ffe0ff */
[----:B------:R-:W-:-:S02]  /*0be0*/  IMAD.IADD R208, R210, 0x1, R204 ;  /* 0x00000001d2d07824 */ /* 0x000fc400078e02cc */
[----:B------:R-:W-:Y:S02]  /*0bf0*/  IMAD R5, R13, 0x200, R5 ;  /* 0x000002000d057824 */ /* 0x000fe400078e0205 */
[----:B------:R-:W-:Y:S02]  /*0c00*/  IMAD.IADD R204, R204, 0x1, R203 ;  /* 0x00000001cccc7824 */ /* 0x000fe400078e02cb */
[----:B------:R-:W-:Y:S02]  /*0c10*/  IMAD R149, R150, 0x2, R149 ;  /* 0x0000000296957824 */ /* 0x000fe400078e0295 */
[--C-:B------:R-:W-:Y:S02]  /*0c20*/  IMAD.IADD R209, R210, 0x1, R205.reuse ;  /* 0x00000001d2d17824 */ /* 0x100fe400078e02cd */
[----:B------:R-:W-:Y:S02]  /*0c30*/  IMAD.IADD R207, R208, 0x1, R205 ;  /* 0x00000001d0cf7824 */ /* 0x000fe400078e02cd */
[----:B------:R-:W-:-:S02]  /*0c40*/  IMAD.IADD R206, R205, 0x1, R203 ;  /* 0x00000001cdce7824 */ /* 0x000fc400078e02cb */
[----:B------:R-:W-:Y:S02]  /*0c50*/  IMAD.SHL.U32 R150, R150, 0x2, RZ ;  /* 0x0000000296967824 */ /* 0x000fe400078e00ff */
[----:B------:R-:W-:Y:S02]  /*0c60*/  IMAD.IADD R205, R205, 0x1, R204 ;  /* 0x00000001cdcd7824 */ /* 0x000fe400078e02cc */
[----:B-1----:R-:W-:Y:S01]  /*0c70*/  IMAD.U32 R0, RZ, RZ, UR4 ;  /* 0x00000004ff007e24 */ /* 0x002fe2000f8e00ff */
[----:B------:R-:W-:-:S04]  /*0c80*/  USHF.R.S32.HI UR4, URZ, 0x1f, UR18 ;  /* 0x0000001f3f047899 */ /* 0x000fc80008011412 */
[----:B------:R1:W-:Y:S04]  /*0c90*/  STL [R1+0x20], R0 ;  /* 0x0000200001007387 */ /* 0x0003e80000100800 */
[----:B------:R2:W-:Y:S01]  /*0ca0*/  STL [R1+0x1c], R4 ;  /* 0x00001c0401007387 */ /* 0x0005e20000100800 */
[----:B-1----:R-:W-:Y:S01]  /*0cb0*/  SHF.R.S32.HI R0, RZ, 0x1, R10 ;  /* 0x00000001ff007819 */ /* 0x002fe2000001140a */
[----:B--2---:R-:W-:Y:S01]  /*0cc0*/  IMAD.U32 R4, RZ, RZ, UR4 ;  /* 0x00000004ff047e24 */ /* 0x004fe2000f8e00ff */
[----:B------:R-:W-:Y:S02]  /*0cd0*/  UIMAD UR4, UR59, UR8, URZ ;  /* 0x000000083b0472a4 */ /* 0x000fe4000f8e023f */
[C---:B------:R-:W-:Y:S01]  /*0ce0*/  LOP3.LUT P3, RZ, R0.reuse, 0x2, RZ, 0xc0, !PT ;  /* 0x0000000200ff7812 */ /* 0x040fe2000786c0ff */
[----:B------:R-:W-:Y:S01]  /*0cf0*/  IMAD.SHL.U32 R0, R0, 0x40, RZ ;  /* 0x0000004000007824 */ /* 0x000fe200078e00ff */
[----:B------:R1:W-:Y:S02]  /*0d00*/  STL [R1+0x18], R4 ;  /* 0x0000180401007387 */ /* 0x0003e40000100800 */
[----:B------:R-:W-:-:S02]  /*0d10*/  R2P PR, R17, 0x6 ;  /* 0x0000000611007804 */ /* 0x000fc40000000000 */
[----:B------:R-:W-:Y:S01]  /*0d20*/  LOP3.LUT R0, R0, 0xc0, RZ, 0xc0, !PT ;  /* 0x000000c000007812 */ /* 0x000fe200078ec0ff */
[----:B------:R2:W-:Y:S01]  /*0d30*/  STL.64 [R1], R2 ;  /* 0x0000000201007387 */ /* 0x0005e20000100a00 */
[----:B------:R-:W-:Y:S02]  /*0d40*/  LOP3.LUT P0, RZ, R14, 0x2, RZ, 0xc0, !PT ;  /* 0x000000020eff7812 */ /* 0x000fe4000780c0ff */
[----:B------:R-:W-:Y:S02]  /*0d50*/  SEL R152, R152, 0xffffffc0, !P2 ;  /* 0xffffffc098987807 */ /* 0x000fe40005000000 */
[----:B------:R-:W-:Y:S01]  /*0d60*/  SEL R154, R154, 0xffffffe0, !P0 ;  /* 0xffffffe09a9a7807 */ /* 0x000fe20004000000 */
[----:B-1----:R-:W-:Y:S02]  /*0d70*/  IMAD.SHL.U32 R4, R13, 0x10, RZ ;  /* 0x000000100d047824 */ /* 0x002fe400078e00ff */
[----:B--2---:R-:W-:Y:S01]  /*0d80*/  IMAD.U32 R3, RZ, RZ, UR4 ;  /* 0x00000004ff037e24 */ /* 0x004fe2000f8e00ff */
[----:B------:R-:W-:Y:S01]  /*0d90*/  USHF.L.U32 UR4, UR11, 0x7, URZ ;  /* 0x000000070b047899 */ /* 0x000fe2000800063f */
[----:B------:R-:W-:-:S03]  /*0da0*/  IMAD.SHL.U32 R2, R11, 0x8, RZ ;  /* 0x000000080b027824 */ /* 0x000fc600078e00ff */
[----:B------:R1:W-:Y:S01]  /*0db0*/  STL [R1+0x14], R3 ;  /* 0x0000140301007387 */ /* 0x0003e20000100800 */
[----:B------:R-:W-:Y:S01]  /*0dc0*/  USHF.R.S32.HI UR5, URZ, 0x1f, UR4 ;  /* 0x0000001f3f057899 */ /* 0x000fe20008011404 */
[----:B------:R-:W-:Y:S01]  /*0dd0*/  LOP3.LUT R2, R2, 0x8, RZ, 0xc0, !PT ;  /* 0x0000000802027812 */ /* 0x000fe200078ec0ff */
[----:B------:R-:W-:-:S03]  /*0de0*/  UIADD3 UR21, -UR4, URZ, URZ ;  /* 0x0000003f04157290 */ /* 0x000fc6000fffe13f */
[----:B------:R-:W-:Y:S01]  /*0df0*/  LOP3.LUT R7, R2, 0x10, R4, 0xf8, !PT ;  /* 0x0000001002077812 */ /* 0x000fe200078ef804 */
[----:B-1----:R-:W-:-:S05]  /*0e00*/  IMAD.U32 R3, RZ, RZ, UR4 ;  /* 0x00000004ff037e24 */ /* 0x002fca000f8e00ff */
[----:B------:R1:W-:Y:S02]  /*0e10*/  STL [R1+0x10], R3 ;  /* 0x0000100301007387 */ /* 0x0003e40000100800 */
[----:B-1----:R-:W-:-:S04]  /*0e20*/  SHF.R.U32.HI R3, RZ, 0x3, R0 ;  /* 0x00000003ff037819 */ /* 0x002fc80000011600 */
[----:B------:R-:W-:Y:S01]  /*0e30*/  LOP3.LUT R8, R3, R0, R2, 0x1e, !PT ;  /* 0x0000000003087212 */ /* 0x000fe200078e1e02 */
[----:B------:R-:W-:Y:S02]  /*0e40*/  IMAD.SHL.U32 R0, R17, 0x40, RZ ;  /* 0x0000004011007824 */ /* 0x000fe400078e00ff */
        /* <DEDUP_REMOVED lines=32> */
.L_x_258:
        /* <DEDUP_REMOVED lines=54> */
.L_x_212:
        /* <DEDUP_REMOVED lines=30> */
[----:B------:R-:W-:Y:S02]  /*1590*/  ULDC UR18, c[0x0][0x2e4] ;  /* 0x0000b90000127ab9 */ /* 0x000fe40000000800 */
[----:B------:R-:W-:Y:S02]  /*15a0*/  @UP3 UIADD3 UR56, UR11, UR7, URZ ;  /* 0x000000070b383290 */ /* 0x000fe4000fffe03f */
[----:B------:R-:W-:-:S02]  /*15b0*/  UIADD3 UR7, UR8, 0x7f, URZ ;  /* 0x0000007f08077890 */ /* 0x000fc4000fffe03f */
[----:B------:R-:W-:Y:S02]  /*15c0*/  UISETP.NE.AND UP0, UPT, UR44, -0x1, UPT ;  /* 0xffffffff2c00788c */ /* 0x000fe4000bf05270 */
[----:B------:R-:W-:Y:S02]  /*15d0*/  USHF.R.S32.HI UR9, URZ, 0x1f, UR7 ;  /* 0x0000001f3f097899 */ /* 0x000fe40008011407 */
[----:B------:R-:W-:Y:S02]  /*15e0*/  USEL UR57, UR14, UR10, !UP3 ;  /* 0x0000000a0e397287 */ /* 0x000fe4000d800000 */
[----:B------:R-:W-:Y:S01]  /*15f0*/  ULEA.HI UR17, UR9, UR7, URZ, 0x7 ;  /* 0x0000000709117291 */ /* 0x000fe2000f8f383f */
[----:B------:R-:W-:Y:S01]  /*1600*/  PLOP3.LUT P1, PT, PT, PT, UP0, 0x80, 0x0 ;  /* 0x000000000000781c */ /* 0x000fe20003f2f008 */
[----:B------:R-:W-:Y:S02]  /*1610*/  UIADD3 UR7, UR8, 0x80, UR6 ;  /* 0x0000008008077890 */ /* 0x000fe4000fffe006 */
[----:B------:R-:W-:-:S02]  /*1620*/  ULDC.64 UR14, c[0x0][0x198] ;  /* 0x00006600000e7ab9 */ /* 0x000fc40000000a00 */
[----:B------:R-:W-:-:S04]  /*1630*/  UIADD3 UR7, UR7, UR18, -UR5 ;  /* 0x0000001207077290 */ /* 0x000fc8000fffe805 */
[----:B------:R-:W-:-:S04]  /*1640*/  UIADD3 UR7, UR7, 0x7f, URZ ;  /* 0x0000007f07077890 */ /* 0x000fc8000fffe03f */
[----:B------:R-:W-:-:S04]  /*1650*/  USHF.R.S32.HI UR9, URZ, 0x1f, UR7 ;  /* 0x0000001f3f097899 */ /* 0x000fc80008011407 */
[----:B------:R-:W-:Y:S02]  /*1660*/  ULEA.HI UR16, UR9, UR7, URZ, 0x7 ;  /* 0x0000000709107291 */ /* 0x000fe4000f8f383f */
[----:B------:R-:W-:Y:S02]  /*1670*/  @UP0 UIADD3 UR7, UR37, UR44, URZ ;  /* 0x0000002c25070290 */ /* 0x000fe4000fffe03f */
[----:B------:R-:W-:Y:S02]  /*1680*/  USHF.R.S32.HI UR9, URZ, 0x7, UR17 ;  /* 0x000000073f097899 */ /* 0x000fe40008011411 */
[----:B------:R-:W-:-:S04]  /*1690*/  @UP0 UIMAD.WIDE.U32 UR10, UR7, UR14, URZ ;  /* 0x0000000e070a02a5 */ /* 0x000fc8000f8e003f */
[----:B------:R-:W-:Y:S02]  /*16a0*/  @UP0 UIMAD UR46, UR7, UR15, UR11 ;  /* 0x0000000f072e02a4 */ /* 0x000fe4000f8e020b */
        /* <DEDUP_REMOVED lines=19> */
.L_x_214:
        /* <DEDUP_REMOVED lines=18> */
.L_x_215:
[----:B------:R-:W2:Y:S01]  /*1900*/  LDL R0, [R1+0x14] ;  /* 0x0000140001007983 */ /* 0x000ea20000100800 */
[----:B------:R-:W-:-:S03]  /*1910*/  ULDC.64 UR14, c[0x0][0x370] ;  /* 0x0000dc00000e7ab9 */ /* 0x000fc60000000a00 */
[----:B------:R-:W3:Y:S04]  /*1920*/  LDL.64 R6, [R1] ;  /* 0x0000000001067983 */ /* 0x000ee80000100a00 */
[----:B------:R-:W4:Y:S04]  /*1930*/  LDL R5, [R1+0x1c] ;  /* 0x00001c0001057983 */ /* 0x000f280000100800 */
[----:B------:R-:W5:Y:S04]  /*1940*/  LDL R4, [R1+0x2c] ;  /* 0x00002c0001047983 */ /* 0x000f680000100800 */
[----:B------:R-:W3:Y:S01]  /*1950*/  LDL R3, [R1+0x24] ;  /* 0x0000240001037983 */ /* 0x000ee20000100800 */
        /* <DEDUP_REMOVED lines=8> */
[----:B------:R-:W-:Y:S02]  /*19e0*/  ULDC.64 UR14, c[0x0][0x3d8] ;  /* 0x0000f600000e7ab9 */ /* 0x000fe40000000a00 */
[----:B------:R-:W-:-:S03]  /*19f0*/  @!UP3 UIADD3 UR49, UR11, UR9, URZ ;  /* 0x000000090b31b290 */ /* 0x000fc6000fffe03f */
[----:B------:R-:W-:Y:S02]  /*1a00*/  @!UP3 UMOV UR45, UR10 ;  /* 0x0000000a002dbc82 */ /* 0x000fe40008000000 */
[----:B------:R-:W-:Y:S02]  /*1a10*/  UIMAD.WIDE.U32 UR10, UR58, UR4, URZ ;  /* 0x000000043a0a72a5 */ /* 0x000fe4000f8e003f */
[----:B------:R-:W-:Y:S01]  /*1a20*/  UIMAD.WIDE.U32 UR40, UR52, UR17, URZ ;  /* 0x00000011342872a5 */ /* 0x000fe2000f8e003f */
[----:B--2---:R1:W3:Y:S02]  /*1a30*/  R2UR UR16, R0 ;  /* 0x00000000001073c2 */ /* 0x0042e400000e0000 */
[----:B-1----:R-:W2:Y:S06]  /*1a40*/  LDL R0, [R1+0xc] ;  /* 0x00000c0001007983 */ /* 0x002eac0000100800 */
[----:B---3--:R1:W3:Y:S08]  /*1a50*/  R2UR UR18, R6 ;  /* 0x00000000061273c2 */ /* 0x0082f000000e0000 */
[----:B----4-:R-:W4:Y:S01]  /*1a60*/  R2UR UR43, R5 ;  /* 0x00000000052b73c2 */ /* 0x010f2200000e0000 */
[----:B-1----:R-:W-:Y:S01]  /*1a70*/  IABS R6, c[0x0][0x1c8] ;  /* 0x0000720000067a13 */ /* 0x002fe20000000000 */
[----:B---3--:R-:W-:-:S06]  /*1a80*/  USEL UR40, UR18, UR10, !UP3 ;  /* 0x0000000a12287287 */ /* 0x008fcc000d800000 */
[----:B-----5:R1:W3:Y:S08]  /*1a90*/  R2UR UR18, R4 ;  /* 0x00000000041273c2 */ /* 0x0202f000000e0000 */
[----:B------:R-:W5:Y:S01]  /*1aa0*/  R2UR UR19, R7 ;  /* 0x00000000071373c2 */ /* 0x000f6200000e0000 */
[----:B----4-:R-:W-:Y:S01]  /*1ab0*/  UIMAD UR9, UR60, UR17, UR43 ;  /* 0x000000113c0972a4 */ /* 0x010fe2000f8e022b */
[----:B-1----:R-:W1:Y:S06]  /*1ac0*/  I2F.RP R4, R6 ;  /* 0x0000000600047306 */ /* 0x002e6c0000209400 */
[----:B------:R-:W4:Y:S01]  /*1ad0*/  S2UR UR17, SR_CTAID.X ;  /* 0x00000000001179c3 */ /* 0x000f220000002500 */
[----:B------:R-:W-:-:S04]  /*1ae0*/  UIADD3 UR9, UR41, UR9, URZ ;  /* 0x0000000929097290 */ /* 0x000fc8000fffe03f */
[----:B------:R-:W-:Y:S01]  /*1af0*/  UIMAD UR9, UR58, UR9, UR16 ;  /* 0x000000093a0972a4 */ /* 0x000fe2000f8e0210 */
[----:B-1----:R-:W1:Y:S03]  /*1b00*/  MUFU.RCP R4, R4 ;  /* 0x0000000400047308 */ /* 0x002e660000001000 */
[----:B-----5:R-:W-:Y:S02]  /*1b10*/  UIADD3 UR16, UR19, UR9, URZ ;  /* 0x0000000913107290 */ /* 0x020fe4000fffe03f */
[----:B------:R-:W-:-:S04]  /*1b20*/  UIMAD UR9, UR59, UR4, URZ ;  /* 0x000000043b0972a4 */ /* 0x000fc8000f8e023f */
[----:B------:R-:W-:Y:S02]  /*1b30*/  @UP3 UIADD3 UR16, UR11, UR9, URZ ;  /* 0x000000090b103290 */ /* 0x000fe4000fffe03f */
[----:B----4-:R-:W-:Y:S01]  /*1b40*/  UIMAD.WIDE.U32 UR10, UR17, UR14, URZ ;  /* 0x0000000e110a72a5 */ /* 0x010fe2000f8e003f */
[----:B-1----:R-:W-:-:S03]  /*1b50*/  IADD3 R4, R4, 0xffffffe, RZ ;  /* 0x0ffffffe04047810 */ /* 0x002fc60007ffe0ff */
[----:B------:R-:W-:Y:S01]  /*1b60*/  UIMAD UR15, UR17, UR15, UR11 ;  /* 0x0000000f110f72a4 */ /* 0x000fe2000f8e020b */
[----:B------:R1:W4:Y:S01]  /*1b70*/  F2I.FTZ.U32.TRUNC.NTZ R5, R4 ;  /* 0x0000000400057305 */ /* 0x000322000021f000 */
[----:B------:R-:W-:Y:S02]  /*1b80*/  USHF.L.U32 UR17, UR52, 0x7, URZ ;  /* 0x0000000734117899 */ /* 0x000fe4000800063f */
[----:B------:R-:W-:Y:S02]  /*1b90*/  USEL UR19, UR10, URZ, UP6 ;  /* 0x0000003f0a137287 */ /* 0x000fe4000b000000 */
[----:B------:R-:W-:Y:S01]  /*1ba0*/  USEL UR10, UR17, URZ, UP1 ;  /* 0x0000003f110a7287 */ /* 0x000fe20008800000 */
[----:B------:R5:W3:Y:S01]  /*1bb0*/  R2UR UR14, R3 ;  /* 0x00000000030e73c2 */ /* 0x000ae200000e0000 */
[----:B-1----:R-:W-:Y:S01]  /*1bc0*/  IMAD.MOV.U32 R4, RZ, RZ, RZ ;  /* 0x000000ffff047224 */ /* 0x002fe200078e00ff */
[----:B-----5:R-:W-:Y:S01]  /*1bd0*/  IABS R3, UR55 ;  /* 0x0000003700037c13 */ /* 0x020fe20008000000 */
[----:B------:R-:W-:Y:S01]  /*1be0*/  USHF.L.U64.HI UR9, UR52, 0x7, UR60 ;  /* 0x0000000734097899 */ /* 0x000fe2000801023c */
[----:B------:R-:W-:-:S03]  /*1bf0*/  ISETP.NE.AND P2, PT, RZ, c[0x0][0x1c8], PT ;  /* 0x00007200ff007a0c */ /* 0x000fc60003f45270 */
[----:B------:R-:W-:Y:S02]  /*1c00*/  USEL UR9, UR9, URZ, UP1 ;  /* 0x0000003f09097287 */ /* 0x000fe40008800000 */
[----:B------:R-:W-:Y:S02]  /*1c10*/  UIADD3 UR10, UP1, UR7, UR10, URZ ;  /* 0x0000000a070a7290 */ /* 0x000fe4000ff3e03f */
[----:B---3--:R-:W-:Y:S02]  /*1c20*/  @UP5 USEL UR14, UR14, UR4, !UP3 ;  /* 0x000000040e0e5287 */ /* 0x008fe4000d800000 */
[----:B------:R-:W-:Y:S02]  /*1c30*/  UIADD3.X UR11, UR48, UR9, URZ, UP1, !UPT ;  /* 0x00000009300b7290 */ /* 0x000fe40008ffe43f */
[----:B------:R-:W-:-:S04]  /*1c40*/  UIMAD UR9, UR59, UR10, URZ ;  /* 0x0000000a3b0972a4 */ /* 0x000fc8000f8e023f */
[----:B------:R-:W-:Y:S02]  /*1c50*/  UIMAD UR9, UR58, UR11, UR9 ;  /* 0x0000000b3a0972a4 */ /* 0x000fe4000f8e0209 */
        /* <DEDUP_REMOVED lines=20> */
[----:B------:R-:W-:Y:S02]  /*1da0*/  USEL UR18, UR15, URZ, UP6 ;  /* 0x0000003f0f127287 */ /* 0x000fe4000b000000 */
[----:B------:R-:W-:Y:S02]  /*1db0*/  UIADD3 UR15, UR11, UR9, URZ ;  /* 0x000000090b0f7290 */ /* 0x000fe4000fffe03f */
[----:B------:R-:W-:Y:S02]  /*1dc0*/  USHF.R.S32.HI UR9, URZ, 0x1f, UR6 ;  /* 0x0000001f3f097899 */ /* 0x000fe40008011406 */
[----:B-1----:R-:W-:Y:S01]  /*1dd0*/  @!UP5 UMOV UR14, UR17 ;  /* 0x00000011000edc82 */ /* 0x002fe20008000000 */
[----:B------:R-:W-:-:S03]  /*1de0*/  SHF.R.S32.HI R14, RZ, 0x1f, R4 ;  /* 0x0000001fff0e7819 */ /* 0x000fc60000011404 */
        /* <DEDUP_REMOVED lines=8> */
.L_x_216:
[----:B------:R-:W2:Y:S02]  /*1e70*/  LDL R0, [R1+0x20] ;  /* 0x0000200001007983 */ /* 0x000ea40000100800 */
[----:B--2---:R1:W2:Y:S01]  /*1e80*/  R2UR UR17, R0 ;  /* 0x00000000001173c2 */ /* 0x0042a200000e0000 */
[----:B------:R-:W-:-:S07]  /*1e90*/  DEPBAR.LE SB1, 0x0, {2} ;  /* 0x000090040000791a */ /* 0x000fce0000000000 */
.L_x_217:
[----:B------:R-:W2:Y:S04]  /*1ea0*/  LDL R5, [R1+0x10] ;  /* 0x0000100001057983 */ /* 0x000ea80000100800 */
[----:B------:R-:W3:Y:S04]  /*1eb0*/  LDL R3, [R1+0x18] ;  /* 0x0000180001037983 */ /* 0x000ee80000100800 */
[----:B------:R-:W4:Y:S01]  /*1ec0*/  LDL R0, [R1+0x8] ;  /* 0x0000080001007983 */ /* 0x000f220000100800 */
[----:B------:R-:W1:Y:S03]  /*1ed0*/  R2UR UR47, R252 ;  /* 0x00000000fc2f73c2 */ /* 0x000e6600000e0000 */
[----:B------:R-:W5:Y:S04]  /*1ee0*/  LDL R10, [R1+0x28] ;  /* 0x00002800010a7983 */ /* 0x000f680000100800 */
[----:B------:R-:W1:Y:S01]  /*1ef0*/  S2R R16, SR_TID.X ;  /* 0x0000000000107919 */ /* 0x000e620000002100 */
[----:B------:R-:W-:-:S02]  /*1f00*/  SHF.R.S32.HI R239, RZ, 0x1f, R238 ;  /* 0x0000001fffef7819 */ /* 0x000fc400000114ee */
[----:B-1----:R-:W-:Y:S01]  /*1f10*/  SHF.R.S32.HI R166, RZ, 0x1f, R16 ;  /* 0x0000001fffa67819 */ /* 0x002fe20000011410 */
[----:B------:R-:W-:Y:S01]  /*1f20*/  BSSY B1, `(.L_x_213) ;  /* 0x000079c000017945 */ /* 0x000fe20003800000 */
[----:B--2---:R-:W1:Y:S08]  /*1f30*/  R2UR UR41, R5 ;  /* 0x00000000052973c2 */ /* 0x004e7000000e0000 */
[----:B---3--:R-:W2:Y:S08]  /*1f40*/  R2UR UR43, R3 ;  /* 0x00000000032b73c2 */ /* 0x008eb000000e0000 */
[----:B----4-:R-:W2:Y:S01]  /*1f50*/  R2UR UR4, R0 ;  /* 0x00000000000473c2 */ /* 0x010ea200000e0000 */
[----:B-1----:R-:W-:-:S02]  /*1f60*/  UIADD3 UR10, UP4, UP3, UR10, UR41, UR47 ;  /* 0x000000290a0a7290 */ /* 0x002fc4000fb9e02f */
[----:B------:R-:W-:Y:S02]  /*1f70*/  USHF.R.S32.HI UR41, URZ, 0x1f, UR55 ;  /* 0x0000001f3f297899 */ /* 0x000fe40008011437 */
[----:B------:R-:W-:-:S03]  /*1f80*/  UIADD3 UR51, UP2, UP1, UR19, UR10, UR40 ;  /* 0x0000000a13337290 */ /* 0x000fc6000f95e028 */
[----:B------:R-:W-:Y:S02]  /*1f90*/  ULDC.64 UR10, c[0x0][0x1a8] ;  /* 0x00006a00000a7ab9 */ /* 0x000fe40000000a00 */
[----:B--2---:R-:W-:-:S04]  /*1fa0*/  UIADD3.X UR4, UR15, UR4, UR43, UP4, UP3 ;  /* 0x000000040f047290 */ /* 0x004fc8000a7e642b */
[----:B------:R-:W-:Y:S02]  /*1fb0*/  UIADD3.X UR47, UR18, UR4, UR16, UP2, UP1 ;  /* 0x00000004122f7290 */ /* 0x000fe400097e2410 */
[----:B------:R-:W-:Y:S01]  /*1fc0*/  UIMAD UR4, UR41, UR10, URZ ;  /* 0x0000000a290472a4 */ /* 0x000fe2000f8e023f */
[----:B------:R-:W-:-:S03]  /*1fd0*/  LEA.HI R3, R166, R16, RZ, 0x2 ;  /* 0x00000010a6037211 */ /* 0x000fc600078f10ff */
[----:B------:R-:W-:-:S03]  /*1fe0*/  UIMAD UR43, UR55, UR11, UR4 ;  /* 0x0000000b372b72a4 */ /* 0x000fc6000f8e0204 */
[----:B------:R-:W-:Y:S01]  /*1ff0*/  ULDC.64 UR10, c[0x0][0x378] ;  /* 0x0000de00000a7ab9 */ /* 0x000fe20000000a00 */
[----:B------:R-:W-:Y:S01]  /*2000*/  SHF.R.S32.HI R3, RZ, 0x2, R3 ;  /* 0x00000002ff037819 */ /* 0x000fe20000011403 */
[----:B------:R-:W-:-:S03]  /*2010*/  UIMAD UR4, UR41, UR10, URZ ;  /* 0x0000000a290472a4 */ /* 0x000fc6000f8e023f */
[----:B------:R-:W-:Y:S01]  /*2020*/  SHF.R.S32.HI R15, RZ, 0x1f, R3 ;  /* 0x0000001fff0f7819 */ /* 0x000fe20000011403 */
[----:B------:R-:W-:Y:S01]  /*2030*/  UIMAD UR41, UR55, UR11, UR4 ;  /* 0x0000000b372972a4 */ /* 0x000fe2000f8e0204 */
[----:B------:R-:W-:Y:S02]  /*2040*/  IADD3 R0, P0, R3, UR7, RZ ;  /* 0x0000000703007c10 */ /* 0x000fe4000ff1e0ff */
[----:B------:R-:W-:Y:S02]  /*2050*/  ULDC.64 UR10, c[0x0][0x370] ;  /* 0x0000dc00000a7ab9 */ /* 0x000fe40000000a00 */
[----:B------:R-:W-:Y:S01]  /*2060*/  UIMAD UR4, UR48, UR10, URZ ;  /* 0x0000000a300472a4 */ /* 0x000fe2000f8e023f */
[----:B------:R-:W-:Y:S01]  /*2070*/  IADD3.X R5, R15, UR48, RZ, P0, !PT ;  /* 0x000000300f057c10 */ /* 0x000fe200087fe4ff */
[----:B------:R-:W-:Y:S01]  /*2080*/  UIADD3 UR10, UR7, UR14, URZ ;  /* 0x0000000e070a7290 */ /* 0x000fe2000fffe03f */
[----:B-----5:R1:W2:Y:S01]  /*2090*/  R2UR UR14, R10 ;  /* 0x000000000a0e73c2 */ /* 0x0202a200000e0000 */
[----:B------:R-:W-:Y:S01]  /*20a0*/  IMAD.WIDE.U32 R6, R0, c[0x0][0x190], R238 ;  /* 0x0000640000067a25 */ /* 0x000fe200078e00ee */
[----:B------:R-:W-:-:S03]  /*20b0*/  UIMAD UR40, UR7, UR11, UR4 ;  /* 0x0000000b072872a4 */ /* 0x000fc6000f8e0204 */
[----:B------:R-:W-:Y:S01]  /*20c0*/  IMAD R5, R5, c[0x0][0x190], RZ ;  /* 0x0000640005057a24 */ /* 0x000fe200078e02ff */
[----:B------:R-:W-:Y:S01]  /*20d0*/  UIADD3 UR4, -UR5, UR8, UR6 ;  /* 0x0000000805047290 */ /* 0x000fe2000fffe106 */
[----:B------:R-:W-:Y:S01]  /*20e0*/  IADD3 R8, P0, R6, UR57, RZ ;  /* 0x0000003906087c10 */ /* 0x000fe2000ff1e0ff */
[----:B------:R-:W-:Y:S01]  /*20f0*/  ULDC UR19, c[0x0][0x2e8] ;  /* 0x0000ba0000137ab9 */ /* 0x000fe20000000800 */
[----:B------:R-:W-:Y:S01]  /*2100*/  IMAD R0, R0, c[0x0][0x194], R5 ;  /* 0x0000650000007a24 */ /* 0x000fe200078e0205 */
[----:B------:R-:W-:Y:S01]  /*2110*/  LEA.HI R5, R166, R16, RZ, 0x5 ;  /* 0x00000010a6057211 */ /* 0x000fe200078f28ff */
[----:B------:R-:W-:-:S03]  /*2120*/  UIADD3 UR4, UR4, -UR19, URZ ;  /* 0x8000001304047290 */ /* 0x000fc6000fffe03f */
[----:B------:R-:W-:Y:S01]  /*2130*/  IADD3.X R9, R7, UR56, R0, P0, !PT ;  /* 0x0000003807097c10 */ /* 0x000fe200087fe400 */
[----:B------:R-:W-:Y:S01]  /*2140*/  USHF.R.S32.HI UR19, URZ, 0x1f, UR4 ;  /* 0x0000001f3f137899 */ /* 0x000fe20008011404 */
[----:B------:R-:W-:Y:S02]  /*2150*/  LOP3.LUT R0, R5, 0xffffffe0, RZ, 0xc0, !PT ;  /* 0xffffffe005007812 */ /* 0x000fe400078ec0ff */
[----:B------:R-:W-:Y:S01]  /*2160*/  IADD3 R6, P0, R238, UR45, RZ ;  /* 0x0000002dee067c10 */ /* 0x000fe2000ff1e0ff */
[----:B------:R-:W-:Y:S01]  /*2170*/  ULEA.HI UR19, UR19, UR4, URZ, 0x7 ;  /* 0x0000000413137291 */ /* 0x000fe2000f8f383f */
[----:B------:R-:W-:Y:S01]  /*2180*/  SHF.R.S32.HI R5, RZ, 0x5, R5 ;  /* 0x00000005ff057819 */ /* 0x000fe20000011405 */
[----:B------:R-:W-:Y:S01]  /*2190*/  IMAD.IADD R0, R16, 0x1, -R0 ;  /* 0x0000000110007824 */ /* 0x000fe200078e0a00 */
[----:B------:R-:W-:Y:S01]  /*21a0*/  IADD3.X R7, R239, UR49, RZ, P0, !PT ;  /* 0x00000031ef077c10 */ /* 0x000fe200087fe4ff */
[----:B-1----:R-:W-:Y:S01]  /*21b0*/  IMAD.U32 R10, RZ, RZ, UR7 ;  /* 0x00000007ff0a7e24 */ /* 0x002fe2000f8e00ff */
[----:B------:R-:W-:Y:S01]  /*21c0*/  USHF.R.S32.HI UR19, URZ, 0x7, UR19 ;  /* 0x000000073f137899 */ /* 0x000fe20008011413 */
[----:B--2---:R-:W-:-:S02]  /*21d0*/  IMAD R0, R5, UR14, R0 ;  /* 0x0000000e05007c24 */ /* 0x004fc4000f8e0200 */
[----:B------:R-:W-:Y:S01]  /*21e0*/  IMAD.WIDE.U32 R6, R10, c[0x0][0x370], R6 ;  /* 0x0000dc000a067a25 */ /* 0x000fe200078e0006 */
[----:B------:R-:W-:Y:S02]  /*21f0*/  UISETP.LT.AND UP1, UPT, URZ, UR19, UPT ;  /* 0x000000133f00728c */ /* 0x000fe4000bf21270 */
[C---:B------:R-:W-:Y:S01]  /*2200*/  IADD3 R201, P0, R0.reuse, UR51, RZ ;  /* 0x0000003300c97c10 */ /* 0x040fe2000ff1e0ff */
[----:B------:R-:W-:Y:S01]  /*2210*/  UMOV UR18, 0x4 ;  /* 0x0000000400127882 */ /* 0x000fe20000000000 */
[----:B------:R-:W-:Y:S01]  /*2220*/  IADD3 R7, R7, UR40, RZ ;  /* 0x0000002807077c10 */ /* 0x000fe2000fffe0ff */
[----:B------:R-:W-:Y:S01]  /*2230*/  USEL UR19, URZ, UR19, !UP1 ;  /* 0x000000133f137287 */ /* 0x000fe2000c800000 */
[----:B------:R-:W-:Y:S01]  /*2240*/  LEA.HI.X.SX32 R5, R0, UR47, 0x1, P0 ;  /* 0x0000002f00057c11 */ /* 0x000fe200080f0eff */
[----:B------:R-:W-:Y:S01]  /*2250*/  ULDC.64 UR56, c[0x0][0x200] ;  /* 0x0000800000387ab9 */ /* 0x000fe20000000a00 */
[----:B------:R-:W-:Y:S01]  /*2260*/  IMAD.U32 R0, RZ, RZ, UR55 ;  /* 0x00000037ff007e24 */ /* 0x000fe2000f8e00ff */
[----:B------:R-:W-:-:S02]  /*2270*/  UIMAD.WIDE UR10, UR10, UR18, UR56 ;  /* 0x000000120a0a72a5 */ /* 0x000fc4000f8e0238 */
[----:B------:R-:W-:Y:S01]  /*2280*/  UISETP.GT.AND UP1, UPT, UR50, UR19, UPT ;  /* 0x000000133200728c */ /* 0x000fe2000bf24270 */
[----:B------:R-:W-:Y:S01]  /*2290*/  IMAD.WIDE.U32 R6, R0, c[0x0][0x378], R6 ;  /* 0x0000de0000067a25 */ /* 0x000fe200078e0006 */
[----:B------:R-:W-:-:S03]  /*22a0*/  ULDC.64 UR56, c[0x0][0x3c8] ;  /* 0x0000f20000387ab9 */ /* 0x000fc60000000a00 */
[----:B------:R-:W-:Y:S01]  /*22b0*/  UMOV UR16, UR10 ;  /* 0x0000000a00107c82 */ /* 0x000fe20008000000 */
[----:B------:R-:W-:Y:S01]  /*22c0*/  PLOP3.LUT P0, PT, PT, PT, UP1, 0x80, 0x0 ;  /* 0x000000000000781c */ /* 0x000fe20003f0f018 */
[----:B------:R-:W-:Y:S01]  /*22d0*/  UIADD3 UR10, UR7, UR17, URZ ;  /* 0x00000011070a7290 */ /* 0x000fe2000fffe03f */
[----:B------:R-:W-:Y:S01]  /*22e0*/  IADD3 R7, R7, UR41, RZ ;  /* 0x0000002907077c10 */ /* 0x000fe2000fffe0ff */
[----:B------:R-:W-:Y:S01]  /*22f0*/  IMAD.WIDE.U32 R8, R0, c[0x0][0x1a8], R8 ;  /* 0x00006a0000087a25 */ /* 0x000fe200078e0008 */
[----:B------:R-:W-:-:S03]  /*2300*/  UMOV UR15, UR11 ;  /* 0x0000000b000f7c82 */ /* 0x000fc60008000000 */
[----:B------:R-:W-:Y:S01]  /*2310*/  IMAD R0, R15, c[0x0][0x370], RZ ;  /* 0x0000dc000f007a24 */ /* 0x000fe200078e02ff */
[----:B------:R-:W-:Y:S01]  /*2320*/  UIMAD.WIDE UR10, UR10, UR18, UR56 ;  /* 0x000000120a0a72a5 */ /* 0x000fe2000f8e0238 */
[----:B------:R-:W-:-:S04]  /*2330*/  IMAD.WIDE.U32 R6, R3, c[0x0][0x370], R6 ;  /* 0x0000dc0003067a25 */ /* 0x000fc800078e0006 */
[----:B------:R-:W-:Y:S01]  /*2340*/  IMAD R0, R3, c[0x0][0x374], R0 ;  /* 0x0000dd0003007a24 */ /* 0x000fe200078e0200 */
[----:B------:R-:W-:Y:S01]  /*2350*/  IADD3 R9, R9, UR43, RZ ;  /* 0x0000002b09097c10 */ /* 0x000fe2000fffe0ff */
[----:B------:R-:W-:Y:S01]  /*2360*/  UMOV UR18, UR10 ;  /* 0x0000000a00127c82 */ /* 0x000fe20008000000 */
[----:B------:R-:W-:Y:S01]  /*2370*/  LEA R202, P2, R201, c[0x0][0x350], 0x2 ;  /* 0x0000d400c9ca7a11 */ /* 0x000fe200078410ff */
[----:B------:R-:W-:Y:S01]  /*2380*/  IMAD.IADD R0, R7, 0x1, R0 ;  /* 0x0000000107007824 */ /* 0x000fe200078e0200 */
[----:B------:R-:W-:Y:S01]  /*2390*/  LEA R212, P3, R6, c[0x0][0x330], 0x1 ;  /* 0x0000cc0006d47a11 */ /* 0x000fe200078608ff */
[----:B------:R-:W-:Y:S01]  /*23a0*/  UMOV UR17, UR11 ;  /* 0x0000000b00117c82 */ /* 0x000fe20008000000 */
[----:B------:R-:W-:Y:S01]  /*23b0*/  LEA R214, P4, R8, c[0x0][0x160], 0x1 ;  /* 0x0000580008d67a11 */ /* 0x000fe200078808ff */
[----:B------:R-:W-:Y:S01]  /*23c0*/  UIADD3 UR7, UR50, -0x1, URZ ;  /* 0xffffffff32077890 */ /* 0x000fe2000fffe03f */
[----:B------:R-:W-:Y:S02]  /*23d0*/  LEA.HI.X R213, R6, c[0x0][0x334], R0, 0x1, P3 ;  /* 0x0000cd0006d57a11 */ /* 0x000fe400018f0c00 */
[----:B------:R-:W-:-:S02]  /*23e0*/  LEA.HI.X R215, R8, c[0x0][0x164], R9, 0x1, P4 ;  /* 0x0000590008d77a11 */ /* 0x000fc400020f0c09 */
        /* <DEDUP_REMOVED lines=20> */
.L_x_219:
        /* <DEDUP_REMOVED lines=18> */
.L_x_220:
        /* <DEDUP_REMOVED lines=29> */
.L_x_222:
[----:B------:R-:W-:Y:S05]  /*2820*/  BSYNC B0 ;  /* 0x0000000000007941 */ /* 0x000fea0003800000 */
.L_x_221:
        /* <DEDUP_REMOVED lines=14> */
.L_x_224:
[----:B------:R-:W-:Y:S05]  /*2910*/  BSYNC B0 ;  /* 0x0000000000007941 */ /* 0x000fea0003800000 */
.L_x_223:
        /* <DEDUP_REMOVED lines=25> */
.L_x_226:
[----:B------:R-:W-:Y:S05]  /*2ab0*/  BSYNC B0 ;  /* 0x0000000000007941 */ /* 0x000fea0003800000 */
.L_x_225:
        /* <DEDUP_REMOVED lines=12> */
.L_x_218:
        /* <DEDUP_REMOVED lines=43> */
.L_x_229:
[----:B------:R-:W-:Y:S05]  /*2e30*/  BSYNC B0 ;  /* 0x0000000000007941 */ /* 0x000fea0003800000 */
.L_x_228:
        /* <DEDUP_REMOVED lines=21> */
.L_x_231:
[----:B------:R-:W-:Y:S05]  /*2f90*/  BSYNC B0 ;  /* 0x0000000000007941 */ /* 0x000fea0003800000 */
.L_x_230:
        /* <DEDUP_REMOVED lines=17> */
.L_x_233:
[----:B------:R-:W-:Y:S05]  /*30b0*/  BSYNC B0 ;  /* 0x0000000000007941 */ /* 0x000fea0003800000 */
.L_x_232:
        /* <DEDUP_REMOVED lines=15> */
.L_x_235:
[----:B------:R-:W-:Y:S05]  /*31b0*/  BSYNC B0 ;  /* 0x0000000000007941 */ /* 0x000fea0003800000 */
.L_x_234:
        /* <DEDUP_REMOVED lines=20> */
.L_x_237:
[----:B------:R-:W-:Y:S05]  /*3300*/  BSYNC B0 ;  /* 0x0000000000007941 */ /* 0x000fea0003800000 */
.L_x_236:
        /* <DEDUP_REMOVED lines=20> */
.L_x_239:
[----:B------:R-:W-:Y:S05]  /*3450*/  BSYNC B0 ;  /* 0x0000000000007941 */ /* 0x000fea0003800000 */
.L_x_238:
[----:B------:R-:W-:Y:S01]  /*3460*/  ULDC.64 UR10, c[0x0][0x198] ;  /* 0x00006600000a7ab9 */ /* 0x000fe20000000a00 */
[----:B---3--:R-:W-:Y:S01]  /*3470*/  IMAD.WIDE.U32 R6, R13, c[0x0][0x198], R238 ;  /* 0x000066000d067a25 */ /* 0x008fe200078e00ee */
[----:B------:R-:W-:Y:S01]  /*3480*/  UIMAD UR9, UR9, UR10, URZ ;  /* 0x0000000a090972a4 */ /* 0x000fe2000f8e023f */
[----:B------:R-:W-:Y:S02]  /*3490*/  SHF.R.S32.HI R13, RZ, 0x1f, R244 ;  /* 0x0000001fff0d7819 */ /* 0x000fe400000114f4 */
[----:B------:R-:W-:Y:S01]  /*34a0*/  IADD3 R12, R244, 0x40, RZ ;  /* 0x00000040f40c7810 */ /* 0x000fe20007ffe0ff */
[----:B------:R-:W-:Y:S01]  /*34b0*/  UIMAD UR6, UR6, UR11, UR9 ;  /* 0x0000000b060672a4 */ /* 0x000fe2000f8e0209 */
[----:B------:R-:W-:Y:S01]  /*34c0*/  IADD3 R8, P3, R6, UR42, RZ ;  /* 0x0000002a06087c10 */ /* 0x000fe2000ff7e0ff */
[----:B------:R-:W-:Y:S01]  /*34d0*/  IMAD.MOV.U32 R242, RZ, RZ, 0x7f800000 ;  /* 0x7f800000fff27424 */ /* 0x000fe200078e00ff */
[----:B------:R-:W-:Y:S01]  /*34e0*/  IADD3 R6, R244, 0x8, RZ ;  /* 0x00000008f4067810 */ /* 0x000fe20007ffe0ff */
[----:B------:R-:W-:-:S02]  /*34f0*/  IMAD.MOV.U32 R243, RZ, RZ, 0x7f800000 ;  /* 0x7f800000fff37424 */ /* 0x000fc400078e00ff */
[----:B------:R-:W-:Y:S01]  /*3500*/  IMAD.U32 R5, RZ, RZ, UR6 ;  /* 0x00000006ff057e24 */ /* 0x000fe2000f8e00ff */
[----:B------:R-:W-:Y:S01]  /*3510*/  ISETP.GE.AND P6, PT, R6, UR4, PT ;  /* 0x0000000406007c0c */ /* 0x000fe2000bfc6270 */
[C---:B------:R-:W-:Y:S02]  /*3520*/  IMAD.SHL.U32 R6, R244.reuse, 0x4, RZ ;  /* 0x00000004f4067824 */ /* 0x040fe400078e00ff */
        /* <DEDUP_REMOVED lines=43> */
.L_x_241:
[----:B---3--:R-:W-:Y:S05]  /*37e0*/  BSYNC B0 ;  /* 0x0000000000007941 */ /* 0x008fea0003800000 */
.L_x_240:
        /* <DEDUP_REMOVED lines=19> */
.L_x_243:
[----:B------:R-:W-:Y:S05]  /*3920*/  BSYNC B0 ;  /* 0x0000000000007941 */ /* 0x000fea0003800000 */
.L_x_242:
[----:B------:R-:W0:Y:S01]  /*3930*/  LDGDEPBAR ;  /* 0x00000000000079af */ /* 0x000e220000000000 */
[----:B------:R-:W-:Y:S02]  /*3940*/  ULDC.64 UR40, c[0x0][0x318] ;  /* 0x0000c60000287ab9 */ /* 0x000fe40000000a00 */
[----:B------:R-:W-:Y:S02]  /*3950*/  UISETP.NE.U32.AND UP1, UPT, URZ, UR40, UPT ;  /* 0x000000283f00728c */ /* 0x000fe4000bf25070 */
[----:B------:R-:W-:Y:S02]  /*3960*/  USHF.R.S32.HI UR6, URZ, 0x1f, UR55 ;  /* 0x0000001f3f067899 */ /* 0x000fe40008011437 */
        /* <DEDUP_REMOVED lines=13> */
[----:B-1----:R-:W-:-:S05]  /*3a40*/  IMAD.U32 R4, RZ, RZ, UR40 ;  /* 0x00000028ff047e24 */ /* 0x002fca000f8e00ff */
[----:B------:R-:W-:-:S05]  /*3a50*/  IMAD.U32 R5, RZ, RZ, UR41 ;  /* 0x00000029ff057e24 */ /* 0x000fca000f8e00ff */
[----:B--2---:R-:W2:Y:S01]  /*3a60*/  @P1 LDG.E R4, [R4.64] ;  /* 0x0000002604041981 */ /* 0x004ea2000c1e1900 */
[----:B---34-:R-:W2:Y:S01]  /*3a70*/  @P1 MUFU.RCP R0, c[0x0][0x238] ;  /* 0x00008e0000001b08 */ /* 0x018ea20000001000 */
[----:B------:R-:W-:Y:S01]  /*3a80*/  IMAD.SHL.U32 R3, R16, 0x2, RZ ;  /* 0x0000000210037824 */ /* 0x000fe200078e00ff */
[----:B------:R-:W-:Y:S01]  /*3a90*/  LEA.HI R166, R166, R16, RZ, 0x7 ;  /* 0x00000010a6a67211 */ /* 0x000fe200078f38ff */
[----:B------:R1:W3:Y:S01]  /*3aa0*/  LDSM.16.M88.4 R116, [R150+0x8000] ;  /* 0x008000009674783b */ /* 0x0002e20000000200 */
[----:B------:R-:W-:Y:S01]  /*3ab0*/  IMAD.MOV.U32 R237, RZ, RZ, R198 ;  /* 0x000000ffffed7224 */ /* 0x000fe200078e00c6 */
[----:B------:R-:W-:Y:S01]  /*3ac0*/  CS2R R94, SRZ ;  /* 0x00000000005e7805 */ /* 0x000fe2000001ff00 */
[----:B------:R-:W-:Y:S01]  /*3ad0*/  SHF.R.S32.HI R166, RZ, 0x7, R166 ;  /* 0x00000007ffa67819 */ /* 0x000fe200000114a6 */
[----:B------:R1:W4:Y:S01]  /*3ae0*/  LDSM.16.M88.4 R120, [R150+0x8400] ;  /* 0x008400009678783b */ /* 0x0003220000000200 */
[----:B------:R-:W-:Y:S01]  /*3af0*/  LOP3.LUT R3, R3, 0x6, RZ, 0xc0, !PT ;  /* 0x0000000603037812 */ /* 0x000fe200078ec0ff */
[----:B------:R-:W-:Y:S01]  /*3b00*/  CS2R R92, SRZ ;  /* 0x00000000005c7805 */ /* 0x000fe2000001ff00 */
[----:B------:R-:W-:Y:S01]  /*3b10*/  CS2R R98, SRZ ;  /* 0x0000000000627805 */ /* 0x000fe2000001ff00 */
[----:B------:R1:W1:Y:S01]  /*3b20*/  LDSM.16.M88.4 R124, [R150+0x8800] ;  /* 0x00880000967c783b */ /* 0x0002620000000200 */
[----:B------:R-:W-:Y:S01]  /*3b30*/  CS2R R96, SRZ ;  /* 0x0000000000607805 */ /* 0x000fe2000001ff00 */
[----:B------:R-:W-:Y:S01]  /*3b40*/  IMAD R166, R166, 0x40, R3 ;  /* 0x00000040a6a67824 */ /* 0x000fe200078e0203 */
[----:B------:R-:W-:Y:S01]  /*3b50*/  IADD3 R3, R155, 0x1000, RZ ;  /* 0x000010009b037810 */ /* 0x000fe20007ffe0ff */
[----:B------:R1:W1:Y:S01]  /*3b60*/  LDSM.16.M88.4 R128, [R150+0x8c00] ;  /* 0x008c00009680783b */ /* 0x0002620000000200 */
[----:B------:R-:W-:Y:S01]  /*3b70*/  CS2R R90, SRZ ;  /* 0x00000000005a7805 */ /* 0x000fe2000001ff00 */
[----:B------:R-:W-:Y:S01]  /*3b80*/  CS2R R88, SRZ ;  /* 0x0000000000587805 */ /* 0x000fe2000001ff00 */
[----:B------:R-:W-:Y:S01]  /*3b90*/  SEL R3, R3, R155, !P0 ;  /* 0x0000009b03037207 */ /* 0x000fe20004000000 */
[----:B------:R1:W1:Y:S01]  /*3ba0*/  LDSM.16.M88.4 R132, [R149+0x8000] ;  /* 0x008000009584783b */ /* 0x0002620000000200 */
[----:B------:R-:W-:Y:S01]  /*3bb0*/  CS2R R86, SRZ ;  /* 0x0000000000567805 */ /* 0x000fe2000001ff00 */
[----:B------:R-:W-:Y:S01]  /*3bc0*/  CS2R R84, SRZ ;  /* 0x0000000000547805 */ /* 0x000fe2000001ff00 */
[----:B------:R-:W-:Y:S01]  /*3bd0*/  CS2R R78, SRZ ;  /* 0x00000000004e7805 */ /* 0x000fe2000001ff00 */
        /* <DEDUP_REMOVED lines=10> */
[----:B------:R-:W-:Y:S01]  /*3c80*/  IMAD.SHL.U32 R3, R3, 0x2, RZ ;  /* 0x0000000203037824 */ /* 0x000fe200078e00ff */
[C---:B------:R-:W-:Y:S01]  /*3c90*/  SHF.L.U64.HI R246, R244.reuse, 0x2, R13 ;  /* 0x00000002f4f67819 */ /* 0x040fe2000001020d */
[----:B------:R-:W-:Y:S01]  /*3ca0*/  UMOV UR4, URZ ;  /* 0x0000003f00047c82 */ /* 0x000fe20008000000 */
[----:B------:R-:W-:Y:S01]  /*3cb0*/  SHF.L.U32 R247, R244, 0x2, RZ ;  /* 0x00000002f4f77819 */ /* 0x000fe200000006ff */
[----:B------:R-:W-:Y:S01]  /*3cc0*/  ULDC UR14, c[0x0][0x2e4] ;  /* 0x0000b900000e7ab9 */ /* 0x000fe20000000800 */
[----:B--2---:R-:W-:-:S02]  /*3cd0*/  @P1 FMUL.FTZ R4, R4, R0 ;  /* 0x0000000004041220 */ /* 0x004fc40000410000 */
[----:B------:R-:W-:Y:S02]  /*3ce0*/  IMAD.U32 R0, RZ, RZ, UR20 ;  /* 0x00000014ff007e24 */ /* 0x000fe4000f8e00ff */
[----:B------:R-:W2:Y:S03]  /*3cf0*/  @P1 R2UR UR6, R4 ;  /* 0x00000000040613c2 */ /* 0x000ea600000e0000 */
[----:B------:R-:W-:Y:S02]  /*3d00*/  LEA R166, R0, R166, 0x7 ;  /* 0x000000a600a67211 */ /* 0x000fe400078e38ff */
[----:B------:R-:W-:-:S04]  /*3d10*/  IADD3 R0, R156, 0x1000, RZ ;  /* 0x000010009c007810 */ /* 0x000fc80007ffe0ff */
[----:B------:R-:W-:-:S05]  /*3d20*/  SEL R0, R0, R156, !P0 ;  /* 0x0000009c00007207 */ /* 0x000fca0004000000 */
[----:B------:R-:W-:Y:S01]  /*3d30*/  IMAD.SHL.U32 R148, R0, 0x2, RZ ;  /* 0x0000000200947824 */ /* 0x000fe200078e00ff */
[----:B------:R-:W-:-:S05]  /*3d40*/  IADD3 R0, R244, -0x80, RZ ;  /* 0xffffff80f4007810 */ /* 0x000fca0007ffe0ff */
[----:B------:R-:W-:Y:S01]  /*3d50*/  IMAD.SHL.U32 R245, R0, 0x4, RZ ;  /* 0x0000000400f57824 */ /* 0x000fe200078e00ff */
[----:B-1234-:R-:W-:Y:S02]  /*3d60*/  @UP1 UMOV UR4, UR6 ;  /* 0x0000000600041c82 */ /* 0x01efe40008000000 */
.L_x_248:
[----:B------:R-:W-:Y:S01]  /*3d70*/  USHF.L.U32 UR11, UR20, 0x7, URZ ;  /* 0x00000007140b7899 */ /* 0x000fe2000800063f */
[----:B------:R-:W-:Y:S01]  /*3d80*/  IADD3 R0, R244, -UR8, -R166 ;  /* 0x80000008f4007c10 */ /* 0x000fe2000fffe8a6 */
[----:B------:R-:W-:Y:S01]  /*3d90*/  ULDC UR9, c[0x0][0x2e8] ;  /* 0x0000ba0000097ab9 */ /* 0x000fe20000000800 */
[----:B------:R-:W0:Y:S01]  /*3da0*/  LDGDEPBAR ;  /* 0x00000000000079af */ /* 0x000e220000000000 */
[----:B------:R-:W-:Y:S01]  /*3db0*/  UIADD3 UR10, UR11, UR8, URZ ;  /* 0x000000080b0a7290 */ /* 0x000fe2000fffe03f */
[----:B------:R-:W-:Y:S01]  /*3dc0*/  IADD3 R0, R0, UR5, RZ ;  /* 0x0000000500007c10 */ /* 0x000fe2000fffe0ff */
[----:B------:R-:W-:Y:S02]  /*3dd0*/  IMAD.IADD R112, R154, 0x1, R148 ;  /* 0x000000019a707824 */ /* 0x000fe400078e0294 */
[----:B------:R-:W-:Y:S04]  /*3de0*/  UIADD3 UR6, -UR5, 0x80, UR10 ;  /* 0x0000008005067890 */ /* 0x000fe8000fffe10a */
[----:B------:R-:W-:Y:S02]  /*3df0*/  UIADD3 UR9, UR6, -UR9, URZ ;  /* 0x8000000906097290 */ /* 0x000fe4000fffe03f */
[----:B------:R-:W-:Y:S04]  /*3e00*/  USHF.L.U32 UR6, UR7, 0x7, URZ ;  /* 0x0000000707067899 */ /* 0x000fe8000800063f */
[----:B------:R-:W-:Y:S02]  /*3e10*/  UISETP.GE.AND UP0, UPT, UR6, UR9, UPT ;  /* 0x000000090600728c */ /* 0x000fe4000bf06270 */
[----:B------:R-:W-:Y:S01]  /*3e20*/  IADD3 R0, R0, UR6, RZ ;  /* 0x0000000600007c10 */ /* 0x000fe2000fffe0ff */
[----:B------:R-:W-:Y:S03]  /*3e30*/  ULDC UR9, c[0x0][0x2e4] ;  /* 0x0000b90000097ab9 */ /* 0x000fe60000000800 */
[----:B------:R-:W-:Y:S02]  /*3e40*/  IABS R5, R0 ;  /* 0x0000000000057213 */ /* 0x000fe40000000000 */
[C---:B------:R-:W-:Y:S01]  /*3e50*/  IADD3 R4, R0.reuse, -0x1, RZ ;  /* 0xffffffff00047810 */ /* 0x040fe20007ffe0ff */
[----:B------:R-:W-:Y:S04]  /*3e60*/  DEPBAR.LE SB0, 0x0 ;  /* 0x000080000000791a */ /* 0x000fe80000000000 */
[----:B------:R-:W-:Y:S01]  /*3e70*/  IMAD.MOV.U32 R6, RZ, RZ, R5 ;  /* 0x000000ffff067224 */ /* 0x000fe200078e0005 */
[----:B------:R-:W-:Y:S01]  /*3e80*/  BAR.SYNC.DEFER_BLOCKING 0x0 ;  /* 0x0000000000007b1d */ /* 0x000fe20000010000 */
[----:B------:R-:W-:Y:S02]  /*3e90*/  IADD3 R52, R0, -0x11, RZ ;  /* 0xffffffef00347810 */ /* 0x000fe40007ffe0ff */
[----:B------:R-:W-:Y:S02]  /*3ea0*/  ISETP.GE.AND P1, PT, R4, RZ, PT ;  /* 0x000000ff0400720c */ /* 0x000fe40003f26270 */
[C---:B------:R-:W-:Y:S01]  /*3eb0*/  IADD3 R53, R0.reuse, 0x30, RZ ;  /* 0x0000003000357810 */ /* 0x040fe20007ffe0ff */
[----:B------:R1:W-:Y:S01]  /*3ec0*/  I2F R192, R6 ;  /* 0x0000000600c07306 */ /* 0x0003e20000201400 */
[C---:B------:R-:W-:Y:S02]  /*3ed0*/  IADD3 R5, R0.reuse, 0x8, RZ ;  /* 0x0000000800057810 */ /* 0x040fe40007ffe0ff */
[C---:B------:R-:W-:Y:S02]  /*3ee0*/  IADD3 R7, R0.reuse, 0x47, RZ ;  /* 0x0000004700077810 */ /* 0x040fe40007ffe0ff */
[----:B------:R-:W-:Y:S02]  /*3ef0*/  ISETP.GE.AND P0, PT, R5, RZ, PT ;  /* 0x000000ff0500720c */ /* 0x000fe40003f06270 */
[C---:B------:R-:W-:Y:S02]  /*3f00*/  IADD3 R8, R0.reuse, 0x48, RZ ;  /* 0x0000004800087810 */ /* 0x040fe40007ffe0ff */
[C---:B------:R-:W-:Y:S02]  /*3f10*/  IADD3 R9, R0.reuse, 0x40, RZ ;  /* 0x0000004000097810 */ /* 0x040fe40007ffe0ff */
[C---:B------:R-:W-:Y:S02]  /*3f20*/  @!P1 IADD3 R4, -R0.reuse, 0x1, RZ ;  /* 0x0000000100049810 */ /* 0x040fe40007ffe1ff */
[C---:B------:R-:W-:Y:S02]  /*3f30*/  IADD3 R20, R0.reuse, 0x3f, RZ ;  /* 0x0000003f00147810 */ /* 0x040fe40007ffe0ff */
[----:B------:R2:W3:Y:S01]  /*3f40*/  I2F R191, R4 ;  /* 0x0000000400bf7306 */ /* 0x0004e20000201400 */
[C---:B------:R-:W-:Y:S02]  /*3f50*/  IADD3 R21, R0.reuse, 0x38, RZ ;  /* 0x0000003800157810 */ /* 0x040fe40007ffe0ff */
[C---:B------:R-:W-:Y:S01]  /*3f60*/  @!P0 IADD3 R5, -R0.reuse, -0x8, RZ ;  /* 0xfffffff800058810 */ /* 0x040fe20007ffe1ff */
[----:B------:R-:W-:Y:S01]  /*3f70*/  LDSM.16.M88.4 R64, [R148] ;  /* 0x000000009440783b */ /* 0x000fe20000000200 */
[----:B------:R-:W-:Y:S02]  /*3f80*/  ISETP.GE.AND P0, PT, R7, RZ, PT ;  /* 0x000000ff0700720c */ /* 0x000fe40003f06270 */
[C---:B------:R-:W-:Y:S02]  /*3f90*/  IADD3 R24, R0.reuse, 0x37, RZ ;  /* 0x0000003700187810 */ /* 0x040fe40007ffe0ff */
[C---:B-1----:R-:W-:Y:S01]  /*3fa0*/  IADD3 R6, R0.reuse, 0x7, RZ ;  /* 0x0000000700067810 */ /* 0x042fe20007ffe0ff */
[----:B------:R1:W4:Y:S01]  /*3fb0*/  I2F R197, R5 ;  /* 0x0000000500c57306 */ /* 0x0003220000201400 */
[----:B------:R-:W-:Y:S01]  /*3fc0*/  IADD3 R36, R0, -0x8, RZ ;  /* 0xfffffff800247810 */ /* 0x000fe20007ffe0ff */
[----:B------:R-:W3:Y:S01]  /*3fd0*/  LDSM.16.M88.4 R16, [R150+0x6000] ;  /* 0x006000009610783b */ /* 0x000ee20000000200 */
[----:B------:R-:W-:Y:S02]  /*3fe0*/  ISETP.GE.AND P1, PT, R6, RZ, PT ;  /* 0x000000ff0600720c */ /* 0x000fe40003f26270 */
[C---:B------:R-:W-:Y:S02]  /*3ff0*/  IADD3 R37, R0.reuse, -0x9, RZ ;  /* 0xfffffff700257810 */ /* 0x040fe40007ffe0ff */
[C---:B------:R-:W-:Y:S02]  /*4000*/  IADD3 R40, R0.reuse, -0x10, RZ ;  /* 0xfffffff000287810 */ /* 0x040fe40007ffe0ff */
[C---:B------:R-:W-:Y:S01]  /*4010*/  @!P0 IADD3 R7, -R0.reuse, -0x47, RZ ;  /* 0xffffffb900078810 */ /* 0x040fe20007ffe1ff */
[----:B------:R-:W3:Y:S01]  /*4020*/  LDSM.16.M88.4 R60, [R148+0x1000] ;  /* 0x00100000943c783b */ /* 0x000ee20000000200 */
[----:B------:R-:W-:Y:S02]  /*4030*/  ISETP.GE.AND P0, PT, R9, RZ, PT ;  /* 0x000000ff0900720c */ /* 0x000fe40003f06270 */
[----:B------:R-:W-:Y:S01]  /*4040*/  I2F R200, R7 ;  /* 0x0000000700c87306 */ /* 0x000fe20000201400 */
[C---:B------:R-:W-:Y:S02]  /*4050*/  IADD3 R168, R0.reuse, -0x18, RZ ;  /* 0xffffffe800a87810 */ /* 0x040fe40007ffe0ff */
[C---:B------:R-:W-:Y:S02]  /*4060*/  @!P1 IADD3 R6, -R0.reuse, -0x7, RZ ;  /* 0xfffffff900069810 */ /* 0x040fe40007ffe1ff */
[----:B--2---:R-:W-:Y:S01]  /*4070*/  IADD3 R4, P1, R247, UR18, RZ ;  /* 0x00000012f7047c10 */ /* 0x004fe2000ff3e0ff */
[----:B------:R-:W2:Y:S01]  /*4080*/  LDSM.16.M88.4 R32, [R150+0x6400] ;  /* 0x006400009620783b */ /* 0x000ea20000000200 */
[C---:B------:R-:W-:Y:S02]  /*4090*/  IADD3 R169, R0.reuse, 0x27, RZ ;  /* 0x0000002700a97810 */ /* 0x040fe40007ffe0ff */
[----:B------:R-:W-:Y:S01]  /*40a0*/  IADD3 R167, R0, 0x28, RZ ;  /* 0x0000002800a77810 */ /* 0x000fe20007ffe0ff */
[----:B------:R3:W2:Y:S01]  /*40b0*/  I2F R196, R6 ;  /* 0x0000000600c47306 */ /* 0x0006a20000201400 */
[----:B-1----:R-:W-:Y:S02]  /*40c0*/  IADD3.X R5, R246, UR17, RZ, P1, !PT ;  /* 0x00000011f6057c10 */ /* 0x002fe40008ffe4ff */
[----:B------:R-:W-:Y:S01]  /*40d0*/  ISETP.GE.AND P1, PT, R8, RZ, PT ;  /* 0x000000ff0800720c */ /* 0x000fe20003f26270 */
[----:B------:R-:W1:Y:S01]  /*40e0*/  LDSM.16.M88.4 R48, [R150+0x6800] ;  /* 0x006800009630783b */ /* 0x000e620000000200 */
[C---:B------:R-:W-:Y:S02]  /*40f0*/  @!P0 IADD3 R9, -R0.reuse, -0x40, RZ ;  /* 0xffffffc000098810 */ /* 0x040fe40007ffe1ff */
[----:B------:R-:W-:Y:S02]  /*4100*/  ISETP.GE.AND P0, PT, R21, RZ, PT ;  /* 0x000000ff1500720c */ /* 0x000fe40003f06270 */
[C---:B------:R-:W-:Y:S01]  /*4110*/  IADD3 R165, R0.reuse, 0x2f, RZ ;  /* 0x0000002f00a57810 */ /* 0x040fe20007ffe0ff */
[----:B------:R-:W-:Y:S01]  /*4120*/  I2F R180, R9 ;  /* 0x0000000900b47306 */ /* 0x000fe20000201400 */
[C---:B------:R-:W-:Y:S01]  /*4130*/  IADD3 R170, R0.reuse, 0x10, RZ ;  /* 0x0000001000aa7810 */ /* 0x040fe20007ffe0ff */
[----:B-----5:R3:W5:Y:S01]  /*4140*/  LDG.E R164, [R4.64] ;  /* 0x0000002604a47981 */ /* 0x020762000c1e1900 */
[C---:B------:R-:W-:Y:S02]  /*4150*/  IADD3 R171, R0.reuse, 0xf, RZ ;  /* 0x0000000f00ab7810 */ /* 0x040fe40007ffe0ff */
[C---:B------:R-:W-:Y:S01]  /*4160*/  IADD3 R172, R0.reuse, -0x38, RZ ;  /* 0xffffffc800ac7810 */ /* 0x040fe20007ffe0ff */
[----:B------:R3:W5:Y:S01]  /*4170*/  LDG.E R163, [R4.64+0x20] ;  /* 0x0000202604a37981 */ /* 0x000762000c1e1900 */
[----:B------:R-:W-:Y:S02]  /*4180*/  @!P1 IADD3 R8, -R0, -0x48, RZ ;  /* 0xffffffb800089810 */ /* 0x000fe40007ffe1ff */
[----:B------:R-:W-:Y:S01]  /*4190*/  ISETP.GE.AND P1, PT, R20, RZ, PT ;  /* 0x000000ff1400720c */ /* 0x000fe20003f26270 */
[----:B------:R3:W5:Y:S01]  /*41a0*/  LDG.E R162, [R4.64+0x100] ;  /* 0x0001002604a27981 */ /* 0x000762000c1e1900 */
[----:B------:R1:W1:Y:S01]  /*41b0*/  I2F R199, R8 ;  /* 0x0000000800c77306 */ /* 0x0002620000201400 */
[----:B------:R-:W-:Y:S02]  /*41c0*/  @!P0 IADD3 R21, -R0, -0x38, RZ ;  /* 0xffffffc800158810 */ /* 0x000fe40007ffe1ff */
[----:B------:R3:W5:Y:S01]  /*41d0*/  LDG.E R161, [R4.64+0x120] ;  /* 0x0001202604a17981 */ /* 0x000762000c1e1900 */
[----:B------:R-:W-:Y:S02]  /*41e0*/  ISETP.GE.AND P0, PT, R36, RZ, PT ;  /* 0x000000ff2400720c */ /* 0x000fe40003f06270 */
[----:B------:R-:W-:Y:S01]  /*41f0*/  IADD3 R173, R0, -0x39, RZ ;  /* 0xffffffc700ad7810 */ /* 0x000fe20007ffe0ff */
[----:B------:R-:W2:Y:S01]  /*4200*/  LDSM.16.M88.4 R100, [R150+0x6c00] ;  /* 0x006c00009664783b */ /* 0x000ea20000000200 */
[----:B------:R-:W-:Y:S02]  /*4210*/  ISETP.GE.AND P3, PT, R172, RZ, PT ;  /* 0x000000ffac00720c */ /* 0x000fe40003f66270 */
[----:B------:R-:W-:Y:S01]  /*4220*/  I2F R190, R21 ;  /* 0x0000001500be7306 */ /* 0x000fe20000201400 */
[----:B------:R-:W-:Y:S02]  /*4230*/  @!P1 IADD3 R20, -R0, -0x3f, RZ ;  /* 0xffffffc100149810 */ /* 0x000fe40007ffe1ff */
[----:B------:R-:W-:Y:S02]  /*4240*/  ISETP.GE.AND P1, PT, R24, RZ, PT ;  /* 0x000000ff1800720c */ /* 0x000fe40003f26270 */
[----:B------:R-:W-:Y:S01]  /*4250*/  LDSM.16.M88.4 R104, [R112] ;  /* 0x000000007068783b */ /* 0x000fe20000000200 */
[----:B------:R-:W-:Y:S02]  /*4260*/  ISETP.GE.AND P2, PT, R173, RZ, PT ;  /* 0x000000ffad00720c */ /* 0x000fe40003f46270 */
[----:B------:R-:W-:Y:S02]  /*4270*/  @!P0 IADD3 R36, -R0, 0x8, RZ ;  /* 0x0000000800248810 */ /* 0x000fe40007ffe1ff */
[----:B------:R2:W2:Y:S01]  /*4280*/  I2F R179, R20 ;  /* 0x0000001400b37306 */ /* 0x0004a20000201400 */
[----:B------:R-:W-:Y:S02]  /*4290*/  ISETP.GE.AND P0, PT, R40, RZ, PT ;  /* 0x000000ff2800720c */ /* 0x000fe40003f06270 */
[----:B------:R-:W4:Y:S01]  /*42a0*/  LDSM.16.M88.4 R108, [R149+0x6000] ;  /* 0x00600000956c783b */ /* 0x000f220000000200 */
[C---:B------:R-:W-:Y:S02]  /*42b0*/  @!P3 IADD3 R172, -R0.reuse, 0x38, RZ ;  /* 0x0000003800acb810 */ /* 0x040fe40007ffe1ff */
[C---:B------:R-:W-:Y:S01]  /*42c0*/  @!P1 IADD3 R24, -R0.reuse, -0x37, RZ ;  /* 0xffffffc900189810 */ /* 0x040fe20007ffe1ff */
[-C--:B---3--:R-:W-:Y:S03]  /*42d0*/  HMMA.16816.F32 R4, R64, R16.reuse, RZ ;  /* 0x000000104004723c */ /* 0x088fe600000018ff */
[----:B------:R3:W2:Y:S01]  /*42e0*/  I2F R189, R24 ;  /* 0x0000001800bd7306 */ /* 0x0006a20000201400 */
[----:B------:R-:W4:Y:S01]  /*42f0*/  LDSM.16.M88.4 R112, [R112+0x1000] ;  /* 0x001000007070783b */ /* 0x000f220000000200 */
[----:B------:R-:W-:Y:S02]  /*4300*/  ISETP.GE.AND P1, PT, R37, RZ, PT ;  /* 0x000000ff2500720c */ /* 0x000fe40003f26270 */
[C---:B------:R-:W-:Y:S01]  /*4310*/  @!P0 IADD3 R40, -R0.reuse, 0x10, RZ ;  /* 0x0000001000288810 */ /* 0x040fe20007ffe1ff */
[C---:B-1----:R-:W-:Y:S02]  /*4320*/  HMMA.16816.F32 R8, R60.reuse, R16, RZ ;  /* 0x000000103c08723c */ /* 0x042fe400000018ff */
[----:B------:R-:W-:Y:S03]  /*4330*/  ISETP.GE.AND P0, PT, R53, RZ, PT ;  /* 0x000000ff3500720c */ /* 0x000fe60003f06270 */
[----:B------:R-:W1:Y:S01]  /*4340*/  I2F R184, R36 ;  /* 0x0000002400b87306 */ /* 0x000e620000201400 */
[C---:B------:R-:W-:Y:S02]  /*4350*/  @!P2 IADD3 R173, -R0.reuse, 0x39, RZ ;  /* 0x0000003900ada810 */ /* 0x040fe40007ffe1ff */
[-C--:B------:R-:W-:Y:S04]  /*4360*/  HMMA.16816.F32 R12, R60, R18.reuse, RZ ;  /* 0x000000123c0c723c */ /* 0x080fe800000018ff */
[----:B------:R-:W-:Y:S02]  /*4370*/  @!P1 IADD3 R37, -R0, 0x9, RZ ;  /* 0x0000000900259810 */ /* 0x000fe40007ffe1ff */
[----:B------:R-:W-:Y:S02]  /*4380*/  ISETP.GE.AND P1, PT, R52, RZ, PT ;  /* 0x000000ff3400720c */ /* 0x000fe40003f26270 */
[----:B------:R1:W1:Y:S01]  /*4390*/  I2F R182, R37 ;  /* 0x0000002500b67306 */ /* 0x0002620000201400 */
[C---:B------:R-:W-:Y:S01]  /*43a0*/  @!P0 IADD3 R53, -R0.reuse, -0x30, RZ ;  /* 0xffffffd000358810 */ /* 0x040fe20007ffe1ff */
[C---:B------:R-:W-:Y:S02]  /*43b0*/  HMMA.16816.F32 R16, R64.reuse, R18, RZ ;  /* 0x000000124010723c */ /* 0x040fe400000018ff */
[----:B------:R-:W-:Y:S06]  /*43c0*/  ISETP.GE.AND P0, PT, R167, RZ, PT ;  /* 0x000000ffa700720c */ /* 0x000fec0003f06270 */
[-C--:B--2---:R-:W-:Y:S01]  /*43d0*/  HMMA.16816.F32 R20, R64, R32.reuse, RZ ;  /* 0x000000204014723c */ /* 0x084fe200000018ff */
[----:B------:R2:W1:Y:S03]  /*43e0*/  I2F R195, R40 ;  /* 0x0000002800c37306 */ /* 0x0004660000201400 */
[C---:B------:R-:W-:Y:S02]  /*43f0*/  @!P1 IADD3 R52, -R0.reuse, 0x11, RZ ;  /* 0x0000001100349810 */ /* 0x040fe40007ffe1ff */
[----:B------:R-:W-:Y:S02]  /*4400*/  ISETP.GE.AND P1, PT, R165, RZ, PT ;  /* 0x000000ffa500720c */ /* 0x000fe40003f26270 */
[C---:B---3--:R-:W-:Y:S03]  /*4410*/  HMMA.16816.F32 R24, R60.reuse, R32, RZ ;  /* 0x000000203c18723c */ /* 0x048fe600000018ff */
[----:B------:R-:W3:Y:S01]  /*4420*/  I2F R194, R52 ;  /* 0x0000003400c27306 */ /* 0x000ee20000201400 */
[----:B------:R-:W-:Y:S02]  /*4430*/  @!P0 IADD3 R167, -R0, -0x28, RZ ;  /* 0xffffffd800a78810 */ /* 0x000fe40007ffe1ff */
[----:B------:R-:W-:Y:S02]  /*4440*/  ISETP.GE.AND P0, PT, R168, RZ, PT ;  /* 0x000000ffa800720c */ /* 0x000fe40003f06270 */
[-C--:B------:R-:W-:Y:S04]  /*4450*/  HMMA.16816.F32 R28, R60, R34.reuse, RZ ;  /* 0x000000223c1c723c */ /* 0x080fe800000018ff */
[C---:B------:R-:W-:Y:S01]  /*4460*/  @!P1 IADD3 R165, -R0.reuse, -0x2f, RZ ;  /* 0xffffffd100a59810 */ /* 0x040fe20007ffe1ff */
[----:B------:R-:W3:Y:S01]  /*4470*/  I2F R185, R53 ;  /* 0x0000003500b97306 */ /* 0x000ee20000201400 */
[----:B------:R-:W-:Y:S02]  /*4480*/  ISETP.GE.AND P1, PT, R169, RZ, PT ;  /* 0x000000ffa900720c */ /* 0x000fe40003f26270 */
[C---:B------:R-:W-:Y:S04]  /*4490*/  HMMA.16816.F32 R32, R64.reuse, R34, RZ ;  /* 0x000000224020723c */ /* 0x040fe800000018ff */
[C---:B------:R-:W-:Y:S03]  /*44a0*/  @!P0 IADD3 R168, -R0.reuse, 0x18, RZ ;  /* 0x0000001800a88810 */ /* 0x040fe60007ffe1ff */
[----:B------:R3:W-:Y:S01]  /*44b0*/  I2F R193, R167 ;  /* 0x000000a700c17306 */ /* 0x0007e20000201400 */
[-C--:B-1----:R-:W-:Y:S04]  /*44c0*/  HMMA.16816.F32 R36, R64, R48.reuse, RZ ;  /* 0x000000304024723c */ /* 0x082fe800000018ff */
[C---:B------:R-:W-:Y:S04]  /*44d0*/  @!P1 IADD3 R169, -R0.reuse, -0x27, RZ ;  /* 0xffffffd900a99810 */ /* 0x040fe80007ffe1ff */
[C---:B--2---:R-:W-:Y:S01]  /*44e0*/  HMMA.16816.F32 R40, R60.reuse, R48, RZ ;  /* 0x000000303c28723c */ /* 0x044fe200000018ff */
[----:B------:R1:W2:Y:S07]  /*44f0*/  I2F R187, R165 ;  /* 0x000000a500bb7306 */ /* 0x0002ae0000201400 */
[-C--:B------:R-:W-:Y:S03]  /*4500*/  HMMA.16816.F32 R44, R60, R50.reuse, RZ ;  /* 0x000000323c2c723c */ /* 0x080fe600000018ff */
[----:B------:R2:W2:Y:S01]  /*4510*/  I2F R188, R169 ;  /* 0x000000a900bc7306 */ /* 0x0004a20000201400 */
[C---:B---3--:R-:W-:Y:S04]  /*4520*/  IADD3 R167, R0.reuse, -0x20, RZ ;  /* 0xffffffe000a77810 */ /* 0x048fe80007ffe0ff */
[C---:B------:R-:W-:Y:S02]  /*4530*/  HMMA.16816.F32 R48, R64.reuse, R50, RZ ;  /* 0x000000324030723c */ /* 0x040fe400000018ff */
[----:B------:R-:W-:Y:S03]  /*4540*/  ISETP.GE.AND P0, PT, R167, RZ, PT ;  /* 0x000000ffa700720c */ /* 0x000fe60003f06270 */
[----:B------:R3:W3:Y:S03]  /*4550*/  I2F R183, R168 ;  /* 0x000000a800b77306 */ /* 0x0006e60000201400 */
[-C--:B------:R-:W-:Y:S01]  /*4560*/  HMMA.16816.F32 R52, R64, R100.reuse, RZ ;  /* 0x000000644034723c */ /* 0x080fe200000018ff */
[C---:B-1----:R-:W-:Y:S04]  /*4570*/  IADD3 R165, R0.reuse, -0x19, RZ ;  /* 0xffffffe700a57810 */ /* 0x042fe80007ffe0ff */
[----:B------:R-:W-:Y:S02]  /*4580*/  ISETP.GE.AND P1, PT, R165, RZ, PT ;  /* 0x000000ffa500720c */ /* 0x000fe40003f26270 */
[----:B------:R-:W-:Y:S01]  /*4590*/  I2F R172, R172 ;  /* 0x000000ac00ac7306 */ /* 0x000fe20000201400 */
[C---:B------:R-:W-:Y:S04]  /*45a0*/  HMMA.16816.F32 R56, R60.reuse, R100, RZ ;  /* 0x000000643c38723c */ /* 0x040fe800000018ff */
[C---:B------:R-:W-:Y:S02]  /*45b0*/  @!P0 IADD3 R167, -R0.reuse, 0x20, RZ ;  /* 0x0000002000a78810 */ /* 0x040fe40007ffe1ff */
[C---:B--2---:R-:W-:Y:S02]  /*45c0*/  IADD3 R169, R0.reuse, -0x31, RZ ;  /* 0xffffffcf00a97810 */ /* 0x044fe40007ffe0ff */
[-C--:B------:R-:W-:Y:S01]  /*45d0*/  HMMA.16816.F32 R60, R60, R102.reuse, RZ ;  /* 0x000000663c3c723c */ /* 0x080fe200000018ff */
[----:B------:R1:W-:Y:S01]  /*45e0*/  I2F R186, R167 ;  /* 0x000000a700ba7306 */ /* 0x0003e20000201400 */
[----:B------:R-:W-:Y:S02]  /*45f0*/  ISETP.GE.AND P4, PT, R169, RZ, PT ;  /* 0x000000ffa900720c */ /* 0x000fe40003f86270 */
[C---:B------:R-:W-:Y:S02]  /*4600*/  @!P1 IADD3 R165, -R0.reuse, 0x19, RZ ;  /* 0x0000001900a59810 */ /* 0x040fe40007ffe1ff */
[----:B---3--:R-:W-:Y:S02]  /*4610*/  IADD3 R168, R0, -0x30, RZ ;  /* 0xffffffd000a87810 */ /* 0x008fe40007ffe0ff */
[----:B------:R-:W-:Y:S01]  /*4620*/  HMMA.16816.F32 R64, R64, R102, RZ ;  /* 0x000000664040723c */ /* 0x000fe200000018ff */
[----:B------:R-:W2:Y:S01]  /*4630*/  LDSM.16.M88.4 R100, [R149+0x6400] ;  /* 0x006400009564783b */ /* 0x000ea20000000200 */
[----:B------:R-:W-:Y:S01]  /*4640*/  ISETP.GE.AND P5, PT, R168, RZ, PT ;  /* 0x000000ffa800720c */ /* 0x000fe20003fa6270 */
[----:B------:R3:W2:Y:S04]  /*4650*/  I2F R178, R165 ;  /* 0x000000a500b27306 */ /* 0x0006a80000201400 */
[C---:B------:R-:W-:Y:S01]  /*4660*/  @!P4 IADD3 R169, -R0.reuse, 0x31, RZ ;  /* 0x0000003100a9c810 */ /* 0x040fe20007ffe1ff */
[-C--:B----4-:R-:W-:Y:S05]  /*4670*/  HMMA.16816.F32 R4, R104, R108.reuse, R4 ;  /* 0x0000006c6804723c */ /* 0x090fea0000001804 */
[----:B------:R-:W-:Y:S02]  /*4680*/  I2F R169, R169 ;  /* 0x000000a900a97306 */ /* 0x000fe40000201400 */
[C---:B------:R-:W-:Y:S01]  /*4690*/  @!P5 IADD3 R168, -R0.reuse, 0x30, RZ ;  /* 0x0000003000a8d810 */ /* 0x040fe20007ffe1ff */
[C---:B------:R-:W-:Y:S04]  /*46a0*/  HMMA.16816.F32 R8, R112.reuse, R108, R8 ;  /* 0x0000006c7008723c */ /* 0x040fe80000001808 */
[C---:B-1----:R-:W-:Y:S03]  /*46b0*/  IADD3 R167, R0.reuse, 0x1f, RZ ;  /* 0x0000001f00a77810 */ /* 0x042fe60007ffe0ff */
[C---:B------:R-:W-:Y:S01]  /*46c0*/  IADD3 R109, R0.reuse, -0x21, RZ ;  /* 0xffffffdf006d7810 */ /* 0x040fe20007ffe0ff */
[-C--:B------:R-:W-:Y:S01]  /*46d0*/  HMMA.16816.F32 R12, R112, R110.reuse, R12 ;  /* 0x0000006e700c723c */ /* 0x080fe2000000180c */
[----:B------:R-:W-:Y:S02]  /*46e0*/  I2F R168, R168 ;  /* 0x000000a800a87306 */ /* 0x000fe40000201400 */
[----:B------:R-:W-:Y:S02]  /*46f0*/  ISETP.GE.AND P1, PT, R109, RZ, PT ;  /* 0x000000ff6d00720c */ /* 0x000fe40003f26270 */
[C---:B------:R-:W-:Y:S02]  /*4700*/  IADD3 R108, R0.reuse, 0x20, RZ ;  /* 0x00000020006c7810 */ /* 0x040fe40007ffe0ff */
[----:B---3--:R-:W-:Y:S01]  /*4710*/  IADD3 R165, R0, 0x18, RZ ;  /* 0x0000001800a57810 */ /* 0x008fe20007ffe0ff */
[----:B------:R-:W-:Y:S01]  /*4720*/  FFMA.FTZ R5, R191, -UR4, R5 ;  /* 0x80000004bf057c23 */ /* 0x000fe20008010005 */
[----:B------:R-:W-:Y:S01]  /*4730*/  ISETP.GE.AND P0, PT, R108, RZ, PT ;  /* 0x000000ff6c00720c */ /* 0x000fe20003f06270 */
[C---:B------:R-:W-:Y:S01]  /*4740*/  HMMA.16816.F32 R16, R104.reuse, R110, R16 ;  /* 0x0000006e6810723c */ /* 0x040fe20000001810 */
[----:B------:R-:W-:Y:S03]  /*4750*/  I2F R173, R173 ;  /* 0x000000ad00ad7306 */ /* 0x000fe60000201400 */
[----:B------:R-:W-:Y:S02]  /*4760*/  FFMA.FTZ R6, R197, -UR4, R6 ;  /* 0x80000004c5067c23 */ /* 0x000fe40008010006 */
[----:B------:R-:W-:Y:S01]  /*4770*/  FFMA.FTZ R7, R196, -UR4, R7 ;  /* 0x80000004c4077c23 */ /* 0x000fe20008010007 */
[----:B------:R-:W-:Y:S01]  /*4780*/  @!P1 IADD3 R109, -R0, 0x21, RZ ;  /* 0x00000021006d9810 */ /* 0x000fe20007ffe1ff */
[----:B------:R-:W-:Y:S01]  /*4790*/  FFMA.FTZ R4, R192, -UR4, R4 ;  /* 0x80000004c0047c23 */ /* 0x000fe20008010004 */
[-C--:B--2---:R-:W-:Y:S02]  /*47a0*/  HMMA.16816.F32 R20, R104, R100.reuse, R20 ;  /* 0x000000646814723c */ /* 0x084fe40000001814 */
[----:B------:R-:W1:Y:S01]  /*47b0*/  I2F R181, R109 ;  /* 0x0000006d00b57306 */ /* 0x000e620000201400 */
[----:B------:R-:W-:Y:S01]  /*47c0*/  FFMA.FTZ R11, R200, -UR4, R11 ;  /* 0x80000004c80b7c23 */ /* 0x000fe2000801000b */
[----:B------:R-:W-:Y:S01]  /*47d0*/  @!P0 IADD3 R108, -R0, -0x20, RZ ;  /* 0xffffffe0006c8810 */ /* 0x000fe20007ffe1ff */
[----:B------:R-:W-:Y:S01]  /*47e0*/  FFMA.FTZ R10, R199, -UR4, R10 ;  /* 0x80000004c70a7c23 */ /* 0x000fe2000801000a */
[----:B------:R-:W-:Y:S01]  /*47f0*/  ISETP.GE.AND P1, PT, R167, RZ, PT ;  /* 0x000000ffa700720c */ /* 0x000fe20003f26270 */
[C---:B------:R-:W-:Y:S01]  /*4800*/  FFMA.FTZ R8, R180.reuse, -UR4, R8 ;  /* 0x80000004b4087c23 */ /* 0x040fe20008010008 */
[C---:B------:R-:W-:Y:S04]  /*4810*/  HMMA.16816.F32 R24, R112.reuse, R100, R24 ;  /* 0x000000647018723c */ /* 0x040fe80000001818 */
[C---:B------:R-:W-:Y:S01]  /*4820*/  FFMA.FTZ R9, R179.reuse, -UR4, R9 ;  /* 0x80000004b3097c23 */ /* 0x040fe20008010009 */
[----:B------:R2:W3:Y:S01]  /*4830*/  I2F R176, R108 ;  /* 0x0000006c00b07306 */ /* 0x0004e20000201400 */
[----:B------:R-:W-:Y:S01]  /*4840*/  FFMA.FTZ R14, R180, -UR4, R14 ;  /* 0x80000004b40e7c23 */ /* 0x000fe2000801000e */
[----:B------:R-:W-:Y:S01]  /*4850*/  IADD3 R100, R0, 0x17, RZ ;  /* 0x0000001700647810 */ /* 0x000fe20007ffe0ff */
[----:B------:R-:W-:Y:S01]  /*4860*/  FFMA.FTZ R15, R179, -UR4, R15 ;  /* 0x80000004b30f7c23 */ /* 0x000fe2000801000f */
[-C--:B------:R-:W-:Y:S03]  /*4870*/  HMMA.16816.F32 R28, R112, R102.reuse, R28 ;  /* 0x00000066701c723c */ /* 0x080fe6000000181c */
[----:B------:R-:W-:Y:S01]  /*4880*/  FFMA.FTZ R12, R190, -UR4, R12 ;  /* 0x80000004be0c7c23 */ /* 0x000fe2000801000c */
[----:B------:R-:W-:Y:S01]  /*4890*/  @!P1 IADD3 R167, -R0, -0x1f, RZ ;  /* 0xffffffe100a79810 */ /* 0x000fe20007ffe1ff */
[----:B------:R-:W-:Y:S01]  /*48a0*/  FFMA.FTZ R13, R189, -UR4, R13 ;  /* 0x80000004bd0d7c23 */ /* 0x000fe2000801000d */
[----:B------:R-:W-:Y:S01]  /*48b0*/  ISETP.GE.AND P1, PT, R100, RZ, PT ;  /* 0x000000ff6400720c */ /* 0x000fe20003f26270 */
[----:B------:R-:W-:Y:S01]  /*48c0*/  FFMA.FTZ R19, R191, -UR4, R19 ;  /* 0x80000004bf137c23 */ /* 0x000fe20008010013 */
[C---:B------:R-:W-:Y:S01]  /*48d0*/  HMMA.16816.F32 R32, R104.reuse, R102, R32 ;  /* 0x000000666820723c */ /* 0x040fe20000001820 */
[----:B------:R4:W1:Y:S03]  /*48e0*/  I2F R175, R167 ;  /* 0x000000a700af7306 */ /* 0x0008660000201400 */
[----:B------:R-:W-:Y:S01]  /*48f0*/  FFMA.FTZ R18, R192, -UR4, R18 ;  /* 0x80000004c0127c23 */ /* 0x000fe20008010012 */
[----:B------:R-:W-:Y:S01]  /*4900*/  ISETP.GE.AND P0, PT, R165, RZ, PT ;  /* 0x000000ffa500720c */ /* 0x000fe20003f06270 */
[----:B------:R-:W-:Y:S02]  /*4910*/  FFMA.FTZ R16, R184, -UR4, R16 ;  /* 0x80000004b8107c23 */ /* 0x000fe40008010010 */
[----:B------:R-:W-:Y:S04]  /*4920*/  FFMA.FTZ R17, R182, -UR4, R17 ;  /* 0x80000004b6117c23 */ /* 0x000fe80008010011 */
[----:B------:R-:W-:Y:S01]  /*4930*/  FFMA.FTZ R22, R184, -UR4, R22 ;  /* 0x80000004b8167c23 */ /* 0x000fe20008010016 */
[----:B--2---:R-:W2:Y:S01]  /*4940*/  LDSM.16.M88.4 R108, [R149+0x6800] ;  /* 0x00680000956c783b */ /* 0x004ea20000000200 */
[----:B------:R-:W-:Y:S01]  /*4950*/  FFMA.FTZ R23, R182, -UR4, R23 ;  /* 0x80000004b6177c23 */ /* 0x000fe20008010017 */
[----:B------:R-:W-:Y:S01]  /*4960*/  @!P1 IADD3 R100, -R0, -0x17, RZ ;  /* 0xffffffe900649810 */ /* 0x000fe20007ffe1ff */
[----:B------:R-:W-:Y:S01]  /*4970*/  FFMA.FTZ R20, R195, -UR4, R20 ;  /* 0x80000004c3147c23 */ /* 0x000fe20008010014 */
[----:B------:R-:W-:Y:S01]  /*4980*/  ISETP.GE.AND P1, PT, R170, RZ, PT ;  /* 0x000000ffaa00720c */ /* 0x000fe20003f26270 */
[----:B------:R-:W-:Y:S01]  /*4990*/  FFMA.FTZ R21, R194, -UR4, R21 ;  /* 0x80000004c2157c23 */ /* 0x000fe20008010015 */
[----:B------:R1:W-:Y:S01]  /*49a0*/  I2F R174, R100 ;  /* 0x0000006400ae7306 */ /* 0x0003e20000201400 */
[----:B------:R-:W-:Y:S01]  /*49b0*/  FFMA.FTZ R26, R190, -UR4, R26 ;  /* 0x80000004be1a7c23 */ /* 0x000fe2000801001a */
[C---:B------:R-:W-:Y:S01]  /*49c0*/  @!P0 IADD3 R165, -R0.reuse, -0x18, RZ ;  /* 0xffffffe800a58810 */ /* 0x040fe20007ffe1ff */
[----:B------:R-:W-:Y:S02]  /*49d0*/  FFMA.FTZ R27, R189, -UR4, R27 ;  /* 0x80000004bd1b7c23 */ /* 0x000fe4000801001b */
[----:B------:R-:W-:Y:S01]  /*49e0*/  FFMA.FTZ R24, R185, -UR4, R24 ;  /* 0x80000004b9187c23 */ /* 0x000fe20008010018 */
[C---:B----4-:R-:W-:Y:S01]  /*49f0*/  IADD3 R167, R0.reuse, -0x28, RZ ;  /* 0xffffffd800a77810 */ /* 0x050fe20007ffe0ff */
[----:B------:R-:W-:Y:S02]  /*4a00*/  FFMA.FTZ R25, R187, -UR4, R25 ;  /* 0x80000004bb197c23 */ /* 0x000fe40008010019 */
[----:B------:R-:W-:Y:S01]  /*4a10*/  FFMA.FTZ R30, R185, -UR4, R30 ;  /* 0x80000004b91e7c23 */ /* 0x000fe2000801001e */
[----:B------:R4:W2:Y:S01]  /*4a20*/  I2F R177, R165 ;  /* 0x000000a500b17306 */ /* 0x0008a20000201400 */
[----:B------:R-:W-:Y:S01]  /*4a30*/  FFMA.FTZ R31, R187, -UR4, R31 ;  /* 0x80000004bb1f7c23 */ /* 0x000fe2000801001f */
[----:B------:R-:W-:Y:S01]  /*4a40*/  ISETP.GE.AND P0, PT, R167, RZ, PT ;  /* 0x000000ffa700720c */ /* 0x000fe20003f06270 */
[----:B------:R-:W-:Y:S01]  /*4a50*/  FFMA.FTZ R28, R193, -UR4, R28 ;  /* 0x80000004c11c7c23 */ /* 0x000fe2000801001c */
[----:B------:R-:W-:Y:S01]  /*4a60*/  @!P1 IADD3 R170, -R0, -0x10, RZ ;  /* 0xfffffff000aa9810 */ /* 0x000fe20007ffe1ff */
[----:B------:R-:W-:Y:S02]  /*4a70*/  FFMA.FTZ R29, R188, -UR4, R29 ;  /* 0x80000004bc1d7c23 */ /* 0x000fe4000801001d */
[----:B------:R-:W-:Y:S02]  /*4a80*/  FFMA.FTZ R34, R195, -UR4, R34 ;  /* 0x80000004c3227c23 */ /* 0x000fe40008010022 */
[----:B------:R-:W-:Y:S01]  /*4a90*/  FFMA.FTZ R35, R194, -UR4, R35 ;  /* 0x80000004c2237c23 */ /* 0x000fe20008010023 */
[----:B------:R-:W-:Y:S01]  /*4aa0*/  I2F R170, R170 ;  /* 0x000000aa00aa7306 */ /* 0x000fe20000201400 */
[----:B------:R-:W-:Y:S02]  /*4ab0*/  FFMA.FTZ R32, R183, -UR4, R32 ;  /* 0x80000004b7207c23 */ /* 0x000fe40008010020 */
[----:B------:R-:W-:Y:S01]  /*4ac0*/  FFMA.FTZ R33, R178, -UR4, R33 ;  /* 0x80000004b2217c23 */ /* 0x000fe20008010021 */
[----:B-1----:R-:W1:Y:S01]  /*4ad0*/  LDSM.16.M88.4 R100, [R149+0x6c00] ;  /* 0x006c00009564783b */ /* 0x002e620000000200 */
[----:B------:R-:W-:Y:S01]  /*4ae0*/  IMAD.MOV.U32 R200, RZ, RZ, R202 ;  /* 0x000000ffffc87224 */ /* 0x000fe200078e00ca */
[C---:B------:R-:W-:Y:S02]  /*4af0*/  @!P0 IADD3 R167, -R0.reuse, 0x28, RZ ;  /* 0x0000002800a78810 */ /* 0x040fe40007ffe1ff */
[----:B------:R-:W-:Y:S04]  /*4b00*/  ISETP.GE.AND P0, PT, R171, RZ, PT ;  /* 0x000000ffab00720c */ /* 0x000fe80003f06270 */
[----:B------:R-:W1:Y:S01]  /*4b10*/  I2F R167, R167 ;  /* 0x000000a700a77306 */ /* 0x000e620000201400 */
[-C--:B--2---:R-:W-:Y:S03]  /*4b20*/  HMMA.16816.F32 R36, R104, R108.reuse, R36 ;  /* 0x0000006c6824723c */ /* 0x084fe60000001824 */
[C---:B----4-:R-:W-:Y:S04]  /*4b30*/  IADD3 R165, R0.reuse, -0x29, RZ ;  /* 0xffffffd700a57810 */ /* 0x050fe80007ffe0ff */
[----:B------:R-:W-:Y:S01]  /*4b40*/  ISETP.GE.AND P6, PT, R165, RZ, PT ;  /* 0x000000ffa500720c */ /* 0x000fe20003fc6270 */
[C---:B------:R-:W-:Y:S04]  /*4b50*/  HMMA.16816.F32 R40, R112.reuse, R108, R40 ;  /* 0x0000006c7028723c */ /* 0x040fe80000001828 */
[C---:B------:R-:W-:Y:S02]  /*4b60*/  @!P0 IADD3 R171, -R0.reuse, -0xf, RZ ;  /* 0xfffffff100ab8810 */ /* 0x040fe40007ffe1ff */
[----:B------:R-:W-:Y:S02]  /*4b70*/  PLOP3.LUT P0, PT, PT, PT, UP0, 0x80, 0x0 ;  /* 0x000000000000781c */ /* 0x000fe40003f0f008 */
[-C--:B------:R-:W-:Y:S02]  /*4b80*/  HMMA.16816.F32 R44, R112, R110.reuse, R44 ;  /* 0x0000006e702c723c */ /* 0x080fe4000000182c */
[----:B------:R-:W-:Y:S02]  /*4b90*/  I2F R171, R171 ;  /* 0x000000ab00ab7306 */ /* 0x000fe40000201400 */
[----:B------:R-:W-:Y:S04]  /*4ba0*/  @!P6 IADD3 R165, -R0, 0x29, RZ ;  /* 0x0000002900a5e810 */ /* 0x000fe80007ffe1ff */
[----:B------:R-:W-:Y:S01]  /*4bb0*/  FFMA.FTZ R38, R183, -UR4, R38 ;  /* 0x80000004b7267c23 */ /* 0x000fe20008010026 */
[C---:B------:R-:W-:Y:S03]  /*4bc0*/  HMMA.16816.F32 R48, R104.reuse, R110, R48 ;  /* 0x0000006e6830723c */ /* 0x040fe60000001830 */
[----:B------:R-:W2:Y:S01]  /*4bd0*/  I2F R165, R165 ;  /* 0x000000a500a57306 */ /* 0x000ea20000201400 */
[----:B------:R-:W-:Y:S02]  /*4be0*/  FFMA.FTZ R39, R178, -UR4, R39 ;  /* 0x80000004b2277c23 */ /* 0x000fe40008010027 */
[----:B------:R-:W-:Y:S02]  /*4bf0*/  FFMA.FTZ R36, R186, -UR4, R36 ;  /* 0x80000004ba247c23 */ /* 0x000fe40008010024 */
[----:B------:R-:W-:Y:S01]  /*4c00*/  FFMA.FTZ R37, R181, -UR4, R37 ;  /* 0x80000004b5257c23 */ /* 0x000fe20008010025 */
[-C--:B-1----:R-:W-:Y:S03]  /*4c10*/  HMMA.16816.F32 R52, R104, R100.reuse, R52 ;  /* 0x000000646834723c */ /* 0x082fe60000001834 */
[----:B------:R-:W-:Y:S02]  /*4c20*/  FFMA.FTZ R42, R193, -UR4, R42 ;  /* 0x80000004c12a7c23 */ /* 0x000fe4000801002a */
[----:B------:R-:W-:Y:S02]  /*4c30*/  FFMA.FTZ R43, R188, -UR4, R43 ;  /* 0x80000004bc2b7c23 */ /* 0x000fe4000801002b */
[C---:B---3--:R-:W-:Y:S01]  /*4c40*/  FFMA.FTZ R40, R176.reuse, -UR4, R40 ;  /* 0x80000004b0287c23 */ /* 0x048fe20008010028 */
[C---:B------:R-:W-:Y:S04]  /*4c50*/  HMMA.16816.F32 R56, R112.reuse, R100, R56 ;  /* 0x000000647038723c */ /* 0x040fe80000001838 */
[C---:B------:R-:W-:Y:S02]  /*4c60*/  FFMA.FTZ R41, R175.reuse, -UR4, R41 ;  /* 0x80000004af297c23 */ /* 0x040fe40008010029 */
[----:B------:R-:W-:Y:S02]  /*4c70*/  FFMA.FTZ R46, R176, -UR4, R46 ;  /* 0x80000004b02e7c23 */ /* 0x000fe4000801002e */
[----:B------:R-:W-:Y:S01]  /*4c80*/  FFMA.FTZ R47, R175, -UR4, R47 ;  /* 0x80000004af2f7c23 */ /* 0x000fe2000801002f */
[-C--:B------:R-:W-:Y:S03]  /*4c90*/  HMMA.16816.F32 R60, R112, R102.reuse, R60 ;  /* 0x00000066703c723c */ /* 0x080fe6000000183c */
[----:B------:R-:W-:Y:S02]  /*4ca0*/  FFMA.FTZ R44, R177, -UR4, R44 ;  /* 0x80000004b12c7c23 */ /* 0x000fe4000801002c */
[----:B------:R-:W-:Y:S02]  /*4cb0*/  FFMA.FTZ R45, R174, -UR4, R45 ;  /* 0x80000004ae2d7c23 */ /* 0x000fe4000801002d */
[----:B------:R-:W-:Y:S01]  /*4cc0*/  FFMA.FTZ R50, R186, -UR4, R50 ;  /* 0x80000004ba327c23 */ /* 0x000fe20008010032 */
[----:B------:R-:W-:Y:S04]  /*4cd0*/  HMMA.16816.F32 R64, R104, R102, R64 ;  /* 0x000000666840723c */ /* 0x000fe80000001840 */
[----:B------:R-:W-:Y:S02]  /*4ce0*/  FFMA.FTZ R51, R181, -UR4, R51 ;  /* 0x80000004b5337c23 */ /* 0x000fe40008010033 */
[----:B------:R-:W-:Y:S02]  /*4cf0*/  FFMA.FTZ R48, R167, -UR4, R48 ;  /* 0x80000004a7307c23 */ /* 0x000fe40008010030 */
[----:B--2---:R-:W-:Y:S04]  /*4d00*/  FFMA.FTZ R49, R165, -UR4, R49 ;  /* 0x80000004a5317c23 */ /* 0x004fe80008010031 */
[----:B------:R-:W-:Y:S02]  /*4d10*/  FFMA.FTZ R54, R167, -UR4, R54 ;  /* 0x80000004a7367c23 */ /* 0x000fe40008010036 */
        /* <DEDUP_REMOVED lines=14> */
[----:B------:R-:W-:Y:S01]  /*4e00*/  FFMA.FTZ R65, R173, -UR4, R65 ;  /* 0x80000004ad417c23 */ /* 0x000fe20008010041 */
[----:B------:R-:W-:-:S05]  /*4e10*/  @!P0 BRA `(.L_x_244) ;  /* 0x000000a000008947 */ /* 0x000fca0003800000 */
[----:B------:R-:W-:Y:S02]  /*4e20*/  UIADD3 UR10, UR14, UR10, -UR5 ;  /* 0x0000000a0e0a7290 */ /* 0x000fe4000fffe805 */
[----:B------:R-:W-:Y:S04]  /*4e30*/  UIADD3 UR9, UR6, 0x80, URZ ;  /* 0x0000008006097890 */ /* 0x000fe8000fffe03f */
[----:B------:R-:W-:Y:S02]  /*4e40*/  UISETP.GE.AND UP0, UPT, UR9, UR10, UPT ;  /* 0x0000000a0900728c */ /* 0x000fe4000bf06270 */
[----:B------:R-:W-:Y:S04]  /*4e50*/  UIADD3 UR9, UR11, 0x80, URZ ;  /* 0x000000800b097890 */ /* 0x000fe8000fffe03f */
[----:B------:R-:W-:Y:S02]  /*4e60*/  PLOP3.LUT P1, PT, PT, PT, UP0, 0x80, 0x0 ;  /* 0x000000000000781c */ /* 0x000fe40003f2f008 */
[----:B------:R-:W-:Y:S01]  /*4e70*/  IMAD.U32 R0, RZ, RZ, UR9 ;  /* 0x00000009ff007e24 */ /* 0x000fe2000f8e00ff */
[----:B------:R-:W-:Y:S04]  /*4e80*/  UMOV UR9, UR14 ;  /* 0x0000000e00097c82 */ /* 0x000fe80008000000 */
[----:B------:R-:W-:Y:S11]  /*4e90*/  ISETP.LT.AND P0, PT, R0, UR5, PT ;  /* 0x0000000500007c0c */ /* 0x000ff6000bf01270 */
[----:B------:R-:W-:Y:S02]  /*4ea0*/  @!UPT UIADD3 URZ, URZ, URZ, URZ ;  /* 0x0000003f3f3ff290 */ /* 0x000fe4000fffe03f */
[----:B------:R-:W-:-:S05]  /*4eb0*/  @!P1 BRA P0, `(.L_x_245) ;  /* 0x00000e8000009947 */ /* 0x000fca0000000000 */
.L_x_244:
[----:B------:R-:W-:Y:S01]  /*4ec0*/  IADD3 R0, R244, UR6, RZ ;  /* 0x00000006f4007c10 */ /* 0x000fe2000fffe0ff */
[----:B------:R-:W-:Y:S01]  /*4ed0*/  UIADD3 UR6, -UR9, UR5, -UR8 ;  /* 0x0000000509067290 */ /* 0x000fe2000fffe908 */
[----:B------:R-:W-:Y:S01]  /*4ee0*/  IADD3 R165, R166, 0x1, RZ ;  /* 0x00000001a6a57810 */ /* 0x000fe20007ffe0ff */
[----:B------:R-:W-:Y:S01]  /*4ef0*/  ULDC UR10, c[0x0][0x2e8] ;  /* 0x0000ba00000a7ab9 */ /* 0x000fe20000000800 */
[C---:B------:R-:W-:Y:S01]  /*4f00*/  IADD3 R102, R0.reuse, 0x8, RZ ;  /* 0x0000000800667810 */ /* 0x040fe20007ffe0ff */
[----:B------:R-:W-:Y:S01]  /*4f10*/  UMOV UR14, UR9 ;  /* 0x00000009000e7c82 */ /* 0x000fe20008000000 */
[C---:B------:R-:W-:Y:S02]  /*4f20*/  IADD3 R101, R0.reuse, 0x40, RZ ;  /* 0x0000004000657810 */ /* 0x040fe40007ffe0ff */
[C---:B------:R-:W-:Y:S02]  /*4f30*/  IADD3 R100, R0.reuse, 0x48, RZ ;  /* 0x0000004800647810 */ /* 0x040fe40007ffe0ff */
[----:B------:R-:W-:Y:S02]  /*4f40*/  IADD3 R103, R0, UR6, RZ ;  /* 0x0000000600677c10 */ /* 0x000fe4000fffe0ff */
[----:B------:R-:W-:Y:S02]  /*4f50*/  IADD3 R170, R102, UR6, RZ ;  /* 0x0000000666aa7c10 */ /* 0x000fe4000fffe0ff */
[C---:B------:R-:W-:Y:S02]  /*4f60*/  IADD3 R172, R101.reuse, UR6, RZ ;  /* 0x0000000665ac7c10 */ /* 0x040fe4000fffe0ff */
[----:B------:R-:W-:Y:S01]  /*4f70*/  IADD3 R173, R100, UR6, RZ ;  /* 0x0000000664ad7c10 */ /* 0x000fe2000fffe0ff */
[----:B------:R-:W-:Y:S01]  /*4f80*/  UIADD3 UR6, UR5, 0x1, -UR8 ;  /* 0x0000000105067890 */ /* 0x000fe2000fffe808 */
[C---:B------:R-:W-:Y:S02]  /*4f90*/  IADD3 R115, R166.reuse, 0x8, RZ ;  /* 0x00000008a6737810 */ /* 0x040fe40007ffe0ff */
[C---:B------:R-:W-:Y:S01]  /*4fa0*/  IADD3 R114, R166.reuse, 0x9, RZ ;  /* 0x00000009a6727810 */ /* 0x040fe20007ffe0ff */
[----:B------:R-:W-:Y:S01]  /*4fb0*/  UIADD3 UR6, UR6, UR10, URZ ;  /* 0x0000000a06067290 */ /* 0x000fe2000fffe03f */
[C---:B------:R-:W-:Y:S02]  /*4fc0*/  IADD3 R113, R166.reuse, 0x10, RZ ;  /* 0x00000010a6717810 */ /* 0x040fe40007ffe0ff */
[C---:B------:R-:W-:Y:S02]  /*4fd0*/  IADD3 R112, R166.reuse, 0x11, RZ ;  /* 0x00000011a6707810 */ /* 0x040fe40007ffe0ff */
[----:B------:R-:W-:Y:S02]  /*4fe0*/  IADD3 R111, R166, 0x18, RZ ;  /* 0x00000018a66f7810 */ /* 0x000fe40007ffe0ff */
[----:B------:R-:W-:Y:S02]  /*4ff0*/  IADD3 R167, R0, UR6, RZ ;  /* 0x0000000600a77c10 */ /* 0x000fe4000fffe0ff */
[----:B------:R-:W-:Y:S02]  /*5000*/  IMNMX R0, RZ, R103, !PT ;  /* 0x00000067ff007217 */ /* 0x000fe40007800200 */
[----:B------:R-:W-:Y:S02]  /*5010*/  IADD3 R169, R101, UR6, RZ ;  /* 0x0000000665a97c10 */ /* 0x000fe4000fffe0ff */
[----:B------:R-:W-:Y:S02]  /*5020*/  IMNMX R101, R167, UR5, PT ;  /* 0x00000005a7657c17 */ /* 0x000fe4000b800200 */
[-C--:B------:R-:W-:Y:S02]  /*5030*/  ISETP.GE.AND P6, PT, R166, R0.reuse, PT ;  /* 0x00000000a600720c */ /* 0x080fe40003fc6270 */
[-C--:B------:R-:W-:Y:S02]  /*5040*/  ISETP.GE.AND P5, PT, R165, R0.reuse, PT ;  /* 0x00000000a500720c */ /* 0x080fe40003fa6270 */
[-C--:B------:R-:W-:Y:S02]  /*5050*/  ISETP.GE.AND P4, PT, R115, R0.reuse, PT ;  /* 0x000000007300720c */ /* 0x080fe40003f86270 */
[-C--:B------:R-:W-:Y:S02]  /*5060*/  ISETP.GE.AND P3, PT, R114, R0.reuse, PT ;  /* 0x000000007200720c */ /* 0x080fe40003f66270 */
[C---:B------:R-:W-:Y:S02]  /*5070*/  IADD3 R110, R166.reuse, 0x19, RZ ;  /* 0x00000019a66e7810 */ /* 0x040fe40007ffe0ff */
[C---:B------:R-:W-:Y:S02]  /*5080*/  IADD3 R109, R166.reuse, 0x20, RZ ;  /* 0x00000020a66d7810 */ /* 0x040fe40007ffe0ff */
[C---:B------:R-:W-:Y:S02]  /*5090*/  IADD3 R108, R166.reuse, 0x21, RZ ;  /* 0x00000021a66c7810 */ /* 0x040fe40007ffe0ff */
[C---:B------:R-:W-:Y:S02]  /*50a0*/  IADD3 R107, R166.reuse, 0x28, RZ ;  /* 0x00000028a66b7810 */ /* 0x040fe40007ffe0ff */
[-C--:B------:R-:W-:Y:S02]  /*50b0*/  ISETP.GE.OR P6, PT, R166, R101.reuse, !P6 ;  /* 0x00000065a600720c */ /* 0x080fe400077c6670 */
[-C--:B------:R-:W-:Y:S02]  /*50c0*/  ISETP.GE.OR P5, PT, R165, R101.reuse, !P5 ;  /* 0x00000065a500720c */ /* 0x080fe40006fa6670 */
[-C--:B------:R-:W-:Y:S02]  /*50d0*/  ISETP.GE.OR P4, PT, R115, R101.reuse, !P4 ;  /* 0x000000657300720c */ /* 0x080fe40006786670 */
[-C--:B------:R-:W-:Y:S02]  /*50e0*/  ISETP.GE.OR P3, PT, R114, R101.reuse, !P3 ;  /* 0x000000657200720c */ /* 0x080fe40005f66670 */
        /* <DEDUP_REMOVED lines=45> */
[----:B------:R-:W-:Y:S02]  /*53c0*/  ISETP.GE.OR P5, PT, R102, R101, !P5 ;  /* 0x000000656600720c */ /* 0x000fe40006fa6670 */
        /* <DEDUP_REMOVED lines=72> */
[----:B------:R-:W-:Y:S02]  /*5850*/  IMNMX R100, RZ, R173, !PT ;  /* 0x000000adff647217 */ /* 0x000fe40007800200 */
        /* <DEDUP_REMOVED lines=78> */
.L_x_245:
        /* <DEDUP_REMOVED lines=406> */
.L_x_246:
        /* <DEDUP_REMOVED lines=148> */
.L_x_247:
        /* <DEDUP_REMOVED lines=285> */
.L_x_249:
        /* <DEDUP_REMOVED lines=19> */
.L_x_250:
        /* <DEDUP_REMOVED lines=43> */
.L_x_252:
[----:B--2---:R-:W-:Y:S05]  /*9590*/  BSYNC B0 ;  /* 0x0000000000007941 */ /* 0x004fea0003800000 */
.L_x_251:
        /* <DEDUP_REMOVED lines=14> */
.L_x_254:
[----:B------:R-:W-:Y:S05]  /*9680*/  BSYNC B0 ;  /* 0x0000000000007941 */ /* 0x000fea0003800000 */
.L_x_253:
        /* <DEDUP_REMOVED lines=25> */
.L_x_256:
[----:B------:R-:W-:Y:S05]  /*9820*/  BSYNC B0 ;  /* 0x0000000000007941 */ /* 0x000fea0003800000 */
.L_x_255:
        /* <DEDUP_REMOVED lines=11> */
.L_x_227:
[----:B------:R-:W-:Y:S05]  /*98e0*/  BSYNC B1 ;  /* 0x0000000000017941 */ /* 0x000fea0003800000 */
.L_x_213:
        /* <DEDUP_REMOVED lines=11> */
.L_x_257:
[----:B------:R-:W-:Y:S05]  /*99a0*/  EXIT ;  /* 0x000000000000794d */ /* 0x000fea0003800000 */
.L_x_259:
        /* <DEDUP_REMOVED lines=13> */
.L_x_1330:


//--------------------- .text._ZN5flash27flash_bwd_convert_dq_kernelI23Flash_bwd_kernel_traitsILi32ELi128ELi128ELi8ELi4ELi4ELi4ELb1ELb0EN7cutlass6half_tE19Flash_kernel_traitsILi32ELi128ELi128ELi8ES3_EEEEvNS_16Flash_bwd_paramsEi --------------------------
	.section	.text._ZN5flash27flash_bwd_convert_dq_kernelI23Flash_bwd_kernel_traitsILi32ELi128ELi128ELi8ELi4ELi4ELi4ELb1ELb0EN7cutlass6half_tE19Flash_kernel_traitsILi32ELi128ELi128ELi8ES3_EEEEvNS_16Flash_bwd_paramsEi,"ax",@progbits
	.sectioninfo	@"SHI_REGISTERS=48"
	.align	128
        .global         _ZN5flash27flash_bwd_convert_dq_kernelI23Flash_bwd_kernel_traitsILi32ELi128ELi128ELi8ELi4ELi4ELi4ELb1ELb0EN7cutlass6half_tE19Flash_kernel_traitsILi32ELi128ELi128ELi8ES3_EEEEvNS_16Flash_bwd_paramsEi
        .type           _ZN5flash27flash_bwd_convert_dq_kernelI23Flash_bwd_kernel_traitsILi32ELi128ELi128ELi8ELi4ELi4ELi4ELb1ELb0EN7cutlass6half_tE19Flash_kernel_traitsILi32ELi128ELi128ELi8ES3_EEEEvNS_16Flash_bwd_paramsEi,@function
        .size           _ZN5flash27flash_bwd_convert_dq_kernelI23Flash_bwd_kernel_traitsILi32ELi128ELi128ELi8ELi4ELi4ELi4ELb1ELb0EN7cutlass6half_tE19Flash_kernel_traitsILi32ELi128ELi128ELi8ES3_EEEEvNS_16Flash_bwd_paramsEi,(.L_x_1331 - _ZN5flash27flash_bwd_convert_dq_kernelI23Flash_bwd_kernel_traitsILi32ELi128ELi128ELi8ELi4ELi4ELi4ELb1ELb0EN7cutlass6half_tE19Flash_kernel_traitsILi32ELi128ELi128ELi8ES3_EEEEvNS_16Flash_bwd_paramsEi)
        .other          _ZN5flash27flash_bwd_convert_dq_kernelI23Flash_bwd_kernel_traitsILi32ELi128ELi128ELi8ELi4ELi4ELi4ELb1ELb0EN7cutlass6half_tE19Flash_kernel_traitsILi32ELi128ELi128ELi8ES3_EEEEvNS_16Flash_bwd_paramsEi,@"STO_CUDA_ENTRY STV_DEFAULT"
_ZN5flash27flash_bwd_convert_dq_kernelI23Flash_bwd_kernel_traitsILi32ELi128ELi128ELi8ELi4ELi4ELi4ELb1ELb0EN7cutlass6half_tE19Flash_kernel_traitsILi32ELi128ELi128ELi8ES3_EEEEvNS_16Flash_bwd_paramsEi:
.text._ZN5flash27flash_bwd_convert_dq_kernelI23Flash_bwd_kernel_traitsILi32ELi128ELi128ELi8ELi4ELi4ELi4ELb1ELb0EN7cutlass6half_tE19Flash_kernel_traitsILi32ELi128ELi128ELi8ES3_EEEEvNS_16Flash_bwd_paramsEi:
[----:B------:R-:W-:Y:S02]  /*0000*/  MOV R1, c[0x0][0x28] ;  /* 0x00000a0000017a02 */ /* 0x000fe40000000f00 */
[----:B------:R-:W0:Y:S01]  /*0010*/  S2R R9, SR_CTAID.Y ;  /* 0x0000000000097919 */ /* 0x000e220000002600 */
[----:B------:R-:W-:Y:S01]  /*0020*/  ISETP.NE.U32.AND P0, PT, RZ, c[0x0][0x240], PT ;  /* 0x00009000ff007a0c */ /* 0x000fe20003f05070 */
[----:B------:R-:W-:Y:S01]  /*0030*/  HFMA2.MMA R4, -RZ, RZ, 0, 2.384185791015625e-07 ;  /* 0x00000004ff047435 */ /* 0x000fe200000001ff */
[----:B------:R-:W-:Y:S01]  /*0040*/  MOV R13, 0xffffffff ;  /* 0xffffffff000d7802 */ /* 0x000fe20000000f00 */
[----:B------:R-:W-:Y:S01]  /*0050*/  ULDC.64 UR4, c[0x0][0x118] ;  /* 0x0000460000047ab9 */ /* 0x000fe20000000a00 */
[----:B------:R-:W-:-:S07]  /*0060*/  ISETP.NE.AND.EX P0, PT, RZ, c[0x0][0x244], PT, P0 ;  /* 0x00009100ff007a0c */ /* 0x000fce0003f05300 */
[----:B0-----:R-:W-:-:S06]  /*0070*/  IMAD.WIDE R4, R9, R4, c[0x0][0x240] ;  /* 0x0000900009047625 */ /* 0x001fcc00078e0204 */
[----:B------:R-:W2:Y:S04]  /*0080*/  @P0 LDG.E R13, [R4.64] ;  /* 0x00000004040d0981 */ /* 0x000ea8000c1e1900 */
[----:B------:R-:W2:Y:S04]  /*0090*/  @P0 LDG.E R2, [R4.64+0x4] ;  /* 0x0000040404020981 */ /* 0x000ea8000c1e1900 */
[----:B------:R-:W0:Y:S01]  /*00a0*/  S2R R0, SR_CTAID.X ;  /* 0x0000000000007919 */ /* 0x000e220000002500 */
[----:B--2---:R-:W-:Y:S02]  /*00b0*/  @P0 IADD3 R3, R2, -R13, RZ ;  /* 0x8000000d02030210 */ /* 0x004fe40007ffe0ff */
[----:B0-----:R-:W-:-:S02]  /*00c0*/  SHF.L.U32 R2, R0, 0x7, RZ ;  /* 0x0000000700027819 */ /* 0x001fc400000006ff */
[----:B------:R-:W-:-:S04]  /*00d0*/  @!P0 MOV R3, c[0x0][0x214] ;  /* 0x0000850000038a02 */ /* 0x000fc80000000f00 */
[----:B------:R-:W-:-:S13]  /*00e0*/  ISETP.GT.AND P1, PT, R3, R2, PT ;  /* 0x000000020300720c */ /* 0x000fda0003f24270 */
[----:B------:R-:W-:Y:S05]  /*00f0*/  @!P1 EXIT ;  /* 0x000000000000994d */ /* 0x000fea0003800000 */
[----:B------:R-:W-:Y:S01]  /*0100*/  ISETP.NE.AND P1, PT, R13, -0x1, PT ;  /* 0xffffffff0d00780c */ /* 0x000fe20003f25270 */
[----:B------:R-:W0:Y:S01]  /*0110*/  S2R R7, SR_TID.X ;  /* 0x0000000000077919 */ /* 0x000e220000002100 */
[----:B------:R-:W-:Y:S01]  /*0120*/  MOV R16, c[0x0][0x1c0] ;  /* 0x0000700000107a02 */ /* 0x000fe20000000f00 */
[----:B------:R-:W-:Y:S01]  /*0130*/  IMAD.WIDE R20, R9, c[0x0][0x224], RZ ;  /* 0x0000890009147a25 */ /* 0x000fe200078e02ff */
[----:B------:R-:W-:Y:S01]  /*0140*/  MOV R22, c[0x0][0x22c] ;  /* 0x00008b0000167a02 */ /* 0x000fe20000000f00 */
[----:B------:R-:W-:Y:S01]  /*0150*/  CS2R R34, SRZ ;  /* 0x0000000000227805 */ /* 0x000fe2000001ff00 */
[----:B------:R-:W-:Y:S01]  /*0160*/  SHF.R.S32.HI R5, RZ, 0x1f, R16 ;  /* 0x0000001fff057819 */ /* 0x000fe20000011410 */
[----:B------:R-:W-:Y:S01]  /*0170*/  IMAD R8, R21, c[0x0][0x1c0], RZ ;  /* 0x0000700015087a24 */ /* 0x000fe200078e02ff */
[----:B------:R-:W-:Y:S01]  /*0180*/  MOV R23, RZ ;  /* 0x000000ff00177202 */ /* 0x000fe20000000f00 */
[----:B------:R-:W-:Y:S01]  /*0190*/  IMAD.WIDE R14, R9, 0x80, RZ ;  /* 0x00000080090e7825 */ /* 0x000fe200078e02ff */
[----:B------:R-:W-:Y:S01]  /*01a0*/  CS2R R32, SRZ ;  /* 0x0000000000207805 */ /* 0x000fe2000001ff00 */
[----:B------:R-:W-:Y:S01]  /*01b0*/  CS2R R30, SRZ ;  /* 0x00000000001e7805 */ /* 0x000fe2000001ff00 */
[----:B------:R-:W-:Y:S01]  /*01c0*/  CS2R R36, SRZ ;  /* 0x0000000000247805 */ /* 0x000fe2000001ff00 */
[----:B------:R-:W-:Y:S01]  /*01d0*/  @P1 IMAD.WIDE.U32 R10, R13, c[0x0][0x398], RZ ;  /* 0x0000e6000d0a1a25 */ /* 0x000fe200078e00ff */
[----:B------:R-:W-:Y:S01]  /*01e0*/  SEL R19, R14, RZ, P0 ;  /* 0x000000ff0e137207 */ /* 0x000fe20000000000 */
[----:B------:R-:W-:Y:S01]  /*01f0*/  CS2R R38, SRZ ;  /* 0x0000000000267805 */ /* 0x000fe2000001ff00 */
[----:B------:R-:W-:Y:S01]  /*0200*/  SEL R14, R15, RZ, P0 ;  /* 0x000000ff0f0e7207 */ /* 0x000fe20000000000 */
[----:B------:R-:W-:Y:S01]  /*0210*/  @P1 IMAD R4, R13, c[0x0][0x39c], R11 ;  /* 0x0000e7000d041a24 */ /* 0x000fe200078e020b */
[----:B------:R-:W-:Y:S01]  /*0220*/  @P1 MOV R6, R10 ;  /* 0x0000000a00061202 */ /* 0x000fe20000000f00 */
[C---:B------:R-:W-:Y:S01]  /*0230*/  IMAD R11, R20.reuse, R5, R8 ;  /* 0x00000005140b7224 */ /* 0x040fe200078e0208 */
[----:B------:R-:W-:Y:S01]  /*0240*/  @!P1 MOV R13, 0xffffffff ;  /* 0xffffffff000d9802 */ /* 0x000fe20000000f00 */
[----:B------:R-:W-:Y:S01]  /*0250*/  IMAD.WIDE.U32 R20, R20, c[0x0][0x1c0], RZ ;  /* 0x0000700014147a25 */ /* 0x000fe200078e00ff */
[----:B------:R-:W1:Y:S01]  /*0260*/  S2R R5, SR_CTAID.Z ;  /* 0x0000000000057919 */ /* 0x000e620000002700 */
[----:B------:R-:W-:-:S02]  /*0270*/  SHF.R.S32.HI R15, RZ, 0x1f, R22 ;  /* 0x0000001fff0f7819 */ /* 0x000fc40000011416 */
[----:B0-----:R-:W-:Y:S02]  /*0280*/  SHF.R.S32.HI R8, RZ, 0x1f, R7 ;  /* 0x0000001fff087819 */ /* 0x001fe40000011407 */
[----:B------:R-:W-:Y:S01]  /*0290*/  IADD3 R12, R21, R11, RZ ;  /* 0x0000000b150c7210 */ /* 0x000fe20007ffe0ff */
[----:B------:R-:W-:Y:S01]  /*02a0*/  IMAD.WIDE R10, R16, c[0x0][0x22c], RZ ;  /* 0x00008b00100a7a25 */ /* 0x000fe200078e02ff */
[----:B------:R-:W-:Y:S02]  /*02b0*/  LEA.HI R25, R8, R7, RZ, 0x5 ;  /* 0x0000000708197211 */ /* 0x000fe400078f28ff */
[----:B------:R-:W-:Y:S01]  /*02c0*/  MOV R40, RZ ;  /* 0x000000ff00287202 */ /* 0x000fe20000000f00 */
[----:B------:R-:W-:Y:S01]  /*02d0*/  IMAD R18, R12, c[0x0][0x22c], RZ ;  /* 0x00008b000c127a24 */ /* 0x000fe200078e02ff */
[--C-:B------:R-:W-:Y:S01]  /*02e0*/  SHF.R.S32.HI R27, RZ, 0x5, R25.reuse ;  /* 0x00000005ff1b7819 */ /* 0x100fe20000011419 */
[----:B------:R-:W-:Y:S01]  /*02f0*/  IMAD R21, R11, R13, RZ ;  /* 0x0000000d0b157224 */ /* 0x000fe200078e02ff */
[----:B------:R-:W-:Y:S01]  /*0300*/  SHF.R.S32.HI R26, RZ, 0x1f, R25 ;  /* 0x0000001fff1a7819 */ /* 0x000fe20000011419 */
[----:B------:R-:W-:-:S03]  /*0310*/  IMAD.WIDE.U32 R16, R20, c[0x0][0x22c], RZ ;  /* 0x00008b0014107a25 */ /* 0x000fc600078e00ff */
[----:B------:R-:W-:Y:S01]  /*0320*/  LEA.HI R26, R26, R27, RZ, 0x2 ;  /* 0x0000001b1a1a7211 */ /* 0x000fe200078f10ff */
[----:B------:R-:W-:Y:S01]  /*0330*/  IMAD R15, R15, R20, R18 ;  /* 0x000000140f0f7224 */ /* 0x000fe200078e0212 */
[----:B------:R-:W-:Y:S01]  /*0340*/  LEA.HI R20, R8, R7, RZ, 0x3 ;  /* 0x0000000708147211 */ /* 0x000fe200078f18ff */
[----:B------:R-:W-:Y:S01]  /*0350*/  IMAD.WIDE.U32 R12, R10, R13, RZ ;  /* 0x0000000d0a0c7225 */ /* 0x000fe200078e00ff */
[----:B------:R-:W-:Y:S02]  /*0360*/  LOP3.LUT R26, R26, 0x7ffffc, RZ, 0xc0, !PT ;  /* 0x007ffffc1a1a7812 */ /* 0x000fe400078ec0ff */
[----:B------:R-:W-:Y:S01]  /*0370*/  IADD3 R15, R17, R15, RZ ;  /* 0x0000000f110f7210 */ /* 0x000fe20007ffe0ff */
[----:B------:R-:W-:Y:S01]  /*0380*/  IMAD R21, R10, R23, R21 ;  /* 0x000000170a157224 */ /* 0x000fe200078e0215 */
[CC--:B------:R-:W-:Y:S02]  /*0390*/  LEA.HI R23, R8.reuse, R7.reuse, RZ, 0x2 ;  /* 0x0000000708177211 */ /* 0x0c0fe400078f10ff */
[----:B------:R-:W-:Y:S01]  /*03a0*/  LEA.HI R17, R8, R7, RZ, 0x7 ;  /* 0x0000000708117211 */ /* 0x000fe200078f38ff */
[----:B------:R-:W-:Y:S01]  /*03b0*/  @P1 IMAD.IADD R15, R13, 0x1, R21 ;  /* 0x000000010d0f1824 */ /* 0x000fe200078e0215 */
[--C-:B------:R-:W-:Y:S01]  /*03c0*/  SHF.R.S32.HI R13, RZ, 0x1f, R23.reuse ;  /* 0x0000001fff0d7819 */ /* 0x100fe20000011417 */
[----:B-1----:R-:W-:Y:S01]  /*03d0*/  IMAD R21, R5, c[0x0][0x22c], RZ ;  /* 0x00008b0005157a24 */ /* 0x002fe200078e02ff */
[----:B------:R-:W-:-:S02]  /*03e0*/  SHF.R.S32.HI R8, RZ, 0x2, R23 ;  /* 0x00000002ff087819 */ /* 0x000fc40000011417 */
[----:B------:R-:W-:Y:S02]  /*03f0*/  SEL R18, R16, R12, !P1 ;  /* 0x0000000c10127207 */ /* 0x000fe40004800000 */
[----:B------:R-:W-:Y:S02]  /*0400*/  LEA.HI R24, R13, R8, RZ, 0x3 ;  /* 0x000000080d187211 */ /* 0x000fe400078f18ff */
[----:B------:R-:W-:Y:S02]  /*0410*/  LOP3.LUT R16, R23, 0xfffffffc, RZ, 0xc0, !PT ;  /* 0xfffffffc17107812 */ /* 0x000fe400078ec0ff */
[----:B------:R-:W-:Y:S02]  /*0420*/  LOP3.LUT R12, R25, 0xffffffe0, RZ, 0xc0, !PT ;  /* 0xffffffe0190c7812 */ /* 0x000fe400078ec0ff */
[----:B------:R-:W-:Y:S02]  /*0430*/  IADD3 R13, P0, R2, R19, RZ ;  /* 0x00000013020d7210 */ /* 0x000fe40007f1e0ff */
[----:B------:R-:W-:-:S02]  /*0440*/  LOP3.LUT R19, R24, 0xfffffff8, RZ, 0xc0, !PT ;  /* 0xfffffff818137812 */ /* 0x000fc400078ec0ff */
[-C--:B------:R-:W-:Y:S02]  /*0450*/  IADD3 R16, -R16, R7.reuse, RZ ;  /* 0x0000000710107210 */ /* 0x080fe40007ffe1ff */
[----:B------:R-:W-:Y:S01]  /*0460*/  IADD3 R28, -R12, R7, RZ ;  /* 0x000000070c1c7210 */ /* 0x000fe20007ffe1ff */
[----:B------:R-:W-:Y:S01]  /*0470*/  IMAD R12, R22, c[0x0][0x1c0], RZ ;  /* 0x00007000160c7a24 */ /* 0x000fe200078e02ff */
[----:B------:R-:W-:Y:S02]  /*0480*/  SHF.R.S32.HI R7, RZ, 0x1f, R2 ;  /* 0x0000001fff077819 */ /* 0x000fe40000011402 */
[----:B------:R-:W-:Y:S02]  /*0490*/  LEA.HI R24, R23, R8, RZ, 0x1 ;  /* 0x0000000817187211 */ /* 0x000fe400078f08ff */
[----:B------:R-:W-:Y:S02]  /*04a0*/  IADD3 R23, R8, -R19, RZ ;  /* 0x8000001308177210 */ /* 0x000fe40007ffe0ff */
[----:B------:R-:W-:-:S02]  /*04b0*/  IADD3.X R29, R7, R14, RZ, P0, !PT ;  /* 0x0000000e071d7210 */ /* 0x000fc400007fe4ff */
[----:B------:R-:W-:Y:S02]  /*04c0*/  LOP3.LUT R19, R24, 0x7fffffe, RZ, 0xc0, !PT ;  /* 0x07fffffe18137812 */ /* 0x000fe400078ec0ff */
[----:B------:R-:W-:Y:S01]  /*04d0*/  IADD3 R14, P0, R21, R18, RZ ;  /* 0x00000012150e7210 */ /* 0x000fe20007f1e0ff */
[----:B------:R-:W-:Y:S01]  /*04e0*/  IMAD R29, R29, R10, RZ ;  /* 0x0000000a1d1d7224 */ /* 0x000fe200078e02ff */
[----:B------:R-:W-:Y:S02]  /*04f0*/  LEA.HI R24, R23, R23, RZ, 0x1 ;  /* 0x0000001717187211 */ /* 0x000fe400078f08ff */
[----:B------:R-:W-:Y:S02]  /*0500*/  IADD3 R25, R27, -R26, RZ ;  /* 0x8000001a1b197210 */ /* 0x000fe40007ffe0ff */
[----:B------:R-:W-:Y:S02]  /*0510*/  LOP3.LUT R26, R24, 0x7fffffe, RZ, 0xc0, !PT ;  /* 0x07fffffe181a7812 */ /* 0x000fe400078ec0ff */
[----:B------:R-:W-:-:S02]  /*0520*/  LEA.HI.X.SX32 R15, R21, R15, 0x1, P0 ;  /* 0x0000000f150f7211 */ /* 0x000fc400000f0eff */
[----:B------:R-:W-:Y:S02]  /*0530*/  @!P1 SHF.R.S32.HI R22, RZ, 0x1f, R9 ;  /* 0x0000001fff169819 */ /* 0x000fe40000011409 */
[----:B------:R-:W-:Y:S01]  /*0540*/  IADD3 R21, R23, -R26, RZ ;  /* 0x8000001a17157210 */ /* 0x000fe20007ffe0ff */
[-C--:B------:R-:W-:Y:S01]  /*0550*/  IMAD R23, R11, R13.reuse, R29 ;  /* 0x0000000d0b177224 */ /* 0x080fe200078e021d */
[----:B------:R-:W-:Y:S01]  /*0560*/  SHF.R.S32.HI R20, RZ, 0x3, R20 ;  /* 0x00000003ff147819 */ /* 0x000fe20000011414 */
[----:B------:R-:W-:Y:S01]  /*0570*/  IMAD.WIDE.U32 R14, R10, R13, R14 ;  /* 0x0000000d0a0e7225 */ /* 0x000fe200078e000e */
[----:B------:R-:W-:Y:S02]  /*0580*/  SHF.R.S32.HI R13, RZ, 0x1, R24 ;  /* 0x00000001ff0d7819 */ /* 0x000fe40000011418 */
[----:B------:R-:W-:Y:S01]  /*0590*/  SHF.L.U32 R10, R20, 0x6, RZ ;  /* 0x00000006140a7819 */ /* 0x000fe200000006ff */
[----:B------:R-:W-:Y:S01]  /*05a0*/  @!P1 IMAD R22, R22, c[0x0][0x380], RZ ;  /* 0x0000e00016169a24 */ /* 0x000fe200078e02ff */
[----:B------:R-:W-:-:S02]  /*05b0*/  SHF.L.U32 R20, R13, 0x6, RZ ;  /* 0x000000060d147819 */ /* 0x000fc400000006ff */
[----:B------:R-:W-:Y:S01]  /*05c0*/  LEA R24, R25, R16, 0x8 ;  /* 0x0000001019187211 */ /* 0x000fe200078e40ff */
[C---:B------:R-:W-:Y:S01]  /*05d0*/  @!P1 IMAD R29, R9.reuse, c[0x0][0x384], R22 ;  /* 0x0000e100091d9a24 */ /* 0x040fe200078e0216 */
[----:B------:R-:W-:Y:S01]  /*05e0*/  IADD3 R18, R8, -R19, RZ ;  /* 0x8000001308127210 */ /* 0x000fe20007ffe0ff */
[----:B------:R-:W-:Y:S01]  /*05f0*/  IMAD R19, R12, R27, R28 ;  /* 0x0000001b0c137224 */ /* 0x000fe200078e021c */
[----:B------:R-:W-:Y:S01]  /*0600*/  LOP3.LUT R25, R10, 0xc0, RZ, 0xc0, !PT ;  /* 0x000000c00a197812 */ /* 0x000fe200078ec0ff */
[----:B------:R-:W-:Y:S01]  /*0610*/  @!P1 IMAD.WIDE.U32 R10, R9, c[0x0][0x380], RZ ;  /* 0x0000e000090a9a25 */ /* 0x000fe200078e00ff */
[----:B------:R-:W-:Y:S02]  /*0620*/  SHF.L.U32 R16, R16, 0x3, RZ ;  /* 0x0000000310107819 */ /* 0x000fe400000006ff */
[----:B------:R-:W-:Y:S01]  /*0630*/  SHF.R.U32.HI R9, RZ, 0x4, R17 ;  /* 0x00000004ff097819 */ /* 0x000fe20000011611 */
[----:B------:R-:W-:Y:S01]  /*0640*/  @!P1 IMAD.MOV.U32 R6, RZ, RZ, R10 ;  /* 0x000000ffff069224 */ /* 0x000fe200078e000a */
[----:B------:R-:W-:-:S02]  /*0650*/  LOP3.LUT R20, R20, 0xc0, RZ, 0xc0, !PT ;  /* 0x000000c014147812 */ /* 0x000fc400078ec0ff */
[----:B------:R-:W-:Y:S02]  /*0660*/  LEA R18, R27, R18, 0x3 ;  /* 0x000000121b127211 */ /* 0x000fe400078e18ff */
[----:B------:R-:W-:Y:S02]  /*0670*/  LOP3.LUT R22, R25, 0x18, R16, 0xf8, !PT ;  /* 0x0000001819167812 */ /* 0x000fe400078ef810 */
[----:B------:R-:W-:Y:S02]  /*0680*/  SHF.R.U32.HI R25, RZ, 0x3, R25 ;  /* 0x00000003ff197819 */ /* 0x000fe40000011619 */
[----:B------:R-:W-:Y:S02]  /*0690*/  SHF.R.S32.HI R26, RZ, 0x1f, R19 ;  /* 0x0000001fff1a7819 */ /* 0x000fe40000011413 */
[----:B------:R-:W-:Y:S02]  /*06a0*/  LOP3.LUT R9, R20, 0x8, R9, 0xf8, !PT ;  /* 0x0000000814097812 */ /* 0x000fe400078ef809 */
[----:B------:R-:W-:-:S02]  /*06b0*/  IADD3 R27, P0, R19, R14, RZ ;  /* 0x0000000e131b7210 */ /* 0x000fc40007f1e0ff */
[----:B------:R-:W-:Y:S02]  /*06c0*/  SHF.R.U32.HI R20, RZ, 0x3, R20 ;  /* 0x00000003ff147819 */ /* 0x000fe40000011614 */
[----:B------:R-:W-:Y:S02]  /*06d0*/  LOP3.LUT R25, R22, R25, RZ, 0x3c, !PT ;  /* 0x0000001916197212 */ /* 0x000fe400078e3cff */
[----:B------:R-:W-:Y:S02]  /*06e0*/  IADD3.X R26, R26, R15, R23, P0, !PT ;  /* 0x0000000f1a1a7210 */ /* 0x000fe400007fe417 */
[----:B------:R-:W-:Y:S02]  /*06f0*/  LOP3.LUT R9, R9, R20, RZ, 0x3c, !PT ;  /* 0x0000001409097212 */ /* 0x000fe400078e3cff */
[----:B------:R-:W-:Y:S02]  /*0700*/  LEA R19, P0, R27, c[0x0][0x350], 0x2 ;  /* 0x0000d4001b137a11 */ /* 0x000fe400078010ff */
[----:B------:R-:W-:-:S02]  /*0710*/  MOV R20, c[0x0][0x3e0] ;  /* 0x0000f80000147a02 */ /* 0x000fc40000000f00 */
[----:B------:R-:W-:Y:S02]  /*0720*/  LEA R14, R18, R25, 0x5 ;  /* 0x00000019120e7211 */ /* 0x000fe400078e28ff */
[----:B------:R-:W-:Y:S02]  /*0730*/  LEA.HI.X R18, R27, c[0x0][0x354], R26, 0x2, P0 ;  /* 0x0000d5001b127a11 */ /* 0x000fe400000f141a */
[----:B------:R-:W-:Y:S02]  /*0740*/  ISETP.GE.AND P0, PT, R20, 0x1, PT ;  /* 0x000000011400780c */ /* 0x000fe40003f06270 */
[----:B------:R-:W-:Y:S02]  /*0750*/  LEA R24, R21, R24, 0x4 ;  /* 0x0000001815187211 */ /* 0x000fe400078e20ff */
[----:B------:R-:W-:Y:S02]  /*0760*/  @!P1 IADD3 R4, R11, R29, RZ ;  /* 0x0000001d0b049210 */ /* 0x000fe40007ffe0ff */
[----:B------:R-:W-:Y:S01]  /*0770*/  LEA R15, R24, R9, 0x1 ;  /* 0x00000009180f7211 */ /* 0x000fe200078e08ff */
[----:B------:R-:W-:Y:S01]  /*0780*/  CS2R R28, SRZ ;  /* 0x00000000001c7805 */ /* 0x000fe2000001ff00 */
[----:B------:R-:W-:-:S02]  /*0790*/  MOV R27, RZ ;  /* 0x000000ff001b7202 */ /* 0x000fc40000000f00 */
[----:B------:R-:W-:Y:S02]  /*07a0*/  MOV R25, RZ ;  /* 0x000000ff00197202 */ /* 0x000fe40000000f00 */
[----:B------:R-:W-:Y:S02]  /*07b0*/  MOV R11, RZ ;  /* 0x000000ff000b7202 */ /* 0x000fe40000000f00 */
[----:B------:R-:W-:Y:S02]  /*07c0*/  SHF.R.S32.HI R9, RZ, 0x1f, R5 ;  /* 0x0000001fff097819 */ /* 0x000fe40000011405 */
[----:B------:R-:W-:Y:S01]  /*07d0*/  SHF.R.S32.HI R10, RZ, 0x1f, R8 ;  /* 0x0000001fff0a7819 */ /* 0x000fe20000011408 */
[----:B------:R-:W-:Y:S05]  /*07e0*/  @!P0 BRA `(.L_x_260) ;  /* 0x00000b6000008947 */ /* 0x000fea0003800000 */
[----:B------:R-:W-:Y:S01]  /*07f0*/  ISETP.NE.AND P1, PT, R20, 0x1, PT ;  /* 0x000000011400780c */ /* 0x000fe20003f25270 */
[----:B------:R-:W-:Y:S01]  /*0800*/  HFMA2.MMA R21, -RZ, RZ, 0, 5.9604644775390625e-08 ;  /* 0x00000001ff157435 */ /* 0x000fe200000001ff */
[----:B------:R-:W-:Y:S01]  /*0810*/  MOV R24, R19 ;  /* 0x0000001300187202 */ /* 0x000fe20000000f00 */
[----:B------:R-:W-:Y:S01]  /*0820*/  IMAD.MOV.U32 R34, RZ, RZ, RZ ;  /* 0x000000ffff227224 */ /* 0x000fe200078e00ff */
[----:B------:R-:W-:-:S07]  /*0830*/  MOV R19, R18 ;  /* 0x0000001200137202 */ /* 0x000fce0000000f00 */
[----:B------:R-:W-:Y:S02]  /*0840*/  LOP3.LUT P0, RZ, R21, c[0x0][0x3e0], RZ, 0xc0, !PT ;  /* 0x0000f80015ff7a12 */ /* 0x000fe4000780c0ff */
[----:B------:R-:W-:Y:S01]  /*0850*/  SHF.L.U32 R21, R12, 0x3, RZ ;  /* 0x000000030c157819 */ /* 0x000fe200000006ff */
[----:B------:R-:W-:Y:S07]  /*0860*/  @!P1 BRA `(.L_x_261) ;  /* 0x000007c000009947 */ /* 0x000fee0003800000 */
[----:B------:R-:W-:Y:S01]  /*0870*/  MOV R22, c[0x0][0x3d8] ;  /* 0x0000f60000167a02 */ /* 0x000fe20000000f00 */
[----:B------:R-:W-:Y:S01]  /*0880*/  CS2R R34, SRZ ;  /* 0x0000000000227805 */ /* 0x000fe2000001ff00 */
[----:B------:R-:W-:Y:S01]  /*0890*/  MOV R11, 0x1 ;  /* 0x00000001000b7802 */ /* 0x000fe20000000f00 */
[----:B------:R-:W-:Y:S01]  /*08a0*/  CS2R R32, SRZ ;  /* 0x0000000000207805 */ /* 0x000fe2000001ff00 */
[----:B------:R-:W-:Y:S01]  /*08b0*/  LOP3.LUT R18, R20, 0x1, RZ, 0xc0, !PT ;  /* 0x0000000114127812 */ /* 0x000fe200078ec0ff */
[----:B------:R-:W-:Y:S01]  /*08c0*/  CS2R R30, SRZ ;  /* 0x00000000001e7805 */ /* 0x000fe2000001ff00 */
[----:B------:R-:W-:Y:S01]  /*08d0*/  SHF.R.S32.HI R26, RZ, 0x1f, R21 ;  /* 0x0000001fff1a7819 */ /* 0x000fe20000011415 */
[----:B------:R-:W-:Y:S01]  /*08e0*/  CS2R R28, SRZ ;  /* 0x00000000001c7805 */ /* 0x000fe2000001ff00 */
[C---:B------:R-:W-:Y:S01]  /*08f0*/  SHF.L.U64.HI R20, R22.reuse, R11, c[0x0][0x3dc] ;  /* 0x0000f70016147619 */ /* 0x040fe2000001020b */
[----:B------:R-:W-:Y:S01]  /*0900*/  CS2R R36, SRZ ;  /* 0x0000000000247805 */ /* 0x000fe2000001ff00 */
[----:B------:R-:W-:Y:S01]  /*0910*/  SHF.L.U32 R23, R22, 0x1, RZ ;  /* 0x0000000116177819 */ /* 0x000fe200000006ff */
[----:B------:R-:W-:Y:S01]  /*0920*/  CS2R R38, SRZ ;  /* 0x0000000000267805 */ /* 0x000fe2000001ff00 */
[----:B------:R-:W-:-:S02]  /*0930*/  MOV R27, RZ ;  /* 0x000000ff001b7202 */ /* 0x000fc40000000f00 */
[----:B------:R-:W-:Y:S02]  /*0940*/  MOV R25, RZ ;  /* 0x000000ff00197202 */ /* 0x000fe40000000f00 */
[----:B------:R-:W-:Y:S02]  /*0950*/  MOV R40, RZ ;  /* 0x000000ff00287202 */ /* 0x000fe40000000f00 */
[----:B------:R-:W-:Y:S02]  /*0960*/  MOV R11, RZ ;  /* 0x000000ff000b7202 */ /* 0x000fe40000000f00 */
[----:B------:R-:W-:Y:S02]  /*0970*/  IADD3 R18, -R18, c[0x0][0x3e0], RZ ;  /* 0x0000f80012127a10 */ /* 0x000fe40007ffe1ff */
[----:B------:R-:W-:Y:S02]  /*0980*/  SHF.L.U64.HI R26, R21, 0x2, R26 ;  /* 0x00000002151a7819 */ /* 0x000fe4000001021a */
[----:B------:R-:W-:-:S02]  /*0990*/  SHF.L.U64.HI R20, R23, 0x2, R20 ;  /* 0x0000000217147819 */ /* 0x000fc40000010214 */
.L_x_262:
[----:B------:R-:W-:-:S04]  /*09a0*/  LEA R42, P1, R21, R24, 0x2 ;  /* 0x00000018152a7211 */ /* 0x000fc800078210ff */
[----:B------:R-:W-:-:S05]  /*09b0*/  IADD3.X R43, R19, R26, RZ, P1, !PT ;  /* 0x0000001a132b7210 */ /* 0x000fca0000ffe4ff */
[----:B------:R0:W2:Y:S02]  /*09c0*/  LDG.E R41, [R42.64] ;  /* 0x000000042a297981 */ /* 0x0000a4000c1e1900 */
[----:B0-----:R-:W-:-:S05]  /*09d0*/  IMAD.WIDE R42, R12, 0x20, R42 ;  /* 0x000000200c2a7825 */ /* 0x001fca00078e022a */
[----:B------:R0:W3:Y:S02]  /*09e0*/  LDG.E R44, [R42.64] ;  /* 0x000000042a2c7981 */ /* 0x0000e4000c1e1900 */
[----:B0-----:R-:W-:-:S04]  /*09f0*/  IMAD.WIDE R42, R12, 0x20, R42 ;  /* 0x000000200c2a7825 */ /* 0x001fc800078e022a */
[----:B--2---:R-:W-:Y:S02]  /*0a00*/  FADD.FTZ R40, R41, R40 ;  /* 0x0000002829287221 */ /* 0x004fe40000010000 */
[----:B------:R0:W2:Y:S01]  /*0a10*/  LDG.E R41, [R42.64] ;  /* 0x000000042a297981 */ /* 0x0000a2000c1e1900 */
[----:B---3--:R-:W-:Y:S02]  /*0a20*/  FADD.FTZ R39, R44, R39 ;  /* 0x000000272c277221 */ /* 0x008fe40000010000 */
[----:B------:R-:W-:-:S05]  /*0a30*/  IMAD.WIDE R44, R12, 0x20, R42 ;  /* 0x000000200c2c7825 */ /* 0x000fca00078e022a */
[----:B0-----:R0:W3:Y:S02]  /*0a40*/  LDG.E R42, [R44.64] ;  /* 0x000000042c2a7981 */ /* 0x0010e4000c1e1900 */
[----:B0-----:R-:W-:-:S04]  /*0a50*/  IMAD.WIDE R44, R12, 0x20, R44 ;  /* 0x000000200c2c7825 */ /* 0x001fc800078e022c */
[----:B--2---:R-:W-:Y:S02]  /*0a60*/  FADD.FTZ R38, R41, R38 ;  /* 0x0000002629267221 */ /* 0x004fe40000010000 */
[----:B------:R0:W2:Y:S02]  /*0a70*/  LDG.E R41, [R44.64] ;  /* 0x000000042c297981 */ /* 0x0000a4000c1e1900 */
[----:B0-----:R-:W-:-:S04]  /*0a80*/  IMAD.WIDE R44, R12, 0x20, R44 ;  /* 0x000000200c2c7825 */ /* 0x001fc800078e022c */
[----:B---3--:R-:W-:Y:S02]  /*0a90*/  FADD.FTZ R37, R42, R37 ;  /* 0x000000252a257221 */ /* 0x008fe40000010000 */
        /* <DEDUP_REMOVED lines=27> */
[----:B------:R0:W2:Y:S02]  /*0c50*/  LDG.E R41, [R44.64] ;  /* 0x000000042c297981 */ /* 0x0000a4000c1e1900 */
[----:B0-----:R-:W-:Y:S02]  /*0c60*/  MOV R44, R24 ;  /* 0x00000018002c7202 */ /* 0x001fe40000000f00 */
[----:B------:R-:W-:-:S05]  /*0c70*/  MOV R45, R19 ;  /* 0x00000013002d7202 */ /* 0x000fca0000000f00 */
[----:B------:R-:W4:Y:S01]  /*0c80*/  LDG.E R44, [R44.64] ;  /* 0x000000042c2c7981 */ /* 0x000f22000c1e1900 */
[----:B---3--:R-:W-:Y:S01]  /*0c90*/  FADD.FTZ R33, R42, R33 ;  /* 0x000000212a217221 */ /* 0x008fe20000010000 */
[----:B------:R-:W-:Y:S01]  /*0ca0*/  LEA R42, P1, R22, R24, 0x2 ;  /* 0x00000018162a7211 */ /* 0x000fe200078210ff */
[----:B--2---:R-:W-:Y:S02]  /*0cb0*/  FADD.FTZ R34, R41, R34 ;  /* 0x0000002229227221 */ /* 0x004fe40000010000 */
[----:B------:R-:W-:-:S05]  /*0cc0*/  IMAD.MOV.U32 R41, RZ, RZ, c[0x0][0x3dc] ;  /* 0x0000f700ff297624 */ /* 0x000fca00078e00ff */
[----:B------:R-:W-:Y:S01]  /*0cd0*/  LEA.HI.X R43, R22, R19, R41, 0x2, P1 ;  /* 0x00000013162b7211 */ /* 0x000fe200008f1429 */
[----:B----4-:R-:W-:-:S04]  /*0ce0*/  FADD.FTZ R11, R44, R11 ;  /* 0x0000000b2c0b7221 */ /* 0x010fc80000010000 */
[----:B------:R0:W2:Y:S02]  /*0cf0*/  LDG.E R44, [R42.64] ;  /* 0x000000042a2c7981 */ /* 0x0000a4000c1e1900 */
[----:B0-----:R-:W-:-:S05]  /*0d00*/  IMAD.WIDE R42, R21, 0x4, R42 ;  /* 0x00000004152a7825 */ /* 0x001fca00078e022a */
[----:B------:R0:W3:Y:S01]  /*0d10*/  LDG.E R41, [R42.64] ;  /* 0x000000042a297981 */ /* 0x0000e2000c1e1900 */
[----:B--2---:R-:W-:Y:S02]  /*0d20*/  FADD.FTZ R11, R11, R44 ;  /* 0x0000002c0b0b7221 */ /* 0x004fe40000010000 */
[----:B------:R-:W-:-:S05]  /*0d30*/  IMAD.WIDE R44, R21, 0x4, R42 ;  /* 0x00000004152c7825 */ /* 0x000fca00078e022a */
[----:B0-----:R0:W2:Y:S02]  /*0d40*/  LDG.E R42, [R44.64] ;  /* 0x000000042c2a7981 */ /* 0x0010a4000c1e1900 */
[----:B0-----:R-:W-:-:S04]  /*0d50*/  IMAD.WIDE R44, R21, 0x4, R44 ;  /* 0x00000004152c7825 */ /* 0x001fc800078e022c */
[----:B---3--:R-:W-:Y:S02]  /*0d60*/  FADD.FTZ R40, R40, R41 ;  /* 0x0000002928287221 */ /* 0x008fe40000010000 */
[----:B------:R0:W3:Y:S02]  /*0d70*/  LDG.E R41, [R44.64] ;  /* 0x000000042c297981 */ /* 0x0000e4000c1e1900 */
[----:B0-----:R-:W-:-:S04]  /*0d80*/  IMAD.WIDE R44, R21, 0x4, R44 ;  /* 0x00000004152c7825 */ /* 0x001fc800078e022c */
[----:B--2---:R-:W-:Y:S02]  /*0d90*/  FADD.FTZ R39, R39, R42 ;  /* 0x0000002a27277221 */ /* 0x004fe40000010000 */
[----:B------:R0:W2:Y:S02]  /*0da0*/  LDG.E R42, [R44.64] ;  /* 0x000000042c2a7981 */ /* 0x0000a4000c1e1900 */
[----:B0-----:R-:W-:-:S04]  /*0db0*/  IMAD.WIDE R44, R21, 0x4, R44 ;  /* 0x00000004152c7825 */ /* 0x001fc800078e022c */
[----:B---3--:R-:W-:Y:S02]  /*0dc0*/  FADD.FTZ R38, R38, R41 ;  /* 0x0000002926267221 */ /* 0x008fe40000010000 */
[----:B------:R-:W3:Y:S01]  /*0dd0*/  LDG.E R41, [R44.64] ;  /* 0x000000042c297981 */ /* 0x000ee2000c1e1900 */
[----:B--2---:R-:W-:Y:S02]  /*0de0*/  FADD.FTZ R37, R37, R42 ;  /* 0x0000002a25257221 */ /* 0x004fe40000010000 */
[----:B------:R-:W-:-:S04]  /*0df0*/  IMAD.WIDE R42, R21, 0x4, R44 ;  /* 0x00000004152a7825 */ /* 0x000fc800078e022c */
[----:B---3--:R-:W-:Y:S02]  /*0e00*/  FADD.FTZ R36, R36, R41 ;  /* 0x0000002924247221 */ /* 0x008fe40000010000 */
[----:B------:R0:W2:Y:S02]  /*0e10*/  LDG.E R41, [R42.64] ;  /* 0x000000042a297981 */ /* 0x0000a4000c1e1900 */
[----:B0-----:R-:W-:-:S05]  /*0e20*/  IMAD.WIDE R42, R21, 0x4, R42 ;  /* 0x00000004152a7825 */ /* 0x001fca00078e022a */
[----:B------:R0:W3:Y:S02]  /*0e30*/  LDG.E R44, [R42.64] ;  /* 0x000000042a2c7981 */ /* 0x0000e4000c1e1900 */
[----:B0-----:R-:W-:-:S04]  /*0e40*/  IMAD.WIDE R42, R21, 0x4, R42 ;  /* 0x00000004152a7825 */ /* 0x001fc800078e022a */
[----:B---3--:R-:W-:Y:S02]  /*0e50*/  FADD.FTZ R25, R25, R44 ;  /* 0x0000002c19197221 */ /* 0x008fe40000010000 */
[----:B------:R0:W3:Y:S01]  /*0e60*/  LDG.E R44, [R42.64] ;  /* 0x000000042a2c7981 */ /* 0x0000e2000c1e1900 */
[----:B--2---:R-:W-:Y:S02]  /*0e70*/  FADD.FTZ R35, R35, R41 ;  /* 0x0000002923237221 */ /* 0x004fe40000010000 */
[----:B0-----:R-:W-:-:S05]  /*0e80*/  IMAD.WIDE R42, R21, 0x4, R42 ;  /* 0x00000004152a7825 */ /* 0x001fca00078e022a */
        /* <DEDUP_REMOVED lines=14> */
[----:B------:R-:W-:-:S06]  /*0f70*/  IMAD.WIDE R42, R21, 0x4, R44 ;  /* 0x00000004152a7825 */ /* 0x000fcc00078e022c */
[----:B0-----:R-:W-:Y:S02]  /*0f80*/  IMAD.WIDE R44, R21, 0x4, R42 ;  /* 0x00000004152c7825 */ /* 0x001fe400078e022a */
[----:B------:R-:W3:Y:S02]  /*0f90*/  LDG.E R42, [R42.64] ;  /* 0x000000042a2a7981 */ /* 0x000ee4000c1e1900 */
[----:B--2---:R-:W-:Y:S02]  /*0fa0*/  FADD.FTZ R32, R32, R41 ;  /* 0x0000002920207221 */ /* 0x004fe40000010000 */
[----:B------:R-:W2:Y:S01]  /*0fb0*/  LDG.E R41, [R44.64] ;  /* 0x000000042c297981 */ /* 0x000ea2000c1e1900 */
[----:B------:R-:W-:-:S04]  /*0fc0*/  IADD3 R18, R18, -0x2, RZ ;  /* 0xfffffffe12127810 */ /* 0x000fc80007ffe0ff */
[----:B------:R-:W-:Y:S02]  /*0fd0*/  ISETP.NE.AND P1, PT, R18, RZ, PT ;  /* 0x000000ff1200720c */ /* 0x000fe40003f25270 */
[----:B------:R-:W-:-:S04]  /*0fe0*/  LEA R24, P2, R23, R24, 0x2 ;  /* 0x0000001817187211 */ /* 0x000fc800078410ff */
[----:B------:R-:W-:Y:S01]  /*0ff0*/  IADD3.X R19, R19, R20, RZ, P2, !PT ;  /* 0x0000001413137210 */ /* 0x000fe200017fe4ff */
[----:B---3--:R-:W-:Y:S02]  /*1000*/  FADD.FTZ R33, R33, R42 ;  /* 0x0000002a21217221 */ /* 0x008fe40000010000 */
[----:B--2---:R-:W-:-:S04]  /*1010*/  FADD.FTZ R34, R34, R41 ;  /* 0x0000002922227221 */ /* 0x004fc80000010000 */
[----:B------:R-:W-:Y:S05]  /*1020*/  @P1 BRA `(.L_x_262) ;  /* 0xfffff97000001947 */ /* 0x000fea000383ffff */
.L_x_261:
[----:B------:R-:W-:Y:S02]  /*1030*/  MOV R22, R24 ;  /* 0x0000001800167202 */ /* 0x000fe40000000f00 */
[----:B------:R-:W-:Y:S01]  /*1040*/  MOV R23, R19 ;  /* 0x0000001300177202 */ /* 0x000fe20000000f00 */
[----:B------:R-:W-:Y:S05]  /*1050*/  @!P0 BRA `(.L_x_260) ;  /* 0x000002f000008947 */ /* 0x000fea0003800000 */
[----:B------:R0:W2:Y:S01]  /*1060*/  LDG.E R20, [R22.64] ;  /* 0x0000000416147981 */ /* 0x0000a2000c1e1900 */
[----:B------:R-:W-:-:S05]  /*1070*/  IMAD.WIDE R42, R21, 0x4, R22 ;  /* 0x00000004152a7825 */ /* 0x000fca00078e0216 */
[----:B0-----:R0:W3:Y:S02]  /*1080*/  LDG.E R23, [R42.64] ;  /* 0x000000042a177981 */ /* 0x0010e4000c1e1900 */
[----:B0-----:R-:W-:-:S05]  /*1090*/  IMAD.WIDE R42, R12, 0x20, R42 ;  /* 0x000000200c2a7825 */ /* 0x001fca00078e022a */
[----:B------:R0:W4:Y:S01]  /*10a0*/  LDG.E R26, [R42.64] ;  /* 0x000000042a1a7981 */ /* 0x000122000c1e1900 */
[----:B------:R-:W-:-:S05]  /*10b0*/  IMAD.WIDE R18, R12, 0x20, R42 ;  /* 0x000000200c127825 */ /* 0x000fca00078e022a */
[----:B------:R1:W5:Y:S01]  /*10c0*/  LDG.E R41, [R18.64] ;  /* 0x0000000412297981 */ /* 0x000362000c1e1900 */
[----:B------:R-:W-:-:S05]  /*10d0*/  IMAD.WIDE R44, R12, 0x20, R18 ;  /* 0x000000200c2c7825 */ /* 0x000fca00078e0212 */
[----:B-1----:R1:W5:Y:S02]  /*10e0*/  LDG.E R18, [R44.64] ;  /* 0x000000042c127981 */ /* 0x002364000c1e1900 */
[----:B-1----:R-:W-:-:S05]  /*10f0*/  IMAD.WIDE R44, R12, 0x20, R44 ;  /* 0x000000200c2c7825 */ /* 0x002fca00078e022c */
[----:B------:R1:W5:Y:S01]  /*1100*/  LDG.E R19, [R44.64] ;  /* 0x000000042c137981 */ /* 0x000362000c1e1900 */
[----:B0-----:R-:W-:-:S05]  /*1110*/  IMAD.WIDE R42, R12, 0x20, R44 ;  /* 0x000000200c2a7825 */ /* 0x001fca00078e022c */
[----:B------:R0:W5:Y:S01]  /*1120*/  LDG.E R24, [R42.64] ;  /* 0x000000042a187981 */ /* 0x000162000c1e1900 */
[----:B-1----:R-:W-:-:S06]  /*1130*/  IMAD.WIDE R44, R12, 0x20, R42 ;  /* 0x000000200c2c7825 */ /* 0x002fcc00078e022a */
[C---:B0-----:R-:W-:Y:S02]  /*1140*/  IMAD.WIDE R42, R12.reuse, 0x20, R44 ;  /* 0x000000200c2a7825 */ /* 0x041fe400078e022c */
[----:B------:R0:W5:Y:S02]  /*1150*/  LDG.E R44, [R44.64] ;  /* 0x000000042c2c7981 */ /* 0x000164000c1e1900 */
[----:B--2---:R-:W-:Y:S02]  /*1160*/  FADD.FTZ R11, R11, R20 ;  /* 0x000000140b0b7221 */ /* 0x004fe40000010000 */
[----:B------:R-:W-:Y:S02]  /*1170*/  IMAD.WIDE R20, R12, 0x20, R42 ;  /* 0x000000200c147825 */ /* 0x000fe400078e022a */
[----:B------:R1:W2:Y:S02]  /*1180*/  LDG.E R42, [R42.64] ;  /* 0x000000042a2a7981 */ /* 0x0002a4000c1e1900 */
[----:B---3--:R-:W-:-:S02]  /*1190*/  FADD.FTZ R40, R40, R23 ;  /* 0x0000001728287221 */ /* 0x008fc40000010000 */
[C---:B------:R-:W-:Y:S01]  /*11a0*/  IMAD.WIDE R22, R12.reuse, 0x20, R20 ;  /* 0x000000200c167825 */ /* 0x040fe200078e0214 */
[----:B-1----:R1:W3:Y:S05]  /*11b0*/  LDG.E R43, [R20.64] ;  /* 0x00000004142b7981 */ /* 0x0022ea000c1e1900 */
[----:B-1----:R-:W-:-:S04]  /*11c0*/  IMAD.WIDE R20, R12, 0x20, R22 ;  /* 0x000000200c147825 */ /* 0x002fc800078e0216 */
[----:B----4-:R-:W-:Y:S02]  /*11d0*/  FADD.FTZ R39, R39, R26 ;  /* 0x0000001a27277221 */ /* 0x010fe40000010000 */
[----:B------:R1:W4:Y:S01]  /*11e0*/  LDG.E R26, [R22.64] ;  /* 0x00000004161a7981 */ /* 0x000322000c1e1900 */
[----:B-----5:R-:W-:-:S03]  /*11f0*/  FADD.FTZ R38, R38, R41 ;  /* 0x0000002926267221 */ /* 0x020fc60000010000 */
[----:B------:R5:W4:Y:S01]  /*1200*/  LDG.E R41, [R20.64] ;  /* 0x0000000414297981 */ /* 0x000b22000c1e1900 */
[----:B-1----:R-:W-:-:S06]  /*1210*/  IMAD.WIDE R22, R12, 0x20, R20 ;  /* 0x000000200c167825 */ /* 0x002fcc00078e0214 */
[----:B-----5:R-:W-:Y:S02]  /*1220*/  IMAD.WIDE R20, R12, 0x20, R22 ;  /* 0x000000200c147825 */ /* 0x020fe400078e0216 */
[----:B------:R-:W5:Y:S02]  /*1230*/  LDG.E R22, [R22.64] ;  /* 0x0000000416167981 */ /* 0x000f64000c1e1900 */
[----:B------:R-:W-:Y:S02]  /*1240*/  FADD.FTZ R37, R37, R18 ;  /* 0x0000001225257221 */ /* 0x000fe40000010000 */
[----:B0-----:R0:W5:Y:S01]  /*1250*/  LDG.E R45, [R20.64] ;  /* 0x00000004142d7981 */ /* 0x001162000c1e1900 */
[----:B------:R-:W-:Y:S02]  /*1260*/  FADD.FTZ R36, R36, R19 ;  /* 0x0000001324247221 */ /* 0x000fe40000010000 */
[----:B------:R-:W-:-:S06]  /*1270*/  IMAD.WIDE R18, R12, 0x20, R20 ;  /* 0x000000200c127825 */ /* 0x000fcc00078e0214 */
[----:B0-----:R-:W-:Y:S02]  /*1280*/  IMAD.WIDE R20, R12, 0x20, R18 ;  /* 0x000000200c147825 */ /* 0x001fe400078e0212 */
[----:B------:R-:W5:Y:S04]  /*1290*/  LDG.E R18, [R18.64] ;  /* 0x0000000412127981 */ /* 0x000f68000c1e1900 */
[----:B------:R-:W5:Y:S01]  /*12a0*/  LDG.E R12, [R20.64] ;  /* 0x00000004140c7981 */ /* 0x000f62000c1e1900 */
[----:B------:R-:W-:Y:S02]  /*12b0*/  FADD.FTZ R35, R35, R24 ;  /* 0x0000001823237221 */ /* 0x000fe40000010000 */
[----:B------:R-:W-:Y:S02]  /*12c0*/  FADD.FTZ R25, R25, R44 ;  /* 0x0000002c19197221 */ /* 0x000fe40000010000 */
[----:B--2---:R-:W-:-:S02]  /*12d0*/  FADD.FTZ R27, R27, R42 ;  /* 0x0000002a1b1b7221 */ /* 0x004fc40000010000 */
[----:B---3--:R-:W-:Y:S02]  /*12e0*/  FADD.FTZ R28, R28, R43 ;  /* 0x0000002b1c1c7221 */ /* 0x008fe40000010000 */
[----:B----4-:R-:W-:Y:S02]  /*12f0*/  FADD.FTZ R29, R29, R26 ;  /* 0x0000001a1d1d7221 */ /* 0x010fe40000010000 */
[----:B------:R-:W-:Y:S02]  /*1300*/  FADD.FTZ R30, R30, R41 ;  /* 0x000000291e1e7221 */ /* 0x000fe40000010000 */
[----:B-----5:R-:W-:Y:S02]  /*1310*/  FADD.FTZ R31, R31, R22 ;  /* 0x000000161f1f7221 */ /* 0x020fe40000010000 */
[----:B------:R-:W-:Y:S02]  /*1320*/  FADD.FTZ R32, R32, R45 ;  /* 0x0000002d20207221 */ /* 0x000fe40000010000 */
[----:B------:R-:W-:-:S02]  /*1330*/  FADD.FTZ R33, R33, R18 ;  /* 0x0000001221217221 */ /* 0x000fc40000010000 */
[----:B------:R-:W-:Y:S02]  /*1340*/  FADD.FTZ R34, R34, R12 ;  /* 0x0000000c22227221 */ /* 0x000fe40000010000 */
.L_x_260:
[----:B------:R-:W-:Y:S01]  /*1350*/  LOP3.LUT P0, RZ, R13, 0x2, RZ, 0xc0, !PT ;  /* 0x000000020dff7812 */ /* 0x000fe2000780c0ff */
[----:B------:R-:W-:Y:S01]  /*1360*/  FMUL.FTZ R11, R11, c[0x0][0x2e0] ;  /* 0x0000b8000b0b7a20 */ /* 0x000fe20000410000 */
[----:B------:R-:W-:Y:S01]  /*1370*/  SHF.L.U32 R20, R15, 0x1, RZ ;  /* 0x000000010f147819 */ /* 0x000fe200000006ff */
[----:B------:R-:W-:Y:S01]  /*1380*/  FMUL.FTZ R40, R40, c[0x0][0x2e0] ;  /* 0x0000b80028287a20 */ /* 0x000fe20000410000 */
[----:B------:R-:W-:Y:S01]  /*1390*/  SHF.L.U32 R23, R14, 0x1, RZ ;  /* 0x000000010e177819 */ /* 0x000fe200000006ff */
[----:B------:R-:W-:Y:S01]  /*13a0*/  FMUL.FTZ R39, R39, c[0x0][0x2e0] ;  /* 0x0000b80027277a20 */ /* 0x000fe20000410000 */
[----:B------:R-:W-:Y:S01]  /*13b0*/  IADD3 R22, R20, 0x20, RZ ;  /* 0x0000002014167810 */ /* 0x000fe20007ffe0ff */
[----:B------:R-:W-:Y:S01]  /*13c0*/  FMUL.FTZ R38, R38, c[0x0][0x2e0] ;  /* 0x0000b80026267a20 */ /* 0x000fe20000410000 */
[----:B------:R-:W-:Y:S01]  /*13d0*/  F2FP.PACK_AB R11, R40, R11 ;  /* 0x0000000b280b723e */ /* 0x000fe200000000ff */
[----:B------:R-:W-:Y:S01]  /*13e0*/  FMUL.FTZ R27, R27, c[0x0][0x2e0] ;  /* 0x0000b8001b1b7a20 */ /* 0x000fe20000410000 */
[--C-:B------:R-:W-:Y:S01]  /*13f0*/  SHF.R.S32.HI R17, RZ, 0x1f, R16.reuse ;  /* 0x0000001fff117819 */ /* 0x100fe20000011410 */
[----:B------:R-:W-:Y:S01]  /*1400*/  FMUL.FTZ R28, R28, c[0x0][0x2e0] ;  /* 0x0000b8001c1c7a20 */ /* 0x000fe20000410000 */
[----:B------:R-:W-:Y:S01]  /*1410*/  F2FP.PACK_AB R38, R38, R39 ;  /* 0x000000272626723e */ /* 0x000fe200000000ff */
[----:B------:R-:W-:Y:S01]  /*1420*/  FMUL.FTZ R29, R29, c[0x0][0x2e0] ;  /* 0x0000b8001d1d7a20 */ /* 0x000fe20000410000 */
[----:B------:R-:W-:Y:S01]  /*1430*/  @P0 IADD3 R22, R20, -0x20, RZ ;  /* 0xffffffe014160810 */ /* 0x000fe20007ffe0ff */
[----:B------:R-:W-:Y:S01]  /*1440*/  FMUL.FTZ R30, R30, c[0x0][0x2e0] ;  /* 0x0000b8001e1e7a20 */ /* 0x000fe20000410000 */
[----:B------:R-:W-:Y:S01]  /*1450*/  F2FP.PACK_AB R27, R28, R27 ;  /* 0x0000001b1c1b723e */ /* 0x000fe200000000ff */
[----:B------:R-:W-:Y:S01]  /*1460*/  FMUL.FTZ R37, R37, c[0x0][0x2e0] ;  /* 0x0000b80025257a20 */ /* 0x000fe20000410000 */
[----:B------:R-:W-:Y:S01]  /*1470*/  STS [R20], R11 ;  /* 0x0000000b14007388 */ /* 0x000fe20000000800 */
[----:B------:R-:W-:Y:S01]  /*1480*/  FMUL.FTZ R36, R36, c[0x0][0x2e0] ;  /* 0x0000b80024247a20 */ /* 0x000fe20000410000 */
[----:B------:R-:W-:Y:S01]  /*1490*/  F2FP.PACK_AB R29, R30, R29 ;  /* 0x0000001d1e1d723e */ /* 0x000fe200000000ff */
[----:B------:R-:W-:Y:S01]  /*14a0*/  FMUL.FTZ R35, R35, c[0x0][0x2e0] ;  /* 0x0000b80023237a20 */ /* 0x000fe20000410000 */
[----:B------:R-:W-:Y:S01]  /*14b0*/  STS [R20+0x200], R38 ;  /* 0x0002002614007388 */ /* 0x000fe20000000800 */
        /* <DEDUP_REMOVED lines=10> */
[----:B------:R-:W-:Y:S01]  /*1560*/  IMAD R7, R7, c[0x0][0x398], RZ ;  /* 0x0000e60007077a24 */ /* 0x000fe200078e02ff */
[----:B------:R-:W-:Y:S01]  /*1570*/  STS [R20+0x1000], R36 ;  /* 0x0010002414007388 */ /* 0x000fe20000000800 */
[----:B------:R-:W-:Y:S01]  /*1580*/  IMAD.WIDE.U32 R18, R2, c[0x0][0x398], R16 ;  /* 0x0000e60002127a25 */ /* 0x000fe200078e0010 */
[----:B------:R-:W-:Y:S01]  /*1590*/  F2FP.PACK_AB R33, R34, R33 ;  /* 0x000000212221723e */ /* 0x000fe200000000ff */
[----:B------:R-:W-:Y:S01]  /*15a0*/  BSSY B0, `(.L_x_263) ;  /* 0x000001c000007945 */ /* 0x000fe20003800000 */
[----:B------:R0:W-:Y:S01]  /*15b0*/  STS [R20+0x1200], R35 ;  /* 0x0012002314007388 */ /* 0x0001e20000000800 */
[----:B------:R-:W-:Y:S01]  /*15c0*/  IMAD R7, R2, c[0x0][0x39c], R7 ;  /* 0x0000e70002077a24 */ /* 0x000fe200078e0207 */
[----:B------:R-:W-:Y:S01]  /*15d0*/  IADD3 R6, P1, R6, R18, RZ ;  /* 0x0000001206067210 */ /* 0x000fe20007f3e0ff */
[----:B------:R-:W-:Y:S01]  /*15e0*/  IMAD R3, R0, -0x80, R3 ;  /* 0xffffff8000037824 */ /* 0x000fe200078e0203 */
[----:B------:R1:W-:Y:S01]  /*15f0*/  STS [R22+0x1000], R31 ;  /* 0x0010001f16007388 */ /* 0x0003e20000000800 */
[----:B------:R-:W-:Y:S01]  /*1600*/  ISETP.GE.AND P0, PT, R16, c[0x0][0x220], PT ;  /* 0x0000880010007a0c */ /* 0x000fe20003f06270 */
[----:B------:R-:W-:Y:S01]  /*1610*/  IMAD R2, R9, c[0x0][0x3b0], RZ ;  /* 0x0000ec0009027a24 */ /* 0x000fe200078e02ff */
[----:B------:R-:W-:Y:S01]  /*1620*/  IADD3 R0, R8, 0x40, RZ ;  /* 0x0000004008007810 */ /* 0x000fe20007ffe0ff */
[----:B------:R1:W-:Y:S01]  /*1630*/  STS [R22+0x1200], R33 ;  /* 0x0012002116007388 */ /* 0x0003e20000000800 */
[----:B------:R-:W-:Y:S01]  /*1640*/  IADD3.X R7, R4, R19, R7, P1, !PT ;  /* 0x0000001304077210 */ /* 0x000fe20000ffe407 */
[----:B------:R-:W-:-:S02]  /*1650*/  IMAD R17, R5, c[0x0][0x3b4], R2 ;  /* 0x0000ed0005117a24 */ /* 0x000fc400078e0202 */
[----:B------:R-:W-:Y:S01]  /*1660*/  BAR.SYNC.DEFER_BLOCKING 0x0 ;  /* 0x0000000000007b1d */ /* 0x000fe20000010000 */
[-C--:B------:R-:W-:Y:S01]  /*1670*/  ISETP.GE.OR P1, PT, R0, R3.reuse, P0 ;  /* 0x000000030000720c */ /* 0x080fe20000726670 */
[----:B0-----:R-:W-:Y:S01]  /*1680*/  IMAD.WIDE.U32 R20, R5, c[0x0][0x3b0], R6 ;  /* 0x0000ec0005147a25 */ /* 0x001fe200078e0006 */
[----:B------:R-:W-:-:S04]  /*1690*/  ISETP.GE.OR P0, PT, R8, R3, P0 ;  /* 0x000000030800720c */ /* 0x000fc80000706670 */
[----:B------:R-:W-:Y:S01]  /*16a0*/  IADD3 R17, R21, R17, RZ ;  /* 0x0000001115117210 */ /* 0x000fe20007ffe0ff */
[----:B------:R1:W0:Y:S08]  /*16b0*/  LDS.128 R12, [R23+0x1000] ;  /* 0x00100000170c7984 */ /* 0x0002300000000c00 */
[----:B------:R-:W-:Y:S05]  /*16c0*/  @P0 BRA `(.L_x_264) ;  /* 0x0000009000000947 */ /* 0x000fea0003800000 */
[----:B------:R-:W2:Y:S01]  /*16d0*/  LDS.128 R4, [R23] ;  /* 0x0000000017047984 */ /* 0x000ea20000000c00 */
[----:B------:R-:W-:Y:S01]  /*16e0*/  MOV R16, R20 ;  /* 0x0000001400107202 */ /* 0x000fe20000000f00 */
[----:B------:R-:W-:-:S04]  /*16f0*/  IMAD R9, R10, c[0x0][0x398], RZ ;  /* 0x0000e6000a097a24 */ /* 0x000fc800078e02ff */
[----:B------:R-:W-:-:S04]  /*1700*/  IMAD.WIDE.U32 R2, R8, c[0x0][0x398], R16 ;  /* 0x0000e60008027a25 */ /* 0x000fc800078e0010 */
[----:B------:R-:W-:Y:S01]  /*1710*/  IMAD R9, R8, c[0x0][0x39c], R9 ;  /* 0x0000e70008097a24 */ /* 0x000fe200078e0209 */
[----:B------:R-:W-:-:S04]  /*1720*/  LEA R18, P0, R2, c[0x0][0x338], 0x1 ;  /* 0x0000ce0002127a11 */ /* 0x000fc800078008ff */
[----:B------:R-:W-:-:S04]  /*1730*/  IADD3 R3, R3, R9, RZ ;  /* 0x0000000903037210 */ /* 0x000fc80007ffe0ff */
[----:B------:R-:W-:-:S05]  /*1740*/  LEA.HI.X R19, R2, c[0x0][0x33c], R3, 0x1, P0 ;  /* 0x0000cf0002137a11 */ /* 0x000fca00000f0c03 */
[----:B--2---:R2:W-:Y:S02]  /*1750*/  STG.E.128 [R18.64], R4 ;  /* 0x0000000412007986 */ /* 0x0045e4000c101d04 */
.L_x_264:
[----:B------:R-:W-:Y:S05]  /*1760*/  BSYNC B0 ;  /* 0x0000000000007941 */ /* 0x000fea0003800000 */
.L_x_263:
[----:B------:R-:W-:Y:S05]  /*1770*/  @P1 EXIT ;  /* 0x000000000000194d */ /* 0x000fea0003800000 */
[----:B--2---:R-:W-:Y:S02]  /*1780*/  IADD3 R5, P0, R8, 0x40, RZ ;  /* 0x0000004008057810 */ /* 0x004fe40007f1e0ff */
[----:B------:R-:W-:Y:S02]  /*1790*/  MOV R2, R20 ;  /* 0x0000001400027202 */ /* 0x000fe40000000f00 */
[----:B------:R-:W-:Y:S02]  /*17a0*/  IADD3.X R10, RZ, R10, RZ, P0, !PT ;  /* 0x0000000aff0a7210 */ /* 0x000fe400007fe4ff */
[----:B------:R-:W-:-:S03]  /*17b0*/  MOV R3, R17 ;  /* 0x0000001100037202 */ /* 0x000fc60000000f00 */
[----:B------:R-:W-:Y:S02]  /*17c0*/  IMAD R10, R10, c[0x0][0x398], RZ ;  /* 0x0000e6000a0a7a24 */ /* 0x000fe400078e02ff */
[----:B------:R-:W-:-:S04]  /*17d0*/  IMAD.WIDE.U32 R2, R5, c[0x0][0x398], R2 ;  /* 0x0000e60005027a25 */ /* 0x000fc800078e0002 */
[----:B------:R-:W-:Y:S01]  /*17e0*/  IMAD R5, R5, c[0x0][0x39c], R10 ;  /* 0x0000e70005057a24 */ /* 0x000fe200078e020a */
[----:B------:R-:W-:-:S04]  /*17f0*/  LEA R4, P0, R2, c[0x0][0x338], 0x1 ;  /* 0x0000ce0002047a11 */ /* 0x000fc800078008ff */
[----:B------:R-:W-:-:S04]  /*1800*/  IADD3 R3, R3, R5, RZ ;  /* 0x0000000503037210 */ /* 0x000fc80007ffe0ff */
[----:B------:R-:W-:-:S05]  /*1810*/  LEA.HI.X R5, R2, c[0x0][0x33c], R3, 0x1, P0 ;  /* 0x0000cf0002057a11 */ /* 0x000fca00000f0c03 */
[----:B0-----:R-:W-:Y:S01]  /*1820*/  STG.E.128 [R4.64], R12 ;  /* 0x0000000c04007986 */ /* 0x001fe2000c101d04 */
[----:B------:R-:W-:Y:S05]  /*1830*/  EXIT ;  /* 0x000000000000794d */ /* 0x000fea0003800000 */
.L_x_265:
        /* <DEDUP_REMOVED lines=12> */
.L_x_1331:


//--------------------- .text._ZN5flash44flash_bwd_dq_dk_dv_loop_seqk_parallel_kernelI23Flash_bwd_kernel_traitsILi32ELi128ELi128ELi8ELi4ELi4ELi4ELb1ELb0EN7cutlass6half_tE19Flash_kernel_traitsILi32ELi128ELi128ELi8ES3_EELb1ELb0ELb0ELb0ELb0ELb1ELb0EEEvNS_16Flash_bwd_paramsE --------------------------
	.section	.text._ZN5flash44flash_bwd_dq_dk_dv_loop_seqk_parallel_kernelI23Flash_bwd_kernel_traitsILi32ELi128ELi128ELi8ELi4ELi4ELi4ELb1ELb0EN7cutlass6half_tE19Flash_kernel_traitsILi32ELi128ELi128ELi8ES3_EELb1ELb0ELb0ELb0ELb0ELb1ELb0EEEvNS_16Flash_bwd_paramsE,"ax",@progbits
	.sectioninfo	@"SHI_REGISTERS=255"
	.align	128
        .global         _ZN5flash44flash_bwd_dq_dk_dv_loop_seqk_parallel_kernelI23Flash_bwd_kernel_traitsILi32ELi128ELi128ELi8ELi4ELi4ELi4ELb1ELb0EN7cutlass6half_tE19Flash_kernel_traitsILi32ELi128ELi128ELi8ES3_EELb1ELb0ELb0ELb0ELb0ELb1ELb0EEEvNS_16Flash_bwd_paramsE
        .type           _ZN5flash44flash_bwd_dq_dk_dv_loop_seqk_parallel_kernelI23Flash_bwd_kernel_traitsILi32ELi128ELi128ELi8ELi4ELi4ELi4ELb1ELb0EN7cutlass6half_tE19Flash_kernel_traitsILi32ELi128ELi128ELi8ES3_EELb1ELb0ELb0ELb0ELb0ELb1ELb0EEEvNS_16Flash_bwd_paramsE,@function
        .size           _ZN5flash44flash_bwd_dq_dk_dv_loop_seqk_parallel_kernelI23Flash_bwd_kernel_traitsILi32ELi128ELi128ELi8ELi4ELi4ELi4ELb1ELb0EN7cutlass6half_tE19Flash_kernel_traitsILi32ELi128ELi128ELi8ES3_EELb1ELb0ELb0ELb0ELb0ELb1ELb0EEEvNS_16Flash_bwd_paramsE,(.L_x_1332 - _ZN5flash44flash_bwd_dq_dk_dv_loop_seqk_parallel_kernelI23Flash_bwd_kernel_traitsILi32ELi128ELi128ELi8ELi4ELi4ELi4ELb1ELb0EN7cutlass6half_tE19Flash_kernel_traitsILi32ELi128ELi128ELi8ES3_EELb1ELb0ELb0ELb0ELb0ELb1ELb0EEEvNS_16Flash_bwd_paramsE)
        .other          _ZN5flash44flash_bwd_dq_dk_dv_loop_seqk_parallel_kernelI23Flash_bwd_kernel_traitsILi32ELi128ELi128ELi8ELi4ELi4ELi4ELb1ELb0EN7cutlass6half_tE19Flash_kernel_traitsILi32ELi128ELi128ELi8ES3_EELb1ELb0ELb0ELb0ELb0ELb1ELb0EEEvNS_16Flash_bwd_paramsE,@"STO_CUDA_ENTRY STV_DEFAULT"
_ZN5flash44flash_bwd_dq_dk_dv_loop_seqk_parallel_kernelI23Flash_bwd_kernel_traitsILi32ELi128ELi128ELi8ELi4ELi4ELi4ELb1ELb0EN7cutlass6half_tE19Flash_kernel_traitsILi32ELi128ELi128ELi8ES3_EELb1ELb0ELb0ELb0ELb0ELb1ELb0EEEvNS_16Flash_bwd_paramsE:
.text._ZN5flash44flash_bwd_dq_dk_dv_loop_seqk_parallel_kernelI23Flash_bwd_kernel_traitsILi32ELi128ELi128ELi8ELi4ELi4ELi4ELb1ELb0EN7cutlass6half_tE19Flash_kernel_traitsILi32ELi128ELi128ELi8ES3_EELb1ELb0ELb0ELb0ELb0ELb1ELb0EEEvNS_16Flash_bwd_paramsE:
        /* <DEDUP_REMOVED lines=23> */
[----:B------:R-:W-:Y:S01]  /*0170*/  IMAD.U32 R13, RZ, RZ, UR4 ;  /* 0x00000004ff0d7e24 */ /* 0x000fe2000f8e00ff */
[----:B------:R-:W-:Y:S02]  /*0180*/  ULDC.U8 UR8, c[0x0][0x328] ;  /* 0x0000ca0000087ab9 */ /* 0x000fe40000000000 */
[----:B------:R-:W-:Y:S02]  /*0190*/  UISETP.NE.AND UP2, UPT, UR8, URZ, UPT ;  /* 0x0000003f0800728c */ /* 0x000fe4000bf45270 */
[----:B------:R4:W-:Y:S01]  /*01a0*/  STL [R1+0x28], R13 ;  /* 0x0000280d01007387 */ /* 0x0009e20000100800 */
[----:B------:R-:W-:Y:S02]  /*01b0*/  ULDC UR7, c[0x0][0x1c0] ;  /* 0x0000700000077ab9 */ /* 0x000fe40000000800 */
[----:B------:R-:W-:Y:S02]  /*01c0*/  ULDC.U8 UR9, c[0x0][0x3d0] ;  /* 0x0000f40000097ab9 */ /* 0x000fe40000000000 */
[----:B------:R-:W-:Y:S01]  /*01d0*/  ULDC UR16, c[0x0][0x214] ;  /* 0x0000850000107ab9 */ /* 0x000fe20000000800 */
[----:B-1----:R-:W-:Y:S01]  /*01e0*/  SHF.R.S32.HI R0, RZ, 0x1f, R10 ;  /* 0x0000001fff007819 */ /* 0x002fe2000001140a */
[----:B------:R-:W-:-:S02]  /*01f0*/  ULDC UR18, c[0x0][0x224] ;  /* 0x0000890000127ab9 */ /* 0x000fc40000000800 */
[----:B--2---:R-:W-:Y:S01]  /*0200*/  UIMAD UR19, UR52, UR58, URZ ;  /* 0x0000003a341372a4 */ /* 0x004fe2000f8e023f */
[CC--:B------:R-:W-:Y:S01]  /*0210*/  LEA.HI R2, R0.reuse, R10.reuse, RZ, 0x2 ;  /* 0x0000000a00027211 */ /* 0x0c0fe200078f10ff */
[----:B------:R-:W-:Y:S01]  /*0220*/  ULOP3.LUT UR4, UR52, UR13, URZ, 0x3c, !UPT ;  /* 0x0000000d34047292 */ /* 0x000fe2000f8e3c3f */
[CC--:B------:R-:W-:Y:S01]  /*0230*/  LEA.HI R9, R0.reuse, R10.reuse, RZ, 0x5 ;  /* 0x0000000a00097211 */ /* 0x0c0fe200078f28ff */
[----:B------:R-:W-:Y:S01]  /*0240*/  UISETP.NE.AND UP3, UPT, UR9, URZ, UPT ;  /* 0x0000003f0900728c */ /* 0x000fe2000bf65270 */
[CC--:B------:R-:W-:Y:S01]  /*0250*/  LEA.HI R6, R0.reuse, R10.reuse, RZ, 0x4 ;  /* 0x0000000a00067211 */ /* 0x0c0fe200078f20ff */
[----:B------:R-:W-:Y:S01]  /*0260*/  ULDC UR20, c[0x0][0x224] ;  /* 0x0000890000147ab9 */ /* 0x000fe20000000800 */
[CC--:B------:R-:W-:Y:S01]  /*0270*/  LEA.HI R145, R0.reuse, R10.reuse, RZ, 0x3 ;  /* 0x0000000a00917211 */ /* 0x0c0fe200078f18ff */
[----:B---3--:R-:W-:Y:S01]  /*0280*/  USHF.L.U32 UR8, UR45, 0x7, URZ ;  /* 0x000000072d087899 */ /* 0x008fe2000800063f */
[----:B------:R-:W-:Y:S01]  /*0290*/  LEA.HI R248, R0, R10, RZ, 0x7 ;  /* 0x0000000a00f87211 */ /* 0x000fe200078f38ff */
[----:B------:R-:W-:Y:S01]  /*02a0*/  UIMAD UR5, UR45, UR7, UR52 ;  /* 0x000000072d0572a4 */ /* 0x000fe2000f8e0234 */
[----:B------:R-:W-:Y:S01]  /*02b0*/  LOP3.LUT R0, R2, 0xfffffffc, RZ, 0xc0, !PT ;  /* 0xfffffffc02007812 */ /* 0x000fe200078ec0ff */
[----:B------:R-:W-:Y:S01]  /*02c0*/  USHF.R.S32.HI UR7, URZ, 0x1f, UR52 ;  /* 0x0000001f3f077899 */ /* 0x000fe20008011434 */
[----:B------:R-:W-:Y:S01]  /*02d0*/  LOP3.LUT R3, R9, 0xffffffe0, RZ, 0xc0, !PT ;  /* 0xffffffe009037812 */ /* 0x000fe200078ec0ff */
[----:B------:R-:W-:Y:S01]  /*02e0*/  @UP2 UIMAD UR9, UR45, UR16, URZ ;  /* 0x000000102d0922a4 */ /* 0x000fe2000f8e023f */
[----:B------:R-:W-:Y:S01]  /*02f0*/  LOP3.LUT R8, R6, 0xfffffff0, RZ, 0xc0, !PT ;  /* 0xfffffff006087812 */ /* 0x000fe200078ec0ff */
[C---:B------:R-:W-:Y:S01]  /*0300*/  IMAD.IADD R12, R10.reuse, 0x1, -R0 ;  /* 0x000000010a0c7824 */ /* 0x040fe200078e0a00 */
[----:B------:R-:W-:Y:S01]  /*0310*/  LOP3.LUT R4, R145, 0xfffffff8, RZ, 0xc0, !PT ;  /* 0xfffffff891047812 */ /* 0x000fe200078ec0ff */
[C---:B------:R-:W-:Y:S01]  /*0320*/  IMAD.IADD R3, R10.reuse, 0x1, -R3 ;  /* 0x000000010a037824 */ /* 0x040fe200078e0a03 */
[----:B------:R-:W-:Y:S01]  /*0330*/  SHF.R.S32.HI R0, RZ, 0x2, R2 ;  /* 0x00000002ff007819 */ /* 0x000fe20000011402 */
[C---:B------:R-:W-:Y:S01]  /*0340*/  IMAD.IADD R8, R10.reuse, 0x1, -R8 ;  /* 0x000000010a087824 */ /* 0x040fe200078e0a08 */
[----:B------:R-:W-:Y:S01]  /*0350*/  SHF.R.S32.HI R248, RZ, 0x7, R248 ;  /* 0x00000007fff87819 */ /* 0x000fe200000114f8 */
[----:B------:R-:W-:Y:S01]  /*0360*/  IMAD.IADD R10, R10, 0x1, -R4 ;  /* 0x000000010a0a7824 */ /* 0x000fe200078e0a04 */
[----:B------:R-:W-:Y:S01]  /*0370*/  SHF.R.S32.HI R4, RZ, 0x1f, R2 ;  /* 0x0000001fff047819 */ /* 0x000fe20000011402 */
[----:B------:R-:W-:Y:S01]  /*0380*/  USHF.R.S32.HI UR6, URZ, 0x1f, UR20 ;  /* 0x0000001f3f067899 */ /* 0x000fe20008011414 */
[-C--:B------:R-:W-:Y:S01]  /*0390*/  LEA.HI R5, R2, R0.reuse, RZ, 0x1 ;  /* 0x0000000002057211 */ /* 0x080fe200078f08ff */
[----:B------:R-:W-:Y:S01]  /*03a0*/  ULDC UR15, c[0x0][0x1c0] ;  /* 0x00007000000f7ab9 */ /* 0x000fe20000000800 */
[----:B------:R-:W-:Y:S01]  /*03b0*/  LEA.HI R2, R4, R0, RZ, 0x3 ;  /* 0x0000000004027211 */ /* 0x000fe200078f18ff */
[----:B------:R-:W-:Y:S01]  /*03c0*/  ULDC UR50, c[0x0][0x1c0] ;  /* 0x0000700000327ab9 */ /* 0x000fe20000000800 */
[----:B------:R-:W-:Y:S01]  /*03d0*/  LOP3.LUT R4, R5, 0x7fffffe, RZ, 0xc0, !PT ;  /* 0x07fffffe05047812 */ /* 0x000fe200078ec0ff */
[----:B------:R-:W-:Y:S01]  /*03e0*/  UIMAD.WIDE UR50, UR58, UR50, URZ ;  /* 0x000000323a3272a5 */ /* 0x000fe2000f8e023f */
[----:B------:R-:W-:Y:S01]  /*03f0*/  LOP3.LUT R2, R2, 0xfffffff8, RZ, 0xc0, !PT ;  /* 0xfffffff802027812 */ /* 0x000fe200078ec0ff */
[----:B------:R-:W-:Y:S01]  /*0400*/  UIMAD.WIDE.U32 UR60, UR45, UR20, URZ ;  /* 0x000000142d3c72a5 */ /* 0x000fe2000f8e003f */
[----:B------:R-:W-:Y:S01]  /*0410*/  SHF.R.S32.HI R5, RZ, 0x1f, R3 ;  /* 0x0000001fff057819 */ /* 0x000fe20000011403 */
[C---:B------:R-:W-:Y:S01]  /*0420*/  IMAD.IADD R11, R0.reuse, 0x1, -R4 ;  /* 0x00000001000b7824 */ /* 0x040fe200078e0a04 */
[----:B------:R-:W-:Y:S01]  /*0430*/  SHF.R.S32.HI R4, RZ, 0x1f, R9 ;  /* 0x0000001fff047819 */ /* 0x000fe20000011409 */
[----:B------:R-:W-:Y:S01]  /*0440*/  IMAD.IADD R7, R0, 0x1, -R2 ;  /* 0x0000000100077824 */ /* 0x000fe200078e0a02 */
[----:B------:R-:W-:Y:S01]  /*0450*/  SHF.R.S32.HI R0, RZ, 0x4, R6 ;  /* 0x00000004ff007819 */ /* 0x000fe20000011406 */
[----:B------:R-:W-:Y:S01]  /*0460*/  ULDC UR12, c[0x0][0x1c0] ;  /* 0x00007000000c7ab9 */ /* 0x000fe20000000800 */
[----:B------:R-:W-:Y:S01]  /*0470*/  LEA.HI R245, R5, R3, RZ, 0x2 ;  /* 0x0000000305f57211 */ /* 0x000fe200078f10ff */
[----:B------:R-:W-:Y:S01]  /*0480*/  UIMAD UR58, UR58, UR12, URZ ;  /* 0x0000000c3a3a72a4 */ /* 0x000fe2000f8e023f */
[----:B------:R-:W-:Y:S01]  /*0490*/  SHF.R.S32.HI R3, RZ, 0x3, R145 ;  /* 0x00000003ff037819 */ /* 0x000fe20000011491 */
[----:B------:R-:W-:Y:S01]  /*04a0*/  ULDC UR17, c[0x0][0x1c0] ;  /* 0x0000700000117ab9 */ /* 0x000fe20000000800 */
[----:B------:R-:W-:Y:S01]  /*04b0*/  LEA.HI R2, R6, R0, RZ, 0x1 ;  /* 0x0000000006027211 */ /* 0x000fe200078f08ff */
[----:B------:R-:W-:Y:S01]  /*04c0*/  USHF.L.U32 UR59, UR58, 0x7, URZ ;  /* 0x000000073a3b7899 */ /* 0x000fe2000800063f */
[----:B------:R-:W-:Y:S01]  /*04d0*/  SHF.R.S32.HI R5, RZ, 0x5, R9 ;  /* 0x00000005ff057819 */ /* 0x000fe20000011409 */
[----:B------:R-:W-:Y:S01]  /*04e0*/  IMAD.SHL.U32 R6, R3, 0x40, RZ ;  /* 0x0000004003067824 */ /* 0x000fe200078e00ff */
[----:B------:R-:W-:Y:S01]  /*04f0*/  LOP3.LUT R3, R2, 0xfffffffe, RZ, 0xc0, !PT ;  /* 0xfffffffe02037812 */ /* 0x000fe200078ec0ff */
[----:B------:R-:W-:Y:S01]  /*0500*/  ULDC.64 UR10, c[0x0][0x118] ;  /* 0x00004600000a7ab9 */ /* 0x000fe20000000a00 */
[C---:B------:R-:W-:Y:S01]  /*0510*/  LOP3.LUT P5, RZ, R7.reuse, 0x2, RZ, 0xc0, !PT ;  /* 0x0000000207ff7812 */ /* 0x040fe200078ac0ff */
[----:B------:R-:W-:Y:S01]  /*0520*/  UIMAD.WIDE.U32 UR56, UR50, UR60, URZ ;  /* 0x0000003c323872a5 */ /* 0x000fe2000f8e003f */
[----:B------:R-:W-:Y:S01]  /*0530*/  LOP3.LUT R2, R6, 0xc0, RZ, 0xc0, !PT ;  /* 0x000000c006027812 */ /* 0x000fe200078ec0ff */
[----:B------:R-:W-:Y:S01]  /*0540*/  IMAD.SHL.U32 R6, R12, 0x8, RZ ;  /* 0x000000080c067824 */ /* 0x000fe200078e00ff */
[----:B------:R-:W-:Y:S01]  /*0550*/  LOP3.LUT P4, RZ, R7, 0x4, RZ, 0xc0, !PT ;  /* 0x0000000407ff7812 */ /* 0x000fe2000788c0ff */
[----:B----4-:R-:W-:Y:S01]  /*0560*/  IMAD.IADD R13, R0, 0x1, -R3 ;  /* 0x00000001000d7824 */ /* 0x010fe200078e0a03 */
[----:B------:R-:W-:Y:S01]  /*0570*/  LEA.HI R0, R4, R5, RZ, 0x2 ;  /* 0x0000000504007211 */ /* 0x000fe200078f10ff */
[----:B------:R-:W-:Y:S01]  /*0580*/  USHF.L.U32 UR32, UR58, 0x3, URZ ;  /* 0x000000033a207899 */ /* 0x000fe2000800063f */
[----:B------:R-:W-:Y:S01]  /*0590*/  LOP3.LUT R3, R2, 0x18, R6, 0xf8, !PT ;  /* 0x0000001802037812 */ /* 0x000fe200078ef806 */
[----:B------:R-:W-:Y:S01]  /*05a0*/  IMAD.U32 R6, RZ, RZ, UR7 ;  /* 0x00000007ff067e24 */ /* 0x000fe2000f8e00ff */
[----:B------:R-:W-:Y:S01]  /*05b0*/  LOP3.LUT R0, R0, 0xfffffffc, RZ, 0xc0, !PT ;  /* 0xfffffffc00007812 */ /* 0x000fe200078ec0ff */
[----:B------:R-:W-:Y:S01]  /*05c0*/  USHF.R.S32.HI UR7, URZ, 0x1f, UR45 ;  /* 0x0000001f3f077899 */ /* 0x000fe2000801142d */
[----:B------:R-:W-:Y:S01]  /*05d0*/  SHF.R.U32.HI R2, RZ, 0x3, R2 ;  /* 0x00000003ff027819 */ /* 0x000fe20000011602 */
[----:B------:R-:W-:Y:S01]  /*05e0*/  IMAD.SHL.U32 R6, R12, 0x2, RZ ;  /* 0x000000020c067824 */ /* 0x000fe200078e00ff */
[----:B------:R-:W-:Y:S01]  /*05f0*/  SEL R228, R153, 0xffffffe0, !P5 ;  /* 0xffffffe099e47807 */ /* 0x000fe20006800000 */
[----:B------:R-:W-:Y:S01]  /*0600*/  IMAD.IADD R251, R5, 0x1, -R0 ;  /* 0x0000000105fb7824 */ /* 0x000fe200078e0a00 */
[----:B------:R-:W-:Y:S01]  /*0610*/  LOP3.LUT R2, R3, R2, RZ, 0x3c, !PT ;  /* 0x0000000203027212 */ /* 0x000fe200078e3cff */
[----:B------:R-:W-:Y:S01]  /*0620*/  IMAD R0, R5, 0x8, R11 ;  /* 0x0000000805007824 */ /* 0x000fe200078e020b */
[----:B------:R-:W-:Y:S01]  /*0630*/  LEA.HI R5, R10, R10, RZ, 0x1 ;  /* 0x0000000a0a057211 */ /* 0x000fe200078f08ff */
[----:B------:R-:W-:Y:S01]  /*0640*/  IMAD R232, R248, 0x2000, R6 ;  /* 0x00002000f8e87824 */ /* 0x000fe200078e0206 */
[----:B------:R-:W-:Y:S01]  /*0650*/  SHF.R.S32.HI R11, RZ, 0x1f, R8 ;  /* 0x0000001fff0b7819 */ /* 0x000fe20000011408 */
[----:B------:R-:W-:Y:S01]  /*0660*/  IMAD.U32 R250, R0, 0x20, R2 ;  /* 0x0000002000fa7824 */ /* 0x000fe200078e0002 */
[----:B------:R-:W-:Y:S01]  /*0670*/  LOP3.LUT R0, R5, 0x7fffffe, RZ, 0xc0, !PT ;  /* 0x07fffffe05007812 */ /* 0x000fe200078ec0ff */
[----:B------:R-:W-:Y:S01]  /*0680*/  IMAD.U32 R2, RZ, RZ, UR19 ;  /* 0x00000013ff027e24 */ /* 0x000fe2000f8e00ff */
[----:B------:R-:W-:Y:S01]  /*0690*/  LEA.HI R11, R11, R8, RZ, 0x3 ;  /* 0x000000080b0b7211 */ /* 0x000fe200078f18ff */
[----:B------:R-:W-:-:S02]  /*06a0*/  USHF.L.U32 UR31, UR58, 0x4, URZ ;  /* 0x000000043a1f7899 */ /* 0x000fc4000800063f */
[----:B------:R-:W-:Y:S01]  /*06b0*/  IMAD.IADD R3, R10, 0x1, -R0 ;  /* 0x000000010a037824 */ /* 0x000fe200078e0a00 */
[----:B------:R1:W-:Y:S01]  /*06c0*/  STL [R1+0x24], R2 ;  /* 0x0000240201007387 */ /* 0x0003e20000100800 */
[----:B------:R-:W-:Y:S01]  /*06d0*/  LEA.HI R0, R8, R8, RZ, 0x1 ;  /* 0x0000000808007211 */ /* 0x000fe200078f08ff */
[----:B------:R-:W-:Y:S02]  /*06e0*/  UIMAD UR30, UR58, 0x18, URZ ;  /* 0x000000183a1e78a4 */ /* 0x000fe4000f8e023f */
[----:B------:R-:W-:Y:S01]  /*06f0*/  USHF.L.U32 UR29, UR58, 0x5, URZ ;  /* 0x000000053a1d7899 */ /* 0x000fe2000800063f */
[----:B------:R-:W-:Y:S01]  /*0700*/  SHF.R.S32.HI R4, RZ, 0x1, R0 ;  /* 0x00000001ff047819 */ /* 0x000fe20000011400 */
[----:B------:R-:W-:Y:S02]  /*0710*/  UIMAD UR28, UR58, 0x28, URZ ;  /* 0x000000283a1c78a4 */ /* 0x000fe4000f8e023f */
[----:B------:R-:W-:Y:S02]  /*0720*/  UIMAD UR27, UR58, 0x30, URZ ;  /* 0x000000303a1b78a4 */ /* 0x000fe4000f8e023f */
[----:B------:R-:W-:-:S02]  /*0730*/  UIMAD UR26, UR58, 0x38, URZ ;  /* 0x000000383a1a78a4 */ /* 0x000fc4000f8e023f */
[----:B------:R-:W-:Y:S02]  /*0740*/  USHF.L.U32 UR25, UR58, 0x6, URZ ;  /* 0x000000063a197899 */ /* 0x000fe4000800063f */
[----:B------:R-:W-:Y:S02]  /*0750*/  UIMAD UR24, UR58, 0x48, URZ ;  /* 0x000000483a1878a4 */ /* 0x000fe4000f8e023f */
[----:B------:R-:W-:Y:S02]  /*0760*/  UIMAD UR23, UR58, 0x50, URZ ;  /* 0x000000503a1778a4 */ /* 0x000fe4000f8e023f */
[----:B------:R-:W-:Y:S02]  /*0770*/  UIMAD UR22, UR58, 0x58, URZ ;  /* 0x000000583a1678a4 */ /* 0x000fe4000f8e023f */
[----:B------:R-:W-:Y:S02]  /*0780*/  UIMAD UR21, UR58, 0x60, URZ ;  /* 0x000000603a1578a4 */ /* 0x000fe4000f8e023f */
[----:B------:R-:W-:-:S02]  /*0790*/  UIMAD UR20, UR58, 0x68, URZ ;  /* 0x000000683a1478a4 */ /* 0x000fc4000f8e023f */
[----:B------:R-:W-:Y:S01]  /*07a0*/  UMOV UR55, 0xffffe000 ;  /* 0xffffe00000377882 */ /* 0x000fe20000000000 */
[----:B-1----:R-:W-:Y:S01]  /*07b0*/  IMAD.U32 R2, RZ, RZ, UR4 ;  /* 0x00000004ff027e24 */ /* 0x002fe2000f8e00ff */
[----:B------:R-:W-:-:S04]  /*07c0*/  UIMAD UR4, UR45, UR15, UR52 ;  /* 0x0000000f2d0472a4 */ /* 0x000fc8000f8e0234 */
[----:B------:R1:W-:Y:S01]  /*07d0*/  STL [R1+0x20], R2 ;  /* 0x0000200201007387 */ /* 0x0003e20000100800 */
[----:B------:R-:W-:Y:S01]  /*07e0*/  USHF.L.U32 UR4, UR4, 0x5, URZ ;  /* 0x0000000504047899 */ /* 0x000fe2000800063f */
[----:B-1----:R-:W-:-:S04]  /*07f0*/  IMAD R2, R248, 0x8, R13 ;  /* 0x00000008f8027824 */ /* 0x002fc800078e020d */
[----:B------:R-:W-:Y:S01]  /*0800*/  IMAD R17, R2, 0x8, R3 ;  /* 0x0000000802117824 */ /* 0x000fe200078e0203 */
[----:B------:R-:W-:Y:S02]  /*0810*/  LOP3.LUT R3, R0, 0x7fffffe, RZ, 0xc0, !PT ;  /* 0x07fffffe00037812 */ /* 0x000fe400078ec0ff */
[----:B------:R-:W-:Y:S02]  /*0820*/  LOP3.LUT R2, R11, 0xfffffff8, RZ, 0xc0, !PT ;  /* 0xfffffff80b027812 */ /* 0x000fe400078ec0ff */
[----:B------:R-:W-:Y:S01]  /*0830*/  SHF.R.S32.HI R0, RZ, 0x1f, R0 ;  /* 0x0000001fff007819 */ /* 0x000fe20000011400 */
[----:B------:R-:W-:Y:S02]  /*0840*/  IMAD.IADD R16, R8, 0x1, -R3 ;  /* 0x0000000108107824 */ /* 0x000fe400078e0a03 */
[----:B------:R-:W-:Y:S01]  /*0850*/  IMAD.U32 R3, RZ, RZ, UR8 ;  /* 0x00000008ff037e24 */ /* 0x000fe2000f8e00ff */
[----:B------:R-:W-:Y:S01]  /*0860*/  LEA.HI R0, R0, R4, RZ, 0x2 ;  /* 0x0000000400007211 */ /* 0x000fe200078f10ff */
[----:B------:R-:W-:Y:S01]  /*0870*/  IMAD.IADD R15, R8, 0x1, -R2 ;  /* 0x00000001080f7824 */ /* 0x000fe200078e0a02 */
[----:B------:R-:W-:Y:S01]  /*0880*/  USHF.R.S32.HI UR8, URZ, 0x1f, UR52 ;  /* 0x0000001f3f087899 */ /* 0x000fe20008011434 */
[----:B------:R-:W-:Y:S01]  /*0890*/  LOP3.LUT R2, R7, 0x1, RZ, 0xc0, !PT ;  /* 0x0000000107027812 */ /* 0x000fe200078ec0ff */
[----:B------:R-:W-:Y:S01]  /*08a0*/  IMAD.U32 R3, RZ, RZ, UR7 ;  /* 0x00000007ff037e24 */ /* 0x000fe2000f8e00ff */
[----:B------:R-:W-:-:S02]  /*08b0*/  LOP3.LUT R0, R0, 0xfffffffc, RZ, 0xc0, !PT ;  /* 0xfffffffc00007812 */ /* 0x000fc400078ec0ff */
[----:B------:R-:W-:Y:S01]  /*08c0*/  ISETP.NE.U32.AND P6, PT, R2, 0x1, PT ;  /* 0x000000010200780c */ /* 0x000fe20003fc5070 */
[----:B------:R-:W-:Y:S02]  /*08d0*/  IMAD.U32 R2, RZ, RZ, UR8 ;  /* 0x00000008ff027e24 */ /* 0x000fe4000f8e00ff */
[----:B------:R-:W-:Y:S01]  /*08e0*/  IMAD.SHL.U32 R2, R10, 0x40, RZ ;  /* 0x000000400a027824 */ /* 0x000fe200078e00ff */
[----:B------:R-:W-:Y:S01]  /*08f0*/  LEA.HI R10, R7, R7, RZ, 0x1 ;  /* 0x00000007070a7211 */ /* 0x000fe200078f08ff */
[----:B------:R-:W-:Y:S01]  /*0900*/  IMAD.IADD R14, R4, 0x1, -R0 ;  /* 0x00000001040e7824 */ /* 0x000fe200078e0a00 */
[----:B------:R-:W-:Y:S01]  /*0910*/  SEL R226, R226, 0x10, !P6 ;  /* 0x00000010e2e27807 */ /* 0x000fe20007000000 */
[----:B------:R-:W-:Y:S01]  /*0920*/  IMAD.U32 R0, RZ, RZ, UR7 ;  /* 0x00000007ff007e24 */ /* 0x000fe2000f8e00ff */
[----:B------:R-:W-:Y:S01]  /*0930*/  SHF.R.S32.HI R0, RZ, 0x1, R5 ;  /* 0x00000001ff007819 */ /* 0x000fe20000011405 */
[----:B------:R-:W-:Y:S01]  /*0940*/  IMAD.U32 R3, RZ, RZ, UR8 ;  /* 0x00000008ff037e24 */ /* 0x000fe2000f8e00ff */
[----:B------:R-:W-:Y:S01]  /*0950*/  LOP3.LUT R8, R2, 0x1c0, RZ, 0xc0, !PT ;  /* 0x000001c002087812 */ /* 0x000fe200078ec0ff */
[C---:B------:R-:W-:Y:S01]  /*0960*/  IMAD.SHL.U32 R4, R251.reuse, 0x400, RZ ;  /* 0x00000400fb047824 */ /* 0x040fe200078e00ff */
[----:B------:R-:W-:Y:S01]  /*0970*/  LOP3.LUT R2, R10, 0x3fffffe, RZ, 0xc0, !PT ;  /* 0x03fffffe0a027812 */ /* 0x000fe200078ec0ff */
[C---:B------:R-:W-:Y:S01]  /*0980*/  IMAD.SHL.U32 R9, R0.reuse, 0x40, RZ ;  /* 0x0000004000097824 */ /* 0x040fe200078e00ff */
[----:B------:R-:W-:Y:S01]  /*0990*/  LOP3.LUT P0, RZ, R0, 0x2, RZ, 0xc0, !PT ;  /* 0x0000000200ff7812 */ /* 0x000fe2000780c0ff */
[----:B------:R-:W-:Y:S01]  /*09a0*/  IMAD.SHL.U32 R0, R251, 0x10, RZ ;  /* 0x00000010fb007824 */ /* 0x000fe200078e00ff */
[----:B------:R-:W-:Y:S01]  /*09b0*/  SHF.R.S32.HI R5, RZ, 0x3, R11 ;  /* 0x00000003ff057819 */ /* 0x000fe2000001140b */
[C---:B------:R-:W-:Y:S01]  /*09c0*/  IMAD.IADD R12, R7.reuse, 0x1, -R2 ;  /* 0x00000001070c7824 */ /* 0x040fe200078e0a02 */
[----:B------:R-:W-:Y:S01]  /*09d0*/  UIMAD UR8, UR5, UR18, URZ ;  /* 0x00000012050872a4 */ /* 0x000fe2000f8e023f */
[----:B------:R-:W-:Y:S01]  /*09e0*/  IMAD.SHL.U32 R2, R7, 0x40, RZ ;  /* 0x0000004007027824 */ /* 0x000fe200078e00ff */
[----:B------:R-:W-:Y:S01]  /*09f0*/  LEA.HI.SX32 R245, R245, R0, 0x1e ;  /* 0x00000000f5f57211 */ /* 0x000fe200078ff2ff */
[----:B------:R-:W-:Y:S01]  /*0a00*/  IMAD R147, R5, 0x200, R4 ;  /* 0x0000020005937824 */ /* 0x000fe200078e0204 */
[----:B------:R-:W-:Y:S01]  /*0a10*/  LOP3.LUT R3, R8, 0x30, R0, 0xf8, !PT ;  /* 0x0000003008037812 */ /* 0x000fe200078ef800 */
[----:B------:R-:W-:Y:S01]  /*0a20*/  UIMAD UR5, UR6, UR45, URZ ;  /* 0x0000002d060572a4 */ /* 0x000fe2000f8e023f */
[----:B------:R-:W-:Y:S01]  /*0a30*/  LOP3.LUT R0, R9, 0xc0, RZ, 0xc0, !PT ;  /* 0x000000c009007812 */ /* 0x000fe200078ec0ff */
[----:B------:R-:W-:Y:S01]  /*0a40*/  IMAD R16, R5, 0x8, R16 ;  /* 0x0000000805107824 */ /* 0x000fe200078e0210 */
[----:B------:R-:W-:Y:S01]  /*0a50*/  LOP3.LUT R2, R2, 0x1c0, RZ, 0xc0, !PT ;  /* 0x000001c002027812 */ /* 0x000fe200078ec0ff */
[----:B------:R-:W-:Y:S01]  /*0a60*/  @!UP2 UIMAD UR7, UR45, UR17, UR52 ;  /* 0x000000112d07a2a4 */ /* 0x000fe2000f8e0234 */
[--C-:B------:R-:W-:Y:S01]  /*0a70*/  LOP3.LUT R3, R3, 0x8, R145.reuse, 0xf8, !PT ;  /* 0x0000000803037812 */ /* 0x100fe200078ef891 */
[----:B------:R-:W-:Y:S01]  /*0a80*/  UIMAD UR18, UR58, 0x78, URZ ;  /* 0x000000783a1278a4 */ /* 0x000fe2000f8e023f */
[----:B------:R-:W-:Y:S01]  /*0a90*/  LOP3.LUT R145, R0, 0x8, R145, 0xf8, !PT ;  /* 0x0000000800917812 */ /* 0x000fe200078ef891 */
[----:B------:R-:W-:Y:S01]  /*0aa0*/  @!UP2 UIMAD UR6, UR7, UR16, URZ ;  /* 0x000000100706a2a4 */ /* 0x000fe2000f8e023f */
[----:B------:R-:W-:Y:S01]  /*0ab0*/  SHF.R.U32.HI R0, RZ, 0x3, R0 ;  /* 0x00000003ff007819 */ /* 0x000fe20000011600 */
[----:B------:R-:W-:Y:S01]  /*0ac0*/  UIADD3 UR17, -UR59, URZ, URZ ;  /* 0x0000003f3b117290 */ /* 0x000fe2000fffe13f */
[----:B------:R-:W-:-:S02]  /*0ad0*/  LEA.HI R2, R2, R2, RZ, 0x1d ;  /* 0x0000000202027211 */ /* 0x000fc400078fe8ff */
[----:B------:R-:W-:Y:S01]  /*0ae0*/  LOP3.LUT R145, R145, R0, RZ, 0x3c, !PT ;  /* 0x0000000091917212 */ /* 0x000fe200078e3cff */
[----:B------:R-:W-:Y:S01]  /*0af0*/  IMAD.U32 R0, RZ, RZ, UR9 ;  /* 0x00000009ff007e24 */ /* 0x000fe2000f8e00ff */
[----:B------:R-:W-:Y:S01]  /*0b00*/  IADD3 R232, R2, R232, R4 ;  /* 0x000000e802e87210 */ /* 0x000fe20007ffe004 */
[----:B------:R-:W-:Y:S01]  /*0b10*/  IMAD.U32 R4, RZ, RZ, UR8 ;  /* 0x00000008ff047e24 */ /* 0x000fe2000f8e00ff */
[----:B------:R-:W-:Y:S01]  /*0b20*/  SHF.R.U32.HI R2, RZ, 0x3, R8 ;  /* 0x00000003ff027819 */ /* 0x000fe20000011608 */
[----:B------:R-:W-:Y:S01]  /*0b30*/  IMAD.U32 R145, R17, 0x20, R145 ;  /* 0x0000002011917824 */ /* 0x000fe200078e0091 */
[----:B------:R1:W-:Y:S01]  /*0b40*/  STL [R1+0x1c], R0 ;  /* 0x00001c0001007387 */ /* 0x0003e20000100800 */
[----:B------:R-:W-:Y:S01]  /*0b50*/  IMAD.SHL.U32 R232, R232, 0x2, RZ ;  /* 0x00000002e8e87824 */ /* 0x000fe200078e00ff */
[----:B------:R-:W-:Y:S01]  /*0b60*/  LOP3.LUT R5, R3, R2, RZ, 0x3c, !PT ;  /* 0x0000000203057212 */ /* 0x000fe200078e3cff */
[----:B------:R-:W-:Y:S01]  /*0b70*/  IMAD.SHL.U32 R145, R145, 0x2, RZ ;  /* 0x0000000291917824 */ /* 0x000fe200078e00ff */
[----:B------:R2:W-:Y:S01]  /*0b80*/  STL [R1+0x18], R4 ;  /* 0x0000180401007387 */ /* 0x0005e20000100800 */
[----:B------:R-:W-:Y:S01]  /*0b90*/  SEL R146, R153, 0xffffffe0, !P0 ;  /* 0xffffffe099927807 */ /* 0x000fe20004000000 */
[C---:B------:R-:W-:Y:S01]  /*0ba0*/  IMAD.IADD R231, R232.reuse, 0x1, R226 ;  /* 0x00000001e8e77824 */ /* 0x040fe200078e02e2 */
[C---:B------:R-:W-:Y:S01]  /*0bb0*/  IADD3 R227, R232.reuse, 0x40, RZ ;  /* 0x00000040e8e37810 */ /* 0x040fe20007ffe0ff */
[C-C-:B------:R-:W-:Y:S01]  /*0bc0*/  IMAD.IADD R233, R232.reuse, 0x1, R228.reuse ;  /* 0x00000001e8e97824 */ /* 0x140fe200078e02e4 */
[----:B------:R-:W-:Y:S01]  /*0bd0*/  @P4 IADD3 R227, R232, -0x40, RZ ;  /* 0xffffffc0e8e34810 */ /* 0x000fe20007ffe0ff */
[----:B------:R-:W-:-:S02]  /*0be0*/  IMAD.IADD R230, R231, 0x1, R228 ;  /* 0x00000001e7e67824 */ /* 0x000fc400078e02e4 */
[----:B------:R-:W-:Y:S02]  /*0bf0*/  IMAD.IADD R146, R145, 0x1, R146 ;  /* 0x0000000191927824 */ /* 0x000fe400078e0292 */
[--C-:B------:R-:W-:Y:S02]  /*0c00*/  IMAD.IADD R226, R226, 0x1, R227.reuse ;  /* 0x00000001e2e27824 */ /* 0x100fe400078e02e3 */
[C---:B------:R-:W-:Y:S02]  /*0c10*/  IMAD.IADD R229, R228.reuse, 0x1, R227 ;  /* 0x00000001e4e57824 */ /* 0x040fe400078e02e3 */
[----:B------:R-:W-:Y:S02]  /*0c20*/  IMAD.IADD R228, R228, 0x1, R226 ;  /* 0x00000001e4e47824 */ /* 0x000fe400078e02e2 */
[----:B-1----:R-:W-:Y:S02]  /*0c30*/  IMAD R0, R251, 0x200, R6 ;  /* 0x00000200fb007824 */ /* 0x002fe400078e0206 */
[----:B--2---:R-:W-:Y:S01]  /*0c40*/  IMAD.U32 R4, RZ, RZ, UR5 ;  /* 0x00000005ff047e24 */ /* 0x004fe2000f8e00ff */
[----:B------:R-:W-:Y:S01]  /*0c50*/  UIMAD UR5, UR51, UR60, URZ ;  /* 0x0000003c330572a4 */ /* 0x000fe2000f8e023f */
[----:B------:R-:W-:-:S02]  /*0c60*/  IMAD R12, R12, 0x20, R0 ;  /* 0x000000200c0c7824 */ /* 0x000fc400078e0200 */
[----:B------:R-:W-:Y:S01]  /*0c70*/  IMAD.U32 R0, RZ, RZ, UR4 ;  /* 0x00000004ff007e24 */ /* 0x000fe2000f8e00ff */
[----:B------:R1:W-:Y:S01]  /*0c80*/  STL [R1+0x14], R4 ;  /* 0x0000140401007387 */ /* 0x0003e20000100800 */
[----:B------:R-:W-:Y:S01]  /*0c90*/  USHF.R.S32.HI UR4, URZ, 0x1f, UR4 ;  /* 0x0000001f3f047899 */ /* 0x000fe20008011404 */
[----:B------:R-:W-:Y:S01]  /*0ca0*/  IMAD.U32 R2, RZ, RZ, UR5 ;  /* 0x00000005ff027e24 */ /* 0x000fe2000f8e00ff */
[----:B------:R-:W-:Y:S01]  /*0cb0*/  USHF.R.S32.HI UR5, URZ, 0x1f, UR19 ;  /* 0x0000001f3f057899 */ /* 0x000fe20008011413 */
[----:B------:R2:W-:Y:S01]  /*0cc0*/  STL [R1+0x8], R0 ;  /* 0x0000080001007387 */ /* 0x0005e20000100800 */
[----:B------:R-:W-:-:S04]  /*0cd0*/  UIMAD UR19, UR58, 0x70, URZ ;  /* 0x000000703a1378a4 */ /* 0x000fc8000f8e023f */
[----:B------:R-:W-:Y:S01]  /*0ce0*/  IMAD.U32 R2, RZ, RZ, UR5 ;  /* 0x00000005ff027e24 */ /* 0x000fe2000f8e00ff */
[----:B------:R-:W-:-:S04]  /*0cf0*/  USHF.R.S32.HI UR5, URZ, 0x1f, UR59 ;  /* 0x0000001f3f057899 */ /* 0x000fc8000801143b */
[----:B------:R3:W-:Y:S01]  /*0d00*/  STL [R1+0x10], R2 ;  /* 0x0000100201007387 */ /* 0x0007e20000100800 */
[----:B-1----:R-:W-:Y:S01]  /*0d10*/  IMAD.SHL.U32 R4, R13, 0x10, RZ ;  /* 0x000000100d047824 */ /* 0x002fe200078e00ff */
[----:B--2---:R-:W-:-:S04]  /*0d20*/  SHF.R.S32.HI R0, RZ, 0x1, R10 ;  /* 0x00000001ff007819 */ /* 0x004fc8000001140a */
[C---:B------:R-:W-:Y:S01]  /*0d30*/  LOP3.LUT P3, RZ, R0.reuse, 0x2, RZ, 0xc0, !PT ;  /* 0x0000000200ff7812 */ /* 0x040fe2000786c0ff */
[----:B------:R-:W-:-:S03]  /*0d40*/  IMAD.SHL.U32 R0, R0, 0x40, RZ ;  /* 0x0000004000007824 */ /* 0x000fc600078e00ff */
[----:B------:R-:W-:Y:S01]  /*0d50*/  R2P PR, R15, 0x6 ;  /* 0x000000060f007804 */ /* 0x000fe20000000000 */
[----:B---3--:R-:W-:Y:S01]  /*0d60*/  IMAD.SHL.U32 R2, R248, 0x8, RZ ;  /* 0x00000008f8027824 */ /* 0x008fe200078e00ff */
[----:B------:R-:W-:-:S03]  /*0d70*/  LOP3.LUT R0, R0, 0xc0, RZ, 0xc0, !PT ;  /* 0x000000c000007812 */ /* 0x000fc600078ec0ff */
[----:B------:R-:W-:Y:S02]  /*0d80*/  SEL R148, R148, 0xffffffc0, !P2 ;  /* 0xffffffc094947807 */ /* 0x000fe40005000000 */
[----:B------:R-:W-:Y:S02]  /*0d90*/  LOP3.LUT R2, R2, 0x8, RZ, 0xc0, !PT ;  /* 0x0000000802027812 */ /* 0x000fe400078ec0ff */
[----:B------:R-:W-:Y:S02]  /*0da0*/  SHF.R.U32.HI R3, RZ, 0x3, R0 ;  /* 0x00000003ff037819 */ /* 0x000fe40000011600 */
[----:B------:R-:W-:Y:S02]  /*0db0*/  LOP3.LUT R7, R2, 0x10, R4, 0xf8, !PT ;  /* 0x0000001002077812 */ /* 0x000fe400078ef804 */
[----:B------:R-:W-:Y:S01]  /*0dc0*/  LOP3.LUT R8, R3, R0, R2, 0x1e, !PT ;  /* 0x0000000003087212 */ /* 0x000fe200078e1e02 */
[----:B------:R-:W-:Y:S01]  /*0dd0*/  IMAD.SHL.U32 R0, R15, 0x40, RZ ;  /* 0x000000400f007824 */ /* 0x000fe200078e00ff */
[C---:B------:R-:W-:Y:S01]  /*0de0*/  LOP3.LUT P0, RZ, R14.reuse, 0x2, RZ, 0xc0, !PT ;  /* 0x000000020eff7812 */ /* 0x040fe2000780c0ff */
[----:B------:R-:W-:-:S02]  /*0df0*/  IMAD.SHL.U32 R2, R14, 0x40, RZ ;  /* 0x000000400e027824 */ /* 0x000fc400078e00ff */
[C---:B------:R-:W-:Y:S01]  /*0e00*/  IMAD R3, R13.reuse, 0x200, R5 ;  /* 0x000002000d037824 */ /* 0x040fe200078e0205 */
[----:B------:R-:W-:Y:S01]  /*0e10*/  LOP3.LUT R0, R0, 0x1c0, RZ, 0xc0, !PT ;  /* 0x000001c000007812 */ /* 0x000fe200078ec0ff */
[----:B------:R-:W-:Y:S01]  /*0e20*/  IMAD.SHL.U32 R5, R13, 0x8, RZ ;  /* 0x000000080d057824 */ /* 0x000fe200078e00ff */
[----:B------:R-:W-:Y:S01]  /*0e30*/  LOP3.LUT R2, R2, 0xc0, RZ, 0xc0, !PT ;  /* 0x000000c002027812 */ /* 0x000fe200078ec0ff */
[----:B------:R-:W-:Y:S01]  /*0e40*/  IMAD.IADD R8, R8, 0x1, R12 ;  /* 0x0000000108087824 */ /* 0x000fe200078e020c */
[----:B------:R-:W-:Y:S02]  /*0e50*/  SHF.R.U32.HI R6, RZ, 0x3, R0 ;  /* 0x00000003ff067819 */ /* 0x000fe40000011600 */
[----:B------:R-:W-:Y:S02]  /*0e60*/  LOP3.LUT R5, R5, 0x8, RZ, 0xc0, !PT ;  /* 0x0000000805057812 */ /* 0x000fe400078ec0ff */
[----:B------:R-:W-:Y:S02]  /*0e70*/  SHF.R.U32.HI R4, RZ, 0x3, R2 ;  /* 0x00000003ff047819 */ /* 0x000fe40000011602 */
[--C-:B------:R-:W-:Y:S01]  /*0e80*/  LOP3.LUT R6, R6, R0, R5.reuse, 0x1e, !PT ;  /* 0x0000000006067212 */ /* 0x100fe200078e1e05 */
[----:B------:R-:W-:Y:S01]  /*0e90*/  IMAD.SHL.U32 R0, R16, 0x20, RZ ;  /* 0x0000002010007824 */ /* 0x000fe200078e00ff */
[----:B------:R-:W-:-:S02]  /*0ea0*/  LOP3.LUT R5, R4, R2, R5, 0x1e, !PT ;  /* 0x0000000204057212 */ /* 0x000fc400078e1e05 */
[----:B------:R-:W-:Y:S01]  /*0eb0*/  LOP3.LUT R2, R4, R7, R2, 0x1e, !PT ;  /* 0x0000000704027212 */ /* 0x000fe200078e1e02 */
[----:B------:R-:W-:Y:S01]  /*0ec0*/  IMAD R158, R251, 0x200, R0 ;  /* 0x00000200fb9e7824 */ /* 0x000fe200078e0200 */
[----:B------:R-:W-:Y:S01]  /*0ed0*/  LEA R252, R8, 0x6000, 0x1 ;  /* 0x0000600008fc7811 */ /* 0x000fe200078e08ff */
[----:B------:R-:W-:Y:S01]  /*0ee0*/  IMAD.IADD R147, R147, 0x1, R6 ;  /* 0x0000000193937824 */ /* 0x000fe200078e0206 */
[----:B------:R-:W-:Y:S01]  /*0ef0*/  SEL R153, R153, 0xffffffe0, !P0 ;  /* 0xffffffe099997807 */ /* 0x000fe20004000000 */
[----:B------:R-:W-:Y:S02]  /*0f00*/  IMAD.IADD R152, R0, 0x1, R2 ;  /* 0x0000000100987824 */ /* 0x000fe400078e0202 */
[----:B------:R-:W-:Y:S01]  /*0f10*/  IMAD.U32 R2, RZ, RZ, UR6 ;  /* 0x00000006ff027e24 */ /* 0x000fe2000f8e00ff */
[----:B------:R-:W-:Y:S01]  /*0f20*/  LEA R147, R147, 0x8000, 0x1 ;  /* 0x0000800093937811 */ /* 0x000fe200078e08ff */
[----:B------:R-:W-:Y:S02]  /*0f30*/  IMAD.U32 R0, RZ, RZ, UR5 ;  /* 0x00000005ff007e24 */ /* 0x000fe4000f8e00ff */
[----:B------:R-:W-:Y:S01]  /*0f40*/  IMAD.U32 R0, RZ, RZ, UR4 ;  /* 0x00000004ff007e24 */ /* 0x000fe2000f8e00ff */
[----:B------:R1:W-:Y:S01]  /*0f50*/  STL [R1+0xc], R2 ;  /* 0x00000c0201007387 */ /* 0x0003e20000100800 */
[C---:B------:R-:W-:Y:S01]  /*0f60*/  IADD3 R154, R147.reuse, 0x20, RZ ;  /* 0x00000020939a7810 */ /* 0x040fe20007ffe0ff */
[C---:B------:R-:W-:Y:S01]  /*0f70*/  IMAD.IADD R149, R147.reuse, 0x1, R148 ;  /* 0x0000000193957824 */ /* 0x040fe200078e0294 */
[----:B------:R-:W-:Y:S01]  /*0f80*/  @P1 IADD3 R154, R147, -0x20, RZ ;  /* 0xffffffe0939a1810 */ /* 0x000fe20007ffe0ff */
[----:B------:R2:W-:Y:S01]  /*0f90*/  STL [R1+0x4], R0 ;  /* 0x0000040001007387 */ /* 0x0005e20000100800 */
[----:B------:R-:W-:-:S02]  /*0fa0*/  IMAD.IADD R158, R158, 0x1, R5 ;  /* 0x000000019e9e7824 */ /* 0x000fc400078e0205 */
[----:B------:R-:W-:Y:S01]  /*0fb0*/  IADD3 R157, R154, 0x2000, RZ ;  /* 0x000020009a9d7810 */ /* 0x000fe20007ffe0ff */
[----:B------:R-:W-:Y:S01]  /*0fc0*/  IMAD.IADD R148, R148, 0x1, R154 ;  /* 0x0000000194947824 */ /* 0x000fe200078e029a */
[C---:B------:R-:W-:Y:S02]  /*0fd0*/  IADD3 R156, R154.reuse, 0x4000, RZ ;  /* 0x000040009a9c7810 */ /* 0x040fe40007ffe0ff */
[----:B------:R-:W-:Y:S01]  /*0fe0*/  IADD3 R155, R154, 0x6000, RZ ;  /* 0x000060009a9b7810 */ /* 0x000fe20007ffe0ff */
[----:B-1----:R-:W-:Y:S01]  /*0ff0*/  IMAD.SHL.U32 R2, R3, 0x2, RZ ;  /* 0x0000000203027824 */ /* 0x002fe200078e00ff */
[C---:B--2---:R-:W-:Y:S02]  /*1000*/  IADD3 R0, R252.reuse, 0x20, RZ ;  /* 0x00000020fc007810 */ /* 0x044fe40007ffe0ff */
[----:B------:R-:W-:-:S05]  /*1010*/  @P3 IADD3 R0, R252, -0x20, RZ ;  /* 0xffffffe0fc003810 */ /* 0x000fca0007ffe0ff */
[----:B------:R1:W-:Y:S02]  /*1020*/  STL [R1], R0 ;  /* 0x0000000001007387 */ /* 0x0003e40000100800 */
.L_x_294:
        /* <DEDUP_REMOVED lines=8> */
[----:B------:R-:W-:-:S03]  /*10b0*/  UISETP.NE.AND UP5, UPT, UR4, URZ, UPT ;  /* 0x0000003f0400728c */ /* 0x000fc6000bfa5270 */
        /* <DEDUP_REMOVED lines=44> */
.L_x_266:
        /* <DEDUP_REMOVED lines=30> */
[----:B------:R-:W-:Y:S02]  /*1560*/  UISETP.NE.AND UP0, UPT, UR36, -0x1, UPT ;  /* 0xffffffff2400788c */ /* 0x000fe4000bf05270 */
[----:B------:R-:W-:Y:S02]  /*1570*/  @UP1 UIADD3 UR49, UR9, UR5, URZ ;  /* 0x0000000509311290 */ /* 0x000fe4000fffe03f */
[----:B------:R-:W-:-:S02]  /*1580*/  UIADD3 UR5, UR42, 0x7f, URZ ;  /* 0x0000007f2a057890 */ /* 0x000fc4000fffe03f */
[----:B------:R-:W-:Y:S01]  /*1590*/  USEL UR54, UR12, UR8, !UP1 ;  /* 0x000000080c367287 */ /* 0x000fe2000c800000 */
[----:B------:R-:W-:Y:S01]  /*15a0*/  PLOP3.LUT P0, PT, PT, PT, UP0, 0x80, 0x0 ;  /* 0x000000000000781c */ /* 0x000fe20003f0f008 */
[----:B------:R-:W-:Y:S02]  /*15b0*/  USHF.R.S32.HI UR7, URZ, 0x1f, UR5 ;  /* 0x0000001f3f077899 */ /* 0x000fe40008011405 */
[----:B------:R-:W-:Y:S02]  /*15c0*/  ULDC.64 UR12, c[0x0][0x198] ;  /* 0x00006600000c7ab9 */ /* 0x000fe40000000a00 */
[----:B------:R-:W-:Y:S02]  /*15d0*/  ULEA.HI UR46, UR7, UR5, URZ, 0x7 ;  /* 0x00000005072e7291 */ /* 0x000fe4000f8f383f */
[----:B------:R-:W-:-:S04]  /*15e0*/  @UP0 UIADD3 UR5, UR33, UR36, URZ ;  /* 0x0000002421050290 */ /* 0x000fc8000fffe03f */
[----:B------:R-:W-:-:S04]  /*15f0*/  @UP0 UIMAD.WIDE.U32 UR8, UR5, UR12, URZ ;  /* 0x0000000c050802a5 */ /* 0x000fc8000f8e003f */
[----:B------:R-:W-:Y:S02]  /*1600*/  @UP0 UIMAD UR48, UR5, UR13, UR9 ;  /* 0x0000000d053002a4 */ /* 0x000fe4000f8e0209 */
[----:B------:R-:W-:Y:S02]  /*1610*/  ULOP3.LUT UR5, UR46, 0xffffff80, URZ, 0xc0, !UPT ;  /* 0xffffff802e057892 */ /* 0x000fe4000f8ec03f */
[----:B------:R-:W-:Y:S02]  /*1620*/  @UP0 UMOV UR47, UR8 ;  /* 0x00000008002f0c82 */ /* 0x000fe40008000000 */
        /* <DEDUP_REMOVED lines=15> */
.L_x_268:
        /* <DEDUP_REMOVED lines=18> */
.L_x_269:
        /* <DEDUP_REMOVED lines=21> */
[----:B--2---:R-:W-:-:S05]  /*1990*/  UIMAD UR7, UR53, UR16, UR34 ;  /* 0x00000010350772a4 */ /* 0x004fca000f8e0222 */
[----:B------:R-:W1:Y:S01]  /*19a0*/  S2UR UR16, SR_CTAID.X ;  /* 0x00000000001079c3 */ /* 0x000e620000002500 */
[----:B------:R-:W-:-:S04]  /*19b0*/  UIADD3 UR7, UR61, UR7, URZ ;  /* 0x000000073d077290 */ /* 0x000fc8000fffe03f */
[----:B------:R-:W-:-:S04]  /*19c0*/  UIMAD UR7, UR50, UR7, UR15 ;  /* 0x00000007320772a4 */ /* 0x000fc8000f8e020f */
[----:B------:R-:W-:Y:S02]  /*19d0*/  UIADD3 UR15, UR57, UR7, URZ ;  /* 0x00000007390f7290 */ /* 0x000fe4000fffe03f */
[----:B------:R-:W-:-:S04]  /*19e0*/  UIMAD UR7, UR51, UR4, URZ ;  /* 0x00000004330772a4 */ /* 0x000fc8000f8e023f */
[----:B------:R-:W-:Y:S02]  /*19f0*/  @UP1 UIADD3 UR15, UR9, UR7, URZ ;  /* 0x00000007090f1290 */ /* 0x000fe4000fffe03f */
[----:B-1----:R-:W-:-:S04]  /*1a00*/  UIMAD.WIDE.U32 UR8, UR16, UR12, URZ ;  /* 0x0000000c100872a5 */ /* 0x002fc8000f8e003f */
[----:B------:R-:W-:Y:S01]  /*1a10*/  UIMAD UR16, UR16, UR13, UR9 ;  /* 0x0000000d101072a4 */ /* 0x000fe2000f8e0209 */
[----:B---3--:R1:W2:Y:S02]  /*1a20*/  R2UR UR13, R4 ;  /* 0x00000000040d73c2 */ /* 0x0082a400000e0000 */
[----:B-1----:R-:W1:Y:S08]  /*1a30*/  I2F.RP R4, R7 ;  /* 0x0000000700047306 */ /* 0x002e700000209400 */
[----:B-1----:R-:W1:Y:S01]  /*1a40*/  MUFU.RCP R4, R4 ;  /* 0x0000000400047308 */ /* 0x002e620000001000 */
[----:B------:R-:W-:Y:S01]  /*1a50*/  USHF.L.U32 UR34, UR45, 0x7, URZ ;  /* 0x000000072d227899 */ /* 0x000fe2000800063f */
[----:B-1----:R-:W-:-:S06]  /*1a60*/  IADD3 R4, R4, 0xffffffe, RZ ;  /* 0x0ffffffe04047810 */ /* 0x002fcc0007ffe0ff */
[----:B------:R1:W3:Y:S01]  /*1a70*/  F2I.FTZ.U32.TRUNC.NTZ R5, R4 ;  /* 0x0000000400057305 */ /* 0x0002e2000021f000 */
[----:B------:R-:W-:Y:S02]  /*1a80*/  USEL UR35, UR8, URZ, UP3 ;  /* 0x0000003f08237287 */ /* 0x000fe40009800000 */
[----:B------:R-:W-:Y:S02]  /*1a90*/  USEL UR8, UR34, URZ, UP6 ;  /* 0x0000003f22087287 */ /* 0x000fe4000b000000 */
[----:B------:R-:W-:Y:S01]  /*1aa0*/  USHF.L.U64.HI UR7, UR45, 0x7, UR53 ;  /* 0x000000072d077899 */ /* 0x000fe20008010235 */
[----:B----4-:R4:W2:Y:S01]  /*1ab0*/  R2UR UR53, R3 ;  /* 0x00000000033573c2 */ /* 0x0108a200000e0000 */
[----:B-1----:R-:W-:Y:S01]  /*1ac0*/  IMAD.MOV.U32 R4, RZ, RZ, RZ ;  /* 0x000000ffff047224 */ /* 0x002fe200078e00ff */
[----:B----4-:R-:W-:Y:S01]  /*1ad0*/  IABS R3, UR52 ;  /* 0x0000003400037c13 */ /* 0x010fe20008000000 */
[----:B------:R-:W-:Y:S02]  /*1ae0*/  USEL UR7, UR7, URZ, UP6 ;  /* 0x0000003f07077287 */ /* 0x000fe4000b000000 */
[----:B------:R-:W-:-:S04]  /*1af0*/  UIADD3 UR8, UP0, UR5, UR8, URZ ;  /* 0x0000000805087290 */ /* 0x000fc8000ff1e03f */
[----:B------:R-:W-:Y:S02]  /*1b00*/  UIADD3.X UR9, UR41, UR7, URZ, UP0, !UPT ;  /* 0x0000000729097290 */ /* 0x000fe400087fe43f */
[----:B------:R-:W-:Y:S01]  /*1b10*/  UIMAD UR7, UR51, UR8, URZ ;  /* 0x00000008330772a4 */ /* 0x000fe2000f8e023f */
[----:B------:R-:W-:-:S03]  /*1b20*/  ISETP.NE.AND P1, PT, RZ, c[0x0][0x1c8], PT ;  /* 0x00007200ff007a0c */ /* 0x000fc60003f25270 */
[----:B------:R-:W-:Y:S02]  /*1b30*/  UIMAD UR12, UR50, UR9, UR7 ;  /* 0x00000009320c72a4 */ /* 0x000fe4000f8e0207 */
[----:B--2---:R-:W-:Y:S02]  /*1b40*/  @UP2 USEL UR7, UR53, UR4, !UP1 ;  /* 0x0000000435072287 */ /* 0x004fe4000c800000 */
        /* <DEDUP_REMOVED lines=21> */
[----:B------:R-:W-:-:S05]  /*1ca0*/  UIADD3 UR7, UR9, UR12, URZ ;  /* 0x0000000c09077290 */ /* 0x000fca000fffe03f */
[----:B-1----:R-:W-:Y:S02]  /*1cb0*/  @!UP2 UMOV UR13, UR34 ;  /* 0x00000022000dac82 */ /* 0x002fe40008000000 */
[----:B------:R-:W-:Y:S01]  /*1cc0*/  USHF.R.S32.HI UR34, URZ, 0x1f, UR37 ;  /* 0x0000001f3f227899 */ /* 0x000fe20008011425 */
[----:B------:R-:W-:Y:S02]  /*1cd0*/  SHF.R.S32.HI R20, RZ, 0x1f, R6 ;  /* 0x0000001fff147819 */ /* 0x000fe40000011406 */
        /* <DEDUP_REMOVED lines=8> */
.L_x_270:
[----:B------:R-:W2:Y:S02]  /*1d60*/  LDL R0, [R1+0x18] ;  /* 0x0000180001007983 */ /* 0x000ea40000100800 */
[----:B--2---:R1:W2:Y:S01]  /*1d70*/  R2UR UR4, R0 ;  /* 0x00000000000473c2 */ /* 0x0042a200000e0000 */
[----:B------:R-:W-:-:S07]  /*1d80*/  DEPBAR.LE SB1, 0x0, {2} ;  /* 0x000090040000791a */ /* 0x000fce0000000000 */
.L_x_271:
[----:B------:R-:W2:Y:S04]  /*1d90*/  LDL R3, [R1+0x24] ;  /* 0x0000240001037983 */ /* 0x000ea80000100800 */
[----:B------:R-:W3:Y:S01]  /*1da0*/  LDL R0, [R1+0x10] ;  /* 0x0000100001007983 */ /* 0x000ee20000100800 */
[----:B------:R-:W-:Y:S01]  /*1db0*/  USHF.R.S32.HI UR53, URZ, 0x1f, UR59 ;  /* 0x0000001f3f357899 */ /* 0x000fe2000801143b */
[----:B------:R-:W-:Y:S01]  /*1dc0*/  BSSY B1, `(.L_x_267) ;  /* 0x0000837000017945 */ /* 0x000fe20003800000 */
[----:B------:R-:W-:Y:S01]  /*1dd0*/  UIADD3 UR4, UR5, UR4, URZ ;  /* 0x0000000405047290 */ /* 0x000fe2000fffe03f */
[----:B------:R-:W1:Y:S02]  /*1de0*/  S2R R19, SR_TID.X ;  /* 0x0000000000137919 */ /* 0x000e640000002100 */
[----:B-1----:R-:W-:-:S04]  /*1df0*/  SHF.R.S32.HI R12, RZ, 0x1f, R19 ;  /* 0x0000001fff0c7819 */ /* 0x002fc80000011413 */
[----:B------:R-:W-:Y:S01]  /*1e00*/  LEA.HI R4, R12, R19, RZ, 0x2 ;  /* 0x000000130c047211 */ /* 0x000fe200078f10ff */
[----:B--2---:R1:W2:Y:S08]  /*1e10*/  R2UR UR12, R3 ;  /* 0x00000000030c73c2 */ /* 0x0042b000000e0000 */
[----:B---3--:R3:W4:Y:S01]  /*1e20*/  R2UR UR9, R0 ;  /* 0x00000000000973c2 */ /* 0x00872200000e0000 */
[----:B-1----:R-:W-:Y:S01]  /*1e30*/  SHF.R.S32.HI R3, RZ, 0x2, R4 ;  /* 0x00000002ff037819 */ /* 0x002fe20000011404 */
[----:B--2---:R-:W-:Y:S01]  /*1e40*/  UIADD3 UR8, UP5, UP4, UR8, UR59, UR12 ;  /* 0x0000003b08087290 */ /* 0x004fe2000fcbe00c */
[----:B------:R-:W-:Y:S01]  /*1e50*/  LOP3.LUT R4, R4, 0xfffffffc, RZ, 0xc0, !PT ;  /* 0xfffffffc04047812 */ /* 0x000fe200078ec0ff */
[----:B------:R-:W-:Y:S01]  /*1e60*/  USHF.R.S32.HI UR12, URZ, 0x1f, UR52 ;  /* 0x0000001f3f0c7899 */ /* 0x000fe20008011434 */
[----:B------:R-:W-:Y:S01]  /*1e70*/  SHF.R.S32.HI R21, RZ, 0x1f, R3 ;  /* 0x0000001fff157819 */ /* 0x000fe20000011403 */
[----:B------:R-:W-:-:S02]  /*1e80*/  UIADD3 UR35, UP1, UP0, UR35, UR8, UR38 ;  /* 0x0000000823237290 */ /* 0x000fc4000f83e026 */
[----:B------:R-:W-:Y:S01]  /*1e90*/  IMAD.IADD R4, R19, 0x1, -R4 ;  /* 0x0000000113047824 */ /* 0x000fe200078e0a04 */
[----:B---3--:R-:W-:Y:S01]  /*1ea0*/  IADD3 R0, P0, R3, UR5, RZ ;  /* 0x0000000503007c10 */ /* 0x008fe2000ff1e0ff */
[----:B----4-:R-:W-:Y:S02]  /*1eb0*/  UIADD3.X UR7, UR7, UR53, UR9, UP5, UP4 ;  /* 0x0000003507077290 */ /* 0x010fe4000afe8409 */
[----:B------:R-:W-:Y:S01]  /*1ec0*/  IMAD.SHL.U32 R4, R4, 0x8, RZ ;  /* 0x0000000804047824 */ /* 0x000fe200078e00ff */
[----:B------:R-:W-:Y:S01]  /*1ed0*/  IADD3.X R7, R21, UR41, RZ, P0, !PT ;  /* 0x0000002915077c10 */ /* 0x000fe200087fe4ff */
[----:B------:R-:W-:Y:S02]  /*1ee0*/  ULDC.64 UR8, c[0x0][0x1a8] ;  /* 0x00006a0000087ab9 */ /* 0x000fe40000000a00 */
[----:B------:R-:W-:Y:S01]  /*1ef0*/  UIADD3.X UR16, UR16, UR7, UR15, UP1, UP0 ;  /* 0x0000000710107290 */ /* 0x000fe20008fe040f */
[----:B------:R-:W-:Y:S01]  /*1f00*/  SHF.R.S32.HI R5, RZ, 0x1f, R4 ;  /* 0x0000001fff057819 */ /* 0x000fe20000011404 */
[----:B------:R-:W-:Y:S01]  /*1f10*/  IMAD R7, R7, c[0x0][0x190], RZ ;  /* 0x0000640007077a24 */ /* 0x000fe200078e02ff */
[----:B------:R-:W-:-:S02]  /*1f20*/  UIMAD UR7, UR12, UR8, URZ ;  /* 0x000000080c0772a4 */ /* 0x000fc4000f8e023f */
[----:B------:R-:W-:Y:S01]  /*1f30*/  UISETP.GE.AND UP0, UPT, UR42, 0x1, UPT ;  /* 0x000000012a00788c */ /* 0x000fe2000bf06270 */
[C---:B------:R-:W-:Y:S01]  /*1f40*/  IMAD.WIDE.U32 R8, R0.reuse, c[0x0][0x190], R4 ;  /* 0x0000640000087a25 */ /* 0x040fe200078e0004 */
[----:B------:R-:W-:Y:S02]  /*1f50*/  UIMAD UR15, UR52, UR9, UR7 ;  /* 0x00000009340f72a4 */ /* 0x000fe4000f8e0207 */
[----:B------:R-:W-:Y:S01]  /*1f60*/  UMOV UR53, 0x4 ;  /* 0x0000000400357882 */ /* 0x000fe20000000000 */
[----:B------:R-:W-:Y:S01]  /*1f70*/  IMAD R0, R0, c[0x0][0x194], R7 ;  /* 0x0000650000007a24 */ /* 0x000fe200078e0207 */
[----:B------:R-:W-:Y:S01]  /*1f80*/  IADD3 R10, P0, R8, UR54, RZ ;  /* 0x00000036080a7c10 */ /* 0x000fe2000ff1e0ff */
[----:B------:R-:W-:Y:S01]  /*1f90*/  ULDC.64 UR8, c[0x0][0x378] ;  /* 0x0000de0000087ab9 */ /* 0x000fe20000000a00 */
[----:B------:R-:W-:Y:S01]  /*1fa0*/  IADD3 R8, P1, R4, UR39, RZ ;  /* 0x0000002704087c10 */ /* 0x000fe2000ff3e0ff */
[----:B------:R-:W-:Y:S01]  /*1fb0*/  UIMAD UR7, UR12, UR8, URZ ;  /* 0x000000080c0772a4 */ /* 0x000fe2000f8e023f */
[----:B------:R-:W-:Y:S01]  /*1fc0*/  IADD3.X R11, R9, UR49, R0, P0, !PT ;  /* 0x00000031090b7c10 */ /* 0x000fe200087fe400 */
[----:B------:R-:W-:Y:S01]  /*1fd0*/  ULDC.64 UR38, c[0x0][0x200] ;  /* 0x0000800000267ab9 */ /* 0x000fe20000000a00 */
[----:B------:R-:W-:Y:S01]  /*1fe0*/  LEA.HI R0, R12, R19, RZ, 0x5 ;  /* 0x000000130c007211 */ /* 0x000fe200078f28ff */
[----:B------:R-:W-:Y:S01]  /*1ff0*/  UIMAD UR12, UR52, UR9, UR7 ;  /* 0x00000009340c72a4 */ /* 0x000fe2000f8e0207 */
[----:B------:R-:W-:-:S02]  /*2000*/  IADD3.X R9, R5, UR40, RZ, P1, !PT ;  /* 0x0000002805097c10 */ /* 0x000fc40008ffe4ff */
[----:B------:R-:W-:Y:S01]  /*2010*/  LOP3.LUT R7, R0, 0xffffffe0, RZ, 0xc0, !PT ;  /* 0xffffffe000077812 */ /* 0x000fe200078ec0ff */
[----:B------:R-:W-:Y:S01]  /*2020*/  ULDC.64 UR8, c[0x0][0x370] ;  /* 0x0000dc0000087ab9 */ /* 0x000fe20000000a00 */
[----:B------:R-:W-:Y:S01]  /*2030*/  SHF.R.S32.HI R0, RZ, 0x5, R0 ;  /* 0x00000005ff007819 */ /* 0x000fe20000011400 */
[----:B------:R-:W-:Y:S02]  /*2040*/  UIMAD UR7, UR41, UR8, URZ ;  /* 0x00000008290772a4 */ /* 0x000fe4000f8e023f */
[----:B------:R-:W-:Y:S02]  /*2050*/  IMAD.IADD R19, R19, 0x1, -R7 ;  /* 0x0000000113137824 */ /* 0x000fe400078e0a07 */
[----:B------:R-:W-:Y:S01]  /*2060*/  IMAD.U32 R7, RZ, RZ, UR5 ;  /* 0x00000005ff077e24 */ /* 0x000fe2000f8e00ff */
[----:B------:R-:W-:Y:S01]  /*2070*/  UIMAD UR7, UR5, UR9, UR7 ;  /* 0x00000009050772a4 */ /* 0x000fe2000f8e0207 */
[----:B------:R-:W-:Y:S01]  /*2080*/  IMAD R0, R0, UR58, R19 ;  /* 0x0000003a00007c24 */ /* 0x000fe2000f8e0213 */
[----:B------:R-:W-:Y:S01]  /*2090*/  UIADD3 UR5, UR5, UR13, URZ ;  /* 0x0000000d05057290 */ /* 0x000fe2000fffe03f */
[----:B------:R-:W-:Y:S01]  /*20a0*/  IMAD.WIDE.U32 R8, R7, c[0x0][0x370], R8 ;  /* 0x0000dc0007087a25 */ /* 0x000fe200078e0008 */
[----:B------:R-:W-:-:S02]  /*20b0*/  ULDC.64 UR8, c[0x0][0x3c8] ;  /* 0x0000f20000087ab9 */ /* 0x000fc40000000a00 */
[C---:B------:R-:W-:Y:S01]  /*20c0*/  IADD3 R16, P0, R0.reuse, UR35, RZ ;  /* 0x0000002300107c10 */ /* 0x040fe2000ff1e0ff */
[----:B------:R-:W-:Y:S01]  /*20d0*/  UIMAD.WIDE UR38, UR5, UR53, UR38 ;  /* 0x00000035052672a5 */ /* 0x000fe2000f8e0226 */
[----:B------:R-:W-:Y:S01]  /*20e0*/  IADD3 R9, R9, UR7, RZ ;  /* 0x0000000709097c10 */ /* 0x000fe2000fffe0ff */
[----:B------:R-:W-:Y:S01]  /*20f0*/  ULEA.HI.SX32 UR35, UR46, 0xffffffff, 0x19 ;  /* 0xffffffff2e237891 */ /* 0x000fe2000f8fca3f */
[----:B------:R-:W-:Y:S01]  /*2100*/  LEA.HI.X.SX32 R17, R0, UR16, 0x1, P0 ;  /* 0x0000001000117c11 */ /* 0x000fe200080f0eff */
[----:B------:R-:W-:Y:S01]  /*2110*/  IMAD.U32 R0, RZ, RZ, UR52 ;  /* 0x00000034ff007e24 */ /* 0x000fe2000f8e00ff */
[----:B------:R-:W-:Y:S01]  /*2120*/  LEA R239, P0, R16, c[0x0][0x350], 0x2 ;  /* 0x0000d40010ef7a11 */ /* 0x000fe200078010ff */
[----:B------:R-:W-:Y:S02]  /*2130*/  UIMAD.WIDE UR4, UR4, UR53, UR8 ;  /* 0x00000035040472a5 */ /* 0x000fe4000f8e0208 */
[----:B------:R-:W-:Y:S01]  /*2140*/  IMAD.WIDE.U32 R8, R0, c[0x0][0x378], R8 ;  /* 0x0000de0000087a25 */ /* 0x000fe200078e0008 */
[----:B------:R-:W-:-:S02]  /*2150*/  LEA.HI.X R238, R16, c[0x0][0x354], R17, 0x2, P0 ;  /* 0x0000d50010ee7a11 */ /* 0x000fc400000f1411 */
[----:B------:R-:W-:Y:S01]  /*2160*/  PLOP3.LUT P0, PT, PT, PT, UP0, 0x80, 0x0 ;  /* 0x000000000000781c */ /* 0x000fe20003f0f008 */
[----:B------:R-:W-:Y:S01]  /*2170*/  IMAD.WIDE.U32 R10, R0, c[0x0][0x1a8], R10 ;  /* 0x00006a00000a7a25 */ /* 0x000fe200078e000a */
[----:B------:R-:W-:-:S03]  /*2180*/  IADD3 R9, R9, UR12, RZ ;  /* 0x0000000c09097c10 */ /* 0x000fc6000fffe0ff */
        /* <DEDUP_REMOVED lines=9> */
[----:B------:R-:W-:Y:S05]  /*2220*/  @!P0 BRA `(.L_x_272) ;  /* 0x0000770000008947 */ /* 0x000fea0003800000 */
[----:B------:R-:W2:Y:S01]  /*2230*/  LDL R18, [R1+0x4] ;  /* 0x0000040001127983 */ /* 0x000ea20000100800 */
[----:B------:R-:W-:Y:S02]  /*2240*/  ULDC.64 UR8, c[0x0][0x1a0] ;  /* 0x0000680000087ab9 */ /* 0x000fe40000000a00 */
[----:B------:R-:W-:Y:S01]  /*2250*/  UIMAD UR7, UR34, UR8, URZ ;  /* 0x00000008220772a4 */ /* 0x000fe2000f8e023f */
[----:B------:R-:W3:Y:S01]  /*2260*/  LDL R22, [R1+0x8] ;  /* 0x0000080001167983 */ /* 0x000ee20000100800 */
[----:B------:R-:W-:Y:S02]  /*2270*/  ULDC.64 UR12, c[0x0][0x198] ;  /* 0x00006600000c7ab9 */ /* 0x000fe40000000a00 */
[----:B------:R-:W-:Y:S02]  /*2280*/  UIMAD UR7, UR37, UR9, UR7 ;  /* 0x00000009250772a4 */ /* 0x000fe4000f8e0207 */
[----:B------:R-:W-:Y:S01]  /*2290*/  UIMAD UR12, UR34, UR12, URZ ;  /* 0x0000000c220c72a4 */ /* 0x000fe2000f8e023f */
[----:B------:R-:W-:-:S03]  /*22a0*/  IMAD.U32 R0, RZ, RZ, UR37 ;  /* 0x00000025ff007e24 */ /* 0x000fc6000f8e00ff */
[----:B------:R-:W-:Y:S01]  /*22b0*/  IMAD.U32 R7, RZ, RZ, UR7 ;  /* 0x00000007ff077e24 */ /* 0x000fe2000f8e00ff */
[----:B------:R-:W-:Y:S01]  /*22c0*/  UIMAD UR7, UR37, UR13, UR12 ;  /* 0x0000000d250772a4 */ /* 0x000fe2000f8e020c */
[C-C-:B------:R-:W-:Y:S01]  /*22d0*/  IMAD.WIDE.U32 R8, R0.reuse, c[0x0][0x1a0], R4.reuse ;  /* 0x0000680000087a25 */ /* 0x140fe200078e0004 */
[----:B------:R-:W-:Y:S02]  /*22e0*/  UMOV UR16, UR4 ;  /* 0x0000000400107c82 */ /* 0x000fe40008000000 */
[----:B------:R-:W-:Y:S01]  /*22f0*/  UIADD3 UR4, UR37, 0x80, URZ ;  /* 0x0000008025047890 */ /* 0x000fe2000fffe03f */
[----:B------:R-:W-:-:S04]  /*2300*/  IMAD.WIDE.U32 R4, R0, c[0x0][0x198], R4 ;  /* 0x0000660000047a25 */ /* 0x000fc800078e0004 */
[----:B------:R-:W-:Y:S01]  /*2310*/  IMAD.U32 R0, RZ, RZ, UR7 ;  /* 0x00000007ff007e24 */ /* 0x000fe2000f8e00ff */
[----:B------:R-:W-:Y:S02]  /*2320*/  UMOV UR7, UR35 ;  /* 0x0000002300077c82 */ /* 0x000fe40008000000 */
[----:B------:R-:W-:Y:S02]  /*2330*/  UISETP.GE.AND UP1, UPT, UR4, UR6, UPT ;  /* 0x000000060400728c */ /* 0x000fe4000bf26270 */
[----:B------:R-:W-:Y:S01]  /*2340*/  ULEA.HI UR4, UR7, UR7, URZ, 0x1 ;  /* 0x0000000707047291 */ /* 0x000fe2000f8f083f */
[----:B------:R-:W-:-:S03]  /*2350*/  IADD3 R8, P0, R8, UR43, RZ ;  /* 0x0000002b08087c10 */ /* 0x000fc6000ff1e0ff */
[----:B------:R-:W-:Y:S01]  /*2360*/  ULOP3.LUT UR4, UR4, 0xfffffffe, URZ, 0xc0, !UPT ;  /* 0xfffffffe04047892 */ /* 0x000fe2000f8ec03f */
[----:B------:R-:W-:-:S03]  /*2370*/  IADD3.X R9, R9, UR44, R7, P0, !PT ;  /* 0x0000002c09097c10 */ /* 0x000fc600087fe407 */
[----:B------:R-:W-:Y:S01]  /*2380*/  UIADD3 UR4, UR7, -UR4, URZ ;  /* 0x8000000407047290 */ /* 0x000fe2000fffe03f */
[----:B------:R-:W-:-:S03]  /*2390*/  IADD3 R16, P0, R4, UR47, RZ ;  /* 0x0000002f04107c10 */ /* 0x000fc6000ff1e0ff */
[----:B------:R-:W-:Y:S01]  /*23a0*/  UISETP.NE.AND UP0, UPT, UR4, 0x1, UPT ;  /* 0x000000010400788c */ /* 0x000fe2000bf05270 */
[----:B------:R-:W-:Y:S01]  /*23b0*/  IADD3.X R17, R5, UR48, R0, P0, !PT ;  /* 0x0000003005117c10 */ /* 0x000fe200087fe400 */
[----:B------:R-:W-:Y:S01]  /*23c0*/  UIMAD UR4, UR14, -0x80, UR6 ;  /* 0xffffff800e0478a4 */ /* 0x000fe2000f8e0206 */
[----:B------:R-:W-:-:S05]  /*23d0*/  IADD3 R0, R3, 0x40, RZ ;  /* 0x0000004003007810 */ /* 0x000fca0007ffe0ff */
[----:B------:R-:W-:Y:S02]  /*23e0*/  ISETP.GE.AND P4, PT, R3, UR4, PT ;  /* 0x0000000403007c0c */ /* 0x000fe4000bf86270 */
[----:B------:R-:W-:Y:S01]  /*23f0*/  ISETP.GE.AND P3, PT, R0, UR4, PT ;  /* 0x0000000400007c0c */ /* 0x000fe2000bf66270 */
[----:B------:R-:W-:Y:S01]  /*2400*/  UIMAD UR4, UR7, -0x80, UR42 ;  /* 0xffffff80070478a4 */ /* 0x000fe2000f8e022a */
[----:B------:R-:W-:-:S05]  /*2410*/  MOV R4, 0x80 ;  /* 0x0000008000047802 */ /* 0x000fca0000000f00 */
[----:B------:R-:W-:Y:S01]  /*2420*/  ISETP.GE.AND P2, PT, R0, UR4, PT ;  /* 0x0000000400007c0c */ /* 0x000fe2000bf46270 */
[----:B------:R-:W-:Y:S02]  /*2430*/  IMAD.MOV.U32 R236, RZ, RZ, R14 ;  /* 0x000000ffffec7224 */ /* 0x000fe400078e000e */
[----:B------:R-:W-:Y:S02]  /*2440*/  IMAD.MOV.U32 R237, RZ, RZ, R15 ;  /* 0x000000ffffed7224 */ /* 0x000fe400078e000f */
[----:B------:R-:W-:-:S04]  /*2450*/  IMAD.WIDE.U32 R14, R4, c[0x0][0x190], RZ ;  /* 0x00006400040e7a25 */ /* 0x000fc800078e00ff */
[----:B------:R-:W-:-:S04]  /*2460*/  IMAD R11, R4, c[0x0][0x194], RZ ;  /* 0x00006500040b7a24 */ /* 0x000fc800078e02ff */
[----:B------:R-:W-:Y:S01]  /*2470*/  @!P2 IADD3 R14, P0, R236, R14, RZ ;  /* 0x0000000eec0ea210 */ /* 0x000fe20007f1e0ff */
[----:B------:R-:W-:Y:S01]  /*2480*/  IMAD R0, R20, c[0x0][0x1b8], RZ ;  /* 0x00006e0014007a24 */ /* 0x000fe200078e02ff */
[----:B------:R-:W-:Y:S02]  /*2490*/  MOV R234, R12 ;  /* 0x0000000c00ea7202 */ /* 0x000fe40000000f00 */
[----:B------:R-:W-:Y:S01]  /*24a0*/  @!P2 IADD3.X R15, R237, R15, R11, P0, !PT ;  /* 0x0000000fed0fa210 */ /* 0x000fe200007fe40b */
[----:B------:R-:W-:Y:S01]  /*24b0*/  IMAD.MOV.U32 R235, RZ, RZ, R13 ;  /* 0x000000ffffeb7224 */ /* 0x000fe200078e000d */
[----:B------:R-:W-:Y:S01]  /*24c0*/  PLOP3.LUT P0, PT, PT, PT, UP3, 0x80, 0x0 ;  /* 0x000000000000781c */ /* 0x000fe20003f0f038 */
[----:B------:R-:W-:-:S04]  /*24d0*/  IMAD.WIDE.U32 R12, R4, c[0x0][0x370], RZ ;  /* 0x0000dc00040c7a25 */ /* 0x000fc800078e00ff */
[----:B------:R-:W-:Y:S01]  /*24e0*/  IMAD R10, R6, c[0x0][0x1bc], R0 ;  /* 0x00006f00060a7a24 */ /* 0x000fe200078e0200 */
[----:B------:R-:W-:Y:S01]  /*24f0*/  @!P3 IADD3 R0, P5, R3, 0x40, RZ ;  /* 0x000000400300b810 */ /* 0x000fe20007fbe0ff */
[----:B------:R-:W-:Y:S01]  /*2500*/  @!P4 IMAD R7, R21, c[0x0][0x1a0], RZ ;  /* 0x000068001507ca24 */ /* 0x000fe200078e02ff */
[----:B------:R-:W-:-:S05]  /*2510*/  @!P2 IADD3 R12, P1, R234, R12, RZ ;  /* 0x0000000cea0ca210 */ /* 0x000fca0007f3e0ff */
[----:B------:R-:W-:Y:S01]  /*2520*/  @P0 BAR.SYNC.DEFER_BLOCKING 0x0 ;  /* 0x0000000000000b1d */ /* 0x000fe20000010000 */
[----:B------:R-:W-:-:S04]  /*2530*/  IADD3 R11, R245, 0x8, RZ ;  /* 0x00000008f50b7810 */ /* 0x000fc80007ffe0ff */
[----:B------:R-:W-:Y:S02]  /*2540*/  ISETP.GE.AND P6, PT, R11, UR4, PT ;  /* 0x000000040b007c0c */ /* 0x000fe4000bfc6270 */
[----:B------:R-:W-:Y:S01]  /*2550*/  PLOP3.LUT P0, PT, PT, PT, UP0, 0x80, 0x0 ;  /* 0x000000000000781c */ /* 0x000fe20003f0f008 */
[----:B------:R-:W-:Y:S01]  /*2560*/  UMOV UR12, UR38 ;  /* 0x00000026000c7c82 */ /* 0x000fe20008000000 */
[----:B------:R-:W-:Y:S01]  /*2570*/  MOV R243, 0x7f800000 ;  /* 0x7f80000000f37802 */ /* 0x000fe20000000f00 */
[----:B------:R-:W-:Y:S01]  /*2580*/  UMOV UR13, UR39 ;  /* 0x00000027000d7c82 */ /* 0x000fe20008000000 */
[----:B------:R-:W-:Y:S01]  /*2590*/  IMAD.MOV.U32 R244, RZ, RZ, 0x7f800000 ;  /* 0x7f800000fff47424 */ /* 0x000fe200078e00ff */
[----:B------:R-:W-:Y:S01]  /*25a0*/  MOV R241, 0x7f800000 ;  /* 0x7f80000000f17802 */ /* 0x000fe20000000f00 */
[----:B------:R-:W-:Y:S01]  /*25b0*/  IMAD.MOV.U32 R242, RZ, RZ, 0x7f800000 ;  /* 0x7f800000fff27424 */ /* 0x000fe200078e00ff */
[----:B--2---:R1:W2:Y:S02]  /*25c0*/  R2UR UR40, R18 ;  /* 0x00000000122873c2 */ /* 0x0042a400000e0000 */
[----:B-1----:R-:W-:-:S02]  /*25d0*/  IMAD R18, R4, c[0x0][0x374], RZ ;  /* 0x0000dd0004127a24 */ /* 0x002fc400078e02ff */
[----:B------:R-:W-:-:S04]  /*25e0*/  IMAD.WIDE.U32 R4, R6, c[0x0][0x1b8], R8 ;  /* 0x00006e0006047a25 */ /* 0x000fc800078e0008 */
[----:B------:R-:W-:Y:S02]  /*25f0*/  IMAD.IADD R5, R5, 0x1, R10 ;  /* 0x0000000105057824 */ /* 0x000fe400078e020a */
[C---:B------:R-:W-:Y:S01]  /*2600*/  @!P4 IMAD R10, R3.reuse, c[0x0][0x1a4], R7 ;  /* 0x00006900030aca24 */ /* 0x040fe200078e0207 */
[----:B------:R-:W-:Y:S01]  /*2610*/  @!P3 IADD3.X R7, RZ, R21, RZ, P5, !PT ;  /* 0x00000015ff07b210 */ /* 0x000fe20002ffe4ff */
[----:B------:R-:W-:Y:S01]  /*2620*/  @!P4 IMAD.WIDE.U32 R8, R3, c[0x0][0x1a0], R4 ;  /* 0x000068000308ca25 */ /* 0x000fe200078e0004 */
[----:B------:R-:W-:-:S03]  /*2630*/  @!P2 IADD3.X R13, R235, R13, R18, P1, !PT ;  /* 0x0000000deb0da210 */ /* 0x000fc60000ffe412 */
[----:B------:R-:W-:Y:S02]  /*2640*/  @!P3 IMAD R7, R7, c[0x0][0x1a0], RZ ;  /* 0x000068000707ba24 */ /* 0x000fe400078e02ff */
[----:B------:R-:W-:Y:S01]  /*2650*/  @!P4 IMAD.IADD R9, R9, 0x1, R10 ;  /* 0x000000010909c824 */ /* 0x000fe200078e020a */
[----:B------:R-:W-:Y:S01]  /*2660*/  @!P4 LEA R10, P1, R8, c[0x0][0x170], 0x1 ;  /* 0x00005c00080aca11 */ /* 0x000fe200078208ff */
[C---:B------:R-:W-:Y:S02]  /*2670*/  @!P3 IMAD R18, R0.reuse, c[0x0][0x1a4], R7 ;  /* 0x000069000012ba24 */ /* 0x040fe400078e0207 */
[----:B------:R-:W-:Y:S01]  /*2680*/  @!P3 IMAD.WIDE.U32 R4, R0, c[0x0][0x1a0], R4 ;  /* 0x000068000004ba25 */ /* 0x000fe200078e0004 */
[----:B------:R-:W-:-:S04]  /*2690*/  @!P4 LEA.HI.X R11, R8, c[0x0][0x174], R9, 0x1, P1 ;  /* 0x00005d00080bca11 */ /* 0x000fc800008f0c09 */
[----:B------:R-:W-:Y:S02]  /*26a0*/  @!P3 IADD3 R5, R5, R18, RZ ;  /* 0x000000120505b210 */ /* 0x000fe40007ffe0ff */
[----:B------:R-:W-:Y:S01]  /*26b0*/  @!P3 LEA R8, P1, R4, c[0x0][0x170], 0x1 ;  /* 0x00005c000408ba11 */ /* 0x000fe200078208ff */
[----:B------:R-:W-:-:S03]  /*26c0*/  IMAD R7, R20, c[0x0][0x1b0], RZ ;  /* 0x00006c0014077a24 */ /* 0x000fc600078e02ff */
[----:B------:R-:W-:Y:S02]  /*26d0*/  @!P3 LEA.HI.X R9, R4, c[0x0][0x174], R5, 0x1, P1 ;  /* 0x00005d000409ba11 */ /* 0x000fe400008f0c05 */
[C---:B------:R-:W-:Y:S02]  /*26e0*/  IADD3 R4, R250.reuse, 0x1000, RZ ;  /* 0x00001000fa047810 */ /* 0x040fe40007ffe0ff */
[----:B------:R-:W-:Y:S01]  /*26f0*/  ISETP.GE.AND P1, PT, R3, UR4, PT ;  /* 0x0000000403007c0c */ /* 0x000fe2000bf26270 */
[----:B------:R-:W-:Y:S01]  /*2700*/  IMAD.SHL.U32 R0, R250, 0x2, RZ ;  /* 0x00000002fa007824 */ /* 0x000fe200078e00ff */
[----:B------:R-:W-:Y:S01]  /*2710*/  SEL R4, R4, R250, !P0 ;  /* 0x000000fa04047207 */ /* 0x000fe20004000000 */
[C---:B------:R-:W-:Y:S02]  /*2720*/  IMAD R18, R6.reuse, c[0x0][0x1b4], R7 ;  /* 0x00006d0006127a24 */ /* 0x040fe400078e0207 */
[----:B------:R-:W-:Y:S01]  /*2730*/  IMAD.WIDE.U32 R6, R6, c[0x0][0x1b0], R16 ;  /* 0x00006c0006067a25 */ /* 0x000fe200078e0010 */
[----:B------:R-:W-:Y:S03]  /*2740*/  @P4 STS [R0+0x8000], RZ ;  /* 0x008000ff00004388 */ /* 0x000fe60000000800 */
[----:B------:R-:W-:Y:S01]  /*2750*/  IMAD.SHL.U32 R240, R4, 0x2, RZ ;  /* 0x0000000204f07824 */ /* 0x000fe200078e00ff */
[----:B------:R-:W-:Y:S01]  /*2760*/  @P4 STS [R0+0x8004], RZ ;  /* 0x008004ff00004388 */ /* 0x000fe20000000800 */
[----:B------:R-:W-:Y:S01]  /*2770*/  @!P4 MOV R4, R6 ;  /* 0x000000060004c202 */ /* 0x000fe20000000f00 */
[----:B------:R-:W-:-:S02]  /*2780*/  IMAD.IADD R5, R7, 0x1, R18 ;  /* 0x0000000107057824 */ /* 0x000fc400078e0212 */
        /* <DEDUP_REMOVED lines=12> */
[----:B------:R-:W-:Y:S01]  /*2850*/  @P1 STS [R0+0x4004], RZ ;  /* 0x004004ff00001388 */ /* 0x000fe20000000800 */
[----:B-1----:R-:W-:-:S03]  /*2860*/  @!P4 IMAD R10, R21, c[0x0][0x198], RZ ;  /* 0x00006600150aca24 */ /* 0x002fc600078e02ff */
[----:B------:R-:W-:Y:S01]  /*2870*/  @P1 STS.64 [R0+0x4008], RZ ;  /* 0x004008ff00001388 */ /* 0x000fe20000000a00 */
[----:B------:R-:W-:-:S03]  /*2880*/  @!P4 IMAD R7, R3, c[0x0][0x19c], R10 ;  /* 0x000067000307ca24 */ /* 0x000fc600078e020a */
[----:B------:R-:W-:Y:S01]  /*2890*/  @!PT LDS RZ, [RZ] ;  /* 0x00000000fffff984 */ /* 0x000fe20000000800 */
[----:B------:R-:W-:Y:S01]  /*28a0*/  @!PT LDS RZ, [RZ] ;  /* 0x00000000fffff984 */ /* 0x000fe20000000800 */
[----:B------:R-:W-:Y:S01]  /*28b0*/  @!PT LDS RZ, [RZ] ;  /* 0x00000000fffff984 */ /* 0x000fe20000000800 */
[----:B------:R1:W-:Y:S01]  /*28c0*/  @!P1 LDGSTS.E.BYPASS.LTC128B.128 [R0+0x4000], [R234.64] ;  /* 0x04000000ea009fae */ /* 0x0003e2000b901d4a */
[----:B----4-:R-:W-:-:S03]  /*28d0*/  @!P4 IMAD.WIDE.U32 R8, R3, c[0x0][0x198], R4 ;  /* 0x000066000308ca25 */ /* 0x010fc600078e0004 */
[----:B------:R-:W-:Y:S01]  /*28e0*/  @P2 STS.128 [R0+0x5000], RZ ;  /* 0x005000ff00002388 */ /* 0x000fe20000000c00 */
[----:B------:R-:W-:Y:S01]  /*28f0*/  IADD3 R4, R245, 0x40, RZ ;  /* 0x00000040f5047810 */ /* 0x000fe20007ffe0ff */
[----:B------:R-:W-:Y:S02]  /*2900*/  @!P4 IMAD.IADD R7, R9, 0x1, R7 ;  /* 0x000000010907c824 */ /* 0x000fe400078e0207 */
[----:B------:R-:W-:Y:S01]  /*2910*/  @!PT LDS RZ, [RZ] ;  /* 0x00000000fffff984 */ /* 0x000fe20000000800 */
[----:B------:R-:W-:Y:S01]  /*2920*/  @!PT LDS RZ, [RZ] ;  /* 0x00000000fffff984 */ /* 0x000fe20000000800 */
[----:B------:R-:W-:Y:S01]  /*2930*/  @!PT LDS RZ, [RZ] ;  /* 0x00000000fffff984 */ /* 0x000fe20000000800 */
[----:B------:R1:W-:Y:S01]  /*2940*/  @!P2 LDGSTS.E.BYPASS.LTC128B.128 [R0+0x5000], [R12.64] ;  /* 0x050000000c00afae */ /* 0x0003e2000b901d4a */
[----:B------:R-:W-:-:S03]  /*2950*/  @!P4 LEA R10, P5, R8, c[0x0][0x168], 0x1 ;  /* 0x00005a00080aca11 */ /* 0x000fc600078a08ff */
[----:B------:R-:W-:Y:S04]  /*2960*/  @P1 STS [R240], RZ ;  /* 0x000000fff0001388 */ /* 0x000fe80000000800 */
        /* <DEDUP_REMOVED lines=8> */
[----:B------:R-:W-:Y:S02]  /*29f0*/  @!P4 LEA.HI.X R11, R8, c[0x0][0x16c], R7, 0x1, P5 ;  /* 0x00005b00080bca11 */ /* 0x000fe400028f0c07 */
[----:B------:R-:W-:Y:S01]  /*2a00*/  ISETP.GE.AND P5, PT, R4, UR4, PT ;  /* 0x0000000404007c0c */ /* 0x000fe2000bfa6270 */
[----:B------:R-:W-:-:S04]  /*2a10*/  @!P3 IMAD.X R4, RZ, RZ, R21, P1 ;  /* 0x000000ffff04b224 */ /* 0x000fc800008e0615 */
[----:B------:R-:W-:Y:S01]  /*2a20*/  @!P3 IMAD R7, R4, c[0x0][0x198], RZ ;  /* 0x000066000407ba24 */ /* 0x000fe200078e02ff */
[----:B------:R-:W-:Y:S01]  /*2a30*/  @!P3 MOV R4, R6 ;  /* 0x000000060004b202 */ /* 0x000fe20000000f00 */
[----:B------:R-:W-:Y:S02]  /*2a40*/  @P2 STS [R240+0x1000], RZ ;  /* 0x001000fff0002388 */ /* 0x000fe40000000800 */
[C---:B------:R-:W-:Y:S02]  /*2a50*/  @!P3 IMAD R6, R3.reuse, c[0x0][0x19c], R7 ;  /* 0x000067000306ba24 */ /* 0x040fe400078e0207 */
[----:B------:R-:W-:Y:S01]  /*2a60*/  @!P3 IMAD.WIDE.U32 R4, R3, c[0x0][0x198], R4 ;  /* 0x000066000304ba25 */ /* 0x000fe200078e0004 */
[----:B------:R-:W-:Y:S04]  /*2a70*/  @P2 STS [R240+0x1004], RZ ;  /* 0x001004fff0002388 */ /* 0x000fe80000000800 */
[----:B------:R-:W-:Y:S01]  /*2a80*/  @P2 STS [R240+0x1008], RZ ;  /* 0x001008fff0002388 */ /* 0x000fe20000000800 */
[----:B------:R-:W-:-:S03]  /*2a90*/  @!P3 IMAD.IADD R3, R5, 0x1, R6 ;  /* 0x000000010503b824 */ /* 0x000fc600078e0206 */
[----:B------:R-:W-:Y:S04]  /*2aa0*/  @P2 STS [R240+0x100c], RZ ;  /* 0x00100cfff0002388 */ /* 0x000fe80000000800 */
[----:B------:R-:W-:Y:S01]  /*2ab0*/  @!PT LDS RZ, [RZ] ;  /* 0x00000000fffff984 */ /* 0x000fe20000000800 */
[----:B------:R-:W-:Y:S01]  /*2ac0*/  @!PT LDS RZ, [RZ] ;  /* 0x00000000fffff984 */ /* 0x000fe20000000800 */
[----:B------:R-:W-:Y:S01]  /*2ad0*/  @!PT LDS RZ, [RZ] ;  /* 0x00000000fffff984 */ /* 0x000fe20000000800 */
[----:B------:R4:W-:Y:S04]  /*2ae0*/  @!P2 LDGSTS.E.BYPASS.LTC128B.128 [R240+0x1000], [R14.64] ;  /* 0x010000000ef0afae */ /* 0x0009e8000b901d4a */
[----:B------:R-:W-:Y:S04]  /*2af0*/  @P4 STS [R0+0x6000], RZ ;  /* 0x006000ff00004388 */ /* 0x000fe80000000800 */
[----:B------:R-:W-:Y:S04]  /*2b00*/  @P4 STS [R0+0x6004], RZ ;  /* 0x006004ff00004388 */ /* 0x000fe80000000800 */
[----:B------:R-:W-:Y:S04]  /*2b10*/  @P4 STS.64 [R0+0x6008], RZ ;  /* 0x006008ff00004388 */ /* 0x000fe80000000a00 */
[----:B------:R-:W-:Y:S01]  /*2b20*/  @!PT LDS RZ, [RZ] ;  /* 0x00000000fffff984 */ /* 0x000fe20000000800 */
[----:B------:R-:W-:Y:S01]  /*2b30*/  @!PT LDS RZ, [RZ] ;  /* 0x00000000fffff984 */ /* 0x000fe20000000800 */
[----:B------:R-:W-:Y:S01]  /*2b40*/  @!PT LDS RZ, [RZ] ;  /* 0x00000000fffff984 */ /* 0x000fe20000000800 */
[----:B------:R1:W-:Y:S01]  /*2b50*/  @!P4 LDGSTS.E.BYPASS.LTC128B.128 [R0+0x6000], [R10.64] ;  /* 0x060000000a00cfae */ /* 0x0003e2000b901d4a */
[----:B------:R-:W-:-:S04]  /*2b60*/  @!P3 LEA R6, P4, R4, c[0x0][0x168], 0x1 ;  /* 0x00005a000406ba11 */ /* 0x000fc800078808ff */
[----:B------:R-:W-:Y:S01]  /*2b70*/  @!P3 LEA.HI.X R7, R4, c[0x0][0x16c], R3, 0x1, P4 ;  /* 0x00005b000407ba11 */ /* 0x000fe200020f0c03 */
[----:B------:R1:W-:Y:S01]  /*2b80*/  @P3 STS.128 [R0+0x7000], RZ ;  /* 0x007000ff00003388 */ /* 0x0003e20000000c00 */
[----:B------:R-:W-:-:S03]  /*2b90*/  IADD3 R8, R245, 0x48, RZ ;  /* 0x00000048f5087810 */ /* 0x000fc60007ffe0ff */
[----:B------:R-:W-:Y:S01]  /*2ba0*/  @!PT LDS RZ, [RZ] ;  /* 0x00000000fffff984 */ /* 0x000fe20000000800 */
[----:B------:R-:W-:Y:S01]  /*2bb0*/  @!PT LDS RZ, [RZ] ;  /* 0x00000000fffff984 */ /* 0x000fe20000000800 */
[----:B------:R-:W-:Y:S01]  /*2bc0*/  @!PT LDS RZ, [RZ] ;  /* 0x00000000fffff984 */ /* 0x000fe20000000800 */
[----:B------:R1:W-:Y:S04]  /*2bd0*/  @!P3 LDGSTS.E.BYPASS.LTC128B.128 [R0+0x7000], [R6.64] ;  /* 0x070000000600bfae */ /* 0x0003e8000b901d4a */
[----:B------:R-:W0:Y:S01]  /*2be0*/  LDGDEPBAR ;  /* 0x00000000000079af */ /* 0x000e220000000000 */
[----:B------:R-:W-:Y:S02]  /*2bf0*/  ISETP.GE.AND P1, PT, R8, UR4, PT ;  /* 0x0000000408007c0c */ /* 0x000fe4000bf26270 */
[----:B------:R-:W-:Y:S01]  /*2c00*/  ISETP.GE.AND P2, PT, R245, UR4, PT ;  /* 0x00000004f5007c0c */ /* 0x000fe2000bf46270 */
[----:B------:R-:W-:-:S04]  /*2c10*/  IMAD.MOV.U32 R4, RZ, RZ, 0x4 ;  /* 0x00000004ff047424 */ /* 0x000fc800078e00ff */
[----:B------:R-:W-:-:S05]  /*2c20*/  IMAD.WIDE R4, R245, R4, UR12 ;  /* 0x0000000cf5047e25 */ /* 0x000fca000f8e0204 */
[----:B------:R2:W5:Y:S04]  /*2c30*/  @!P6 LDG.E R244, [R4.64+0x20] ;  /* 0x0000200a04f4e981 */ /* 0x000568000c1e1900 */
[----:B------:R2:W5:Y:S04]  /*2c40*/  @!P2 LDG.E R243, [R4.64] ;  /* 0x0000000a04f3a981 */ /* 0x000568000c1e1900 */
[----:B------:R2:W5:Y:S01]  /*2c50*/  @!P5 LDG.E R241, [R4.64+0x100] ;  /* 0x0001000a04f1d981 */ /* 0x000562000c1e1900 */
[----:B-1----:R-:W-:Y:S01]  /*2c60*/  IMAD.MOV.U32 R6, RZ, RZ, 0x4 ;  /* 0x00000004ff067424 */ /* 0x002fe200078e00ff */
[----:B------:R-:W-:-:S04]  /*2c70*/  DEPBAR.LE SB0, 0x1 ;  /* 0x000080400000791a */ /* 0x000fc80000000000 */
[----:B------:R-:W-:-:S05]  /*2c80*/  @!P1 IMAD.WIDE R6, R8, R6, UR12 ;  /* 0x0000000c08069e25 */ /* 0x000fca000f8e0206 */
[----:B------:R1:W5:Y:S04]  /*2c90*/  @!P1 LDG.E R242, [R6.64] ;  /* 0x0000000a06f29981 */ /* 0x000368000c1e1900 */
[----:B------:R-:W-:Y:S01]  /*2ca0*/  BAR.SYNC.DEFER_BLOCKING 0x0 ;  /* 0x0000000000007b1d */ /* 0x000fe20000010000 */
[----:B-1----:R-:W-:Y:S01]  /*2cb0*/  IMAD.MOV.U32 R6, RZ, RZ, c[0x0][0x308] ;  /* 0x0000c200ff067624 */ /* 0x002fe200078e00ff */
[----:B------:R-:W-:-:S04]  /*2cc0*/  MOV R7, c[0x0][0x30c] ;  /* 0x0000c30000077a02 */ /* 0x000fc80000000f00 */
[----:B---3--:R-:W1:Y:S01]  /*2cd0*/  R2UR UR41, R22 ;  /* 0x00000000162973c2 */ /* 0x008e6200000e0000 */
[----:B------:R4:W3:Y:S04]  /*2ce0*/  LDSM.16.M88.4 R112, [R145+0x8000] ;  /* 0x008000009170783b */ /* 0x0008e80000000200 */
[----:B--2---:R2:W1:Y:S04]  /*2cf0*/  LDG.E.64 R4, [R6.64+0x8] ;  /* 0x0000080a06047981 */ /* 0x004468000c1e1b00 */
[----:B------:R4:W1:Y:S04]  /*2d00*/  LDSM.16.M88.4 R116, [R145+0x8400] ;  /* 0x008400009174783b */ /* 0x0008680000000200 */
[----:B------:R4:W1:Y:S04]  /*2d10*/  LDSM.16.M88.4 R120, [R145+0x8800] ;  /* 0x008800009178783b */ /* 0x0008680000000200 */
[----:B------:R4:W1:Y:S04]  /*2d20*/  LDSM.16.M88.4 R124, [R145+0x8c00] ;  /* 0x008c0000917c783b */ /* 0x0008680000000200 */
[----:B------:R4:W1:Y:S04]  /*2d30*/  LDSM.16.M88.4 R128, [R146+0x8000] ;  /* 0x008000009280783b */ /* 0x0008680000000200 */
[----:B------:R4:W1:Y:S04]  /*2d40*/  LDSM.16.M88.4 R132, [R146+0x8400] ;  /* 0x008400009284783b */ /* 0x0008680000000200 */
[----:B------:R4:W1:Y:S04]  /*2d50*/  LDSM.16.M88.4 R136, [R146+0x8800] ;  /* 0x008800009288783b */ /* 0x0008680000000200 */
[----:B--2---:R-:W2:Y:S04]  /*2d60*/  LDG.E.64 R6, [R6.64] ;  /* 0x0000000a06067981 */ /* 0x004ea8000c1e1b00 */
[----:B------:R4:W1:Y:S01]  /*2d70*/  LDSM.16.M88.4 R140, [R146+0x8c00] ;  /* 0x008c0000928c783b */ /* 0x0008620000000200 */
[----:B------:R-:W-:-:S02]  /*2d80*/  SHF.R.S32.HI R0, RZ, 0x1f, R19 ;  /* 0x0000001fff007819 */ /* 0x000fc40000011413 */
[C---:B------:R-:W-:Y:S02]  /*2d90*/  IADD3 R3, R158.reuse, 0x1000, RZ ;  /* 0x000010009e037810 */ /* 0x040fe40007ffe0ff */
[----:B------:R-:W-:Y:S02]  /*2da0*/  SHF.L.U32 R150, R158, 0x1, RZ ;  /* 0x000000019e967819 */ /* 0x000fe400000006ff */
[----:B------:R-:W-:Y:S01]  /*2db0*/  SEL R3, R3, R158, !P0 ;  /* 0x0000009e03037207 */ /* 0x000fe20004000000 */
[----:B------:R-:W-:Y:S01]  /*2dc0*/  CS2R R94, SRZ ;  /* 0x00000000005e7805 */ /* 0x000fe2000001ff00 */
[----:B------:R-:W-:Y:S01]  /*2dd0*/  CS2R R92, SRZ ;  /* 0x00000000005c7805 */ /* 0x000fe2000001ff00 */
[----:B------:R-:W-:Y:S01]  /*2de0*/  CS2R R98, SRZ ;  /* 0x0000000000627805 */ /* 0x000fe2000001ff00 */
[----:B------:R-:W-:Y:S01]  /*2df0*/  CS2R R96, SRZ ;  /* 0x0000000000607805 */ /* 0x000fe2000001ff00 */
[----:B------:R-:W-:Y:S01]  /*2e00*/  IMAD.SHL.U32 R144, R3, 0x2, RZ ;  /* 0x0000000203907824 */ /* 0x000fe200078e00ff */
        /* <DEDUP_REMOVED lines=13> */
[----:B------:R-:W-:Y:S01]  /*2ee0*/  UMOV UR15, UR5 ;  /* 0x00000005000f7c82 */ /* 0x000fe20008000000 */
[----:B-1----:R-:W-:-:S04]  /*2ef0*/  IADD3 R246, P2, P1, R4, UR41, R19 ;  /* 0x0000002904f67c10 */ /* 0x002fc8000f95e013 */
[----:B------:R-:W-:Y:S02]  /*2f00*/  IADD3.X R249, R5, UR40, R0, P2, P1 ;  /* 0x0000002805f97c10 */ /* 0x000fe400097e2400 */
[----:B------:R-:W-:-:S04]  /*2f10*/  IADD3 R0, R152, 0x1000, RZ ;  /* 0x0000100098007810 */ /* 0x000fc80007ffe0ff */
[----:B------:R-:W-:Y:S01]  /*2f20*/  SEL R0, R0, R152, !P0 ;  /* 0x0000009800007207 */ /* 0x000fe20004000000 */
[----:B--2---:R4:W1:Y:S08]  /*2f30*/  R2UR UR8, R7 ;  /* 0x00000000070873c2 */ /* 0x00487000000e0000 */
[----:B------:R4:W2:Y:S01]  /*2f40*/  R2UR UR9, R6 ;  /* 0x00000000060973c2 */ /* 0x0008a200000e0000 */
[----:B------:R-:W-:-:S02]  /*2f50*/  IMAD.SHL.U32 R3, R0, 0x2, RZ ;  /* 0x0000000200037824 */ /* 0x000fc400078e00ff */
[----:B---3--:R-:W-:-:S05]  /*2f60*/  IMAD.WIDE.U32 R246, R246, -0x2daee0ad, RZ ;  /* 0xd2511f53f6f67825 */ /* 0x008fca00078e00ff */
.L_x_275:
[----:B------:R-:W-:Y:S01]  /*2f70*/  PLOP3.LUT P0, PT, PT, PT, UP1, 0x80, 0x0 ;  /* 0x000000000000781c */ /* 0x000fe20003f0f018 */
[----:B------:R-:W-:Y:S01]  /*2f80*/  IMAD.U32 R0, RZ, RZ, UR14 ;  /* 0x0000000eff007e24 */ /* 0x000fe2000f8e00ff */
[----:B------:R-:W-:Y:S01]  /*2f90*/  PLOP3.LUT P1, PT, PT, PT, UP1, 0x80, 0x0 ;  /* 0x000000000000781c */ /* 0x000fe20003f2f018 */
[----:B----4-:R-:W-:Y:S01]  /*2fa0*/  IMAD.U32 R6, RZ, RZ, UR7 ;  /* 0x00000007ff067e24 */ /* 0x010fe2000f8e00ff */
[----:B------:R-:W-:Y:S01]  /*2fb0*/  PLOP3.LUT P3, PT, PT, PT, UP1, 0x80, 0x0 ;  /* 0x000000000000781c */ /* 0x000fe20003f6f018 */
[----:B------:R-:W-:Y:S01]  /*2fc0*/  IMAD R0, R0, 0x2, R248 ;  /* 0x0000000200007824 */ /* 0x000fe200078e02f8 */
[----:B------:R-:W-:Y:S01]  /*2fd0*/  PLOP3.LUT P2, PT, PT, PT, UP1, 0x80, 0x0 ;  /* 0x000000000000781c */ /* 0x000fe20003f4f018 */
[----:B------:R-:W-:Y:S01]  /*2fe0*/  IMAD R6, R6, 0x8, R251 ;  /* 0x0000000806067824 */ /* 0x000fe200078e02fb */
[----:B------:R-:W-:Y:S01]  /*2ff0*/  PLOP3.LUT P5, PT, PT, PT, UP1, 0x80, 0x0 ;  /* 0x000000000000781c */ /* 0x000fe20003faf018 */
[----:B------:R-:W-:Y:S01]  /*3000*/  IMAD.SHL.U32 R0, R0, 0x2, RZ ;  /* 0x0000000200007824 */ /* 0x000fe200078e00ff */
[----:B------:R-:W-:Y:S01]  /*3010*/  PLOP3.LUT P4, PT, PT, PT, UP1, 0x80, 0x0 ;  /* 0x000000000000781c */ /* 0x000fe20003f8f018 */
[----:B------:R-:W0:Y:S01]  /*3020*/  LDGDEPBAR ;  /* 0x00000000000079af */ /* 0x000e220000000000 */
[C---:B------:R-:W-:Y:S01]  /*3030*/  IADD3 R5, R6.reuse, 0x4, RZ ;  /* 0x0000000406057810 */ /* 0x040fe20007ffe0ff */
[----:B------:R-:W-:Y:S01]  /*3040*/  IMAD.WIDE.U32 R6, R6, -0x326172a9, RZ ;  /* 0xcd9e8d5706067825 */ /* 0x000fe200078e00ff */
[----:B------:R-:W-:Y:S01]  /*3050*/  IADD3 R4, R0, 0x1, RZ ;  /* 0x0000000100047810 */ /* 0x000fe20007ffe0ff */
[----:B-1----:R-:W-:Y:S01]  /*3060*/  UIADD3 UR4, UR8, -0x4498517b, URZ ;  /* 0xbb67ae8508047890 */ /* 0x002fe2000fffe03f */
[C---:B------:R-:W-:Y:S01]  /*3070*/  LOP3.LUT R8, R247.reuse, UR8, R0, 0x96, !PT ;  /* 0x00000008f7087c12 */ /* 0x040fe2000f8e9600 */
[----:B------:R-:W-:Y:S01]  /*3080*/  UISETP.GE.AND UP4, UPT, UR7, 0x1, UPT ;  /* 0x000000010700788c */ /* 0x000fe2000bf86270 */
[----:B------:R-:W-:Y:S01]  /*3090*/  LOP3.LUT R0, R247, UR8, R4, 0x96, !PT ;  /* 0x00000008f7007c12 */ /* 0x000fe2000f8e9604 */
[----:B------:R-:W-:Y:S01]  /*30a0*/  IMAD.WIDE.U32 R4, R5, -0x326172a9, RZ ;  /* 0xcd9e8d5705047825 */ /* 0x000fe200078e00ff */
[----:B-----5:R-:W-:Y:S01]  /*30b0*/  FSETP.NEU.FTZ.AND P6, PT, R242, -INF , PT ;  /* 0xff800000f200780b */ /* 0x020fe20003fdd000 */
[----:B------:R-:W1:Y:S01]  /*30c0*/  @P0 S2R R159, SR_TID.X ;  /* 0x00000000009f0919 */ /* 0x000e620000002100 */
[----:B------:R-:W-:Y:S01]  /*30d0*/  LOP3.LUT R12, R246, UR4, RZ, 0x3c, !PT ;  /* 0x00000004f60c7c12 */ /* 0x000fe2000f8e3cff */
[----:B------:R-:W-:Y:S01]  /*30e0*/  IMAD.WIDE.U32 R20, R0, -0x326172a9, RZ ;  /* 0xcd9e8d5700147825 */ /* 0x000fe200078e00ff */
[----:B--2---:R-:W-:Y:S01]  /*30f0*/  LOP3.LUT R0, R249, UR9, RZ, 0x3c, !PT ;  /* 0x00000009f9007c12 */ /* 0x004fe2000f8e3cff */
[----:B------:R-:W-:Y:S01]  /*3100*/  UIADD3 UR4, UR9, -0x61c88647, URZ ;  /* 0x9e3779b909047890 */ /* 0x000fe2000fffe03f */
[----:B------:R-:W-:Y:S01]  /*3110*/  PLOP3.LUT P0, PT, PT, PT, UP1, 0x80, 0x0 ;  /* 0x000000000000781c */ /* 0x000fe20003f0f018 */
[----:B------:R-:W-:Y:S01]  /*3120*/  IMAD.WIDE.U32 R22, R8, -0x326172a9, RZ ;  /* 0xcd9e8d5708167825 */ /* 0x000fe200078e00ff */
[-C--:B------:R-:W-:Y:S02]  /*3130*/  LOP3.LUT R10, R7, R0.reuse, RZ, 0x3c, !PT ;  /* 0x00000000070a7212 */ /* 0x080fe400078e3cff */
[----:B------:R-:W-:Y:S02]  /*3140*/  LOP3.LUT R8, R5, R0, RZ, 0x3c, !PT ;  /* 0x0000000005087212 */ /* 0x000fe400078e3cff */
[C---:B------:R-:W-:Y:S01]  /*3150*/  LOP3.LUT R18, R23.reuse, UR4, R6, 0x96, !PT ;  /* 0x0000000417127c12 */ /* 0x040fe2000f8e9606 */
[----:B------:R-:W-:Y:S01]  /*3160*/  IMAD.WIDE.U32 R10, R10, -0x2daee0ad, RZ ;  /* 0xd2511f530a0a7825 */ /* 0x000fe200078e00ff */
[----:B------:R-:W-:Y:S02]  /*3170*/  LOP3.LUT R14, R23, UR4, R4, 0x96, !PT ;  /* 0x00000004170e7c12 */ /* 0x000fe4000f8e9604 */
[C---:B------:R-:W-:Y:S01]  /*3180*/  LOP3.LUT R16, R21.reuse, UR4, R6, 0x96, !PT ;  /* 0x0000000415107c12 */ /* 0x040fe2000f8e9606 */
[----:B------:R-:W-:Y:S01]  /*3190*/  IMAD.WIDE.U32 R8, R8, -0x2daee0ad, RZ ;  /* 0xd2511f5308087825 */ /* 0x000fe200078e00ff */
[----:B------:R-:W-:Y:S01]  /*31a0*/  LOP3.LUT R13, R21, UR4, R4, 0x96, !PT ;  /* 0x00000004150d7c12 */ /* 0x000fe2000f8e9604 */
[----:B------:R-:W-:Y:S01]  /*31b0*/  UIADD3 UR4, UR9, 0x3c6ef372, URZ ;  /* 0x3c6ef37209047890 */ /* 0x000fe2000fffe03f */
[----:B------:R-:W-:Y:S01]  /*31c0*/  LOP3.LUT R6, R12, R11, RZ, 0x3c, !PT ;  /* 0x0000000b0c067212 */ /* 0x000fe200078e3cff */
[----:B------:R-:W-:Y:S01]  /*31d0*/  IMAD.WIDE.U32 R18, R18, -0x2daee0ad, RZ ;  /* 0xd2511f5312127825 */ /* 0x000fe200078e00ff */
[----:B------:R-:W-:Y:S03]  /*31e0*/  LOP3.LUT R4, R12, R9, RZ, 0x3c, !PT ;  /* 0x000000090c047212 */ /* 0x000fe600078e3cff */
[----:B------:R-:W-:Y:S01]  /*31f0*/  IMAD.WIDE.U32 R6, R6, -0x326172a9, RZ ;  /* 0xcd9e8d5706067825 */ /* 0x000fe200078e00ff */
[----:B------:R-:W-:Y:S04]  /*3200*/  DEPBAR.LE SB0, 0x0 ;  /* 0x000080000000791a */ /* 0x000fe80000000000 */
[C---:B------:R-:W-:Y:S01]  /*3210*/  LOP3.LUT R26, R7.reuse, UR4, R22, 0x96, !PT ;  /* 0x00000004071a7c12 */ /* 0x040fe2000f8e9616 */
[----:B------:R-:W-:Y:S01]  /*3220*/  IMAD.WIDE.U32 R4, R4, -0x326172a9, RZ ;  /* 0xcd9e8d5704047825 */ /* 0x000fe200078e00ff */
[----:B------:R-:W-:Y:S01]  /*3230*/  LOP3.LUT R24, R7, UR4, R20, 0x96, !PT ;  /* 0x0000000407187c12 */ /* 0x000fe2000f8e9614 */
[----:B------:R-:W-:Y:S02]  /*3240*/  BAR.SYNC.DEFER_BLOCKING 0x0 ;  /* 0x0000000000007b1d */ /* 0x000fe40000010000 */
[----:B------:R-:W-:Y:S01]  /*3250*/  IMAD.WIDE.U32 R16, R16, -0x2daee0ad, RZ ;  /* 0xd2511f5310107825 */ /* 0x000fe200078e00ff */
[C---:B------:R-:W-:Y:S02]  /*3260*/  LOP3.LUT R22, R5.reuse, UR4, R22, 0x96, !PT ;  /* 0x0000000405167c12 */ /* 0x040fe4000f8e9616 */
[----:B------:R-:W-:Y:S01]  /*3270*/  LOP3.LUT R20, R5, UR4, R20, 0x96, !PT ;  /* 0x0000000405147c12 */ /* 0x000fe2000f8e9614 */
[----:B------:R-:W-:Y:S01]  /*3280*/  UIADD3 UR4, UR8, 0x76cf5d0a, URZ ;  /* 0x76cf5d0a08047890 */ /* 0x000fe2000fffe03f */
[----:B------:R-:W-:Y:S04]  /*3290*/  IMAD.WIDE.U32 R14, R14, -0x2daee0ad, RZ ;  /* 0xd2511f530e0e7825 */ /* 0x000fe800078e00ff */
[----:B------:R-:W-:Y:S01]  /*32a0*/  IMAD.WIDE.U32 R12, R13, -0x2daee0ad, RZ ;  /* 0xd2511f530d0c7825 */ /* 0x000fe200078e00ff */
[--C-:B------:R-:W-:Y:S02]  /*32b0*/  LOP3.LUT R0, R19, UR4, R10.reuse, 0x96, !PT ;  /* 0x0000000413007c12 */ /* 0x100fe4000f8e960a */
[----:B------:R-:W-:Y:S01]  /*32c0*/  LOP3.LUT R5, R17, UR4, R10, 0x96, !PT ;  /* 0x0000000411057c12 */ /* 0x000fe2000f8e960a */
[----:B------:R-:W-:Y:S01]  /*32d0*/  IMAD.WIDE.U32 R26, R26, -0x2daee0ad, RZ ;  /* 0xd2511f531a1a7825 */ /* 0x000fe200078e00ff */
[--C-:B------:R-:W-:Y:S02]  /*32e0*/  LOP3.LUT R10, R15, UR4, R8.reuse, 0x96, !PT ;  /* 0x000000040f0a7c12 */ /* 0x100fe4000f8e9608 */
[----:B------:R-:W-:Y:S01]  /*32f0*/  LOP3.LUT R8, R13, UR4, R8, 0x96, !PT ;  /* 0x000000040d087c12 */ /* 0x000fe2000f8e9608 */
[----:B------:R-:W-:Y:S01]  /*3300*/  UIADD3 UR4, UR8, 0x32370b8f, URZ ;  /* 0x32370b8f08047890 */ /* 0x000fe2000fffe03f */
[----:B------:R-:W-:Y:S04]  /*3310*/  IMAD.WIDE.U32 R24, R24, -0x2daee0ad, RZ ;  /* 0xd2511f5318187825 */ /* 0x000fe800078e00ff */
[----:B------:R-:W-:Y:S01]  /*3320*/  IMAD.WIDE.U32 R22, R22, -0x2daee0ad, RZ ;  /* 0xd2511f5316167825 */ /* 0x000fe200078e00ff */
[----:B------:R-:W-:Y:S01]  /*3330*/  LOP3.LUT R34, R27, UR4, R18, 0x96, !PT ;  /* 0x000000041b227c12 */ /* 0x000fe2000f8e9612 */
[----:B------:R-:W-:Y:S01]  /*3340*/  LDSM.16.M88.4 R64, [R144] ;  /* 0x000000009040783b */ /* 0x000fe20000000200 */
[----:B------:R-:W-:Y:S01]  /*3350*/  LOP3.LUT R32, R25, UR4, R16, 0x96, !PT ;  /* 0x0000000419207c12 */ /* 0x000fe2000f8e9610 */
[----:B------:R-:W-:Y:S01]  /*3360*/  IMAD.WIDE.U32 R20, R20, -0x2daee0ad, RZ ;  /* 0xd2511f5314147825 */ /* 0x000fe200078e00ff */
[----:B------:R-:W-:Y:S03]  /*3370*/  LOP3.LUT R30, R23, UR4, R14, 0x96, !PT ;  /* 0x00000004171e7c12 */ /* 0x000fe6000f8e960e */
[----:B------:R-:W-:Y:S01]  /*3380*/  IMAD.WIDE.U32 R34, R34, -0x326172a9, RZ ;  /* 0xcd9e8d5722227825 */ /* 0x000fe200078e00ff */
[----:B------:R-:W-:Y:S01]  /*3390*/  LOP3.LUT R28, R21, UR4, R12, 0x96, !PT ;  /* 0x00000004151c7c12 */ /* 0x000fe2000f8e960c */
[----:B------:R-:W-:Y:S01]  /*33a0*/  UIADD3 UR4, UR9, -0x255992d5, URZ ;  /* 0xdaa66d2b09047890 */ /* 0x000fe2000fffe03f */
[----:B------:R-:W-:Y:S01]  /*33b0*/  LDSM.16.M88.4 R60, [R144+0x1000] ;  /* 0x00100000903c783b */ /* 0x000fe20000000200 */
[----:B------:R-:W-:Y:S04]  /*33c0*/  IMAD.WIDE.U32 R14, R0, -0x326172a9, RZ ;  /* 0xcd9e8d57000e7825 */ /* 0x000fe800078e00ff */
[----:B------:R-:W-:Y:S01]  /*33d0*/  IMAD.WIDE.U32 R12, R5, -0x326172a9, RZ ;  /* 0xcd9e8d57050c7825 */ /* 0x000fe200078e00ff */
[--C-:B------:R-:W-:Y:S02]  /*33e0*/  LOP3.LUT R0, R15, UR4, R6.reuse, 0x96, !PT ;  /* 0x000000040f007c12 */ /* 0x100fe4000f8e9606 */
[----:B------:R-:W-:Y:S01]  /*33f0*/  LDSM.16.M88.4 R48, [R145+0x6800] ;  /* 0x006800009130783b */ /* 0x000fe20000000200 */
[----:B------:R-:W-:Y:S01]  /*3400*/  IMAD.WIDE.U32 R10, R10, -0x326172a9, RZ ;  /* 0xcd9e8d570a0a7825 */ /* 0x000fe200078e00ff */
[----:B------:R-:W-:Y:S03]  /*3410*/  LOP3.LUT R5, R13, UR4, R6, 0x96, !PT ;  /* 0x000000040d057c12 */ /* 0x000fe6000f8e9606 */
[----:B------:R-:W-:Y:S01]  /*3420*/  IMAD.WIDE.U32 R8, R8, -0x326172a9, RZ ;  /* 0xcd9e8d5708087825 */ /* 0x000fe200078e00ff */
[--C-:B------:R-:W-:Y:S02]  /*3430*/  LOP3.LUT R6, R11, UR4, R4.reuse, 0x96, !PT ;  /* 0x000000040b067c12 */ /* 0x100fe4000f8e9604 */
[----:B------:R-:W-:Y:S01]  /*3440*/  LDSM.16.M88.4 R100, [R145+0x6c00] ;  /* 0x006c00009164783b */ /* 0x000fe20000000200 */
[----:B------:R-:W-:Y:S01]  /*3450*/  IMAD.WIDE.U32 R32, R32, -0x326172a9, RZ ;  /* 0xcd9e8d5720207825 */ /* 0x000fe200078e00ff */
[----:B------:R-:W-:Y:S01]  /*3460*/  LOP3.LUT R4, R9, UR4, R4, 0x96, !PT ;  /* 0x0000000409047c12 */ /* 0x000fe2000f8e9604 */
[----:B------:R-:W-:Y:S02]  /*3470*/  UIADD3 UR4, UR9, 0x78dde6e4, URZ ;  /* 0x78dde6e409047890 */ /* 0x000fe4000fffe03f */
[----:B------:R-:W-:Y:S03]  /*3480*/  IMAD.WIDE.U32 R30, R30, -0x326172a9, RZ ;  /* 0xcd9e8d571e1e7825 */ /* 0x000fe600078e00ff */
[----:B------:R-:W-:Y:S01]  /*3490*/  LDSM.16.M88.4 R108, [R146+0x6000] ;  /* 0x00600000926c783b */ /* 0x000fe20000000200 */
[----:B------:R-:W-:Y:S01]  /*34a0*/  LOP3.LUT R18, R35, UR4, R14, 0x96, !PT ;  /* 0x0000000423127c12 */ /* 0x000fe2000f8e960e */
[----:B------:R-:W-:Y:S01]  /*34b0*/  IMAD.WIDE.U32 R28, R28, -0x326172a9, RZ ;  /* 0xcd9e8d571c1c7825 */ /* 0x000fe200078e00ff */
[----:B------:R-:W-:Y:S02]  /*34c0*/  LOP3.LUT R16, R33, UR4, R12, 0x96, !PT ;  /* 0x0000000421107c12 */ /* 0x000fe4000f8e960c */
[----:B------:R-:W-:Y:S01]  /*34d0*/  LOP3.LUT R14, R31, UR4, R10, 0x96, !PT ;  /* 0x000000041f0e7c12 */ /* 0x000fe2000f8e960a */
[----:B------:R-:W-:Y:S01]  /*34e0*/  IMAD.WIDE.U32 R18, R18, -0x2daee0ad, RZ ;  /* 0xd2511f5312127825 */ /* 0x000fe200078e00ff */
[----:B------:R-:W-:Y:S01]  /*34f0*/  LOP3.LUT R12, R29, UR4, R8, 0x96, !PT ;  /* 0x000000041d0c7c12 */ /* 0x000fe2000f8e9608 */
[----:B------:R-:W-:Y:S02]  /*3500*/  UIADD3 UR4, UR8, -0x126145ec, URZ ;  /* 0xed9eba1408047890 */ /* 0x000fe4000fffe03f */
[----:B------:R-:W-:Y:S04]  /*3510*/  IMAD.WIDE.U32 R10, R0, -0x2daee0ad, RZ ;  /* 0xd2511f53000a7825 */ /* 0x000fe800078e00ff */
[----:B------:R-:W-:Y:S01]  /*3520*/  IMAD.WIDE.U32 R8, R5, -0x2daee0ad, RZ ;  /* 0xd2511f5305087825 */ /* 0x000fe200078e00ff */
[----:B------:R-:W-:Y:S03]  /*3530*/  LOP3.LUT R11, R11, UR4, R26, 0x96, !PT ;  /* 0x000000040b0b7c12 */ /* 0x000fe6000f8e961a */
[----:B------:R-:W-:Y:S01]  /*3540*/  IMAD.WIDE.U32 R6, R6, -0x2daee0ad, RZ ;  /* 0xd2511f5306067825 */ /* 0x000fe200078e00ff */
[----:B------:R-:W-:Y:S03]  /*3550*/  LOP3.LUT R9, R9, UR4, R24, 0x96, !PT ;  /* 0x0000000409097c12 */ /* 0x000fe6000f8e9618 */
[----:B------:R-:W-:Y:S01]  /*3560*/  IMAD.WIDE.U32 R4, R4, -0x2daee0ad, RZ ;  /* 0xd2511f5304047825 */ /* 0x000fe200078e00ff */
[----:B------:R-:W-:Y:S03]  /*3570*/  LOP3.LUT R7, R7, UR4, R22, 0x96, !PT ;  /* 0x0000000407077c12 */ /* 0x000fe6000f8e9616 */
[----:B------:R-:W-:Y:S01]  /*3580*/  IMAD.WIDE.U32 R16, R16, -0x2daee0ad, RZ ;  /* 0xd2511f5310107825 */ /* 0x000fe200078e00ff */
[----:B------:R-:W-:Y:S01]  /*3590*/  LOP3.LUT R5, R5, UR4, R20, 0x96, !PT ;  /* 0x0000000405057c12 */ /* 0x000fe2000f8e9614 */
[----:B------:R-:W-:Y:S02]  /*35a0*/  UIADD3 UR4, UR8, -0x56f99767, URZ ;  /* 0xa906689908047890 */ /* 0x000fe4000fffe03f */
[----:B------:R-:W-:Y:S04]  /*35b0*/  IMAD.WIDE.U32 R14, R14, -0x2daee0ad, RZ ;  /* 0xd2511f530e0e7825 */ /* 0x000fe800078e00ff */
[----:B------:R-:W-:Y:S01]  /*35c0*/  LOP3.LUT R164, R19, UR4, R10, 0x96, !PT ;  /* 0x0000000413a47c12 */ /* 0x000fe2000f8e960a */
[----:B------:R-:W-:Y:S01]  /*35d0*/  IMAD.WIDE.U32 R12, R12, -0x2daee0ad, RZ ;  /* 0xd2511f530c0c7825 */ /* 0x000fe200078e00ff */
[----:B------:R-:W-:Y:S02]  /*35e0*/  LOP3.LUT R170, R17, UR4, R8, 0x96, !PT ;  /* 0x0000000411aa7c12 */ /* 0x000fe4000f8e9608 */
[----:B------:R-:W-:Y:S01]  /*35f0*/  LOP3.LUT R176, R15, UR4, R6, 0x96, !PT ;  /* 0x000000040fb07c12 */ /* 0x000fe2000f8e9606 */
[----:B------:R-:W-:Y:S01]  /*3600*/  IMAD.IADD R0, R153, 0x1, R144 ;  /* 0x0000000199007824 */ /* 0x000fe200078e0290 */
[----:B------:R-:W-:Y:S01]  /*3610*/  LOP3.LUT R174, R13, UR4, R4, 0x96, !PT ;  /* 0x000000040dae7c12 */ /* 0x000fe2000f8e9604 */
[----:B------:R-:W-:Y:S01]  /*3620*/  UIADD3 UR4, UR9, 0x1715609d, URZ ;  /* 0x1715609d09047890 */ /* 0x000fe2000fffe03f */
[----:B------:R-:W-:Y:S02]  /*3630*/  IMAD.WIDE.U32 R10, R11, -0x326172a9, RZ ;  /* 0xcd9e8d570b0a7825 */ /* 0x000fe400078e00ff */
[----:B------:R-:W-:Y:S02]  /*3640*/  LDSM.16.M88.4 R104, [R0] ;  /* 0x000000000068783b */ /* 0x000fe40000000200 */
[----:B------:R-:W-:Y:S01]  /*3650*/  IMAD.WIDE.U32 R8, R9, -0x326172a9, RZ ;  /* 0xcd9e8d5709087825 */ /* 0x000fe200078e00ff */
[----:B------:R-:W-:Y:S03]  /*3660*/  LOP3.LUT R166, R11, UR4, R34, 0x96, !PT ;  /* 0x000000040ba67c12 */ /* 0x000fe6000f8e9622 */
[----:B------:R-:W-:Y:S01]  /*3670*/  IMAD.WIDE.U32 R6, R7, -0x326172a9, RZ ;  /* 0xcd9e8d5707067825 */ /* 0x000fe200078e00ff */
[----:B------:R-:W-:Y:S02]  /*3680*/  LOP3.LUT R172, R9, UR4, R32, 0x96, !PT ;  /* 0x0000000409ac7c12 */ /* 0x000fe4000f8e9620 */
[----:B------:R-:W-:Y:S01]  /*3690*/  LDSM.16.M88.4 R32, [R145+0x6400] ;  /* 0x006400009120783b */ /* 0x000fe20000000200 */
        /* <DEDUP_REMOVED lines=8> */
[----:B------:R-:W-:Y:S03]  /*3720*/  LOP3.LUT R188, R175, UR4, R4, 0x96, !PT ;  /* 0x00000004afbc7c12 */ /* 0x000fe6000f8e9604 */
[----:B------:R-:W-:Y:S01]  /*3730*/  IMAD.WIDE.U32 R176, R176, -0x326172a9, RZ ;  /* 0xcd9e8d57b0b07825 */ /* 0x000fe200078e00ff */
[----:B------:R-:W-:Y:S03]  /*3740*/  LOP3.LUT R185, R171, UR4, R8, 0x96, !PT ;  /* 0x00000004abb97c12 */ /* 0x000fe6000f8e9608 */
[----:B------:R-:W-:Y:S01]  /*3750*/  IMAD.WIDE.U32 R166, R166, -0x2daee0ad, RZ ;  /* 0xd2511f53a6a67825 */ /* 0x000fe200078e00ff */
[----:B------:R-:W-:Y:S01]  /*3760*/  LOP3.LUT R161, R177, UR4, R6, 0x96, !PT ;  /* 0x00000004b1a17c12 */ /* 0x000fe2000f8e9606 */
[----:B------:R-:W-:Y:S02]  /*3770*/  UIADD3 UR4, UR8, 0x646e171e, URZ ;  /* 0x646e171e08047890 */ /* 0x000fe4000fffe03f */
[----:B------:R-:W-:Y:S04]  /*3780*/  IMAD.WIDE.U32 R172, R172, -0x2daee0ad, RZ ;  /* 0xd2511f53acac7825 */ /* 0x000fe800078e00ff */
[----:B------:R-:W-:Y:S01]  /*3790*/  LOP3.LUT R179, R167, UR4, R18, 0x96, !PT ;  /* 0x00000004a7b37c12 */ /* 0x000fe2000f8e9612 */
[----:B------:R-:W-:Y:S01]  /*37a0*/  IMAD.WIDE.U32 R162, R162, -0x2daee0ad, RZ ;  /* 0xd2511f53a2a27825 */ /* 0x000fe200078e00ff */
[----:B------:R-:W-:Y:S02]  /*37b0*/  LOP3.LUT R196, R173, UR4, R16, 0x96, !PT ;  /* 0x00000004adc47c12 */ /* 0x000fe4000f8e9610 */
[----:B------:R-:W2:Y:S01]  /*37c0*/  LDSM.16.M88.4 R16, [R145+0x6000] ;  /* 0x006000009110783b */ /* 0x000ea20000000200 */
[----:B------:R-:W-:Y:S01]  /*37d0*/  IMAD.WIDE.U32 R168, R168, -0x2daee0ad, RZ ;  /* 0xd2511f53a8a87825 */ /* 0x000fe200078e00ff */
[----:B------:R-:W-:Y:S04]  /*37e0*/  LOP3.LUT R180, R163, UR4, R14, 0x96, !PT ;  /* 0x00000004a3b47c12 */ /* 0x000fe8000f8e960e */
[----:B------:R-:W-:Y:S01]  /*37f0*/  LOP3.LUT R199, R169, UR4, R12, 0x96, !PT ;  /* 0x00000004a9c77c12 */ /* 0x000fe2000f8e960c */
[----:B------:R-:W-:Y:S01]  /*3800*/  ULDC.U8 UR4, c[0x0][0x2d8] ;  /* 0x0000b60000047ab9 */ /* 0x000fe20000000000 */
[-C--:B--2---:R-:W-:Y:S08]  /*3810*/  HMMA.16816.F32 R4, R64, R16.reuse, RZ ;  /* 0x000000104004723c */ /* 0x084ff000000018ff */
        /* <DEDUP_REMOVED lines=12> */
[C---:B------:R-:W-:Y:S07]  /*38e0*/  HMMA.16816.F32 R56, R60.reuse, R100, RZ ;  /* 0x000000643c38723c */ /* 0x040fee00000018ff */
[----:B-1----:R-:W-:Y:S01]  /*38f0*/  @P1 IMAD.SHL.U32 R100, R159, 0x2, RZ ;  /* 0x000000029f641824 */ /* 0x002fe200078e00ff */
[----:B------:R-:W-:Y:S01]  /*3900*/  PLOP3.LUT P1, PT, PT, PT, UP1, 0x80, 0x0 ;  /* 0x000000000000781c */ /* 0x000fe20003f2f018 */
[-C--:B------:R-:W-:Y:S03]  /*3910*/  HMMA.16816.F32 R60, R60, R102.reuse, RZ ;  /* 0x000000663c3c723c */ /* 0x080fe600000018ff */
[----:B------:R-:W-:Y:S01]  /*3920*/  @P3 LOP3.LUT R160, R100, 0x6, RZ, 0xc0, !PT ;  /* 0x0000000664a03812 */ /* 0x000fe200078ec0ff */
[----:B------:R-:W-:Y:S01]  /*3930*/  IMAD.U32 R159, RZ, RZ, UR14 ;  /* 0x0000000eff9f7e24 */ /* 0x000fe2000f8e00ff */
[C---:B------:R-:W-:Y:S03]  /*3940*/  FSETP.NEU.FTZ.AND P3, PT, R243.reuse, -INF , PT ;  /* 0xff800000f300780b */ /* 0x040fe60003f7d000 */
[----:B------:R-:W-:Y:S01]  /*3950*/  HMMA.16816.F32 R64, R64, R102, RZ ;  /* 0x000000664040723c */ /* 0x000fe200000018ff */
[----:B------:R1:W2:Y:S07]  /*3960*/  LDSM.16.M88.4 R100, [R0+0x1000] ;  /* 0x001000000064783b */ /* 0x0002ae0000000200 */
[-C--:B------:R-:W-:Y:S01]  /*3970*/  HMMA.16816.F32 R4, R104, R108.reuse, R4 ;  /* 0x0000006c6804723c */ /* 0x080fe20000001804 */
[----:B-1----:R-:W-:Y:S01]  /*3980*/  @P2 IMAD R0, R248, 0x40, R160 ;  /* 0x00000040f8002824 */ /* 0x002fe200078e02a0 */
[----:B------:R-:W-:Y:S02]  /*3990*/  PLOP3.LUT P2, PT, PT, PT, UP1, 0x80, 0x0 ;  /* 0x000000000000781c */ /* 0x000fe40003f4f018 */
[----:B------:R-:W-:Y:S02]  /*39a0*/  FMUL.FTZ R160, R243, 1.4426950216293334961 ;  /* 0x3fb8aa3bf3a07820 */ /* 0x000fe40000410000 */
[----:B------:R-:W-:Y:S01]  /*39b0*/  @P0 IMAD R159, R159, 0x80, R0 ;  /* 0x000000809f9f0824 */ /* 0x000fe200078e0200 */
[----:B------:R-:W-:Y:S02]  /*39c0*/  PLOP3.LUT P0, PT, PT, PT, UP1, 0x80, 0x0 ;  /* 0x000000000000781c */ /* 0x000fe40003f0f018 */
[----:B------:R-:W-:Y:S02]  /*39d0*/  FSEL R160, R160, RZ, P3 ;  /* 0x000000ffa0a07208 */ /* 0x000fe40001800000 */
[C---:B------:R-:W-:Y:S02]  /*39e0*/  @P1 ISETP.GE.AND P1, PT, R159.reuse, UR6, PT ;  /* 0x000000069f001c0c */ /* 0x040fe4000bf26270 */
[----:B------:R-:W-:Y:S02]  /*39f0*/  FSETP.NEU.FTZ.AND P3, PT, R244, -INF , PT ;  /* 0xff800000f400780b */ /* 0x000fe40003f7d000 */
[----:B------:R-:W-:Y:S02]  /*3a00*/  @P2 IADD3 R0, R159, 0x1, RZ ;  /* 0x000000019f002810 */ /* 0x000fe40007ffe0ff */
[----:B------:R-:W-:Y:S01]  /*3a10*/  PLOP3.LUT P2, PT, PT, PT, UP1, 0x80, 0x0 ;  /* 0x000000000000781c */ /* 0x000fe20003f4f018 */
[C---:B--2---:R-:W-:Y:S01]  /*3a20*/  HMMA.16816.F32 R8, R100.reuse, R108, R8 ;  /* 0x0000006c6408723c */ /* 0x044fe20000001808 */
[----:B------:R-:W-:Y:S01]  /*3a30*/  @P5 ISETP.GE.AND P5, PT, R0, UR6, PT ;  /* 0x0000000600005c0c */ /* 0x000fe2000bfa6270 */
[----:B------:R-:W-:Y:S04]  /*3a40*/  FMUL.FTZ R0, R244, 1.4426950216293334961 ;  /* 0x3fb8aa3bf4007820 */ /* 0x000fe80000410000 */
[----:B------:R-:W-:Y:S02]  /*3a50*/  @P0 FSEL R4, R4, -INF , !P1 ;  /* 0xff80000004040808 */ /* 0x000fe40004800000 */
[----:B------:R-:W-:Y:S01]  /*3a60*/  PLOP3.LUT P0, PT, PT, PT, UP1, 0x80, 0x0 ;  /* 0x000000000000781c */ /* 0x000fe20003f0f018 */
[-C--:B------:R-:W-:Y:S03]  /*3a70*/  HMMA.16816.F32 R12, R100, R110.reuse, R12 ;  /* 0x0000006e640c723c */ /* 0x080fe6000000180c */
[----:B------:R-:W-:Y:S02]  /*3a80*/  FSEL R109, R0, RZ, P3 ;  /* 0x000000ff006d7208 */ /* 0x000fe40001800000 */
[----:B------:R-:W-:Y:S01]  /*3a90*/  PLOP3.LUT P3, PT, PT, PT, UP1, 0x80, 0x0 ;  /* 0x000000000000781c */ /* 0x000fe20003f6f018 */
[--C-:B------:R-:W-:Y:S01]  /*3aa0*/  FFMA.FTZ R4, R4, c[0x0][0x23c], -R160.reuse ;  /* 0x00008f0004047a23 */ /* 0x100fe200000108a0 */
[----:B------:R-:W-:Y:S01]  /*3ab0*/  @P2 FSEL R5, R5, -INF , !P5 ;  /* 0xff80000005052808 */ /* 0x000fe20006800000 */
[----:B------:R-:W-:Y:S01]  /*3ac0*/  FMUL.FTZ R108, R241, 1.4426950216293334961 ;  /* 0x3fb8aa3bf16c7820 */ /* 0x000fe20000410000 */
[----:B------:R-:W-:Y:S01]  /*3ad0*/  PLOP3.LUT P2, PT, PT, PT, UP1, 0x80, 0x0 ;  /* 0x000000000000781c */ /* 0x000fe20003f4f018 */
[----:B------:R-:W-:Y:S01]  /*3ae0*/  MUFU.EX2 R215, R4 ;  /* 0x0000000400d77308 */ /* 0x000fe20000000800 */
[C---:B------:R-:W-:Y:S01]  /*3af0*/  HMMA.16816.F32 R16, R104.reuse, R110, R16 ;  /* 0x0000006e6810723c */ /* 0x040fe20000001810 */
[----:B------:R-:W-:Y:S01]  /*3b00*/  @P0 FSEL R6, R6, -INF , !P1 ;  /* 0xff80000006060808 */ /* 0x000fe20004800000 */
[----:B------:R-:W-:Y:S01]  /*3b10*/  FFMA.FTZ R5, R5, c[0x0][0x23c], -R160 ;  /* 0x00008f0005057a23 */ /* 0x000fe200000108a0 */
[----:B------:R-:W-:Y:S01]  /*3b20*/  PLOP3.LUT P0, PT, PT, PT, UP1, 0x80, 0x0 ;  /* 0x000000000000781c */ /* 0x000fe20003f0f018 */
[----:B------:R-:W-:Y:S03]  /*3b30*/  FMUL.FTZ R0, R242, 1.4426950216293334961 ;  /* 0x3fb8aa3bf2007820 */ /* 0x000fe60000410000 */
[----:B------:R-:W-:Y:S01]  /*3b40*/  @P3 FSEL R9, R9, -INF , !P5 ;  /* 0xff80000009093808 */ /* 0x000fe20006800000 */
[--C-:B------:R-:W-:Y:S01]  /*3b50*/  FFMA.FTZ R6, R6, c[0x0][0x23c], -R109.reuse ;  /* 0x00008f0006067a23 */ /* 0x100fe2000001086d */
[----:B------:R-:W-:Y:S01]  /*3b60*/  PLOP3.LUT P3, PT, PT, PT, UP1, 0x80, 0x0 ;  /* 0x000000000000781c */ /* 0x000fe20003f6f018 */
[----:B------:R-:W-:Y:S02]  /*3b70*/  MUFU.EX2 R212, R5 ;  /* 0x0000000500d47308 */ /* 0x000fe40000000800 */
[----:B------:R-:W-:Y:S02]  /*3b80*/  @P2 FSEL R7, R7, -INF , !P5 ;  /* 0xff80000007072808 */ /* 0x000fe40006800000 */
[----:B------:R-:W-:Y:S02]  /*3b90*/  FSETP.NEU.FTZ.AND P2, PT, R241, -INF , PT ;  /* 0xff800000f100780b */ /* 0x000fe40003f5d000 */
[----:B------:R-:W-:Y:S01]  /*3ba0*/  FSEL R0, R0, RZ, P6 ;  /* 0x000000ff00007208 */ /* 0x000fe20003000000 */
[--C-:B------:R-:W-:Y:S01]  /*3bb0*/  FFMA.FTZ R7, R7, c[0x0][0x23c], -R109.reuse ;  /* 0x00008f0007077a23 */ /* 0x100fe2000001086d */
[----:B------:R-:W-:Y:S02]  /*3bc0*/  FSEL R108, R108, RZ, P2 ;  /* 0x000000ff6c6c7208 */ /* 0x000fe40001000000 */
[----:B------:R-:W-:Y:S01]  /*3bd0*/  MUFU.EX2 R217, R6 ;  /* 0x0000000600d97308 */ /* 0x000fe20000000800 */
[----:B------:R-:W-:Y:S02]  /*3be0*/  PLOP3.LUT P2, PT, PT, PT, UP1, 0x80, 0x0 ;  /* 0x000000000000781c */ /* 0x000fe40003f4f018 */
[----:B------:R-:W-:Y:S01]  /*3bf0*/  @P0 FSEL R8, R8, -INF , !P1 ;  /* 0xff80000008080808 */ /* 0x000fe20004800000 */
[--C-:B------:R-:W-:Y:S01]  /*3c00*/  FFMA.FTZ R9, R9, c[0x0][0x23c], -R108.reuse ;  /* 0x00008f0009097a23 */ /* 0x100fe2000001086c */
[----:B------:R-:W-:Y:S02]  /*3c10*/  PLOP3.LUT P0, PT, PT, PT, UP1, 0x80, 0x0 ;  /* 0x000000000000781c */ /* 0x000fe40003f0f018 */
[----:B------:R-:W-:Y:S01]  /*3c20*/  PLOP3.LUT P6, PT, PT, PT, UP1, 0x80, 0x0 ;  /* 0x000000000000781c */ /* 0x000fe20003fcf018 */
[----:B------:R-:W-:Y:S02]  /*3c30*/  FFMA.FTZ R8, R8, c[0x0][0x23c], -R108 ;  /* 0x00008f0008087a23 */ /* 0x000fe4000001086c */
[----:B------:R1:W-:Y:S08]  /*3c40*/  MUFU.EX2 R216, R7 ;  /* 0x0000000700d87308 */ /* 0x0003f00000000800 */
[----:B------:R-:W-:Y:S02]  /*3c50*/  @P0 FSEL R10, R10, -INF , !P1 ;  /* 0xff8000000a0a0808 */ /* 0x000fe40004800000 */
[----:B------:R-:W-:Y:S01]  /*3c60*/  PLOP3.LUT P0, PT, PT, PT, UP1, 0x80, 0x0 ;  /* 0x000000000000781c */ /* 0x000fe20003f0f018 */
[----:B------:R2:W-:Y:S01]  /*3c70*/  MUFU.EX2 R220, R8 ;  /* 0x0000000800dc7308 */ /* 0x0005e20000000800 */
[----:B------:R-:W-:Y:S01]  /*3c80*/  PLOP3.LUT P1, PT, PT, PT, UP1, 0x80, 0x0 ;  /* 0x000000000000781c */ /* 0x000fe20003f2f018 */
[--C-:B------:R-:W-:Y:S08]  /*3c90*/  FFMA.FTZ R10, R10, c[0x0][0x23c], -R0.reuse ;  /* 0x00008f000a0a7a23 */ /* 0x100ff00000010800 */
[----:B------:R-:W-:Y:S02]  /*3ca0*/  MUFU.EX2 R221, R9 ;  /* 0x0000000900dd7308 */ /* 0x000fe40000000800 */
[----:B------:R-:W-:Y:S01]  /*3cb0*/  @P0 FSEL R11, R11, -INF , !P5 ;  /* 0xff8000000b0b0808 */ /* 0x000fe20006800000 */
[----:B-1----:R-:W1:Y:S01]  /*3cc0*/  LDSM.16.M88.4 R4, [R146+0x6400] ;  /* 0x006400009204783b */ /* 0x002e620000000200 */
[----:B------:R-:W-:Y:S02]  /*3cd0*/  PLOP3.LUT P0, PT, PT, PT, UP1, 0x80, 0x0 ;  /* 0x000000000000781c */ /* 0x000fe40003f0f018 */
[----:B------:R-:W-:Y:S01]  /*3ce0*/  PLOP3.LUT P5, PT, PT, PT, UP1, 0x80, 0x0 ;  /* 0x000000000000781c */ /* 0x000fe20003faf018 */
[----:B------:R-:W-:Y:S03]  /*3cf0*/  FFMA.FTZ R11, R11, c[0x0][0x23c], -R0 ;  /* 0x00008f000b0b7a23 */ /* 0x000fe60000010800 */
[----:B------:R-:W-:Y:S01]  /*3d00*/  MUFU.EX2 R225, R10 ;  /* 0x0000000a00e17308 */ /* 0x000fe20000000800 */
[C---:B--2---:R-:W-:Y:S02]  /*3d10*/  @P2 IADD3 R8, R159.reuse, 0x8, RZ ;  /* 0x000000089f082810 */ /* 0x044fe40007ffe0ff */
[----:B------:R-:W-:Y:S02]  /*3d20*/  PLOP3.LUT P2, PT, PT, PT, UP1, 0x80, 0x0 ;  /* 0x000000000000781c */ /* 0x000fe40003f4f018 */
[----:B------:R-:W-:Y:S02]  /*3d30*/  @P4 ISETP.GE.AND P4, PT, R8, UR6, PT ;  /* 0x0000000608004c0c */ /* 0x000fe4000bf86270 */
[----:B------:R-:W-:Y:S03]  /*3d40*/  @P3 IADD3 R8, R159, 0x9, RZ ;  /* 0x000000099f083810 */ /* 0x000fe60007ffe0ff */
[----:B------:R2:W-:Y:S01]  /*3d50*/  MUFU.EX2 R224, R11 ;  /* 0x0000000b00e07308 */ /* 0x0005e20000000800 */
[----:B------:R-:W-:Y:S02]  /*3d60*/  PLOP3.LUT P3, PT, PT, PT, UP1, 0x80, 0x0 ;  /* 0x000000000000781c */ /* 0x000fe40003f6f018 */
[----:B------:R-:W-:Y:S05]  /*3d70*/  @P1 ISETP.GE.AND P1, PT, R8, UR6, PT ;  /* 0x0000000608001c0c */ /* 0x000fea000bf26270 */
[----:B------:R-:W-:Y:S02]  /*3d80*/  @P2 FSEL R12, R12, -INF , !P4 ;  /* 0xff8000000c0c2808 */ /* 0x000fe40006000000 */
[----:B------:R-:W-:Y:S02]  /*3d90*/  PLOP3.LUT P2, PT, PT, PT, UP1, 0x80, 0x0 ;  /* 0x000000000000781c */ /* 0x000fe40003f4f018 */
[----:B------:R-:W-:Y:S01]  /*3da0*/  @P6 FSEL R14, R14, -INF , !P4 ;  /* 0xff8000000e0e6808 */ /* 0x000fe20006000000 */
[----:B------:R-:W-:Y:S03]  /*3db0*/  FFMA.FTZ R12, R12, c[0x0][0x23c], -R108 ;  /* 0x00008f000c0c7a23 */ /* 0x000fe6000001086c */
[----:B------:R-:W-:Y:S02]  /*3dc0*/  @P0 FSEL R13, R13, -INF , !P1 ;  /* 0xff8000000d0d0808 */ /* 0x000fe40004800000 */
[----:B------:R-:W-:Y:S01]  /*3dd0*/  PLOP3.LUT P0, PT, PT, PT, UP1, 0x80, 0x0 ;  /* 0x000000000000781c */ /* 0x000fe20003f0f018 */
[----:B------:R-:W-:Y:S01]  /*3de0*/  FFMA.FTZ R14, R14, c[0x0][0x23c], -R0 ;  /* 0x00008f000e0e7a23 */ /* 0x000fe20000010800 */
[----:B------:R-:W-:Y:S01]  /*3df0*/  PLOP3.LUT P6, PT, PT, PT, UP1, 0x80, 0x0 ;  /* 0x000000000000781c */ /* 0x000fe20003fcf018 */
[----:B------:R-:W-:Y:S01]  /*3e00*/  FFMA.FTZ R13, R13, c[0x0][0x23c], -R108 ;  /* 0x00008f000d0d7a23 */ /* 0x000fe2000001086c */
[----:B------:R-:W-:Y:S01]  /*3e10*/  @P3 FSEL R16, R16, -INF , !P4 ;  /* 0xff80000010103808 */ /* 0x000fe20006000000 */
[-C--:B-1----:R-:W-:Y:S01]  /*3e20*/  HMMA.16816.F32 R20, R104, R4.reuse, R20 ;  /* 0x000000046814723c */ /* 0x082fe20000001814 */
[----:B------:R-:W-:Y:S01]  /*3e30*/  PLOP3.LUT P3, PT, PT, PT, UP1, 0x80, 0x0 ;  /* 0x000000000000781c */ /* 0x000fe20003f6f018 */
[----:B------:R-:W-:Y:S01]  /*3e40*/  MUFU.EX2 R223, R14 ;  /* 0x0000000e00df7308 */ /* 0x000fe20000000800 */
[----:B------:R-:W-:Y:S01]  /*3e50*/  @P2 FSEL R18, R18, -INF , !P4 ;  /* 0xff80000012122808 */ /* 0x000fe20006000000 */
[----:B------:R-:W-:Y:S01]  /*3e60*/  FFMA.FTZ R16, R16, c[0x0][0x23c], -R160 ;  /* 0x00008f0010107a23 */ /* 0x000fe200000108a0 */
[----:B------:R-:W-:Y:S02]  /*3e70*/  PLOP3.LUT P2, PT, PT, PT, UP1, 0x80, 0x0 ;  /* 0x000000000000781c */ /* 0x000fe40003f4f018 */
[----:B------:R-:W-:Y:S01]  /*3e80*/  PLOP3.LUT P4, PT, PT, PT, UP1, 0x80, 0x0 ;  /* 0x000000000000781c */ /* 0x000fe20003f8f018 */
[C---:B------:R-:W-:Y:S01]  /*3e90*/  HMMA.16816.F32 R24, R100.reuse, R4, R24 ;  /* 0x000000046418723c */ /* 0x040fe20000001818 */
[----:B------:R-:W-:Y:S02]  /*3ea0*/  @P0 IADD3 R8, R159, 0x10, RZ ;  /* 0x000000109f080810 */ /* 0x000fe40007ffe0ff */
[----:B------:R-:W-:Y:S01]  /*3eb0*/  PLOP3.LUT P0, PT, PT, PT, UP1, 0x80, 0x0 ;  /* 0x000000000000781c */ /* 0x000fe20003f0f018 */
[--C-:B------:R-:W-:Y:S01]  /*3ec0*/  FFMA.FTZ R18, R18, c[0x0][0x23c], -R109.reuse ;  /* 0x00008f0012127a23 */ /* 0x100fe2000001086d */
[----:B------:R-:W-:Y:S01]  /*3ed0*/  @P5 FSEL R15, R15, -INF , !P1 ;  /* 0xff8000000f0f5808 */ /* 0x000fe20004800000 */
[----:B------:R1:W3:Y:S01]  /*3ee0*/  MUFU.EX2 R203, R16 ;  /* 0x0000001000cb7308 */ /* 0x0002e20000000800 */
[----:B------:R-:W-:Y:S01]  /*3ef0*/  @P6 ISETP.GE.AND P6, PT, R8, UR6, PT ;  /* 0x0000000608006c0c */ /* 0x000fe2000bfc6270 */
[-C--:B------:R-:W-:Y:S01]  /*3f00*/  HMMA.16816.F32 R28, R100, R6.reuse, R28 ;  /* 0x00000006641c723c */ /* 0x080fe2000000181c */
[----:B------:R-:W-:Y:S01]  /*3f10*/  PLOP3.LUT P5, PT, PT, PT, UP1, 0x80, 0x0 ;  /* 0x000000000000781c */ /* 0x000fe20003faf018 */
[----:B--2---:R-:W2:Y:S02]  /*3f20*/  LDSM.16.M88.4 R8, [R146+0x6800] ;  /* 0x006800009208783b */ /* 0x004ea40000000200 */
[----:B------:R-:W-:Y:S01]  /*3f30*/  @P4 FSEL R17, R17, -INF , !P1 ;  /* 0xff80000011114808 */ /* 0x000fe20004800000 */
[----:B------:R-:W-:Y:S01]  /*3f40*/  FFMA.FTZ R15, R15, c[0x0][0x23c], -R0 ;  /* 0x00008f000f0f7a23 */ /* 0x000fe20000010800 */
[----:B------:R-:W-:Y:S02]  /*3f50*/  PLOP3.LUT P4, PT, PT, PT, UP1, 0x80, 0x0 ;  /* 0x000000000000781c */ /* 0x000fe40003f8f018 */
[----:B------:R-:W-:Y:S01]  /*3f60*/  @P0 FSEL R19, R19, -INF , !P1 ;  /* 0xff80000013130808 */ /* 0x000fe20004800000 */
[C---:B------:R-:W-:Y:S01]  /*3f70*/  HMMA.16816.F32 R32, R104.reuse, R6, R32 ;  /* 0x000000066820723c */ /* 0x040fe20000001820 */
[----:B------:R-:W-:Y:S01]  /*3f80*/  PLOP3.LUT P0, PT, PT, PT, UP1, 0x80, 0x0 ;  /* 0x000000000000781c */ /* 0x000fe20003f0f018 */
[----:B------:R4:W-:Y:S01]  /*3f90*/  MUFU.EX2 R222, R15 ;  /* 0x0000000f00de7308 */ /* 0x0009e20000000800 */
[----:B------:R-:W-:Y:S01]  /*3fa0*/  @P3 IADD3 R4, R159, 0x11, RZ ;  /* 0x000000119f043810 */ /* 0x000fe20007ffe0ff */
[----:B------:R-:W-:Y:S01]  /*3fb0*/  FFMA.FTZ R17, R17, c[0x0][0x23c], -R160 ;  /* 0x00008f0011117a23 */ /* 0x000fe200000108a0 */
[----:B------:R-:W-:Y:S01]  /*3fc0*/  PLOP3.LUT P3, PT, PT, PT, UP1, 0x80, 0x0 ;  /* 0x000000000000781c */ /* 0x000fe20003f6f018 */
[--C-:B------:R-:W-:Y:S01]  /*3fd0*/  FFMA.FTZ R19, R19, c[0x0][0x23c], -R109.reuse ;  /* 0x00008f0013137a23 */ /* 0x100fe2000001086d */
[----:B------:R-:W-:Y:S02]  /*3fe0*/  @P2 ISETP.GE.AND P2, PT, R4, UR6, PT ;  /* 0x0000000604002c0c */ /* 0x000fe4000bf46270 */
[----:B------:R-:W-:Y:S03]  /*3ff0*/  PLOP3.LUT P1, PT, PT, PT, UP1, 0x80, 0x0 ;  /* 0x000000000000781c */ /* 0x000fe60003f2f018 */
[----:B------:R-:W-:Y:S01]  /*4000*/  @P4 FSEL R24, R24, -INF , !P6 ;  /* 0xff80000018184808 */ /* 0x000fe20007000000 */
[----:B------:R3:W-:Y:S01]  /*4010*/  MUFU.EX2 R200, R17 ;  /* 0x0000001100c87308 */ /* 0x0007e20000000800 */
[----:B------:R-:W-:Y:S02]  /*4020*/  @P5 FSEL R20, R20, -INF , !P6 ;  /* 0xff80000014145808 */ /* 0x000fe40007000000 */
[----:B-1----:R-:W-:Y:S01]  /*4030*/  SHF.R.U32.HI R16, RZ, 0x18, R170 ;  /* 0x00000018ff107819 */ /* 0x002fe200000116aa */
[----:B------:R-:W-:Y:S01]  /*4040*/  FFMA.FTZ R24, R24, c[0x0][0x23c], -R108 ;  /* 0x00008f0018187a23 */ /* 0x000fe2000001086c */
[----:B------:R-:W-:Y:S01]  /*4050*/  PLOP3.LUT P5, PT, PT, PT, UP1, 0x80, 0x0 ;  /* 0x000000000000781c */ /* 0x000fe20003faf018 */
[----:B------:R-:W-:Y:S01]  /*4060*/  FFMA.FTZ R20, R20, c[0x0][0x23c], -R160 ;  /* 0x00008f0014147a23 */ /* 0x000fe200000108a0 */
[----:B------:R-:W-:Y:S02]  /*4070*/  PLOP3.LUT P4, PT, PT, PT, UP1, 0x80, 0x0 ;  /* 0x000000000000781c */ /* 0x000fe40003f8f018 */
[----:B------:R-:W-:Y:S01]  /*4080*/  @P0 FSEL R26, R26, -INF , !P6 ;  /* 0xff8000001a1a0808 */ /* 0x000fe20007000000 */
[----:B------:R-:W-:Y:S01]  /*4090*/  MUFU.EX2 R207, R24 ;  /* 0x0000001800cf7308 */ /* 0x000fe20000000800 */
[----:B------:R-:W-:Y:S02]  /*40a0*/  PLOP3.LUT P0, PT, PT, PT, UP1, 0x80, 0x0 ;  /* 0x000000000000781c */ /* 0x000fe40003f0f018 */
[----:B----4-:R-:W-:Y:S01]  /*40b0*/  LOP3.LUT R15, R170, 0xff, RZ, 0xc0, !PT ;  /* 0x000000ffaa0f7812 */ /* 0x010fe200078ec0ff */
[----:B------:R-:W-:Y:S01]  /*40c0*/  FFMA.FTZ R26, R26, c[0x0][0x23c], -R0 ;  /* 0x00008f001a1a7a23 */ /* 0x000fe20000010800 */
[----:B------:R-:W-:Y:S02]  /*40d0*/  @P3 FSEL R22, R22, -INF , !P6 ;  /* 0xff80000016163808 */ /* 0x000fe40007000000 */
[----:B------:R-:W-:Y:S02]  /*40e0*/  PLOP3.LUT P6, PT, PT, PT, UP1, 0x80, 0x0 ;  /* 0x000000000000781c */ /* 0x000fe40003fcf018 */
[----:B------:R-:W-:Y:S01]  /*40f0*/  PLOP3.LUT P3, PT, PT, PT, UP1, 0x80, 0x0 ;  /* 0x000000000000781c */ /* 0x000fe20003f6f018 */
[-C--:B--2---:R-:W-:Y:S01]  /*4100*/  HMMA.16816.F32 R36, R104, R8.reuse, R36 ;  /* 0x000000086824723c */ /* 0x084fe20000001824 */
[C---:B------:R-:W-:Y:S01]  /*4110*/  @P1 IADD3 R4, R159.reuse, 0x18, RZ ;  /* 0x000000189f041810 */ /* 0x040fe20007ffe0ff */
[--C-:B------:R-:W-:Y:S01]  /*4120*/  FFMA.FTZ R22, R22, c[0x0][0x23c], -R109.reuse ;  /* 0x00008f0016167a23 */ /* 0x100fe2000001086d */
[----:B------:R-:W-:Y:S01]  /*4130*/  PLOP3.LUT P1, PT, PT, PT, UP1, 0x80, 0x0 ;  /* 0x000000000000781c */ /* 0x000fe20003f2f018 */
[----:B------:R-:W-:Y:S01]  /*4140*/  MUFU.EX2 R209, R18 ;  /* 0x0000001200d17308 */ /* 0x000fe20000000800 */
[----:B---3--:R-:W-:Y:S02]  /*4150*/  SHF.R.U32.HI R17, RZ, 0x18, R166 ;  /* 0x00000018ff117819 */ /* 0x008fe400000116a6 */
[----:B------:R-:W-:Y:S01]  /*4160*/  @P5 IADD3 R5, R159, 0x19, RZ ;  /* 0x000000199f055810 */ /* 0x000fe20007ffe0ff */
[C---:B------:R-:W-:Y:S01]  /*4170*/  HMMA.16816.F32 R40, R100.reuse, R8, R40 ;  /* 0x000000086428723c */ /* 0x040fe20000001828 */
[----:B------:R-:W-:Y:S02]  /*4180*/  PLOP3.LUT P5, PT, PT, PT, UP1, 0x80, 0x0 ;  /* 0x000000000000781c */ /* 0x000fe40003faf018 */
[----:B------:R-:W-:Y:S02]  /*4190*/  @P4 ISETP.GE.AND P4, PT, R4, UR6, PT ;  /* 0x0000000604004c0c */ /* 0x000fe4000bf86270 */
[----:B------:R-:W-:Y:S01]  /*41a0*/  @P6 FSEL R25, R25, -INF , !P2 ;  /* 0xff80000019196808 */ /* 0x000fe20005000000 */
[----:B------:R-:W-:Y:S01]  /*41b0*/  MUFU.EX2 R202, R22 ;  /* 0x0000001600ca7308 */ /* 0x000fe20000000800 */
[----:B------:R-:W-:Y:S01]  /*41c0*/  @P0 FSEL R23, R23, -INF , !P2 ;  /* 0xff80000017170808 */ /* 0x000fe20005000000 */
[-C--:B------:R-:W-:Y:S01]  /*41d0*/  HMMA.16816.F32 R44, R100, R10.reuse, R44 ;  /* 0x0000000a642c723c */ /* 0x080fe2000000182c */
[----:B------:R-:W-:Y:S02]  /*41e0*/  PLOP3.LUT P0, PT, PT, PT, UP1, 0x80, 0x0 ;  /* 0x000000000000781c */ /* 0x000fe40003f0f018 */
[----:B------:R-:W-:Y:S01]  /*41f0*/  PLOP3.LUT P6, PT, PT, PT, UP1, 0x80, 0x0 ;  /* 0x000000000000781c */ /* 0x000fe20003fcf018 */
[----:B------:R-:W-:Y:S01]  /*4200*/  FFMA.FTZ R25, R25, c[0x0][0x23c], -R108 ;  /* 0x00008f0019197a23 */ /* 0x000fe2000001086c */
[----:B------:R-:W-:Y:S01]  /*4210*/  @P3 FSEL R21, R21, -INF , !P2 ;  /* 0xff80000015153808 */ /* 0x000fe20005000000 */
[--C-:B------:R-:W-:Y:S01]  /*4220*/  FFMA.FTZ R23, R23, c[0x0][0x23c], -R109.reuse ;  /* 0x00008f0017177a23 */ /* 0x100fe2000001086d */
[----:B------:R-:W-:Y:S01]  /*4230*/  PLOP3.LUT P3, PT, PT, PT, UP1, 0x80, 0x0 ;  /* 0x000000000000781c */ /* 0x000fe20003f6f018 */
[C---:B------:R-:W-:Y:S01]  /*4240*/  HMMA.16816.F32 R48, R104.reuse, R10, R48 ;  /* 0x0000000a6830723c */ /* 0x040fe20000001830 */
[----:B------:R-:W-:Y:S01]  /*4250*/  @P1 FSEL R27, R27, -INF , !P2 ;  /* 0xff8000001b1b1808 */ /* 0x000fe20005000000 */
[----:B------:R1:W-:Y:S01]  /*4260*/  MUFU.EX2 R198, R20 ;  /* 0x0000001400c67308 */ /* 0x0003e20000000800 */
[----:B------:R-:W-:Y:S01]  /*4270*/  PLOP3.LUT P1, PT, PT, PT, UP1, 0x80, 0x0 ;  /* 0x000000000000781c */ /* 0x000fe20003f2f018 */
[----:B------:R-:W-:Y:S01]  /*4280*/  FFMA.FTZ R21, R21, c[0x0][0x23c], -R160 ;  /* 0x00008f0015157a23 */ /* 0x000fe200000108a0 */
[----:B------:R-:W-:Y:S01]  /*4290*/  PLOP3.LUT P2, PT, PT, PT, UP1, 0x80, 0x0 ;  /* 0x000000000000781c */ /* 0x000fe20003f4f018 */
[----:B------:R-:W-:Y:S01]  /*42a0*/  FFMA.FTZ R27, R27, c[0x0][0x23c], -R0 ;  /* 0x00008f001b1b7a23 */ /* 0x000fe20000010800 */
[----:B------:R-:W-:Y:S02]  /*42b0*/  @P0 FSEL R28, R28, -INF , !P4 ;  /* 0xff8000001c1c0808 */ /* 0x000fe40006000000 */
[----:B------:R-:W-:Y:S02]  /*42c0*/  @P5 ISETP.GE.AND P5, PT, R5, UR6, PT ;  /* 0x0000000605005c0c */ /* 0x000fe4000bfa6270 */
[----:B------:R-:W-:Y:S01]  /*42d0*/  PLOP3.LUT P0, PT, PT, PT, UP1, 0x80, 0x0 ;  /* 0x000000000000781c */ /* 0x000fe20003f0f018 */
[----:B------:R-:W-:Y:S01]  /*42e0*/  FFMA.FTZ R28, R28, c[0x0][0x23c], -R108 ;  /* 0x00008f001c1c7a23 */ /* 0x000fe2000001086c */
[----:B------:R-:W-:Y:S01]  /*42f0*/  @P3 IADD3 R4, R159, 0x20, RZ ;  /* 0x000000209f043810 */ /* 0x000fe20007ffe0ff */
[----:B------:R-:W-:Y:S01]  /*4300*/  MUFU.EX2 R201, R23 ;  /* 0x0000001700c97308 */ /* 0x000fe20000000800 */
[----:B------:R-:W-:Y:S02]  /*4310*/  PLOP3.LUT P3, PT, PT, PT, UP1, 0x80, 0x0 ;  /* 0x000000000000781c */ /* 0x000fe40003f6f018 */
[----:B------:R-:W-:Y:S02]  /*4320*/  @P6 FSEL R30, R30, -INF , !P4 ;  /* 0xff8000001e1e6808 */ /* 0x000fe40006000000 */
[----:B------:R-:W-:Y:S02]  /*4330*/  PLOP3.LUT P6, PT, PT, PT, UP1, 0x80, 0x0 ;  /* 0x000000000000781c */ /* 0x000fe40003fcf018 */
[----:B------:R-:W-:Y:S01]  /*4340*/  @P1 FSEL R32, R32, -INF , !P4 ;  /* 0xff80000020201808 */ /* 0x000fe20006000000 */
[----:B------:R-:W-:Y:S01]  /*4350*/  FFMA.FTZ R30, R30, c[0x0][0x23c], -R0 ;  /* 0x00008f001e1e7a23 */ /* 0x000fe20000010800 */
[----:B------:R-:W-:Y:S01]  /*4360*/  PLOP3.LUT P1, PT, PT, PT, UP1, 0x80, 0x0 ;  /* 0x000000000000781c */ /* 0x000fe20003f2f018 */
[----:B------:R2:W3:Y:S01]  /*4370*/  MUFU.EX2 R208, R19 ;  /* 0x0000001300d07308 */ /* 0x0004e20000000800 */
[----:B------:R-:W-:Y:S01]  /*4380*/  @P0 FSEL R29, R29, -INF , !P5 ;  /* 0xff8000001d1d0808 */ /* 0x000fe20006800000 */
[----:B------:R-:W-:Y:S01]  /*4390*/  FFMA.FTZ R32, R32, c[0x0][0x23c], -R160 ;  /* 0x00008f0020207a23 */ /* 0x000fe200000108a0 */
[----:B------:R-:W-:Y:S02]  /*43a0*/  @P2 FSEL R34, R34, -INF , !P4 ;  /* 0xff80000022222808 */ /* 0x000fe40006000000 */
[----:B-1----:R-:W-:Y:S01]  /*43b0*/  LOP3.LUT R20, R170, 0xffff, RZ, 0xc0, !PT ;  /* 0x0000ffffaa147812 */ /* 0x002fe200078ec0ff */
[----:B------:R-:W-:Y:S01]  /*43c0*/  FFMA.FTZ R29, R29, c[0x0][0x23c], -R108 ;  /* 0x00008f001d1d7a23 */ /* 0x000fe2000001086c */
[----:B------:R-:W-:Y:S01]  /*43d0*/  PLOP3.LUT P4, PT, PT, PT, UP1, 0x80, 0x0 ;  /* 0x000000000000781c */ /* 0x000fe20003f8f018 */
[--C-:B------:R-:W-:Y:S01]  /*43e0*/  FFMA.FTZ R34, R34, c[0x0][0x23c], -R109.reuse ;  /* 0x00008f0022227a23 */ /* 0x100fe2000001086d */
[----:B------:R-:W-:Y:S01]  /*43f0*/  PLOP3.LUT P2, PT, PT, PT, UP1, 0x80, 0x0 ;  /* 0x000000000000781c */ /* 0x000fe20003f4f018 */
[----:B------:R-:W-:Y:S01]  /*4400*/  MUFU.EX2 R206, R28 ;  /* 0x0000001c00ce7308 */ /* 0x000fe20000000800 */
[----:B------:R-:W-:Y:S02]  /*4410*/  PLOP3.LUT P0, PT, PT, PT, UP1, 0x80, 0x0 ;  /* 0x000000000000781c */ /* 0x000fe40003f0f018 */
[----:B------:R-:W-:Y:S02]  /*4420*/  @P3 ISETP.GE.AND P3, PT, R4, UR6, PT ;  /* 0x0000000604003c0c */ /* 0x000fe4000bf66270 */
[----:B------:R-:W-:Y:S02]  /*4430*/  @P6 FSEL R31, R31, -INF , !P5 ;  /* 0xff8000001f1f6808 */ /* 0x000fe40006800000 */
[----:B------:R-:W-:Y:S02]  /*4440*/  PLOP3.LUT P6, PT, PT, PT, UP1, 0x80, 0x0 ;  /* 0x000000000000781c */ /* 0x000fe40003fcf018 */
[----:B------:R-:W-:Y:S01]  /*4450*/  @P1 FSEL R33, R33, -INF , !P5 ;  /* 0xff80000021211808 */ /* 0x000fe20006800000 */
[----:B------:R-:W-:Y:S01]  /*4460*/  FFMA.FTZ R31, R31, c[0x0][0x23c], -R0 ;  /* 0x00008f001f1f7a23 */ /* 0x000fe20000010800 */
[----:B------:R-:W-:Y:S01]  /*4470*/  PLOP3.LUT P1, PT, PT, PT, UP1, 0x80, 0x0 ;  /* 0x000000000000781c */ /* 0x000fe20003f2f018 */
[----:B------:R1:W-:Y:S01]  /*4480*/  MUFU.EX2 R197, R21 ;  /* 0x0000001500c57308 */ /* 0x0003e20000000800 */
[----:B------:R-:W-:Y:S01]  /*4490*/  @P4 IADD3 R4, R159, 0x21, RZ ;  /* 0x000000219f044810 */ /* 0x000fe20007ffe0ff */
[--C-:B------:R-:W-:Y:S01]  /*44a0*/  FFMA.FTZ R33, R33, c[0x0][0x23c], -R160.reuse ;  /* 0x00008f0021217a23 */ /* 0x100fe200000108a0 */
[----:B--2---:R-:W-:Y:S02]  /*44b0*/  LOP3.LUT R19, R166, 0xffff, RZ, 0xc0, !PT ;  /* 0x0000ffffa6137812 */ /* 0x004fe400078ec0ff */
[----:B------:R-:W-:Y:S02]  /*44c0*/  PLOP3.LUT P4, PT, PT, PT, UP1, 0x80, 0x0 ;  /* 0x000000000000781c */ /* 0x000fe40003f8f018 */
[----:B------:R-:W-:Y:S02]  /*44d0*/  @P2 FSEL R35, R35, -INF , !P5 ;  /* 0xff80000023232808 */ /* 0x000fe40006800000 */
[----:B------:R-:W-:Y:S01]  /*44e0*/  PLOP3.LUT P2, PT, PT, PT, UP1, 0x80, 0x0 ;  /* 0x000000000000781c */ /* 0x000fe20003f4f018 */
[----:B------:R-:W-:Y:S01]  /*44f0*/  MUFU.EX2 R213, R27 ;  /* 0x0000001b00d57308 */ /* 0x000fe20000000800 */
[----:B------:R-:W-:Y:S01]  /*4500*/  @P0 IADD3 R5, R159, 0x28, RZ ;  /* 0x000000289f050810 */ /* 0x000fe20007ffe0ff */
[--C-:B------:R-:W-:Y:S01]  /*4510*/  FFMA.FTZ R35, R35, c[0x0][0x23c], -R109.reuse ;  /* 0x00008f0023237a23 */ /* 0x100fe2000001086d */
[----:B------:R-:W-:Y:S02]  /*4520*/  PLOP3.LUT P0, PT, PT, PT, UP1, 0x80, 0x0 ;  /* 0x000000000000781c */ /* 0x000fe40003f0f018 */
[----:B------:R-:W-:Y:S02]  /*4530*/  @P6 ISETP.GE.AND P6, PT, R4, UR6, PT ;  /* 0x0000000604006c0c */ /* 0x000fe4000bfc6270 */
[----:B------:R-:W-:Y:S02]  /*4540*/  @P1 FSEL R36, R36, -INF , !P3 ;  /* 0xff80000024241808 */ /* 0x000fe40005800000 */
[----:B------:R-:W-:Y:S01]  /*4550*/  PLOP3.LUT P1, PT, PT, PT, UP1, 0x80, 0x0 ;  /* 0x000000000000781c */ /* 0x000fe20003f2f018 */
[----:B------:R-:W2:Y:S01]  /*4560*/  MUFU.EX2 R218, R13 ;  /* 0x0000000d00da7308 */ /* 0x000ea20000000800 */
[----:B------:R-:W-:Y:S01]  /*4570*/  @P4 ISETP.GE.AND P4, PT, R5, UR6, PT ;  /* 0x0000000605004c0c */ /* 0x000fe2000bf86270 */
[----:B------:R-:W-:Y:S01]  /*4580*/  FFMA.FTZ R36, R36, c[0x0][0x23c], -R160 ;  /* 0x00008f0024247a23 */ /* 0x000fe200000108a0 */
[----:B------:R-:W-:Y:S01]  /*4590*/  @P2 FSEL R40, R40, -INF , !P3 ;  /* 0xff80000028282808 */ /* 0x000fe20005800000 */
[----:B------:R-:W4:Y:S01]  /*45a0*/  LDSM.16.M88.4 R4, [R146+0x6c00] ;  /* 0x006c00009204783b */ /* 0x000f220000000200 */
[----:B------:R-:W-:Y:S02]  /*45b0*/  PLOP3.LUT P5, PT, PT, PT, UP1, 0x80, 0x0 ;  /* 0x000000000000781c */ /* 0x000fe40003faf018 */
[----:B------:R-:W-:Y:S01]  /*45c0*/  PLOP3.LUT P2, PT, PT, PT, UP1, 0x80, 0x0 ;  /* 0x000000000000781c */ /* 0x000fe20003f4f018 */
[----:B------:R-:W-:Y:S01]  /*45d0*/  FFMA.FTZ R40, R40, c[0x0][0x23c], -R108 ;  /* 0x00008f0028287a23 */ /* 0x000fe2000001086c */
[----:B------:R-:W-:Y:S01]  /*45e0*/  @P0 FSEL R42, R42, -INF , !P3 ;  /* 0xff8000002a2a0808 */ /* 0x000fe20005800000 */
[----:B------:R-:W-:Y:S01]  /*45f0*/  MUFU.EX2 R204, R29 ;  /* 0x0000001d00cc7308 */ /* 0x000fe20000000800 */
[----:B-1----:R-:W-:Y:S02]  /*4600*/  SHF.R.U32.HI R21, RZ, 0x10, R170 ;  /* 0x00000010ff157819 */ /* 0x002fe400000116aa */
[----:B------:R-:W-:Y:S01]  /*4610*/  PLOP3.LUT P0, PT, PT, PT, UP1, 0x80, 0x0 ;  /* 0x000000000000781c */ /* 0x000fe20003f0f018 */
[----:B------:R-:W-:Y:S01]  /*4620*/  FFMA.FTZ R42, R42, c[0x0][0x23c], -R0 ;  /* 0x00008f002a2a7a23 */ /* 0x000fe20000010800 */
[----:B------:R-:W-:Y:S02]  /*4630*/  @P1 FSEL R37, R37, -INF , !P6 ;  /* 0xff80000025251808 */ /* 0x000fe40007000000 */
[----:B------:R-:W-:Y:S02]  /*4640*/  PLOP3.LUT P1, PT, PT, PT, UP1, 0x80, 0x0 ;  /* 0x000000000000781c */ /* 0x000fe40003f2f018 */
[----:B------:R-:W-:Y:S01]  /*4650*/  @P5 FSEL R38, R38, -INF , !P3 ;  /* 0xff80000026265808 */ /* 0x000fe20005800000 */
[----:B------:R-:W-:Y:S01]  /*4660*/  FFMA.FTZ R37, R37, c[0x0][0x23c], -R160 ;  /* 0x00008f0025257a23 */ /* 0x000fe200000108a0 */
[----:B------:R-:W-:Y:S01]  /*4670*/  @P2 FSEL R41, R41, -INF , !P6 ;  /* 0xff80000029292808 */ /* 0x000fe20007000000 */
[----:B------:R1:W1:Y:S01]  /*4680*/  MUFU.EX2 R219, R12 ;  /* 0x0000000c00db7308 */ /* 0x0002620000000800 */
[----:B------:R-:W-:Y:S01]  /*4690*/  PLOP3.LUT P3, PT, PT, PT, UP1, 0x80, 0x0 ;  /* 0x000000000000781c */ /* 0x000fe20003f6f018 */
[--C-:B------:R-:W-:Y:S01]  /*46a0*/  FFMA.FTZ R38, R38, c[0x0][0x23c], -R109.reuse ;  /* 0x00008f0026267a23 */ /* 0x100fe2000001086d */
[----:B------:R-:W-:Y:S01]  /*46b0*/  PLOP3.LUT P2, PT, PT, PT, UP1, 0x80, 0x0 ;  /* 0x000000000000781c */ /* 0x000fe20003f4f018 */
[--C-:B------:R-:W-:Y:S01]  /*46c0*/  FFMA.FTZ R41, R41, c[0x0][0x23c], -R108.reuse ;  /* 0x00008f0029297a23 */ /* 0x100fe2000001086c */
[----:B------:R-:W-:Y:S02]  /*46d0*/  @P0 IADD3 R8, R159, 0x29, RZ ;  /* 0x000000299f080810 */ /* 0x000fe40007ffe0ff */
[----:B------:R-:W-:Y:S02]  /*46e0*/  PLOP3.LUT P0, PT, PT, PT, UP1, 0x80, 0x0 ;  /* 0x000000000000781c */ /* 0x000fe40003f0f018 */
[----:B------:R-:W-:Y:S01]  /*46f0*/  PLOP3.LUT P5, PT, PT, PT, UP1, 0x80, 0x0 ;  /* 0x000000000000781c */ /* 0x000fe20003faf018 */
[----:B------:R-:W-:Y:S01]  /*4700*/  MUFU.EX2 R210, R30 ;  /* 0x0000001e00d27308 */ /* 0x000fe20000000800 */
[----:B------:R-:W-:Y:S02]  /*4710*/  @P1 FSEL R44, R44, -INF , !P4 ;  /* 0xff8000002c2c1808 */ /* 0x000fe40006000000 */
[----:B------:R-:W-:Y:S02]  /*4720*/  PLOP3.LUT P1, PT, PT, PT, UP1, 0x80, 0x0 ;  /* 0x000000000000781c */ /* 0x000fe40003f2f018 */
[----:B------:R-:W-:Y:S01]  /*4730*/  @P3 FSEL R43, R43, -INF , !P6 ;  /* 0xff8000002b2b3808 */ /* 0x000fe20007000000 */
[----:B------:R-:W-:Y:S01]  /*4740*/  FFMA.FTZ R44, R44, c[0x0][0x23c], -R108 ;  /* 0x00008f002c2c7a23 */ /* 0x000fe2000001086c */
[----:B------:R-:W-:Y:S02]  /*4750*/  @P2 ISETP.GE.AND P2, PT, R8, UR6, PT ;  /* 0x0000000608002c0c */ /* 0x000fe4000bf46270 */
[----:B------:R-:W-:Y:S01]  /*4760*/  PLOP3.LUT P3, PT, PT, PT, UP1, 0x80, 0x0 ;  /* 0x000000000000781c */ /* 0x000fe20003f6f018 */
[----:B------:R-:W-:Y:S01]  /*4770*/  FFMA.FTZ R43, R43, c[0x0][0x23c], -R0 ;  /* 0x00008f002b2b7a23 */ /* 0x000fe20000010800 */
[----:B------:R-:W-:Y:S01]  /*4780*/  @P0 IADD3 R9, R159, 0x30, RZ ;  /* 0x000000309f090810 */ /* 0x000fe20007ffe0ff */
[-C--:B----4-:R-:W-:Y:S01]  /*4790*/  HMMA.16816.F32 R52, R104, R4.reuse, R52 ;  /* 0x000000046834723c */ /* 0x090fe20000001834 */
[----:B------:R-:W-:Y:S01]  /*47a0*/  PLOP3.LUT P0, PT, PT, PT, UP1, 0x80, 0x0 ;  /* 0x000000000000781c */ /* 0x000fe20003f0f018 */
[----:B------:R-:W-:Y:S01]  /*47b0*/  MUFU.EX2 R191, R34 ;  /* 0x0000002200bf7308 */ /* 0x000fe20000000800 */
[----:B------:R-:W-:Y:S02]  /*47c0*/  @P5 FSEL R39, R39, -INF , !P6 ;  /* 0xff80000027275808 */ /* 0x000fe40007000000 */
[----:B-1----:R-:W-:Y:S02]  /*47d0*/  LOP3.LUT R12, R166, 0xff, RZ, 0xc0, !PT ;  /* 0x000000ffa60c7812 */ /* 0x002fe400078ec0ff */
[----:B------:R-:W-:Y:S01]  /*47e0*/  @P1 IADD3 R8, R159, 0x31, RZ ;  /* 0x000000319f081810 */ /* 0x000fe20007ffe0ff */
[C---:B------:R-:W-:Y:S01]  /*47f0*/  HMMA.16816.F32 R56, R100.reuse, R4, R56 ;  /* 0x000000046438723c */ /* 0x040fe20000001838 */
[----:B------:R-:W-:Y:S02]  /*4800*/  SHF.R.U32.HI R166, RZ, 0x10, R166 ;  /* 0x00000010ffa67819 */ /* 0x000fe400000116a6 */
[----:B------:R-:W-:Y:S01]  /*4810*/  PLOP3.LUT P1, PT, PT, PT, UP1, 0x80, 0x0 ;  /* 0x000000000000781c */ /* 0x000fe20003f2f018 */
[--C-:B------:R-:W-:Y:S01]  /*4820*/  FFMA.FTZ R39, R39, c[0x0][0x23c], -R109.reuse ;  /* 0x00008f0027277a23 */ /* 0x100fe2000001086d */
[----:B------:R-:W-:Y:S01]  /*4830*/  @P3 FSEL R50, R50, -INF , !P4 ;  /* 0xff80000032323808 */ /* 0x000fe20006000000 */
[----:B------:R-:W-:Y:S01]  /*4840*/  MUFU.EX2 R211, R31 ;  /* 0x0000001f00d37308 */ /* 0x000fe20000000800 */
[----:B------:R-:W-:Y:S01]  /*4850*/  PLOP3.LUT P3, PT, PT, PT, UP1, 0x80, 0x0 ;  /* 0x000000000000781c */ /* 0x000fe20003f6f018 */
[-C--:B------:R-:W-:Y:S01]  /*4860*/  HMMA.16816.F32 R60, R100, R6.reuse, R60 ;  /* 0x00000006643c723c */ /* 0x080fe2000000183c */
[----:B------:R-:W-:Y:S02]  /*4870*/  PLOP3.LUT P5, PT, PT, PT, UP1, 0x80, 0x0 ;  /* 0x000000000000781c */ /* 0x000fe40003faf018 */
[----:B------:R-:W-:Y:S01]  /*4880*/  PLOP3.LUT P6, PT, PT, PT, UP1, 0x80, 0x0 ;  /* 0x000000000000781c */ /* 0x000fe20003fcf018 */
[--C-:B------:R-:W-:Y:S01]  /*4890*/  FFMA.FTZ R50, R50, c[0x0][0x23c], -R109.reuse ;  /* 0x00008f0032327a23 */ /* 0x100fe2000001086d */
[----:B------:R-:W-:Y:S02]  /*48a0*/  @P0 FSEL R45, R45, -INF , !P2 ;  /* 0xff8000002d2d0808 */ /* 0x000fe40005000000 */
[----:B------:R-:W-:Y:S01]  /*48b0*/  PLOP3.LUT P0, PT, PT, PT, UP1, 0x80, 0x0 ;  /* 0x000000000000781c */ /* 0x000fe20003f0f018 */
[----:B------:R-:W-:Y:S01]  /*48c0*/  HMMA.16816.F32 R64, R104, R6, R64 ;  /* 0x000000066840723c */ /* 0x000fe20000001840 */
[----:B------:R-:W-:Y:S01]  /*48d0*/  SHF.R.U32.HI R5, RZ, 0x18, R178 ;  /* 0x00000018ff057819 */ /* 0x000fe200000116b2 */
[----:B------:R-:W-:Y:S02]  /*48e0*/  MUFU.EX2 R187, R35 ;  /* 0x0000002300bb7308 */ /* 0x000fe40000000800 */
[----:B------:R-:W-:Y:S01]  /*48f0*/  @P1 FSEL R47, R47, -INF , !P2 ;  /* 0xff8000002f2f1808 */ /* 0x000fe20005000000 */
[----:B------:R-:W-:Y:S01]  /*4900*/  FFMA.FTZ R45, R45, c[0x0][0x23c], -R108 ;  /* 0x00008f002d2d7a23 */ /* 0x000fe2000001086c */
[----:B------:R-:W-:Y:S02]  /*4910*/  @P3 ISETP.GE.AND P3, PT, R9, UR6, PT ;  /* 0x0000000609003c0c */ /* 0x000fe4000bf66270 */
[----:B------:R-:W-:Y:S01]  /*4920*/  PLOP3.LUT P1, PT, PT, PT, UP1, 0x80, 0x0 ;  /* 0x000000000000781c */ /* 0x000fe20003f2f018 */
[----:B------:R-:W-:Y:S03]  /*4930*/  FFMA.FTZ R47, R47, c[0x0][0x23c], -R0 ;  /* 0x00008f002f2f7a23 */ /* 0x000fe60000010800 */
[----:B------:R-:W-:Y:S01]  /*4940*/  LOP3.LUT R6, R176, 0xffff, RZ, 0xc0, !PT ;  /* 0x0000ffffb0067812 */ /* 0x000fe200078ec0ff */
[----:B------:R-:W-:Y:S01]  /*4950*/  MUFU.EX2 R182, R36 ;  /* 0x0000002400b67308 */ /* 0x000fe20000000800 */
[----:B------:R-:W-:Y:S02]  /*4960*/  @P0 FSEL R49, R49, -INF , !P2 ;  /* 0xff80000031310808 */ /* 0x000fe40005000000 */
[----:B------:R-:W-:Y:S02]  /*4970*/  LOP3.LUT R9, R164, 0xff, RZ, 0xc0, !PT ;  /* 0x000000ffa4097812 */ /* 0x000fe400078ec0ff */
[----:B------:R-:W-:Y:S01]  /*4980*/  PLOP3.LUT P0, PT, PT, PT, UP1, 0x80, 0x0 ;  /* 0x000000000000781c */ /* 0x000fe20003f0f018 */
[----:B------:R-:W-:Y:S01]  /*4990*/  FFMA.FTZ R49, R49, c[0x0][0x23c], -R160 ;  /* 0x00008f0031317a23 */ /* 0x000fe200000108a0 */
[----:B------:R-:W-:Y:S02]  /*49a0*/  @P5 FSEL R46, R46, -INF , !P4 ;  /* 0xff8000002e2e5808 */ /* 0x000fe40006000000 */
[----:B------:R-:W-:Y:S01]  /*49b0*/  PLOP3.LUT P5, PT, PT, PT, UP1, 0x80, 0x0 ;  /* 0x000000000000781c */ /* 0x000fe20003faf018 */
[----:B------:R-:W1:Y:S01]  /*49c0*/  MUFU.EX2 R189, R32 ;  /* 0x0000002000bd7308 */ /* 0x000e620000000800 */
[----:B------:R-:W-:Y:S01]  /*49d0*/  @P6 FSEL R48, R48, -INF , !P4 ;  /* 0xff80000030306808 */ /* 0x000fe20006000000 */
[----:B------:R-:W-:Y:S01]  /*49e0*/  FFMA.FTZ R46, R46, c[0x0][0x23c], -R0 ;  /* 0x00008f002e2e7a23 */ /* 0x000fe20000010800 */
[----:B------:R-:W-:Y:S02]  /*49f0*/  PLOP3.LUT P4, PT, PT, PT, UP1, 0x80, 0x0 ;  /* 0x000000000000781c */ /* 0x000fe40003f8f018 */
[----:B------:R-:W-:Y:S01]  /*4a00*/  @P1 FSEL R51, R51, -INF , !P2 ;  /* 0xff80000033331808 */ /* 0x000fe20005000000 */
[--C-:B------:R-:W-:Y:S01]  /*4a10*/  FFMA.FTZ R48, R48, c[0x0][0x23c], -R160.reuse ;  /* 0x00008f0030307a23 */ /* 0x100fe200000108a0 */
[----:B------:R-:W-:Y:S02]  /*4a20*/  PLOP3.LUT P2, PT, PT, PT, UP1, 0x80, 0x0 ;  /* 0x000000000000781c */ /* 0x000fe40003f4f018 */
[----:B------:R-:W-:Y:S01]  /*4a30*/  PLOP3.LUT P1, PT, PT, PT, UP1, 0x80, 0x0 ;  /* 0x000000000000781c */ /* 0x000fe20003f2f018 */
[--C-:B------:R-:W-:Y:S01]  /*4a40*/  FFMA.FTZ R51, R51, c[0x0][0x23c], -R109.reuse ;  /* 0x00008f0033337a23 */ /* 0x100fe2000001086d */
[----:B------:R-:W-:Y:S01]  /*4a50*/  @P0 FSEL R52, R52, -INF , !P3 ;  /* 0xff80000034340808 */ /* 0x000fe20005800000 */
[----:B------:R-:W-:Y:S01]  /*4a60*/  MUFU.EX2 R181, R37 ;  /* 0x0000002500b57308 */ /* 0x000fe20000000800 */
[----:B------:R-:W-:Y:S02]  /*4a70*/  PLOP3.LUT P0, PT, PT, PT, UP1, 0x80, 0x0 ;  /* 0x000000000000781c */ /* 0x000fe40003f0f018 */
[----:B------:R-:W-:Y:S01]  /*4a80*/  PLOP3.LUT P6, PT, PT, PT, UP1, 0x80, 0x0 ;  /* 0x000000000000781c */ /* 0x000fe20003fcf018 */
[----:B------:R-:W-:Y:S01]  /*4a90*/  FFMA.FTZ R52, R52, c[0x0][0x23c], -R160 ;  /* 0x00008f0034347a23 */ /* 0x000fe200000108a0 */
[----:B------:R-:W-:Y:S02]  /*4aa0*/  @P4 ISETP.GE.AND P4, PT, R8, UR6, PT ;  /* 0x0000000608004c0c */ /* 0x000fe4000bf86270 */
[C---:B------:R-:W-:Y:S02]  /*4ab0*/  @P5 IADD3 R10, R159.reuse, 0x38, RZ ;  /* 0x000000389f0a5810 */ /* 0x040fe40007ffe0ff */
        /* <DEDUP_REMOVED lines=9> */
[----:B------:R-:W-:Y:S01]  /*4b50*/  MUFU.EX2 R184, R38 ;  /* 0x0000002600b87308 */ /* 0x000fe20000000800 */
[----:B------:R-:W-:Y:S01]  /*4b60*/  PLOP3.LUT P0, PT, PT, PT, UP1, 0x80, 0x0 ;  /* 0x000000000000781c */ /* 0x000fe20003f0f018 */
[----:B------:R-:W-:Y:S01]  /*4b70*/  FFMA.FTZ R58, R58, c[0x0][0x23c], -R0 ;  /* 0x00008f003a3a7a23 */ /* 0x000fe20000010800 */
[----:B------:R-:W-:Y:S02]  /*4b80*/  PLOP3.LUT P2, PT, PT, PT, UP1, 0x80, 0x0 ;  /* 0x000000000000781c */ /* 0x000fe40003f4f018 */
[----:B------:R-:W-:Y:S02]  /*4b90*/  @P6 IADD3 R159, R159, 0x39, RZ ;  /* 0x000000399f9f6810 */ /* 0x000fe40007ffe0ff */
[----:B------:R-:W-:Y:S02]  /*4ba0*/  PLOP3.LUT P6, PT, PT, PT, UP1, 0x80, 0x0 ;  /* 0x000000000000781c */ /* 0x000fe40003fcf018 */
[----:B------:R-:W-:Y:S01]  /*4bb0*/  @P5 ISETP.GE.AND P5, PT, R10, UR6, PT ;  /* 0x000000060a005c0c */ /* 0x000fe2000bfa6270 */
[----:B------:R-:W-:Y:S01]  /*4bc0*/  MUFU.EX2 R190, R41 ;  /* 0x0000002900be7308 */ /* 0x000fe20000000800 */
[----:B------:R-:W-:Y:S02]  /*4bd0*/  SHF.R.U32.HI R10, RZ, 0x18, R164 ;  /* 0x00000018ff0a7819 */ /* 0x000fe400000116a4 */
[----:B------:R-:W-:Y:S02]  /*4be0*/  @P1 FSEL R53, R53, -INF , !P4 ;  /* 0xff80000035351808 */ /* 0x000fe40006000000 */
[----:B------:R-:W-:Y:S02]  /*4bf0*/  @P3 FSEL R57, R57, -INF , !P4 ;  /* 0xff80000039393808 */ /* 0x000fe40006000000 */
[----:B------:R-:W-:Y:S01]  /*4c00*/  PLOP3.LUT P1, PT, PT, PT, UP1, 0x80, 0x0 ;  /* 0x000000000000781c */ /* 0x000fe20003f2f018 */
[----:B------:R-:W-:Y:S01]  /*4c10*/  FFMA.FTZ R53, R53, c[0x0][0x23c], -R160 ;  /* 0x00008f0035357a23 */ /* 0x000fe200000108a0 */
[----:B------:R-:W-:Y:S01]  /*4c20*/  @P0 FSEL R59, R59, -INF , !P4 ;  /* 0xff8000003b3b0808 */ /* 0x000fe20006000000 */
[----:B------:R-:W-:Y:S01]  /*4c30*/  FFMA.FTZ R57, R57, c[0x0][0x23c], -R108 ;  /* 0x00008f0039397a23 */ /* 0x000fe2000001086c */
[----:B------:R-:W-:Y:S01]  /*4c40*/  PLOP3.LUT P0, PT, PT, PT, UP1, 0x80, 0x0 ;  /* 0x000000000000781c */ /* 0x000fe20003f0f018 */
[----:B------:R-:W-:Y:S01]  /*4c50*/  MUFU.EX2 R192, R40 ;  /* 0x0000002800c07308 */ /* 0x000fe20000000800 */
[----:B------:R-:W-:Y:S01]  /*4c60*/  @P2 FSEL R55, R55, -INF , !P4 ;  /* 0xff80000037372808 */ /* 0x000fe20006000000 */
[----:B------:R-:W-:Y:S01]  /*4c70*/  FFMA.FTZ R59, R59, c[0x0][0x23c], -R0 ;  /* 0x00008f003b3b7a23 */ /* 0x000fe20000010800 */
[----:B------:R-:W-:Y:S02]  /*4c80*/  ISETP.LE.U32.AND P4, PT, R9, UR4, PT ;  /* 0x0000000409007c0c */ /* 0x000fe4000bf83070 */
[----:B------:R-:W-:Y:S01]  /*4c90*/  PLOP3.LUT P2, PT, PT, PT, UP1, 0x80, 0x0 ;  /* 0x000000000000781c */ /* 0x000fe20003f4f018 */
[--C-:B------:R-:W-:Y:S01]  /*4ca0*/  FFMA.FTZ R55, R55, c[0x0][0x23c], -R109.reuse ;  /* 0x00008f0037377a23 */ /* 0x100fe2000001086d */
[----:B------:R-:W-:Y:S02]  /*4cb0*/  SHF.R.U32.HI R9, RZ, 0x10, R174 ;  /* 0x00000010ff097819 */ /* 0x000fe400000116ae */
[----:B------:R-:W-:Y:S01]  /*4cc0*/  PLOP3.LUT P3, PT, PT, PT, UP1, 0x80, 0x0 ;  /* 0x000000000000781c */ /* 0x000fe20003f6f018 */
[----:B------:R-:W-:Y:S01]  /*4cd0*/  MUFU.EX2 R195, R42 ;  /* 0x0000002a00c37308 */ /* 0x000fe20000000800 */
[----:B------:R-:W-:Y:S02]  /*4ce0*/  @P6 ISETP.GE.AND P6, PT, R159, UR6, PT ;  /* 0x000000069f006c0c */ /* 0x000fe4000bfc6270 */
[----:B------:R-:W-:Y:S02]  /*4cf0*/  @P1 FSEL R60, R60, -INF , !P5 ;  /* 0xff8000003c3c1808 */ /* 0x000fe40006800000 */
[----:B------:R-:W-:Y:S01]  /*4d00*/  PLOP3.LUT P1, PT, PT, PT, UP1, 0x80, 0x0 ;  /* 0x000000000000781c */ /* 0x000fe20003f2f018 */
[----:B------:R-:W-:Y:S01]  /*4d10*/  @!P4 FADD.FTZ R203, -R203, -RZ ;  /* 0x800000ffcbcbc221 */ /* 0x000fe20000010100 */
[----:B------:R-:W-:Y:S01]  /*4d20*/  LOP3.LUT R4, R178, 0xff, RZ, 0xc0, !PT ;  /* 0x000000ffb2047812 */ /* 0x000fe200078ec0ff */
[----:B------:R-:W-:Y:S01]  /*4d30*/  FFMA.FTZ R60, R60, c[0x0][0x23c], -R108 ;  /* 0x00008f003c3c7a23 */ /* 0x000fe2000001086c */
[----:B------:R-:W-:Y:S01]  /*4d40*/  @P0 FSEL R66, R66, -INF , !P5 ;  /* 0xff80000042420808 */ /* 0x000fe20006800000 */
[----:B------:R-:W-:Y:S01]  /*4d50*/  MUFU.EX2 R194, R43 ;  /* 0x0000002b00c27308 */ /* 0x000fe20000000800 */
[----:B------:R-:W-:Y:S02]  /*4d60*/  PLOP3.LUT P0, PT, PT, PT, UP1, 0x80, 0x0 ;  /* 0x000000000000781c */ /* 0x000fe40003f0f018 */
[----:B------:R-:W-:Y:S01]  /*4d70*/  @P2 FSEL R62, R62, -INF , !P5 ;  /* 0xff8000003e3e2808 */ /* 0x000fe20006800000 */
[--C-:B------:R-:W-:Y:S01]  /*4d80*/  FFMA.FTZ R66, R66, c[0x0][0x23c], -R109.reuse ;  /* 0x00008f0042427a23 */ /* 0x100fe2000001086d */
[----:B------:R-:W-:Y:S02]  /*4d90*/  @P3 FSEL R64, R64, -INF , !P5 ;  /* 0xff80000040403808 */ /* 0x000fe40006800000 */
[----:B------:R-:W-:Y:S01]  /*4da0*/  ISETP.LE.U32.AND P3, PT, R10, UR4, PT ;  /* 0x000000040a007c0c */ /* 0x000fe2000bf63070 */
[----:B------:R-:W-:Y:S01]  /*4db0*/  FFMA.FTZ R62, R62, c[0x0][0x23c], -R0 ;  /* 0x00008f003e3e7a23 */ /* 0x000fe20000010800 */
[----:B------:R-:W-:Y:S01]  /*4dc0*/  ISETP.LE.U32.AND P5, PT, R4, UR4, PT ;  /* 0x0000000404007c0c */ /* 0x000fe2000bfa3070 */
[----:B------:R-:W-:Y:S01]  /*4dd0*/  FFMA.FTZ R64, R64, c[0x0][0x23c], -R160 ;  /* 0x00008f0040407a23 */ /* 0x000fe200000108a0 */
[----:B------:R-:W-:Y:S01]  /*4de0*/  LOP3.LUT R4, R178, 0xffff, RZ, 0xc0, !PT ;  /* 0x0000ffffb2047812 */ /* 0x000fe200078ec0ff */
[----:B------:R-:W4:Y:S01]  /*4df0*/  MUFU.EX2 R205, R25 ;  /* 0x0000001900cd7308 */ /* 0x000f220000000800 */
[----:B------:R-:W-:Y:S02]  /*4e00*/  PLOP3.LUT P2, PT, PT, PT, UP1, 0x80, 0x0 ;  /* 0x000000000000781c */ /* 0x000fe40003f4f018 */
[----:B------:R-:W-:Y:S02]  /*4e10*/  SHF.R.U32.HI R4, RZ, 0x8, R4 ;  /* 0x00000008ff047819 */ /* 0x000fe40000011604 */
[----:B------:R-:W-:Y:S02]  /*4e20*/  @P1 FSEL R61, R61, -INF , !P6 ;  /* 0xff8000003d3d1808 */ /* 0x000fe40007000000 */
[----:B------:R-:W-:Y:S01]  /*4e30*/  LOP3.LUT R4, R4, 0xffff, RZ, 0xc0, !PT ;  /* 0x0000ffff04047812 */ /* 0x000fe200078ec0ff */
[----:B---3--:R-:W-:Y:S01]  /*4e40*/  @!P3 FADD.FTZ R208, -R208, -RZ ;  /* 0x800000ffd0d0b221 */ /* 0x008fe20000010100 */
[----:B------:R-:W-:Y:S01]  /*4e50*/  PLOP3.LUT P1, PT, PT, PT, UP1, 0x80, 0x0 ;  /* 0x000000000000781c */ /* 0x000fe20003f2f018 */
[----:B------:R-:W-:Y:S01]  /*4e60*/  FFMA.FTZ R108, R61, c[0x0][0x23c], -R108 ;  /* 0x00008f003d6c7a23 */ /* 0x000fe2000001086c */
[----:B------:R-:W-:Y:S01]  /*4e70*/  SHF.R.U32.HI R178, RZ, 0x10, R178 ;  /* 0x00000010ffb27819 */ /* 0x000fe200000116b2 */
[----:B------:R-:W-:Y:S01]  /*4e80*/  @!P5 FADD.FTZ R215, -R215, -RZ ;  /* 0x800000ffd7d7d221 */ /* 0x000fe20000010100 */
[----:B------:R-:W-:Y:S01]  /*4e90*/  @P0 FSEL R65, R65, -INF , !P6 ;  /* 0xff80000041410808 */ /* 0x000fe20007000000 */
[----:B------:R-:W-:Y:S01]  /*4ea0*/  MUFU.EX2 R193, R46 ;  /* 0x0000002e00c17308 */ /* 0x000fe20000000800 */
[----:B------:R-:W-:Y:S02]  /*4eb0*/  LOP3.LUT R178, R178, 0xff, RZ, 0xc0, !PT ;  /* 0x000000ffb2b27812 */ /* 0x000fe400078ec0ff */
[----:B------:R-:W-:Y:S01]  /*4ec0*/  ISETP.LE.U32.AND P0, PT, R4, UR4, PT ;  /* 0x0000000404007c0c */ /* 0x000fe2000bf03070 */
[----:B------:R-:W-:Y:S01]  /*4ed0*/  FFMA.FTZ R160, R65, c[0x0][0x23c], -R160 ;  /* 0x00008f0041a07a23 */ /* 0x000fe200000108a0 */
[----:B------:R-:W-:Y:S02]  /*4ee0*/  LOP3.LUT R4, R161, 0xffff, RZ, 0xc0, !PT ;  /* 0x0000ffffa1047812 */ /* 0x000fe400078ec0ff */
[----:B------:R-:W-:Y:S02]  /*4ef0*/  @P2 FSEL R63, R63, -INF , !P6 ;  /* 0xff8000003f3f2808 */ /* 0x000fe40007000000 */
[----:B------:R-:W-:Y:S01]  /*4f00*/  LOP3.LUT R10, R172, 0xff, RZ, 0xc0, !PT ;  /* 0x000000ffac0a7812 */ /* 0x000fe200078ec0ff */
[----:B------:R-:W-:Y:S01]  /*4f10*/  MUFU.EX2 R214, R26 ;  /* 0x0000001a00d67308 */ /* 0x000fe20000000800 */
[----:B------:R-:W-:Y:S01]  /*4f20*/  ISETP.LE.U32.AND P2, PT, R5, UR4, PT ;  /* 0x0000000405007c0c */ /* 0x000fe2000bf43070 */
[----:B------:R-:W-:Y:S01]  /*4f30*/  FFMA.FTZ R0, R63, c[0x0][0x23c], -R0 ;  /* 0x00008f003f007a23 */ /* 0x000fe20000010800 */
[----:B------:R-:W-:Y:S02]  /*4f40*/  LOP3.LUT R5, R161, 0xff, RZ, 0xc0, !PT ;  /* 0x000000ffa1057812 */ /* 0x000fe400078ec0ff */
[----:B------:R-:W-:Y:S01]  /*4f50*/  SHF.R.U32.HI R4, RZ, 0x8, R4 ;  /* 0x00000008ff047819 */ /* 0x000fe20000011604 */
[----:B------:R-:W-:Y:S01]  /*4f60*/  @!P0 FADD.FTZ R212, -R212, -RZ ;  /* 0x800000ffd4d48221 */ /* 0x000fe20000010100 */
[----:B------:R-:W-:Y:S02]  /*4f70*/  @P1 FSEL R67, R67, -INF , !P6 ;  /* 0xff80000043431808 */ /* 0x000fe40007000000 */
[----:B------:R-:W-:Y:S01]  /*4f80*/  ISETP.LE.U32.AND P6, PT, R178, UR4, PT ;  /* 0x00000004b2007c0c */ /* 0x000fe2000bfc3070 */
[----:B------:R-:W-:Y:S01]  /*4f90*/  MUFU.EX2 R183, R44 ;  /* 0x0000002c00b77308 */ /* 0x000fe20000000800 */
[----:B------:R-:W-:Y:S01]  /*4fa0*/  ISETP.LE.U32.AND P1, PT, R5, UR4, PT ;  /* 0x0000000405007c0c */ /* 0x000fe2000bf23070 */
[----:B------:R-:W-:Y:S01]  /*4fb0*/  FFMA.FTZ R109, R67, c[0x0][0x23c], -R109 ;  /* 0x00008f00436d7a23 */ /* 0x000fe2000001086d */
[--C-:B------:R-:W-:Y:S01]  /*4fc0*/  SHF.R.U32.HI R5, RZ, 0x18, R161.reuse ;  /* 0x00000018ff057819 */ /* 0x100fe200000116a1 */
[----:B------:R-:W-:Y:S01]  /*4fd0*/  @!P2 FADD.FTZ R216, -R216, -RZ ;  /* 0x800000ffd8d8a221 */ /* 0x000fe20000010100 */
[----:B------:R-:W-:Y:S02]  /*4fe0*/  LOP3.LUT R4, R4, 0xffff, RZ, 0xc0, !PT ;  /* 0x0000ffff04047812 */ /* 0x000fe400078ec0ff */
[----:B------:R-:W-:Y:S02]  /*4ff0*/  SHF.R.U32.HI R161, RZ, 0x10, R161 ;  /* 0x00000010ffa17819 */ /* 0x000fe400000116a1 */
[----:B------:R-:W-:Y:S01]  /*5000*/  ISETP.LE.U32.AND P5, PT, R5, UR4, PT ;  /* 0x0000000405007c0c */ /* 0x000fe2000bfa3070 */
[----:B------:R-:W-:Y:S01]  /*5010*/  MUFU.EX2 R178, R39 ;  /* 0x0000002700b27308 */ /* 0x000fe20000000800 */
[----:B------:R-:W-:Y:S01]  /*5020*/  LOP3.LUT R161, R161, 0xff, RZ, 0xc0, !PT ;  /* 0x000000ffa1a17812 */ /* 0x000fe200078ec0ff */
[----:B------:R-:W-:Y:S01]  /*5030*/  @!P6 FADD.FTZ R217, -R217, -RZ ;  /* 0x800000ffd9d9e221 */ /* 0x000fe20000010100 */
[----:B------:R-:W-:Y:S01]  /*5040*/  ISETP.LE.U32.AND P0, PT, R4, UR4, PT ;  /* 0x0000000404007c0c */ /* 0x000fe2000bf03070 */
[----:B------:R-:W-:Y:S01]  /*5050*/  @!P1 FADD.FTZ R220, -R220, -RZ ;  /* 0x800000ffdcdc9221 */ /* 0x000fe20000010100 */
[----:B------:R-:W-:Y:S02]  /*5060*/  SHF.R.U32.HI R4, RZ, 0x8, R6 ;  /* 0x00000008ff047819 */ /* 0x000fe40000011606 */
[--C-:B------:R-:W-:Y:S02]  /*5070*/  SHF.R.U32.HI R8, RZ, 0x10, R176.reuse ;  /* 0x00000010ff087819 */ /* 0x100fe400000116b0 */
[----:B------:R-:W-:Y:S01]  /*5080*/  LOP3.LUT R4, R4, 0xffff, RZ, 0xc0, !PT ;  /* 0x0000ffff04047812 */ /* 0x000fe200078ec0ff */
[----:B------:R-:W-:Y:S01]  /*5090*/  MUFU.EX2 R171, R53 ;  /* 0x0000003500ab7308 */ /* 0x000fe20000000800 */
[----:B------:R-:W-:Y:S01]  /*50a0*/  LOP3.LUT R7, R176, 0xff, RZ, 0xc0, !PT ;  /* 0x000000ffb0077812 */ /* 0x000fe200078ec0ff */
[----:B------:R-:W-:Y:S01]  /*50b0*/  @!P5 FADD.FTZ R224, -R224, -RZ ;  /* 0x800000ffe0e0d221 */ /* 0x000fe20000010100 */
[----:B------:R-:W-:Y:S02]  /*50c0*/  SHF.R.U32.HI R6, RZ, 0x10, R179 ;  /* 0x00000010ff067819 */ /* 0x000fe400000116b3 */
[----:B------:R-:W-:Y:S01]  /*50d0*/  SHF.R.U32.HI R176, RZ, 0x18, R176 ;  /* 0x00000018ffb07819 */ /* 0x000fe200000116b0 */
[----:B------:R-:W-:Y:S01]  /*50e0*/  @!P0 FADD.FTZ R221, -R221, -RZ ;  /* 0x800000ffdddd8221 */ /* 0x000fe20000010100 */
[----:B------:R-:W-:Y:S02]  /*50f0*/  ISETP.LE.U32.AND P6, PT, R161, UR4, PT ;  /* 0x00000004a1007c0c */ /* 0x000fe4000bfc3070 */
[----:B------:R-:W-:Y:S01]  /*5100*/  LOP3.LUT R5, R8, 0xff, RZ, 0xc0, !PT ;  /* 0x000000ff08057812 */ /* 0x000fe200078ec0ff */
[----:B------:R-:W-:Y:S01]  /*5110*/  MUFU.EX2 R161, R108 ;  /* 0x0000006c00a17308 */ /* 0x000fe20000000800 */
[----:B------:R-:W-:Y:S02]  /*5120*/  ISETP.LE.U32.AND P5, PT, R176, UR4, PT ;  /* 0x00000004b0007c0c */ /* 0x000fe4000bfa3070 */
[----:B------:R-:W-:Y:S02]  /*5130*/  ISETP.LE.U32.AND P0, PT, R5, UR4, PT ;  /* 0x0000000405007c0c */ /* 0x000fe4000bf03070 */
[----:B------:R-:W-:Y:S02]  /*5140*/  LOP3.LUT R14, R164, 0xffff, RZ, 0xc0, !PT ;  /* 0x0000ffffa40e7812 */ /* 0x000fe400078ec0ff */
[----:B------:R-:W-:Y:S02]  /*5150*/  SHF.R.U32.HI R164, RZ, 0x10, R164 ;  /* 0x00000010ffa47819 */ /* 0x000fe400000116a4 */
[----:B------:R-:W-:Y:S01]  /*5160*/  ISETP.LE.U32.AND P1, PT, R4, UR4, PT ;  /* 0x0000000404007c0c */ /* 0x000fe2000bf23070 */
[----:B------:R-:W-:Y:S01]  /*5170*/  MUFU.EX2 R165, R64 ;  /* 0x0000004000a57308 */ /* 0x000fe20000000800 */
[----:B------:R-:W-:Y:S01]  /*5180*/  SHF.R.U32.HI R4, RZ, 0x8, R14 ;  /* 0x00000008ff047819 */ /* 0x000fe2000001160e */
[----:B------:R-:W-:Y:S01]  /*5190*/  @!P6 FADD.FTZ R225, -R225, -RZ ;  /* 0x800000ffe1e1e221 */ /* 0x000fe20000010100 */
[----:B------:R-:W-:Y:S01]  /*51a0*/  LOP3.LUT R5, R164, 0xff, RZ, 0xc0, !PT ;  /* 0x000000ffa4057812 */ /* 0x000fe200078ec0ff */
[----:B------:R-:W-:Y:S01]  /*51b0*/  @!P5 FADD.FTZ R222, -R222, -RZ ;  /* 0x800000ffdeded221 */ /* 0x000fe20000010100 */
[----:B------:R-:W-:Y:S01]  /*51c0*/  LOP3.LUT R4, R4, 0xffff, RZ, 0xc0, !PT ;  /* 0x0000ffff04047812 */ /* 0x000fe200078ec0ff */
[----:B------:R-:W-:Y:S01]  /*51d0*/  @!P0 FADD.FTZ R223, -R223, -RZ ;  /* 0x800000ffdfdf8221 */ /* 0x000fe20000010100 */
[----:B------:R-:W-:Y:S02]  /*51e0*/  ISETP.LE.U32.AND P5, PT, R5, UR4, PT ;  /* 0x0000000405007c0c */ /* 0x000fe4000bfa3070 */
[C---:B------:R-:W-:Y:S01]  /*51f0*/  LOP3.LUT R5, R179.reuse, 0xffff, RZ, 0xc0, !PT ;  /* 0x0000ffffb3057812 */ /* 0x040fe200078ec0ff */
[----:B------:R-:W-:Y:S01]  /*5200*/  MUFU.EX2 R164, R160 ;  /* 0x000000a000a47308 */ /* 0x000fe20000000800 */
[----:B------:R-:W-:Y:S01]  /*5210*/  ISETP.LE.U32.AND P0, PT, R4, UR4, PT ;  /* 0x0000000404007c0c */ /* 0x000fe2000bf03070 */
[----:B--2---:R-:W-:Y:S01]  /*5220*/  @!P1 FADD.FTZ R218, -R218, -RZ ;  /* 0x800000ffdada9221 */ /* 0x004fe20000010100 */
[----:B------:R-:W-:Y:S02]  /*5230*/  LOP3.LUT R4, R179, 0xff, RZ, 0xc0, !PT ;  /* 0x000000ffb3047812 */ /* 0x000fe400078ec0ff */
[----:B------:R-:W-:Y:S02]  /*5240*/  ISETP.LE.U32.AND P2, PT, R7, UR4, PT ;  /* 0x0000000407007c0c */ /* 0x000fe4000bf43070 */
[----:B------:R-:W-:Y:S02]  /*5250*/  ISETP.LE.U32.AND P1, PT, R12, UR4, PT ;  /* 0x000000040c007c0c */ /* 0x000fe4000bf23070 */
[----:B------:R-:W-:Y:S01]  /*5260*/  ISETP.LE.U32.AND P4, PT, R4, UR4, PT ;  /* 0x0000000404007c0c */ /* 0x000fe2000bf83070 */
[----:B------:R-:W-:Y:S01]  /*5270*/  MUFU.EX2 R160, R66 ;  /* 0x0000004200a07308 */ /* 0x000fe20000000800 */
[----:B------:R-:W-:Y:S01]  /*5280*/  LOP3.LUT R12, R172, 0xffff, RZ, 0xc0, !PT ;  /* 0x0000ffffac0c7812 */ /* 0x000fe200078ec0ff */
[----:B------:R-:W-:Y:S01]  /*5290*/  @!P5 FADD.FTZ R209, -R209, -RZ ;  /* 0x800000ffd1d1d221 */ /* 0x000fe20000010100 */
[----:B------:R-:W-:Y:S01]  /*52a0*/  SHF.R.U32.HI R7, RZ, 0x8, R5 ;  /* 0x00000008ff077819 */ /* 0x000fe20000011605 */
[----:B------:R-:W-:Y:S01]  /*52b0*/  @!P0 FADD.FTZ R200, -R200, -RZ ;  /* 0x800000ffc8c88221 */ /* 0x000fe20000010100 */
[----:B------:R-:W-:Y:S02]  /*52c0*/  LOP3.LUT R5, R6, 0xff, RZ, 0xc0, !PT ;  /* 0x000000ff06057812 */ /* 0x000fe400078ec0ff */
[----:B------:R-:W-:Y:S01]  /*52d0*/  LOP3.LUT R4, R7, 0xffff, RZ, 0xc0, !PT ;  /* 0x0000ffff07047812 */ /* 0x000fe200078ec0ff */
[----:B------:R-:W-:Y:S01]  /*52e0*/  @!P2 FADD.FTZ R219, -R219, -RZ ;  /* 0x800000ffdbdba221 */ /* 0x000fe20000010100 */
[----:B------:R-:W-:Y:S01]  /*52f0*/  SHF.R.U32.HI R6, RZ, 0x18, R179 ;  /* 0x00000018ff067819 */ /* 0x000fe200000116b3 */
[----:B-1----:R-:W-:Y:S01]  /*5300*/  @!P1 FADD.FTZ R189, -R189, -RZ ;  /* 0x800000ffbdbd9221 */ /* 0x002fe20000010100 */
[----:B------:R-:W-:Y:S01]  /*5310*/  ISETP.LE.U32.AND P0, PT, R5, UR4, PT ;  /* 0x0000000405007c0c */ /* 0x000fe2000bf03070 */
[----:B------:R-:W-:Y:S01]  /*5320*/  @!P4 FADD.FTZ R198, -R198, -RZ ;  /* 0x800000ffc6c6c221 */ /* 0x000fe20000010100 */
[----:B------:R-:W-:Y:S01]  /*5330*/  LOP3.LUT R5, R180, 0xff, RZ, 0xc0, !PT ;  /* 0x000000ffb4057812 */ /* 0x000fe200078ec0ff */
[----:B------:R-:W-:Y:S01]  /*5340*/  MUFU.EX2 R179, R45 ;  /* 0x0000002d00b37308 */ /* 0x000fe20000000800 */
[----:B------:R-:W-:Y:S02]  /*5350*/  ISETP.LE.U32.AND P5, PT, R4, UR4, PT ;  /* 0x0000000404007c0c */ /* 0x000fe4000bfa3070 */
[----:B------:R-:W-:Y:S02]  /*5360*/  LOP3.LUT R4, R180, 0xffff, RZ, 0xc0, !PT ;  /* 0x0000ffffb4047812 */ /* 0x000fe400078ec0ff */
[----:B------:R-:W-:Y:S02]  /*5370*/  ISETP.LE.U32.AND P4, PT, R5, UR4, PT ;  /* 0x0000000405007c0c */ /* 0x000fe4000bf83070 */
[----:B------:R-:W-:Y:S02]  /*5380*/  SHF.R.U32.HI R5, RZ, 0x10, R180 ;  /* 0x00000010ff057819 */ /* 0x000fe400000116b4 */
[----:B------:R-:W-:Y:S01]  /*5390*/  SHF.R.U32.HI R4, RZ, 0x8, R4 ;  /* 0x00000008ff047819 */ /* 0x000fe20000011604 */
[----:B------:R-:W-:Y:S01]  /*53a0*/  @!P0 FADD.FTZ R202, -R202, -RZ ;  /* 0x800000ffcaca8221 */ /* 0x000fe20000010100 */
[----:B------:R-:W-:Y:S01]  /*53b0*/  ISETP.LE.U32.AND P0, PT, R17, UR4, PT ;  /* 0x0000000411007c0c */ /* 0x000fe2000bf03070 */
[----:B------:R-:W1:Y:S01]  /*53c0*/  MUFU.EX2 R176, R48 ;  /* 0x0000003000b07308 */ /* 0x000e620000000800 */
[----:B------:R-:W-:Y:S01]  /*53d0*/  ISETP.LE.U32.AND P3, PT, R6, UR4, PT ;  /* 0x0000000406007c0c */ /* 0x000fe2000bf63070 */
[----:B------:R-:W-:Y:S01]  /*53e0*/  @!P5 FADD.FTZ R197, -R197, -RZ ;  /* 0x800000ffc5c5d221 */ /* 0x000fe20000010100 */
[----:B------:R-:W-:Y:S02]  /*53f0*/  SHF.R.U32.HI R17, RZ, 0x18, R172 ;  /* 0x00000018ff117819 */ /* 0x000fe400000116ac */
[----:B------:R-:W-:Y:S01]  /*5400*/  LOP3.LUT R4, R4, 0xffff, RZ, 0xc0, !PT ;  /* 0x0000ffff04047812 */ /* 0x000fe200078ec0ff */
[----:B------:R-:W-:Y:S01]  /*5410*/  @!P4 FADD.FTZ R207, -R207, -RZ ;  /* 0x800000ffcfcfc221 */ /* 0x000fe20000010100 */
[----:B------:R-:W-:Y:S02]  /*5420*/  LOP3.LUT R14, R168, 0xff, RZ, 0xc0, !PT ;  /* 0x000000ffa80e7812 */ /* 0x000fe400078ec0ff */
[----:B------:R-:W-:Y:S01]  /*5430*/  LOP3.LUT R11, R162, 0xff, RZ, 0xc0, !PT ;  /* 0x000000ffa20b7812 */ /* 0x000fe200078ec0ff */
[----:B------:R-:W-:Y:S01]  /*5440*/  MUFU.EX2 R167, R57 ;  /* 0x0000003900a77308 */ /* 0x000fe20000000800 */
[----:B------:R-:W-:Y:S01]  /*5450*/  ISETP.LE.U32.AND P5, PT, R4, UR4, PT ;  /* 0x0000000404007c0c */ /* 0x000fe2000bfa3070 */
[----:B------:R-:W-:Y:S01]  /*5460*/  @!P0 FADD.FTZ R187, -R187, -RZ ;  /* 0x800000ffbbbb8221 */ /* 0x000fe20000010100 */
[----:B------:R-:W-:Y:S01]  /*5470*/  ISETP.LE.U32.AND P6, PT, R11, UR4, PT ;  /* 0x000000040b007c0c */ /* 0x000fe2000bfc3070 */
[----:B------:R-:W-:Y:S01]  /*5480*/  @!P3 FADD.FTZ R201, -R201, -RZ ;  /* 0x800000ffc9c9b221 */ /* 0x000fe20000010100 */
[----:B------:R-:W-:Y:S02]  /*5490*/  LOP3.LUT R4, R5, 0xff, RZ, 0xc0, !PT ;  /* 0x000000ff05047812 */ /* 0x000fe400078ec0ff */
[----:B------:R-:W-:Y:S02]  /*54a0*/  SHF.R.U32.HI R11, RZ, 0x18, R174 ;  /* 0x00000018ff0b7819 */ /* 0x000fe400000116ae */
[----:B------:R-:W-:Y:S01]  /*54b0*/  SHF.R.U32.HI R5, RZ, 0x18, R180 ;  /* 0x00000018ff057819 */ /* 0x000fe200000116b4 */
[----:B------:R-:W-:Y:S01]  /*54c0*/  MUFU.EX2 R173, R51 ;  /* 0x0000003300ad7308 */ /* 0x000fe20000000800 */
[----:B------:R-:W-:Y:S02]  /*54d0*/  LOP3.LUT R18, R162, 0xffff, RZ, 0xc0, !PT ;  /* 0x0000ffffa2127812 */ /* 0x000fe400078ec0ff */
[----:B------:R-:W-:Y:S01]  /*54e0*/  ISETP.LE.U32.AND P4, PT, R5, UR4, PT ;  /* 0x0000000405007c0c */ /* 0x000fe2000bf83070 */
[----:B----4-:R-:W-:Y:S01]  /*54f0*/  @!P5 FADD.FTZ R205, -R205, -RZ ;  /* 0x800000ffcdcdd221 */ /* 0x010fe20000010100 */
[----:B------:R-:W-:Y:S01]  /*5500*/  ISETP.LE.U32.AND P5, PT, R15, UR4, PT ;  /* 0x000000040f007c0c */ /* 0x000fe2000bfa3070 */
[----:B------:R-:W-:Y:S01]  /*5510*/  @!P6 FADD.FTZ R206, -R206, -RZ ;  /* 0x800000ffcecee221 */ /* 0x000fe20000010100 */
[----:B------:R-:W-:Y:S02]  /*5520*/  ISETP.LE.U32.AND P3, PT, R4, UR4, PT ;  /* 0x0000000404007c0c */ /* 0x000fe4000bf63070 */
[----:B------:R-:W-:Y:S01]  /*5530*/  LOP3.LUT R15, R168, 0xffff, RZ, 0xc0, !PT ;  /* 0x0000ffffa80f7812 */ /* 0x000fe200078ec0ff */
[----:B------:R-:W-:Y:S01]  /*5540*/  MUFU.EX2 R163, R62 ;  /* 0x0000003e00a37308 */ /* 0x000fe20000000800 */
[----:B------:R-:W-:Y:S02]  /*5550*/  SHF.R.U32.HI R4, RZ, 0x8, R18 ;  /* 0x00000008ff047819 */ /* 0x000fe40000011612 */
[--C-:B------:R-:W-:Y:S02]  /*5560*/  SHF.R.U32.HI R13, RZ, 0x18, R162.reuse ;  /* 0x00000018ff0d7819 */ /* 0x100fe400000116a2 */
[----:B------:R-:W-:Y:S01]  /*5570*/  SHF.R.U32.HI R162, RZ, 0x10, R162 ;  /* 0x00000010ffa27819 */ /* 0x000fe200000116a2 */
[----:B------:R-:W-:Y:S01]  /*5580*/  @!P4 FADD.FTZ R213, -R213, -RZ ;  /* 0x800000ffd5d5c221 */ /* 0x000fe20000010100 */
[----:B------:R-:W-:Y:S01]  /*5590*/  ISETP.LE.U32.AND P2, PT, R13, UR4, PT ;  /* 0x000000040d007c0c */ /* 0x000fe2000bf43070 */
[----:B-1----:R-:W-:Y:S01]  /*55a0*/  @!P5 FADD.FTZ R176, -R176, -RZ ;  /* 0x800000ffb0b0d221 */ /* 0x002fe20000010100 */
[----:B------:R-:W-:Y:S01]  /*55b0*/  LOP3.LUT R4, R4, 0xffff, RZ, 0xc0, !PT ;  /* 0x0000ffff04047812 */ /* 0x000fe200078ec0ff */
[----:B------:R-:W-:Y:S01]  /*55c0*/  @!P3 FADD.FTZ R214, -R214, -RZ ;  /* 0x800000ffd6d6b221 */ /* 0x000fe20000010100 */
[----:B------:R-:W-:Y:S01]  /*55d0*/  SHF.R.U32.HI R13, RZ, 0x10, R168 ;  /* 0x00000010ff0d7819 */ /* 0x000fe200000116a8 */
[----:B------:R-:W1:Y:S01]  /*55e0*/  MUFU.EX2 R180, R47 ;  /* 0x0000002f00b47308 */ /* 0x000e620000000800 */
[----:B------:R-:W-:Y:S02]  /*55f0*/  LOP3.LUT R5, R162, 0xff, RZ, 0xc0, !PT ;  /* 0x000000ffa2057812 */ /* 0x000fe400078ec0ff */
[----:B------:R-:W-:Y:S02]  /*5600*/  ISETP.LE.U32.AND P6, PT, R4, UR4, PT ;  /* 0x0000000404007c0c */ /* 0x000fe4000bfc3070 */
[----:B------:R-:W-:Y:S02]  /*5610*/  SHF.R.U32.HI R4, RZ, 0x8, R19 ;  /* 0x00000008ff047819 */ /* 0x000fe40000011613 */
[----:B------:R-:W-:Y:S01]  /*5620*/  ISETP.LE.U32.AND P4, PT, R5, UR4, PT ;  /* 0x0000000405007c0c */ /* 0x000fe2000bf83070 */
[----:B------:R-:W-:Y:S01]  /*5630*/  @!P2 FADD.FTZ R211, -R211, -RZ ;  /* 0x800000ffd3d3a221 */ /* 0x000fe20000010100 */
[----:B------:R-:W-:Y:S01]  /*5640*/  LOP3.LUT R5, R166, 0xff, RZ, 0xc0, !PT ;  /* 0x000000ffa6057812 */ /* 0x000fe200078ec0ff */
[----:B------:R-:W-:Y:S01]  /*5650*/  MUFU.EX2 R162, R60 ;  /* 0x0000003c00a27308 */ /* 0x000fe20000000800 */
[----:B------:R-:W-:Y:S02]  /*5660*/  LOP3.LUT R4, R4, 0xffff, RZ, 0xc0, !PT ;  /* 0x0000ffff04047812 */ /* 0x000fe400078ec0ff */
[--C-:B------:R-:W-:Y:S02]  /*5670*/  SHF.R.U32.HI R6, RZ, 0x18, R185.reuse ;  /* 0x00000018ff067819 */ /* 0x100fe400000116b9 */
[----:B------:R-:W-:Y:S01]  /*5680*/  LOP3.LUT R8, R174, 0xffff, RZ, 0xc0, !PT ;  /* 0x0000ffffae087812 */ /* 0x000fe200078ec0ff */
[----:B------:R-:W-:Y:S01]  /*5690*/  @!P6 FADD.FTZ R204, -R204, -RZ ;  /* 0x800000ffcccce221 */ /* 0x000fe20000010100 */
[----:B------:R-:W-:Y:S02]  /*56a0*/  ISETP.LE.U32.AND P6, PT, R5, UR4, PT ;  /* 0x0000000405007c0c */ /* 0x000fe4000bfc3070 */
[C---:B------:R-:W-:Y:S01]  /*56b0*/  LOP3.LUT R5, R185.reuse, 0xff, RZ, 0xc0, !PT ;  /* 0x000000ffb9057812 */ /* 0x040fe200078ec0ff */
[----:B------:R-:W-:Y:S01]  /*56c0*/  @!P4 FADD.FTZ R210, -R210, -RZ ;  /* 0x800000ffd2d2c221 */ /* 0x000fe20000010100 */
[----:B------:R-:W-:Y:S01]  /*56d0*/  ISETP.LE.U32.AND P4, PT, R4, UR4, PT ;  /* 0x0000000404007c0c */ /* 0x000fe2000bf83070 */
[----:B------:R-:W-:Y:S01]  /*56e0*/  MUFU.EX2 R169, R55 ;  /* 0x0000003700a97308 */ /* 0x000fe20000000800 */
[----:B------:R-:W-:Y:S02]  /*56f0*/  LOP3.LUT R4, R185, 0xffff, RZ, 0xc0, !PT ;  /* 0x0000ffffb9047812 */ /* 0x000fe400078ec0ff */
[----:B------:R-:W-:Y:S02]  /*5700*/  ISETP.LE.U32.AND P2, PT, R5, UR4, PT ;  /* 0x0000000405007c0c */ /* 0x000fe4000bf43070 */
[----:B------:R-:W-:Y:S02]  /*5710*/  SHF.R.U32.HI R4, RZ, 0x8, R4 ;  /* 0x00000008ff047819 */ /* 0x000fe40000011604 */
[----:B------:R-:W-:Y:S01]  /*5720*/  SHF.R.U32.HI R5, RZ, 0x10, R185 ;  /* 0x00000010ff057819 */ /* 0x000fe200000116b9 */
[----:B------:R-:W-:Y:S01]  /*5730*/  @!P6 FADD.FTZ R191, -R191, -RZ ;  /* 0x800000ffbfbfe221 */ /* 0x000fe20000010100 */
[----:B------:R-:W-:Y:S01]  /*5740*/  LOP3.LUT R4, R4, 0xffff, RZ, 0xc0, !PT ;  /* 0x0000ffff04047812 */ /* 0x000fe200078ec0ff */
[----:B------:R-:W-:Y:S01]  /*5750*/  MUFU.EX2 R175, R49 ;  /* 0x0000003100af7308 */ /* 0x000fe20000000800 */
[----:B------:R-:W-:Y:S01]  /*5760*/  LOP3.LUT R5, R5, 0xff, RZ, 0xc0, !PT ;  /* 0x000000ff05057812 */ /* 0x000fe200078ec0ff */
[----:B------:R-:W-:Y:S01]  /*5770*/  @!P4 FADD.FTZ R186, -R186, -RZ ;  /* 0x800000ffbabac221 */ /* 0x000fe20000010100 */
[----:B------:R-:W-:Y:S02]  /*5780*/  ISETP.LE.U32.AND P6, PT, R4, UR4, PT ;  /* 0x0000000404007c0c */ /* 0x000fe4000bfc3070 */
[----:B------:R-:W-:Y:S01]  /*5790*/  LOP3.LUT R4, R188, 0xffff, RZ, 0xc0, !PT ;  /* 0x0000ffffbc047812 */ /* 0x000fe200078ec0ff */
[----:B------:R-:W-:Y:S01]  /*57a0*/  @!P2 FADD.FTZ R182, -R182, -RZ ;  /* 0x800000ffb6b6a221 */ /* 0x000fe20000010100 */
[----:B------:R-:W-:Y:S02]  /*57b0*/  ISETP.LE.U32.AND P0, PT, R5, UR4, PT ;  /* 0x0000000405007c0c */ /* 0x000fe4000bf03070 */
[----:B------:R-:W-:Y:S01]  /*57c0*/  LOP3.LUT R5, R188, 0xff, RZ, 0xc0, !PT ;  /* 0x000000ffbc057812 */ /* 0x000fe200078ec0ff */
[----:B------:R-:W-:Y:S01]  /*57d0*/  MUFU.EX2 R177, R58 ;  /* 0x0000003a00b17308 */ /* 0x000fe20000000800 */
[----:B------:R-:W-:Y:S02]  /*57e0*/  SHF.R.U32.HI R4, RZ, 0x8, R4 ;  /* 0x00000008ff047819 */ /* 0x000fe40000011604 */
[----:B------:R-:W-:Y:S02]  /*57f0*/  ISETP.LE.U32.AND P2, PT, R5, UR4, PT ;  /* 0x0000000405007c0c */ /* 0x000fe4000bf43070 */
[----:B------:R-:W-:Y:S01]  /*5800*/  ISETP.LE.U32.AND P1, PT, R6, UR4, PT ;  /* 0x0000000406007c0c */ /* 0x000fe2000bf23070 */
[----:B------:R-:W-:Y:S01]  /*5810*/  @!P6 FADD.FTZ R181, -R181, -RZ ;  /* 0x800000ffb5b5e221 */ /* 0x000fe20000010100 */
[----:B------:R-:W-:Y:S02]  /*5820*/  LOP3.LUT R5, R4, 0xffff, RZ, 0xc0, !PT ;  /* 0x0000ffff04057812 */ /* 0x000fe400078ec0ff */
[--C-:B------:R-:W-:Y:S01]  /*5830*/  SHF.R.U32.HI R6, RZ, 0x10, R188.reuse ;  /* 0x00000010ff067819 */ /* 0x100fe200000116bc */
[----:B------:R-:W-:Y:S01]  /*5840*/  @!P0 FADD.FTZ R184, -R184, -RZ ;  /* 0x800000ffb8b88221 */ /* 0x000fe20000010100 */
[----:B------:R-:W-:Y:S01]  /*5850*/  ISETP.LE.U32.AND P6, PT, R5, UR4, PT ;  /* 0x0000000405007c0c */ /* 0x000fe2000bfc3070 */
[----:B------:R-:W-:Y:S01]  /*5860*/  MUFU.EX2 R159, R109 ;  /* 0x0000006d009f7308 */ /* 0x000fe20000000800 */
[----:B------:R-:W-:Y:S02]  /*5870*/  SHF.R.U32.HI R5, RZ, 0x18, R188 ;  /* 0x00000018ff057819 */ /* 0x000fe400000116bc */
[----:B------:R-:W-:Y:S01]  /*5880*/  LOP3.LUT R4, R6, 0xff, RZ, 0xc0, !PT ;  /* 0x000000ff06047812 */ /* 0x000fe200078ec0ff */
[----:B------:R-:W-:Y:S01]  /*5890*/  @!P2 FADD.FTZ R192, -R192, -RZ ;  /* 0x800000ffc0c0a221 */ /* 0x000fe20000010100 */
[----:B------:R-:W-:Y:S01]  /*58a0*/  ISETP.LE.U32.AND P2, PT, R11, UR4, PT ;  /* 0x000000040b007c0c */ /* 0x000fe2000bf43070 */
[----:B------:R-:W-:Y:S01]  /*58b0*/  @!P1 FADD.FTZ R178, -R178, -RZ ;  /* 0x800000ffb2b29221 */ /* 0x000fe20000010100 */
[----:B------:R-:W-:Y:S02]  /*58c0*/  ISETP.LE.U32.AND P0, PT, R4, UR4, PT ;  /* 0x0000000404007c0c */ /* 0x000fe4000bf03070 */
[----:B------:R-:W-:Y:S01]  /*58d0*/  ISETP.LE.U32.AND P1, PT, R5, UR4, PT ;  /* 0x0000000405007c0c */ /* 0x000fe2000bf23070 */
[----:B------:R-:W-:Y:S01]  /*58e0*/  MUFU.EX2 R109, R0 ;  /* 0x00000000006d7308 */ /* 0x000fe20000000800 */
[----:B------:R-:W-:Y:S01]  /*58f0*/  SHF.R.U32.HI R4, RZ, 0x8, R8 ;  /* 0x00000008ff047819 */ /* 0x000fe20000011608 */
[----:B------:R-:W-:Y:S01]  /*5900*/  @!P6 FADD.FTZ R190, -R190, -RZ ;  /* 0x800000ffbebee221 */ /* 0x000fe20000010100 */
[----:B------:R-:W-:Y:S02]  /*5910*/  LOP3.LUT R5, R9, 0xff, RZ, 0xc0, !PT ;  /* 0x000000ff09057812 */ /* 0x000fe400078ec0ff */
[----:B------:R-:W-:Y:S02]  /*5920*/  LOP3.LUT R7, R174, 0xff, RZ, 0xc0, !PT ;  /* 0x000000ffae077812 */ /* 0x000fe400078ec0ff */
[----:B------:R-:W-:Y:S01]  /*5930*/  LOP3.LUT R4, R4, 0xffff, RZ, 0xc0, !PT ;  /* 0x0000ffff04047812 */ /* 0x000fe200078ec0ff */
[----:B-1----:R-:W-:Y:S01]  /*5940*/  @!P2 FADD.FTZ R180, -R180, -RZ ;  /* 0x800000ffb4b4a221 */ /* 0x002fe20000010100 */
[----:B------:R-:W-:Y:S01]  /*5950*/  ISETP.LE.U32.AND P3, PT, R16, UR4, PT ;  /* 0x0000000410007c0c */ /* 0x000fe2000bf63070 */
[----:B------:R-:W-:Y:S01]  /*5960*/  @!P0 FADD.FTZ R195, -R195, -RZ ;  /* 0x800000ffc3c38221 */ /* 0x000fe20000010100 */
[----:B------:R-:W-:Y:S01]  /*5970*/  ISETP.LE.U32.AND P0, PT, R5, UR4, PT ;  /* 0x0000000405007c0c */ /* 0x000fe2000bf03070 */
[----:B------:R-:W-:Y:S01]  /*5980*/  @!P1 FADD.FTZ R194, -R194, -RZ ;  /* 0x800000ffc2c29221 */ /* 0x000fe20000010100 */
[----:B------:R-:W-:Y:S01]  /*5990*/  ISETP.LE.U32.AND P6, PT, R4, UR4, PT ;  /* 0x0000000404007c0c */ /* 0x000fe2000bfc3070 */
[----:B------:R-:W1:Y:S01]  /*59a0*/  MUFU.EX2 R174, R50 ;  /* 0x0000003200ae7308 */ /* 0x000e620000000800 */
[----:B------:R-:W-:Y:S02]  /*59b0*/  LOP3.LUT R4, R21, 0xff, RZ, 0xc0, !PT ;  /* 0x000000ff15047812 */ /* 0x000fe400078ec0ff */
[----:B------:R-:W-:Y:S02]  /*59c0*/  ISETP.LE.U32.AND P4, PT, R7, UR4, PT ;  /* 0x0000000407007c0c */ /* 0x000fe4000bf83070 */
[----:B------:R-:W-:Y:S02]  /*59d0*/  SHF.R.U32.HI R5, RZ, 0x8, R20 ;  /* 0x00000008ff057819 */ /* 0x000fe40000011614 */
[----:B------:R-:W-:Y:S01]  /*59e0*/  ISETP.LE.U32.AND P1, PT, R4, UR4, PT ;  /* 0x0000000404007c0c */ /* 0x000fe2000bf23070 */
[----:B------:R-:W-:Y:S01]  /*59f0*/  @!P3 FADD.FTZ R173, -R173, -RZ ;  /* 0x800000ffadadb221 */ /* 0x000fe20000010100 */
[----:B------:R-:W-:Y:S01]  /*5a00*/  LOP3.LUT R4, R5, 0xffff, RZ, 0xc0, !PT ;  /* 0x0000ffff05047812 */ /* 0x000fe200078ec0ff */
[----:B------:R-:W-:Y:S01]  /*5a10*/  @!P0 FADD.FTZ R193, -R193, -RZ ;  /* 0x800000ffc1c18221 */ /* 0x000fe20000010100 */
[----:B------:R-:W-:Y:S01]  /*5a20*/  SHF.R.U32.HI R18, RZ, 0x10, R172 ;  /* 0x00000010ff127819 */ /* 0x000fe200000116ac */
[----:B------:R-:W-:Y:S01]  /*5a30*/  @!P6 FADD.FTZ R179, -R179, -RZ ;  /* 0x800000ffb3b3e221 */ /* 0x000fe20000010100 */
[----:B------:R-:W-:Y:S01]  /*5a40*/  LOP3.LUT R5, R196, 0xff, RZ, 0xc0, !PT ;  /* 0x000000ffc4057812 */ /* 0x000fe200078ec0ff */
[----:B------:R-:W2:Y:S01]  /*5a50*/  MUFU.EX2 R172, R52 ;  /* 0x0000003400ac7308 */ /* 0x000ea20000000800 */
[----:B------:R-:W-:Y:S01]  /*5a60*/  ISETP.LE.U32.AND P6, PT, R4, UR4, PT ;  /* 0x0000000404007c0c */ /* 0x000fe2000bfc3070 */
[----:B------:R-:W-:Y:S01]  /*5a70*/  @!P4 FADD.FTZ R183, -R183, -RZ ;  /* 0x800000ffb7b7c221 */ /* 0x000fe20000010100 */
[----:B------:R-:W-:Y:S02]  /*5a80*/  ISETP.LE.U32.AND P0, PT, R5, UR4, PT ;  /* 0x0000000405007c0c */ /* 0x000fe4000bf03070 */
[----:B------:R-:W-:Y:S02]  /*5a90*/  SHF.R.U32.HI R4, RZ, 0x18, R196 ;  /* 0x00000018ff047819 */ /* 0x000fe400000116c4 */
[----:B------:R-:W-:Y:S02]  /*5aa0*/  LOP3.LUT R5, R199, 0xff, RZ, 0xc0, !PT ;  /* 0x000000ffc7057812 */ /* 0x000fe400078ec0ff */
[----:B------:R-:W-:Y:S01]  /*5ab0*/  ISETP.LE.U32.AND P2, PT, R4, UR4, PT ;  /* 0x0000000404007c0c */ /* 0x000fe2000bf43070 */
[----:B-1----:R-:W-:Y:S01]  /*5ac0*/  @!P1 FADD.FTZ R174, -R174, -RZ ;  /* 0x800000ffaeae9221 */ /* 0x002fe20000010100 */
[----:B------:R-:W-:Y:S01]  /*5ad0*/  ISETP.LE.U32.AND P5, PT, R5, UR4, PT ;  /* 0x0000000405007c0c */ /* 0x000fe2000bfa3070 */
[----:B------:R-:W1:Y:S01]  /*5ae0*/  MUFU.EX2 R170, R54 ;  /* 0x0000003600aa7308 */ /* 0x000e620000000800 */
[----:B------:R-:W-:Y:S01]  /*5af0*/  LOP3.LUT R4, R196, 0xffff, RZ, 0xc0, !PT ;  /* 0x0000ffffc4047812 */ /* 0x000fe200078ec0ff */
[----:B------:R-:W-:Y:S01]  /*5b00*/  @!P6 FADD.FTZ R175, -R175, -RZ ;  /* 0x800000ffafafe221 */ /* 0x000fe20000010100 */
[----:B------:R-:W-:Y:S02]  /*5b10*/  LOP3.LUT R5, R199, 0xffff, RZ, 0xc0, !PT ;  /* 0x0000ffffc7057812 */ /* 0x000fe400078ec0ff */
[----:B------:R-:W-:Y:S02]  /*5b20*/  SHF.R.U32.HI R4, RZ, 0x8, R4 ;  /* 0x00000008ff047819 */ /* 0x000fe40000011604 */
[----:B------:R-:W-:Y:S02]  /*5b30*/  SHF.R.U32.HI R5, RZ, 0x8, R5 ;  /* 0x00000008ff057819 */ /* 0x000fe40000011605 */
[----:B------:R-:W-:Y:S01]  /*5b40*/  LOP3.LUT R4, R4, 0xffff, RZ, 0xc0, !PT ;  /* 0x0000ffff04047812 */ /* 0x000fe200078ec0ff */
[----:B------:R-:W-:Y:S01]  /*5b50*/  @!P2 FADD.FTZ R169, -R169, -RZ ;  /* 0x800000ffa9a9a221 */ /* 0x000fe20000010100 */
[----:B------:R-:W-:Y:S01]  /*5b60*/  LOP3.LUT R5, R5, 0xffff, RZ, 0xc0, !PT ;  /* 0x0000ffff05057812 */ /* 0x000fe200078ec0ff */
[----:B--2---:R-:W-:Y:S01]  /*5b70*/  @!P0 FADD.FTZ R172, -R172, -RZ ;  /* 0x800000ffacac8221 */ /* 0x004fe20000010100 */
[----:B------:R-:W-:Y:S01]  /*5b80*/  ISETP.LE.U32.AND P6, PT, R4, UR4, PT ;  /* 0x0000000404007c0c */ /* 0x000fe2000bfc3070 */
[----:B------:R-:W2:Y:S01]  /*5b90*/  MUFU.EX2 R166, R59 ;  /* 0x0000003b00a67308 */ /* 0x000ea20000000800 */
[----:B------:R-:W-:Y:S02]  /*5ba0*/  ISETP.LE.U32.AND P3, PT, R5, UR4, PT ;  /* 0x0000000405007c0c */ /* 0x000fe4000bf63070 */
[--C-:B------:R-:W-:Y:S02]  /*5bb0*/  SHF.R.U32.HI R4, RZ, 0x10, R199.reuse ;  /* 0x00000010ff047819 */ /* 0x100fe400000116c7 */
[----:B------:R-:W-:Y:S02]  /*5bc0*/  SHF.R.U32.HI R5, RZ, 0x8, R12 ;  /* 0x00000008ff057819 */ /* 0x000fe4000001160c */
[----:B------:R-:W-:Y:S02]  /*5bd0*/  LOP3.LUT R4, R4, 0xff, RZ, 0xc0, !PT ;  /* 0x000000ff04047812 */ /* 0x000fe400078ec0ff */
[----:B------:R-:W-:Y:S02]  /*5be0*/  ISETP.LE.U32.AND P4, PT, R10, UR4, PT ;  /* 0x000000040a007c0c */ /* 0x000fe4000bf83070 */
[----:B------:R-:W-:Y:S01]  /*5bf0*/  F2FP.RELU.PACK_AB R7, R212, R215 ;  /* 0x000000d7d407723e */ /* 0x000fe200000008ff */
[----:B------:R-:W-:Y:S01]  /*5c00*/  @!P6 FADD.FTZ R171, -R171, -RZ ;  /* 0x800000ffababe221 */ /* 0x000fe20000010100 */
[----:B------:R-:W-:Y:S01]  /*5c10*/  SHF.R.U32.HI R6, RZ, 0x10, R196 ;  /* 0x00000010ff067819 */ /* 0x000fe200000116c4 */
[----:B------:R-:W-:Y:S01]  /*5c20*/  @!P3 FADD.FTZ R167, -R167, -RZ ;  /* 0x800000ffa7a7b221 */ /* 0x000fe20000010100 */
[----:B------:R-:W-:Y:S01]  /*5c30*/  ISETP.LE.U32.AND P6, PT, R4, UR4, PT ;  /* 0x0000000404007c0c */ /* 0x000fe2000bfc3070 */
[----:B------:R3:W-:Y:S01]  /*5c40*/  STS [R232+0x10000], R7 ;  /* 0x01000007e8007388 */ /* 0x0007e20000000800 */
[----:B------:R-:W-:Y:S02]  /*5c50*/  LOP3.LUT R6, R6, 0xff, RZ, 0xc0, !PT ;  /* 0x000000ff06067812 */ /* 0x000fe400078ec0ff */
[----:B------:R-:W-:Y:S02]  /*5c60*/  LOP3.LUT R4, R5, 0xffff, RZ, 0xc0, !PT ;  /* 0x0000ffff05047812 */ /* 0x000fe400078ec0ff */
[----:B------:R-:W-:Y:S01]  /*5c70*/  ISETP.LE.U32.AND P1, PT, R6, UR4, PT ;  /* 0x0000000406007c0c */ /* 0x000fe2000bf23070 */
[----:B------:R-:W-:Y:S01]  /*5c80*/  @!P4 FADD.FTZ R165, -R165, -RZ ;  /* 0x800000ffa5a5c221 */ /* 0x000fe20000010100 */
[----:B------:R-:W-:Y:S02]  /*5c90*/  LOP3.LUT R5, R18, 0xff, RZ, 0xc0, !PT ;  /* 0x000000ff12057812 */ /* 0x000fe400078ec0ff */
[----:B------:R-:W-:Y:S02]  /*5ca0*/  ISETP.LE.U32.AND P2, PT, R4, UR4, PT ;  /* 0x0000000404007c0c */ /* 0x000fe4000bf43070 */
[----:B------:R-:W-:Y:S01]  /*5cb0*/  F2FP.RELU.PACK_AB R8, R197, R198 ;  /* 0x000000c6c508723e */ /* 0x000fe200000008ff */
[----:B------:R-:W-:Y:S01]  /*5cc0*/  @!P6 FADD.FTZ R177, -R177, -RZ ;  /* 0x800000ffb1b1e221 */ /* 0x000fe20000010100 */
[----:B------:R-:W-:Y:S02]  /*5cd0*/  SHF.R.U32.HI R4, RZ, 0x18, R199 ;  /* 0x00000018ff047819 */ /* 0x000fe400000116c7 */
[----:B------:R-:W-:Y:S02]  /*5ce0*/  ISETP.LE.U32.AND P6, PT, R5, UR4, PT ;  /* 0x0000000405007c0c */ /* 0x000fe4000bfc3070 */
[----:B------:R-:W-:Y:S01]  /*5cf0*/  ISETP.LE.U32.AND P3, PT, R4, UR4, PT ;  /* 0x0000000404007c0c */ /* 0x000fe2000bf63070 */
[----:B-1----:R-:W-:Y:S01]  /*5d00*/  @!P1 FADD.FTZ R170, -R170, -RZ ;  /* 0x800000ffaaaa9221 */ /* 0x002fe20000010100 */
[----:B------:R-:W-:Y:S02]  /*5d10*/  F2FP.RELU.PACK_AB R5, R200, R203 ;  /* 0x000000cbc805723e */ /* 0x000fe400000008ff */
[----:B------:R-:W-:Y:S01]  /*5d20*/  SHF.R.U32.HI R4, RZ, 0x8, R15 ;  /* 0x00000008ff047819 */ /* 0x000fe2000001160f */
[----:B------:R-:W-:Y:S01]  /*5d30*/  @!P2 FADD.FTZ R164, -R164, -RZ ;  /* 0x800000ffa4a4a221 */ /* 0x000fe20000010100 */
[----:B------:R-:W-:Y:S02]  /*5d40*/  F2FP.RELU.PACK_AB R0, R194, R195 ;  /* 0x000000c3c200723e */ /* 0x000fe400000008ff */
[----:B------:R-:W-:Y:S02]  /*5d50*/  LOP3.LUT R6, R13, 0xff, RZ, 0xc0, !PT ;  /* 0x000000ff0d067812 */ /* 0x000fe400078ec0ff */
[----:B------:R-:W-:Y:S01]  /*5d60*/  LOP3.LUT R4, R4, 0xffff, RZ, 0xc0, !PT ;  /* 0x0000ffff04047812 */ /* 0x000fe200078ec0ff */
[----:B------:R-:W-:Y:S01]  /*5d70*/  @!P6 FADD.FTZ R160, -R160, -RZ ;  /* 0x800000ffa0a0e221 */ /* 0x000fe20000010100 */
[----:B------:R-:W-:Y:S01]  /*5d80*/  ISETP.LE.U32.AND P4, PT, R6, UR4, PT ;  /* 0x0000000406007c0c */ /* 0x000fe2000bf83070 */
[----:B--2---:R-:W-:Y:S01]  /*5d90*/  @!P3 FADD.FTZ R166, -R166, -RZ ;  /* 0x800000ffa6a6b221 */ /* 0x004fe20000010100 */
[----:B------:R-:W-:Y:S02]  /*5da0*/  F2FP.RELU.PACK_AB R6, R216, R217 ;  /* 0x000000d9d806723e */ /* 0x000fe400000008ff */
[----:B------:R-:W-:Y:S02]  /*5db0*/  SHF.R.U32.HI R16, RZ, 0x18, R168 ;  /* 0x00000018ff107819 */ /* 0x000fe400000116a8 */
[----:B------:R-:W-:Y:S01]  /*5dc0*/  ISETP.LE.U32.AND P2, PT, R4, UR4, PT ;  /* 0x0000000404007c0c */ /* 0x000fe2000bf43070 */
[----:B------:R1:W-:Y:S01]  /*5dd0*/  STS [R232+0x10400], R6 ;  /* 0x01040006e8007388 */ /* 0x0003e20000000800 */
[----:B------:R-:W-:Y:S01]  /*5de0*/  ISETP.LE.U32.AND P0, PT, R17, UR4, PT ;  /* 0x0000000411007c0c */ /* 0x000fe2000bf03070 */
[----:B------:R-:W2:Y:S01]  /*5df0*/  MUFU.EX2 R168, R56 ;  /* 0x0000003800a87308 */ /* 0x000ea20000000800 */
[----:B------:R-:W-:Y:S01]  /*5e00*/  F2FP.RELU.PACK_AB R4, R208, R209 ;  /* 0x000000d1d004723e */ /* 0x000fe200000008ff */
[----:B------:R4:W-:Y:S01]  /*5e10*/  STS [R231+0x10000], R5 ;  /* 0x01000005e7007388 */ /* 0x0009e20000000800 */
[----:B------:R-:W-:Y:S01]  /*5e20*/  ISETP.LE.U32.AND P1, PT, R14, UR4, PT ;  /* 0x000000040e007c0c */ /* 0x000fe2000bf23070 */
[----:B------:R-:W-:Y:S01]  /*5e30*/  @!P4 FADD.FTZ R163, -R163, -RZ ;  /* 0x800000ffa3a3c221 */ /* 0x000fe20000010100 */
[----:B---3--:R-:W-:Y:S01]  /*5e40*/  F2FP.RELU.PACK_AB R7, R221, R220 ;  /* 0x000000dcdd07723e */ /* 0x008fe200000008ff */
[----:B------:R3:W-:Y:S01]  /*5e50*/  STS [R231+0x10400], R4 ;  /* 0x01040004e7007388 */ /* 0x0007e20000000800 */
[----:B------:R-:W-:Y:S02]  /*5e60*/  FSETP.GE.FTZ.AND P3, PT, R212, RZ, PT ;  /* 0x000000ffd400720b */ /* 0x000fe40003f76000 */
[----:B------:R-:W-:Y:S01]  /*5e70*/  FSETP.GE.FTZ.AND P4, PT, R215, RZ, PT ;  /* 0x000000ffd700720b */ /* 0x000fe20003f96000 */
[----:B------:R3:W-:Y:S01]  /*5e80*/  STS [R232+0x12000], R7 ;  /* 0x01200007e8007388 */ /* 0x0007e20000000800 */
[----:B------:R-:W-:Y:S01]  /*5e90*/  @!P2 FADD.FTZ R161, -R161, -RZ ;  /* 0x800000ffa1a1a221 */ /* 0x000fe20000010100 */
[----:B------:R-:W-:Y:S01]  /*5ea0*/  FSETP.GE.FTZ.AND P2, PT, R203, RZ, PT ;  /* 0x000000ffcb00720b */ /* 0x000fe20003f56000 */
[----:B------:R-:W-:Y:S03]  /*5eb0*/  @!P0 FADD.FTZ R159, -R159, -RZ ;  /* 0x800000ff9f9f8221 */ /* 0x000fe60000010100 */
[----:B------:R-:W-:Y:S01]  /*5ec0*/  @!P1 FADD.FTZ R162, -R162, -RZ ;  /* 0x800000ffa2a29221 */ /* 0x000fe20000010100 */
[----:B------:R-:W-:Y:S02]  /*5ed0*/  FSETP.GE.FTZ.AND P1, PT, R200, RZ, PT ;  /* 0x000000ffc800720b */ /* 0x000fe40003f36000 */
[----:B-1----:R-:W-:Y:S01]  /*5ee0*/  F2FP.RELU.PACK_AB R6, R224, R225 ;  /* 0x000000e1e006723e */ /* 0x002fe200000008ff */
[----:B--2---:R-:W-:Y:S01]  /*5ef0*/  @!P5 FADD.FTZ R168, -R168, -RZ ;  /* 0x800000ffa8a8d221 */ /* 0x004fe20000010100 */
[----:B------:R-:W-:Y:S02]  /*5f00*/  ISETP.LE.U32.AND P5, PT, R16, UR4, PT ;  /* 0x0000000410007c0c */ /* 0x000fe4000bfa3070 */
[----:B----4-:R-:W-:Y:S01]  /*5f10*/  F2FP.RELU.PACK_AB R5, R218, R219 ;  /* 0x000000dbda05723e */ /* 0x010fe200000008ff */
[----:B------:R1:W-:Y:S01]  /*5f20*/  STS [R232+0x12400], R6 ;  /* 0x01240006e8007388 */ /* 0x0003e20000000800 */
[----:B---3--:R-:W-:Y:S03]  /*5f30*/  F2FP.RELU.PACK_AB R4, R222, R223 ;  /* 0x000000dfde04723e */ /* 0x008fe600000008ff */
[----:B------:R2:W-:Y:S01]  /*5f40*/  STS [R231+0x12000], R5 ;  /* 0x01200005e7007388 */ /* 0x0005e20000000800 */
[----:B------:R-:W-:Y:S03]  /*5f50*/  F2FP.RELU.PACK_AB R7, R201, R202 ;  /* 0x000000cac907723e */ /* 0x000fe600000008ff */
[----:B------:R3:W-:Y:S02]  /*5f60*/  STS [R231+0x12400], R4 ;  /* 0x01240004e7007388 */ /* 0x0007e40000000800 */
[----:B------:R-:W-:Y:S02]  /*5f70*/  @!P5 FADD.FTZ R109, -R109, -RZ ;  /* 0x800000ff6d6dd221 */ /* 0x000fe40000010100 */
[----:B------:R-:W-:Y:S04]  /*5f80*/  STS [R233+0x10000], R8 ;  /* 0x01000008e9007388 */ /* 0x000fe80000000800 */
[----:B------:R4:W-:Y:S01]  /*5f90*/  STS [R233+0x10400], R7 ;  /* 0x01040007e9007388 */ /* 0x0009e20000000800 */
[----:B-1----:R-:W-:Y:S02]  /*5fa0*/  F2FP.RELU.PACK_AB R6, R205, R207 ;  /* 0x000000cfcd06723e */ /* 0x002fe400000008ff */
[----:B--2---:R-:W-:Y:S02]  /*5fb0*/  F2FP.RELU.PACK_AB R5, R186, R189 ;  /* 0x000000bdba05723e */ /* 0x004fe400000008ff */
[----:B---3--:R-:W-:Y:S03]  /*5fc0*/  F2FP.RELU.PACK_AB R4, R187, R191 ;  /* 0x000000bfbb04723e */ /* 0x008fe600000008ff */
[----:B------:R1:W-:Y:S04]  /*5fd0*/  STS [R230+0x10000], R5 ;  /* 0x01000005e6007388 */ /* 0x0003e80000000800 */
[----:B------:R2:W-:Y:S01]  /*5fe0*/  STS [R230+0x10400], R4 ;  /* 0x01040004e6007388 */ /* 0x0005e20000000800 */
[----:B----4-:R-:W-:Y:S03]  /*5ff0*/  F2FP.RELU.PACK_AB R7, R213, R214 ;  /* 0x000000d6d507723e */ /* 0x010fe600000008ff */
[----:B------:R3:W-:Y:S04]  /*6000*/  STS [R233+0x12000], R6 ;  /* 0x01200006e9007388 */ /* 0x0007e80000000800 */
[----:B------:R4:W-:Y:S01]  /*6010*/  STS [R233+0x12400], R7 ;  /* 0x01240007e9007388 */ /* 0x0009e20000000800 */
[----:B-1----:R-:W-:Y:S02]  /*6020*/  F2FP.RELU.PACK_AB R5, R211, R210 ;  /* 0x000000d2d305723e */ /* 0x002fe400000008ff */
[----:B--2---:R-:W-:Y:S03]  /*6030*/  F2FP.RELU.PACK_AB R4, R181, R182 ;  /* 0x000000b6b504723e */ /* 0x004fe600000008ff */
[----:B------:R1:W-:Y:S01]  /*6040*/  STS [R230+0x12400], R5 ;  /* 0x01240005e6007388 */ /* 0x0003e20000000800 */
[----:B---3--:R-:W-:Y:S02]  /*6050*/  F2FP.RELU.PACK_AB R6, R204, R206 ;  /* 0x000000cecc06723e */ /* 0x008fe400000008ff */
[----:B----4-:R-:W-:Y:S03]  /*6060*/  F2FP.RELU.PACK_AB R7, R178, R184 ;  /* 0x000000b8b207723e */ /* 0x010fe600000008ff */
[----:B------:R2:W-:Y:S04]  /*6070*/  STS [R230+0x12000], R6 ;  /* 0x01200006e6007388 */ /* 0x0005e80000000800 */
[----:B------:R3:W-:Y:S04]  /*6080*/  STS [R227+0x10000], R4 ;  /* 0x01000004e3007388 */ /* 0x0007e80000000800 */
[----:B------:R4:W-:Y:S01]  /*6090*/  STS [R227+0x10400], R7 ;  /* 0x01040007e3007388 */ /* 0x0009e20000000800 */
[----:B-1----:R-:W-:Y:S05]  /*60a0*/  F2FP.RELU.PACK_AB R5, R175, R176 ;  /* 0x000000b0af05723e */ /* 0x002fea00000008ff */
[----:B------:R1:W-:Y:S01]  /*60b0*/  STS [R226+0x10000], R5 ;  /* 0x01000005e2007388 */ /* 0x0003e20000000800 */
[----:B--2---:R-:W-:Y:S02]  /*60c0*/  F2FP.RELU.PACK_AB R6, R190, R192 ;  /* 0x000000c0be06723e */ /* 0x004fe400000008ff */
[----:B---3--:R-:W-:Y:S02]  /*60d0*/  F2FP.RELU.PACK_AB R4, R173, R174 ;  /* 0x000000aead04723e */ /* 0x008fe400000008ff */
[----:B----4-:R-:W-:Y:S03]  /*60e0*/  F2FP.RELU.PACK_AB R7, R179, R183 ;  /* 0x000000b7b307723e */ /* 0x010fe600000008ff */
[----:B------:R2:W-:Y:S04]  /*60f0*/  STS [R226+0x10400], R4 ;  /* 0x01040004e2007388 */ /* 0x0005e80000000800 */
[----:B------:R3:W-:Y:S04]  /*6100*/  STS [R227+0x12000], R6 ;  /* 0x01200006e3007388 */ /* 0x0007e80000000800 */
[----:B------:R4:W-:Y:S04]  /*6110*/  STS [R227+0x12400], R0 ;  /* 0x01240000e3007388 */ /* 0x0009e80000000800 */
[----:B------:R4:W-:Y:S01]  /*6120*/  STS [R226+0x12000], R7 ;  /* 0x01200007e2007388 */ /* 0x0009e20000000800 */
[----:B-1----:R-:W-:Y:S02]  /*6130*/  F2FP.RELU.PACK_AB R5, R171, R172 ;  /* 0x000000acab05723e */ /* 0x002fe400000008ff */
[----:B--2---:R-:W-:Y:S02]  /*6140*/  F2FP.RELU.PACK_AB R4, R169, R170 ;  /* 0x000000aaa904723e */ /* 0x004fe400000008ff */
[----:B---3--:R-:W-:Y:S02]  /*6150*/  F2FP.RELU.PACK_AB R6, R180, R193 ;  /* 0x000000c1b406723e */ /* 0x008fe400000008ff */
[----:B----4-:R-:W-:Y:S03]  /*6160*/  F2FP.RELU.PACK_AB R0, R164, R165 ;  /* 0x000000a5a400723e */ /* 0x010fe600000008ff */
[----:B------:R1:W-:Y:S01]  /*6170*/  STS [R226+0x12400], R6 ;  /* 0x01240006e2007388 */ /* 0x0003e20000000800 */
[----:B------:R-:W-:Y:S03]  /*6180*/  F2FP.RELU.PACK_AB R7, R167, R168 ;  /* 0x000000a8a707723e */ /* 0x000fe600000008ff */
[----:B------:R2:W-:Y:S04]  /*6190*/  STS [R229+0x10000], R5 ;  /* 0x01000005e5007388 */ /* 0x0005e80000000800 */
[----:B------:R3:W-:Y:S04]  /*61a0*/  STS [R229+0x10400], R4 ;  /* 0x01040004e5007388 */ /* 0x0007e80000000800 */
[----:B------:R4:W-:Y:S01]  /*61b0*/  STS [R228+0x10000], R0 ;  /* 0x01000000e4007388 */ /* 0x0009e20000000800 */
[----:B-1----:R-:W-:Y:S02]  /*61c0*/  F2FP.RELU.PACK_AB R6, R166, R177 ;  /* 0x000000b1a606723e */ /* 0x002fe400000008ff */
[----:B--2---:R-:W-:Y:S02]  /*61d0*/  F2FP.RELU.PACK_AB R5, R159, R160 ;  /* 0x000000a09f05723e */ /* 0x004fe400000008ff */
[----:B---3--:R-:W-:Y:S03]  /*61e0*/  F2FP.RELU.PACK_AB R4, R161, R162 ;  /* 0x000000a2a104723e */ /* 0x008fe600000008ff */
[----:B------:R1:W-:Y:S01]  /*61f0*/  STS [R228+0x10400], R5 ;  /* 0x01040005e4007388 */ /* 0x0003e20000000800 */
[----:B----4-:R-:W-:Y:S03]  /*6200*/  F2FP.RELU.PACK_AB R0, R109, R163 ;  /* 0x000000a36d00723e */ /* 0x010fe600000008ff */
[----:B------:R-:W-:Y:S04]  /*6210*/  STS [R229+0x12000], R7 ;  /* 0x01200007e5007388 */ /* 0x000fe80000000800 */
[----:B------:R-:W-:Y:S04]  /*6220*/  STS [R229+0x12400], R6 ;  /* 0x01240006e5007388 */ /* 0x000fe80000000800 */
[----:B------:R-:W-:Y:S04]  /*6230*/  STS [R228+0x12400], R0 ;  /* 0x01240000e4007388 */ /* 0x000fe80000000800 */
[----:B------:R2:W-:Y:S04]  /*6240*/  STS [R228+0x12000], R4 ;  /* 0x01200004e4007388 */ /* 0x0005e80000000800 */
[----:B------:R-:W3:Y:S01]  /*6250*/  LDSM.16.M88.4 R64, [R150+0x4000] ;  /* 0x004000009640783b */ /* 0x000ee20000000200 */
[----:B-1----:R-:W-:Y:S07]  /*6260*/  IMAD.U32 R5, RZ, RZ, UR15 ;  /* 0x0000000fff057e24 */ /* 0x002fee000f8e00ff */
[----:B------:R-:W1:Y:S08]  /*6270*/  LDSM.16.M88.4 R60, [R150+0x5000] ;  /* 0x00500000963c783b */ /* 0x000e700000000200 */
[----:B------:R-:W4:Y:S01]  /*6280*/  LDSM.16.M88.4 R100, [R151+0x4000] ;  /* 0x004000009764783b */ /* 0x000f220000000200 */
[----:B--2---:R-:W-:Y:S07]  /*6290*/  IMAD.U32 R4, RZ, RZ, UR16 ;  /* 0x00000010ff047e24 */ /* 0x004fee000f8e00ff */
[----:B------:R-:W4:Y:S01]  /*62a0*/  LDSM.16.M88.4 R104, [R151+0x5000] ;  /* 0x005000009768783b */ /* 0x000f220000000200 */
[C---:B------:R-:W-:Y:S04]  /*62b0*/  LEA R110, P0, R245.reuse, R4, 0x2 ;  /* 0x00000004f56e7211 */ /* 0x040fe800078010ff */
[----:B------:R-:W-:Y:S02]  /*62c0*/  LEA.HI.X.SX32 R111, R245, R5, 0x2, P0 ;  /* 0x00000005f56f7211 */ /* 0x000fe400000f16ff */
[----:B------:R-:W-:Y:S03]  /*62d0*/  FSETP.GE.FTZ.AND P0, PT, R198, RZ, PT ;  /* 0x000000ffc600720b */ /* 0x000fe60003f16000 */
[----:B------:R-:W2:Y:S04]  /*62e0*/  LDG.E R108, [R110.64] ;  /* 0x0000000a6e6c7981 */ /* 0x000ea8000c1e1900 */
[----:B------:R-:W2:Y:S01]  /*62f0*/  LDG.E R0, [R110.64+0x120] ;  /* 0x0001200a6e007981 */ /* 0x000ea2000c1e1900 */
[-C--:B---3--:R-:W-:Y:S08]  /*6300*/  HMMA.16816.F32 R4, R64, R112.reuse, RZ ;  /* 0x000000704004723c */ /* 0x088ff000000018ff */
[C---:B-1----:R-:W-:Y:S08]  /*6310*/  HMMA.16816.F32 R8, R60.reuse, R112, RZ ;  /* 0x000000703c08723c */ /* 0x042ff000000018ff */
        /* <DEDUP_REMOVED lines=28> */
[-C--:B------:R-:W-:Y:S01]  /*64e0*/  HMMA.16816.F32 R60, R104, R142.reuse, R60 ;  /* 0x0000008e683c723c */ /* 0x080fe2000000183c */
[----:B------:R-:W3:Y:S04]  /*64f0*/  LDG.E R105, [R110.64+0x20] ;  /* 0x0000200a6e697981 */ /* 0x000ee8000c1e1900 */
[----:B------:R-:W4:Y:S03]  /*6500*/  LDG.E R104, [R110.64+0x100] ;  /* 0x0001000a6e687981 */ /* 0x000f26000c1e1900 */
[----:B------:R-:W-:Y:S07]  /*6510*/  HMMA.16816.F32 R64, R100, R142, R64 ;  /* 0x0000008e6440723c */ /* 0x000fee0000001840 */
[C---:B--2---:R-:W-:Y:S02]  /*6520*/  FADD.FTZ R101, -R108.reuse, R4 ;  /* 0x000000046c657221 */ /* 0x044fe40000010100 */
[C---:B------:R-:W-:Y:S03]  /*6530*/  FADD.FTZ R100, -R108.reuse, R5 ;  /* 0x000000056c647221 */ /* 0x040fe60000010100 */
[C---:B------:R-:W-:Y:S02]  /*6540*/  FADD.FTZ R5, -R108.reuse, R17 ;  /* 0x000000116c057221 */ /* 0x040fe40000010100 */
[----:B------:R-:W-:Y:S01]  /*6550*/  FADD.FTZ R4, -R108, R20 ;  /* 0x000000146c047221 */ /* 0x000fe20000010100 */
[-C--:B------:R-:W-:Y:S01]  /*6560*/  FSEL R17, R100, R108.reuse, P3 ;  /* 0x0000006c64117208 */ /* 0x080fe20001800000 */
[C---:B------:R-:W-:Y:S01]  /*6570*/  FADD.FTZ R16, -R108.reuse, R16 ;  /* 0x000000106c107221 */ /* 0x040fe20000010100 */
[-C--:B------:R-:W-:Y:S01]  /*6580*/  FSEL R5, R5, R108.reuse, P1 ;  /* 0x0000006c05057208 */ /* 0x080fe20000800000 */
[----:B------:R-:W-:Y:S01]  /*6590*/  FADD.FTZ R48, -R108, R48 ;  /* 0x000000306c307221 */ /* 0x000fe20000010100 */
[-C--:B------:R-:W-:Y:S01]  /*65a0*/  FSEL R4, R4, R108.reuse, P0 ;  /* 0x0000006c04047208 */ /* 0x080fe20000000000 */
[----:B------:R-:W-:Y:S01]  /*65b0*/  FMUL.FTZ R212, R212, R17 ;  /* 0x00000011d4d47220 */ /* 0x000fe20000410000 */
[----:B------:R-:W-:Y:S01]  /*65c0*/  FSEL R16, R16, R108, P2 ;  /* 0x0000006c10107208 */ /* 0x000fe20001000000 */
[----:B------:R-:W-:Y:S01]  /*65d0*/  FMUL.FTZ R200, R200, R5 ;  /* 0x00000005c8c87220 */ /* 0x000fe20000410000 */
[----:B------:R-:W-:Y:S01]  /*65e0*/  FSETP.GE.FTZ.AND P1, PT, R182, RZ, PT ;  /* 0x000000ffb600720b */ /* 0x000fe20003f36000 */
[----:B------:R-:W-:Y:S01]  /*65f0*/  FMUL.FTZ R198, R198, R4 ;  /* 0x00000004c6c67220 */ /* 0x000fe20000410000 */
[----:B------:R-:W-:Y:S01]  /*6600*/  FSETP.GE.FTZ.AND P0, PT, R181, RZ, PT ;  /* 0x000000ffb500720b */ /* 0x000fe20003f16000 */
[C---:B------:R-:W-:Y:S01]  /*6610*/  FADD.FTZ R5, -R108.reuse, R36 ;  /* 0x000000246c057221 */ /* 0x040fe20000010100 */
[----:B------:R-:W-:Y:S01]  /*6620*/  FSETP.GE.FTZ.AND P3, PT, R189, RZ, PT ;  /* 0x000000ffbd00720b */ /* 0x000fe20003f76000 */
[----:B------:R-:W-:Y:S01]  /*6630*/  FADD.FTZ R4, -R108, R37 ;  /* 0x000000256c047221 */ /* 0x000fe20000010100 */
[----:B------:R-:W-:Y:S01]  /*6640*/  FSETP.GE.FTZ.AND P2, PT, R186, RZ, PT ;  /* 0x000000ffba00720b */ /* 0x000fe20003f56000 */
[----:B------:R-:W-:Y:S01]  /*6650*/  FMUL.FTZ R203, R203, R16 ;  /* 0x00000010cbcb7220 */ /* 0x000fe20000410000 */
[-C--:B------:R-:W-:Y:S01]  /*6660*/  FSEL R5, R5, R108.reuse, P1 ;  /* 0x0000006c05057208 */ /* 0x080fe20000800000 */
[----:B------:R-:W-:Y:S01]  /*6670*/  FADD.FTZ R17, -R108, R32 ;  /* 0x000000206c117221 */ /* 0x000fe20000010100 */
[----:B------:R-:W-:Y:S01]  /*6680*/  FSEL R4, R4, R108, P0 ;  /* 0x0000006c04047208 */ /* 0x000fe20000000000 */
[----:B------:R-:W-:Y:S01]  /*6690*/  FADD.FTZ R16, -R108, R33 ;  /* 0x000000216c107221 */ /* 0x000fe20000010100 */
[----:B------:R-:W-:Y:S01]  /*66a0*/  FSETP.GE.FTZ.AND P1, PT, R176, RZ, PT ;  /* 0x000000ffb000720b */ /* 0x000fe20003f36000 */
[----:B------:R-:W-:Y:S01]  /*66b0*/  FMUL.FTZ R182, R182, R5 ;  /* 0x00000005b6b67220 */ /* 0x000fe20000410000 */
[----:B------:R-:W-:Y:S01]  /*66c0*/  FSETP.GE.FTZ.AND P0, PT, R164, RZ, PT ;  /* 0x000000ffa400720b */ /* 0x000fe20003f16000 */
[----:B------:R-:W-:Y:S01]  /*66d0*/  FMUL.FTZ R181, R181, R4 ;  /* 0x00000004b5b57220 */ /* 0x000fe20000410000 */
[-C--:B------:R-:W-:Y:S01]  /*66e0*/  FSEL R20, R101, R108.reuse, P4 ;  /* 0x0000006c65147208 */ /* 0x080fe20002000000 */
[C---:B------:R-:W-:Y:S01]  /*66f0*/  FADD.FTZ R5, -R108.reuse, R52 ;  /* 0x000000346c057221 */ /* 0x040fe20000010100 */
[-C--:B------:R-:W-:Y:S01]  /*6700*/  FSEL R17, R17, R108.reuse, P3 ;  /* 0x0000006c11117208 */ /* 0x080fe20001800000 */
[----:B------:R-:W-:Y:S01]  /*6710*/  FADD.FTZ R4, -R108, R53 ;  /* 0x000000356c047221 */ /* 0x000fe20000010100 */
[----:B------:R-:W-:Y:S01]  /*6720*/  FSEL R16, R16, R108, P2 ;  /* 0x0000006c10107208 */ /* 0x000fe20001000000 */
[----:B------:R-:W-:Y:S01]  /*6730*/  FMUL.FTZ R215, R215, R20 ;  /* 0x00000014d7d77220 */ /* 0x000fe20000410000 */
[----:B------:R-:W-:Y:S01]  /*6740*/  FSETP.GE.FTZ.AND P2, PT, R172, RZ, PT ;  /* 0x000000ffac00720b */ /* 0x000fe20003f56000 */
[----:B------:R-:W-:Y:S01]  /*6750*/  FADD.FTZ R20, -R108, R21 ;  /* 0x000000156c147221 */ /* 0x000fe20000010100 */
[----:B------:R-:W-:Y:S01]  /*6760*/  FSEL R48, R48, R108, P1 ;  /* 0x0000006c30307208 */ /* 0x000fe20000800000 */
[----:B------:R-:W-:Y:S01]  /*6770*/  FMUL.FTZ R189, R189, R17 ;  /* 0x00000011bdbd7220 */ /* 0x000fe20000410000 */
        /* <DEDUP_REMOVED lines=10> */
[----:B------:R-:W-:Y:S01]  /*6820*/  FSETP.GE.FTZ.AND P1, PT, R165, RZ, PT ;  /* 0x000000ffa500720b */ /* 0x000fe20003f36000 */
[----:B------:R-:W-:Y:S01]  /*6830*/  FADD.FTZ R26, -R0, R26 ;  /* 0x0000001a001a7221 */ /* 0x000fe20000010100 */
[-C--:B------:R-:W-:Y:S01]  /*6840*/  FSEL R20, R20, R108.reuse, P4 ;  /* 0x0000006c14147208 */ /* 0x080fe20002000000 */
[----:B------:R-:W-:Y:S01]  /*6850*/  FADD.FTZ R42, -R0, R42 ;  /* 0x0000002a002a7221 */ /* 0x000fe20000010100 */
[----:B------:R-:W-:Y:S01]  /*6860*/  FSEL R17, R17, R108, P3 ;  /* 0x0000006c11117208 */ /* 0x000fe20001800000 */
[----:B------:R-:W-:Y:S01]  /*6870*/  FMUL.FTZ R48, R176, R48 ;  /* 0x00000030b0307220 */ /* 0x000fe20000410000 */
[----:B------:R-:W-:Y:S01]  /*6880*/  FSEL R16, R16, R108, P1 ;  /* 0x0000006c10107208 */ /* 0x000fe20000800000 */
[----:B------:R-:W-:Y:S01]  /*6890*/  @P0 FADD.FTZ R108, -R108, R65 ;  /* 0x000000416c6c0221 */ /* 0x000fe20000010100 */
[----:B------:R-:W-:Y:S01]  /*68a0*/  FSETP.GE.FTZ.AND P1, PT, R217, RZ, PT ;  /* 0x000000ffd900720b */ /* 0x000fe20003f36000 */
[----:B------:R-:W-:Y:S01]  /*68b0*/  FMUL.FTZ R197, R197, R20 ;  /* 0x00000014c5c57220 */ /* 0x000fe20000410000 */
[----:B------:R-:W-:Y:S01]  /*68c0*/  FSETP.GE.FTZ.AND P0, PT, R216, RZ, PT ;  /* 0x000000ffd800720b */ /* 0x000fe20003f16000 */
[----:B------:R-:W-:Y:S01]  /*68d0*/  FMUL.FTZ R165, R165, R16 ;  /* 0x00000010a5a57220 */ /* 0x000fe20000410000 */
[----:B------:R-:W-:Y:S01]  /*68e0*/  FSETP.GE.FTZ.AND P3, PT, R169, RZ, PT ;  /* 0x000000ffa900720b */ /* 0x000fe20003f76000 */
[----:B------:R-:W-:Y:S01]  /*68f0*/  FMUL.FTZ R175, R175, R17 ;  /* 0x00000011afaf7220 */ /* 0x000fe20000410000 */
[----:B------:R-:W-:Y:S01]  /*6900*/  FSETP.GE.FTZ.AND P2, PT, R160, RZ, PT ;  /* 0x000000ffa000720b */ /* 0x000fe20003f56000 */
[----:B------:R-:W-:Y:S01]  /*6910*/  FMUL.FTZ R108, R164, R108 ;  /* 0x0000006ca46c7220 */ /* 0x000fe20000410000 */
[----:B------:R-:W-:Y:S01]  /*6920*/  FSETP.GE.FTZ.AND P4, PT, R170, RZ, PT ;  /* 0x000000ffaa00720b */ /* 0x000fe20003f96000 */
[C---:B---3--:R-:W-:Y:S02]  /*6930*/  FADD.FTZ R5, -R105.reuse, R6 ;  /* 0x0000000669057221 */ /* 0x048fe40000010100 */
[C---:B------:R-:W-:Y:S02]  /*6940*/  FADD.FTZ R4, -R105.reuse, R7 ;  /* 0x0000000769047221 */ /* 0x040fe40000010100 */
[----:B------:R-:W-:Y:S01]  /*6950*/  FADD.FTZ R18, -R105, R18 ;  /* 0x0000001269127221 */ /* 0x000fe20000010100 */
[-C--:B------:R-:W-:Y:S01]  /*6960*/  FSEL R5, R5, R105.reuse, P1 ;  /* 0x0000006905057208 */ /* 0x080fe20000800000 */
[C---:B------:R-:W-:Y:S01]  /*6970*/  FADD.FTZ R19, -R105.reuse, R19 ;  /* 0x0000001369137221 */ /* 0x040fe20000010100 */
[-C--:B------:R-:W-:Y:S01]  /*6980*/  FSEL R4, R4, R105.reuse, P0 ;  /* 0x0000006904047208 */ /* 0x080fe20000000000 */
[----:B------:R-:W-:Y:S01]  /*6990*/  FADD.FTZ R22, -R105, R22 ;  /* 0x0000001669167221 */ /* 0x000fe20000010100 */
[----:B------:R-:W-:Y:S01]  /*69a0*/  FSETP.GE.FTZ.AND P1, PT, R209, RZ, PT ;  /* 0x000000ffd100720b */ /* 0x000fe20003f36000 */
[C---:B------:R-:W-:Y:S01]  /*69b0*/  FADD.FTZ R23, -R105.reuse, R23 ;  /* 0x0000001769177221 */ /* 0x040fe20000010100 */
[----:B------:R-:W-:Y:S01]  /*69c0*/  FSETP.GE.FTZ.AND P0, PT, R208, RZ, PT ;  /* 0x000000ffd000720b */ /* 0x000fe20003f16000 */
[C---:B------:R-:W-:Y:S01]  /*69d0*/  FADD.FTZ R34, -R105.reuse, R34 ;  /* 0x0000002269227221 */ /* 0x040fe20000010100 */
[-C--:B------:R-:W-:Y:S01]  /*69e0*/  FSEL R18, R18, R105.reuse, P1 ;  /* 0x0000006912127208 */ /* 0x080fe20000800000 */
[----:B------:R-:W-:Y:S01]  /*69f0*/  FADD.FTZ R35, -R105, R35 ;  /* 0x0000002369237221 */ /* 0x000fe20000010100 */
[-C--:B------:R-:W-:Y:S01]  /*6a00*/  FSEL R19, R19, R105.reuse, P0 ;  /* 0x0000006913137208 */ /* 0x080fe20000000000 */
        /* <DEDUP_REMOVED lines=12> */
[C---:B------:R-:W-:Y:S01]  /*6ad0*/  FADD.FTZ R6, -R105.reuse, R55 ;  /* 0x0000003769067221 */ /* 0x040fe20000010100 */
        /* <DEDUP_REMOVED lines=9> */
[----:B----4-:R-:W-:Y:S01]  /*6b70*/  FADD.FTZ R56, -R104, R56 ;  /* 0x0000003868387221 */ /* 0x010fe20000010100 */
[----:B------:R-:W-:Y:S01]  /*6b80*/  FSEL R39, R39, R105, P0 ;  /* 0x0000006927277208 */ /* 0x000fe20000000000 */
[----:B------:R-:W-:Y:S01]  /*6b90*/  FMUL.FTZ R208, R208, R19 ;  /* 0x00000013d0d07220 */ /* 0x000fe20000410000 */
[----:B------:R-:W-:Y:S01]  /*6ba0*/  FSETP.GE.FTZ.AND P1, PT, R174, RZ, PT ;  /* 0x000000ffae00720b */ /* 0x000fe20003f36000 */
[----:B------:R-:W-:Y:S01]  /*6bb0*/  FADD.FTZ R45, -R104, R45 ;  /* 0x0000002d682d7221 */ /* 0x000fe20000010100 */
[----:B------:R-:W-:Y:S01]  /*6bc0*/  FSETP.GE.FTZ.AND P0, PT, R173, RZ, PT ;  /* 0x000000ffad00720b */ /* 0x000fe20003f16000 */
[----:B------:R-:W-:Y:S01]  /*6bd0*/  FMUL.FTZ R209, R209, R18 ;  /* 0x00000012d1d17220 */ /* 0x000fe20000410000 */
[-C--:B------:R-:W-:Y:S01]  /*6be0*/  FSEL R50, R50, R105.reuse, P1 ;  /* 0x0000006932327208 */ /* 0x080fe20000800000 */
[----:B------:R-:W-:Y:S01]  /*6bf0*/  FMUL.FTZ R191, R191, R34 ;  /* 0x00000022bfbf7220 */ /* 0x000fe20000410000 */
[----:B------:R-:W-:Y:S01]  /*6c00*/  FSEL R4, R4, R105, P0 ;  /* 0x0000006904047208 */ /* 0x000fe20000000000 */
[----:B------:R-:W-:Y:S01]  /*6c10*/  FMUL.FTZ R35, R187, R35 ;  /* 0x00000023bb237220 */ /* 0x000fe20000410000 */
        /* <DEDUP_REMOVED lines=10> */
[----:B------:R-:W-:Y:S01]  /*6cc0*/  FSEL R4, R4, R104, P0 ;  /* 0x0000006804047208 */ /* 0x000fe20000000000 */
[----:B------:R-:W-:Y:S01]  /*6cd0*/  FMUL.FTZ R160, R160, R5 ;  /* 0x00000005a0a07220 */ /* 0x000fe20000410000 */
[----:B------:R-:W-:Y:S01]  /*6ce0*/  FSETP.GE.FTZ.AND P2, PT, R218, RZ, PT ;  /* 0x000000ffda00720b */ /* 0x000fe20003f56000 */
[C---:B------:R-:W-:Y:S01]  /*6cf0*/  FADD.FTZ R6, -R104.reuse, R13 ;  /* 0x0000000d68067221 */ /* 0x040fe20000010100 */
[----:B------:R-:W-:Y:S01]  /*6d00*/  FSETP.GE.FTZ.AND P0, PT, R205, RZ, PT ;  /* 0x000000ffcd00720b */ /* 0x000fe20003f16000 */
[----:B------:R-:W-:Y:S01]  /*6d10*/  FADD.FTZ R5, -R104, R24 ;  /* 0x0000001868057221 */ /* 0x000fe20000010100 */
[----:B------:R-:W-:Y:S01]  /*6d20*/  FSETP.GE.FTZ.AND P3, PT, R219, RZ, PT ;  /* 0x000000ffdb00720b */ /* 0x000fe20003f76000 */
[----:B------:R-:W-:Y:S01]  /*6d30*/  @P1 FADD.FTZ R105, -R105, R67 ;  /* 0x0000004369691221 */ /* 0x000fe20000010100 */
[----:B------:R-:W-:Y:S01]  /*6d40*/  FSETP.GE.FTZ.AND P1, PT, R207, RZ, PT ;  /* 0x000000ffcf00720b */ /* 0x000fe20003f36000 */
[----:B------:R-:W-:Y:S01]  /*6d50*/  FMUL.FTZ R23, R220, R4 ;  /* 0x00000004dc177220 */ /* 0x000fe20000410000 */
[-C--:B------:R-:W-:Y:S01]  /*6d60*/  FSEL R6, R6, R104.reuse, P2 ;  /* 0x0000006806067208 */ /* 0x080fe20001000000 */
[----:B------:R-:W-:Y:S01]  /*6d70*/  FADD.FTZ R4, -R104, R25 ;  /* 0x0000001968047221 */ /* 0x000fe20000010100 */
[-C--:B------:R-:W-:Y:S01]  /*6d80*/  FSEL R5, R5, R104.reuse, P1 ;  /* 0x0000006805057208 */ /* 0x080fe20000800000 */
[----:B------:R-:W-:Y:S01]  /*6d90*/  FMUL.FTZ R170, R170, R7 ;  /* 0x00000007aaaa7220 */ /* 0x000fe20000410000 */
[----:B------:R-:W-:Y:S01]  /*6da0*/  FSETP.GE.FTZ.AND P2, PT, R192, RZ, PT ;  /* 0x000000ffc000720b */ /* 0x000fe20003f56000 */
[----:B------:R-:W-:Y:S01]  /*6db0*/  FADD.FTZ R7, -R104, R12 ;  /* 0x0000000c68077221 */ /* 0x000fe20000010100 */
[----:B------:R-:W-:Y:S01]  /*6dc0*/  FSEL R4, R4, R104, P0 ;  /* 0x0000006804047208 */ /* 0x000fe20000000000 */
[----:B------:R-:W-:Y:S01]  /*6dd0*/  FMUL.FTZ R16, R218, R6 ;  /* 0x00000006da107220 */ /* 0x000fe20000410000 */
[----:B------:R-:W-:Y:S01]  /*6de0*/  FSETP.GE.FTZ.AND P1, PT, R190, RZ, PT ;  /* 0x000000ffbe00720b */ /* 0x000fe20003f36000 */
[----:B------:R-:W-:Y:S01]  /*6df0*/  FMUL.FTZ R207, R207, R5 ;  /* 0x00000005cfcf7220 */ /* 0x000fe20000410000 */
[----:B------:R-:W-:Y:S01]  /*6e00*/  FSEL R7, R7, R104, P3 ;  /* 0x0000006807077208 */ /* 0x000fe20001800000 */
[C---:B------:R-:W-:Y:S01]  /*6e10*/  FADD.FTZ R6, -R104.reuse, R40 ;  /* 0x0000002868067221 */ /* 0x040fe20000010100 */
[----:B------:R-:W-:Y:S01]  /*6e20*/  FSETP.GE.FTZ.AND P0, PT, R183, RZ, PT ;  /* 0x000000ffb700720b */ /* 0x000fe20003f16000 */
[----:B------:R-:W-:Y:S01]  /*6e30*/  FADD.FTZ R5, -R104, R41 ;  /* 0x0000002968057221 */ /* 0x000fe20000010100 */
        /* <DEDUP_REMOVED lines=12> */
[----:B------:R-:W-:Y:S01]  /*6f00*/  FSETP.GE.FTZ.AND P3, PT, R204, RZ, PT ;  /* 0x000000ffcc00720b */ /* 0x000fe20003f76000 */
[----:B------:R-:W-:Y:S01]  /*6f10*/  FADD.FTZ R6, -R104, R57 ;  /* 0x0000003968067221 */ /* 0x000fe20000010100 */
[----:B------:R-:W-:Y:S01]  /*6f20*/  FSEL R8, R8, R104, P4 ;  /* 0x0000006808087208 */ /* 0x000fe20002000000 */
[----:B------:R-:W-:Y:S01]  /*6f30*/  FADD.FTZ R5, -R104, R60 ;  /* 0x0000003c68057221 */ /* 0x000fe20000010100 */
[----:B------:R-:W-:Y:S01]  /*6f40*/  FSETP.GE.FTZ.AND P1, PT, R167, RZ, PT ;  /* 0x000000ffa700720b */ /* 0x000fe20003f36000 */
[----:B------:R-:W-:Y:S01]  /*6f50*/  FMUL.FTZ R183, R183, R4 ;  /* 0x00000004b7b77220 */ /* 0x000fe20000410000 */
[----:B------:R-:W-:Y:S01]  /*6f60*/  FSEL R56, R56, R104, P2 ;  /* 0x0000006838387208 */ /* 0x000fe20001000000 */
[----:B------:R-:W-:Y:S01]  /*6f70*/  FADD.FTZ R4, -R0, R10 ;  /* 0x0000000a00047221 */ /* 0x000fe20000010100 */
[----:B------:R-:W-:Y:S01]  /*6f80*/  FSETP.GE.FTZ.AND P2, PT, R162, RZ, PT ;  /* 0x000000ffa200720b */ /* 0x000fe20003f56000 */
[----:B------:R-:W-:Y:S01]  /*6f90*/  FMUL.FTZ R19, R221, R8 ;  /* 0x00000008dd137220 */ /* 0x000fe20000410000 */
[-C--:B------:R-:W-:Y:S01]  /*6fa0*/  FSEL R7, R7, R104.reuse, P3 ;  /* 0x0000006807077208 */ /* 0x080fe20001800000 */
[----:B------:R-:W-:Y:S01]  /*6fb0*/  FADD.FTZ R8, -R104, R28 ;  /* 0x0000001c68087221 */ /* 0x000fe20000010100 */
[-C--:B------:R-:W-:Y:S01]  /*6fc0*/  FSEL R6, R6, R104.reuse, P1 ;  /* 0x0000006806067208 */ /* 0x080fe20000800000 */
[----:B------:R-:W-:Y:S01]  /*6fd0*/  FMUL.FTZ R39, R178, R39 ;  /* 0x00000027b2277220 */ /* 0x000fe20000410000 */
[----:B------:R-:W-:Y:S01]  /*6fe0*/  FSEL R5, R5, R104, P2 ;  /* 0x0000006805057208 */ /* 0x000fe20001000000 */
[----:B------:R-:W-:Y:S01]  /*6ff0*/  FMUL.FTZ R18, R204, R7 ;  /* 0x00000007cc127220 */ /* 0x000fe20000410000 */
[----:B------:R-:W-:Y:S01]  /*7000*/  FSETP.GE.FTZ.AND P1, PT, R225, RZ, PT ;  /* 0x000000ffe100720b */ /* 0x000fe20003f36000 */
[----:B------:R-:W-:Y:S01]  /*7010*/  FADD.FTZ R7, -R0, R15 ;  /* 0x0000000f00077221 */ /* 0x000fe20000010100 */
[----:B------:R-:W-:Y:S01]  /*7020*/  FSETP.GE.FTZ.AND P4, PT, R206, RZ, PT ;  /* 0x000000ffce00720b */ /* 0x000fe20003f96000 */
[----:B------:R-:W-:Y:S01]  /*7030*/  FMUL.FTZ R167, R167, R6 ;  /* 0x00000006a7a77220 */ /* 0x000fe20000410000 */
[----:B------:R-:W-:Y:S01]  /*7040*/  FSETP.GE.FTZ.AND P3, PT, R179, RZ, PT ;  /* 0x000000ffb300720b */ /* 0x000fe20003f76000 */
[----:B------:R-:W-:Y:S01]  /*7050*/  FMUL.FTZ R162, R162, R5 ;  /* 0x00000005a2a27220 */ /* 0x000fe20000410000 */
[----:B------:R-:W-:Y:S01]  /*7060*/  FSEL R4, R4, R0, P1 ;  /* 0x0000000004047208 */ /* 0x000fe20000800000 */
[----:B------:R-:W-:Y:S01]  /*7070*/  FADD.FTZ R6, -R0, R11 ;  /* 0x0000000b00067221 */ /* 0x000fe20000010100 */
[----:B------:R-:W-:Y:S01]  /*7080*/  FSETP.GE.FTZ.AND P2, PT, R222, RZ, PT ;  /* 0x000000ffde00720b */ /* 0x000fe20003f56000 */
[----:B------:R-:W-:Y:S01]  /*7090*/  FADD.FTZ R5, -R0, R14 ;  /* 0x0000000e00057221 */ /* 0x000fe20000010100 */
[----:B------:R-:W-:Y:S01]  /*70a0*/  FSEL R8, R8, R104, P4 ;  /* 0x0000006808087208 */ /* 0x000fe20002000000 */
[----:B------:R-:W-:Y:S01]  /*70b0*/  FMUL.FTZ R14, R225, R4 ;  /* 0x00000004e10e7220 */ /* 0x000fe20000410000 */
[----:B------:R-:W-:Y:S01]  /*70c0*/  FSEL R45, R45, R104, P3 ;  /* 0x000000682d2d7208 */ /* 0x000fe20001800000 */
[----:B------:R-:W-:Y:S01]  /*70d0*/  @P0 FADD.FTZ R104, -R104, R61 ;  /* 0x0000003d68680221 */ /* 0x000fe20000010100 */
[----:B------:R-:W-:Y:S01]  /*70e0*/  FSETP.GE.FTZ.AND P1, PT, R224, RZ, PT ;  /* 0x000000ffe000720b */ /* 0x000fe20003f36000 */
[----:B------:R-:W-:Y:S01]  /*70f0*/  FADD.FTZ R4, -R0, R27 ;  /* 0x0000001b00047221 */ /* 0x000fe20000010100 */
[----:B------:R-:W-:Y:S01]  /*7100*/  FSETP.GE.FTZ.AND P0, PT, R223, RZ, PT ;  /* 0x000000ffdf00720b */ /* 0x000fe20003f16000 */
[----:B------:R-:W-:Y:S01]  /*7110*/  FMUL.FTZ R206, R206, R8 ;  /* 0x00000008cece7220 */ /* 0x000fe20000410000 */
[----:B------:R-:W-:Y:S01]  /*7120*/  FSEL R7, R7, R0, P2 ;  /* 0x0000000007077208 */ /* 0x000fe20001000000 */
[----:B------:R-:W-:Y:S01]  /*7130*/  FMUL.FTZ R50, R174, R50 ;  /* 0x00000032ae327220 */ /* 0x000fe20000410000 */
        /* <DEDUP_REMOVED lines=8> */
[-C--:B------:R-:W-:Y:S01]  /*71c0*/  FSEL R4, R4, R0.reuse, P0 ;  /* 0x0000000004047208 */ /* 0x080fe20000000000 */
[----:B------:R-:W-:Y:S01]  /*71d0*/  FADD.FTZ R6, -R0, R30 ;  /* 0x0000001e00067221 */ /* 0x000fe20000010100 */
[----:B------:R-:W-:Y:S01]  /*71e0*/  FSETP.GE.FTZ.AND P3, PT, R211, RZ, PT ;  /* 0x000000ffd300720b */ /* 0x000fe20003f76000 */
[----:B------:R-:W-:Y:S01]  /*71f0*/  FMUL.FTZ R12, R223, R5 ;  /* 0x00000005df0c7220 */ /* 0x000fe20000410000 */
[----:B------:R-:W-:Y:S01]  /*7200*/  FSEL R5, R26, R0, P1 ;  /* 0x000000001a057208 */ /* 0x000fe20000800000 */
[----:B------:R-:W-:Y:S01]  /*7210*/  FMUL.FTZ R21, R213, R4 ;  /* 0x00000004d5157220 */ /* 0x000fe20000410000 */
[----:B------:R-:W-:Y:S01]  /*7220*/  FSETP.GE.FTZ.AND P0, PT, R210, RZ, PT ;  /* 0x000000ffd200720b */ /* 0x000fe20003f16000 */
[----:B------:R-:W-:Y:S01]  /*7230*/  FADD.FTZ R4, -R0, R46 ;  /* 0x0000002e00047221 */ /* 0x000fe20000010100 */
[-C--:B------:R-:W-:Y:S01]  /*7240*/  FSEL R7, R7, R0.reuse, P3 ;  /* 0x0000000007077208 */ /* 0x080fe20001800000 */
[----:B------:R-:W-:Y:S01]  /*7250*/  FMUL.FTZ R11, R214, R5 ;  /* 0x00000005d60b7220 */ /* 0x000fe20000410000 */
[----:B------:R-:W-:Y:S01]  /*7260*/  FSEL R6, R6, R0, P0 ;  /* 0x0000000006067208 */ /* 0x000fe20000000000 */
[----:B------:R-:W-:Y:S01]  /*7270*/  FADD.FTZ R5, -R0, R43 ;  /* 0x0000002b00057221 */ /* 0x000fe20000010100 */
[----:B------:R-:W-:Y:S01]  /*7280*/  FSETP.GE.FTZ.AND P0, PT, R193, RZ, PT ;  /* 0x000000ffc100720b */ /* 0x000fe20003f16000 */
[----:B------:R-:W-:Y:S01]  /*7290*/  FMUL.FTZ R17, R211, R7 ;  /* 0x00000007d3117220 */ /* 0x000fe20000410000 */
[----:B------:R-:W-:Y:S01]  /*72a0*/  FSETP.GE.FTZ.AND P1, PT, R194, RZ, PT ;  /* 0x000000ffc200720b */ /* 0x000fe20003f36000 */
[----:B------:R-:W-:Y:S01]  /*72b0*/  FADD.FTZ R7, -R0, R47 ;  /* 0x0000002f00077221 */ /* 0x000fe20000010100 */
[----:B------:R-:W-:Y:S01]  /*72c0*/  FSETP.GE.FTZ.AND P2, PT, R195, RZ, PT ;  /* 0x000000ffc300720b */ /* 0x000fe20003f56000 */
[----:B------:R-:W-:Y:S01]  /*72d0*/  FMUL.FTZ R10, R210, R6 ;  /* 0x00000006d20a7220 */ /* 0x000fe20000410000 */
[----:B------:R-:W-:Y:S01]  /*72e0*/  FSEL R4, R4, R0, P0 ;  /* 0x0000000004047208 */ /* 0x000fe20000000000 */
[----:B------:R-:W-:Y:S01]  /*72f0*/  FMUL.FTZ R45, R179, R45 ;  /* 0x0000002db32d7220 */ /* 0x000fe20000410000 */
        /* <DEDUP_REMOVED lines=9> */
[C---:B------:R-:W-:Y:S01]  /*7390*/  FADD.FTZ R5, -R0.reuse, R59 ;  /* 0x0000003b00057221 */ /* 0x040fe20000010100 */
[----:B------:R-:W-:Y:S01]  /*73a0*/  PLOP3.LUT P0, PT, PT, PT, UP4, 0x80, 0x0 ;  /* 0x000000000000781c */ /* 0x000fe20003f0f048 */
[----:B------:R-:W-:Y:S01]  /*73b0*/  FMUL.FTZ R8, R195, R6 ;  /* 0x00000006c3087220 */ /* 0x000fe20000410000 */
[----:B------:R-:W-:Y:S01]  /*73c0*/  FSETP.GE.FTZ.AND P4, PT, R177, RZ, PT ;  /* 0x000000ffb100720b */ /* 0x000fe20003f96000 */
[----:B------:R-:W-:Y:S01]  /*73d0*/  FADD.FTZ R6, -R0, R58 ;  /* 0x0000003a00067221 */ /* 0x000fe20000010100 */
[----:B------:R-:W-:Y:S01]  /*73e0*/  FSETP.GE.FTZ.AND P3, PT, R166, RZ, PT ;  /* 0x000000ffa600720b */ /* 0x000fe20003f76000 */
[----:B------:R-:W-:Y:S01]  /*73f0*/  FMUL.FTZ R104, R161, R104 ;  /* 0x00000068a1687220 */ /* 0x000fe20000410000 */
[----:B------:R-:W-:Y:S01]  /*7400*/  FSETP.GE.FTZ.AND P2, PT, R163, RZ, PT ;  /* 0x000000ffa300720b */ /* 0x000fe20003f56000 */
[----:B------:R-:W-:Y:S01]  /*7410*/  FMUL.FTZ R7, R180, R7 ;  /* 0x00000007b4077220 */ /* 0x000fe20000410000 */
[-C--:B------:R-:W-:Y:S01]  /*7420*/  FSEL R6, R6, R0.reuse, P4 ;  /* 0x0000000006067208 */ /* 0x080fe20002000000 */
[----:B------:R-:W-:Y:S01]  /*7430*/  IMAD.MOV.U32 R54, RZ, RZ, R239 ;  /* 0x000000ffff367224 */ /* 0x000fe200078e00ef */
[-C--:B------:R-:W-:Y:S01]  /*7440*/  FSEL R5, R5, R0.reuse, P3 ;  /* 0x0000000005057208 */ /* 0x080fe20001800000 */
[----:B------:R-:W-:Y:S01]  /*7450*/  IMAD.MOV.U32 R55, RZ, RZ, R238 ;  /* 0x000000ffff377224 */ /* 0x000fe200078e00ee */
[----:B------:R-:W-:Y:S01]  /*7460*/  FSEL R4, R4, R0, P2 ;  /* 0x0000000004047208 */ /* 0x000fe20001000000 */
[----:B------:R-:W-:Y:S02]  /*7470*/  @P1 FADD.FTZ R0, -R0, R63 ;  /* 0x0000003f00001221 */ /* 0x000fe40000010100 */
        /* <DEDUP_REMOVED lines=25> */
.L_x_273:
        /* <DEDUP_REMOVED lines=140> */
.L_x_274:
[----:B------:R-:W-:Y:S01]  /*7ed0*/  LDSM.16.M88.4 R16, [R147] ;  /* 0x000000009310783b */ /* 0x000fe20000000200 */
[----:B-1----:R-:W-:Y:S01]  /*7ee0*/  @P0 IADD3 R4, R245, -0x80, RZ ;  /* 0xffffff80f5040810 */ /* 0x002fe20007ffe0ff */
[----:B------:R-:W-:Y:S01]  /*7ef0*/  IMAD.MOV.U32 R5, RZ, RZ, 0x4 ;  /* 0x00000004ff057424 */ /* 0x000fe200078e00ff */
[----:B------:R-:W-:Y:S01]  /*7f00*/  @UP4 UIADD3 UR5, UP0, UR12, -0x200, URZ ;  /* 0xfffffe000c054890 */ /* 0x000fe2000ff1e03f */
[----:B------:R-:W1:Y:S01]  /*7f10*/  LDSM.16.MT88.4 R20, [R0+0x6000] ;  /* 0x006000000014783b */ /* 0x000e620000004200 */
[----:B------:R-:W-:Y:S02]  /*7f20*/  IMAD.U32 R58, RZ, RZ, UR24 ;  /* 0x00000018ff3a7e24 */ /* 0x000fe4000f8e00ff */
[----:B------:R-:W-:Y:S01]  /*7f30*/  @P0 IMAD.WIDE R52, R4, R5, UR12 ;  /* 0x0000000c04340e25 */ /* 0x000fe2000f8e0205 */
[----:B------:R-:W2:Y:S01]  /*7f40*/  LDSM.16.M88.4 R12, [R147+0x2000] ;  /* 0x00200000930c783b */ /* 0x000ea20000000200 */
[----:B------:R-:W-:Y:S02]  /*7f50*/  @UP4 UIADD3.X UR4, UR13, -0x1, URZ, UP0, !UPT ;  /* 0xffffffff0d044890 */ /* 0x000fe400087fe43f */
[----:B------:R-:W-:Y:S01]  /*7f60*/  IMAD.U32 R57, RZ, RZ, UR23 ;  /* 0x00000017ff397e24 */ /* 0x000fe2000f8e00ff */
[----:B------:R-:W-:Y:S01]  /*7f70*/  LDSM.16.M88.4 R24, [R154] ;  /* 0x000000009a18783b */ /* 0x000fe20000000200 */
[----:B------:R-:W-:Y:S01]  /*7f80*/  IMAD.U32 R56, RZ, RZ, UR22 ;  /* 0x00000016ff387e24 */ /* 0x000fe2000f8e00ff */
[----:B------:R-:W-:Y:S02]  /*7f90*/  @UP4 UMOV UR12, UR5 ;  /* 0x00000005000c4c82 */ /* 0x000fe40008000000 */
[----:B------:R-:W3:Y:S01]  /*7fa0*/  LDSM.16.MT88.4 R28, [R0+0x6400] ;  /* 0x00640000001c783b */ /* 0x000ee20000004200 */
[----:B------:R-:W-:Y:S02]  /*7fb0*/  @UP4 UMOV UR13, UR4 ;  /* 0x00000004000d4c82 */ /* 0x000fe40008000000 */
[----:B------:R-:W-:Y:S01]  /*7fc0*/  ULOP3.LUT UR4, UR7, 0x1, URZ, 0xc0, !UPT ;  /* 0x0000000107047892 */ /* 0x000fe2000f8ec03f */
[----:B------:R-:W4:Y:S03]  /*7fd0*/  LDSM.16.M88.4 R32, [R157] ;  /* 0x000000009d20783b */ /* 0x000f260000000200 */
[----:B------:R-:W-:Y:S01]  /*7fe0*/  UISETP.NE.U32.AND UP0, UPT, UR4, 0x1, UPT ;  /* 0x000000010400788c */ /* 0x000fe2000bf05070 */
[----:B------:R-:W-:Y:S01]  /*7ff0*/  LDSM.16.M88.4 R36, [R149] ;  /* 0x000000009524783b */ /* 0x000fe20000000200 */
[----:B------:R-:W-:Y:S03]  /*8000*/  UIADD3 UR4, UR7, -0x1, URZ ;  /* 0xffffffff07047890 */ /* 0x000fe6000fffe03f */
[----:B------:R-:W3:Y:S04]  /*8010*/  LDSM.16.MT88.4 R40, [R0+0x6800] ;  /* 0x006800000028783b */ /* 0x000ee80000004200 */
[----:B------:R-:W3:Y:S04]  /*8020*/  LDSM.16.M88.4 R44, [R149+0x2000] ;  /* 0x00200000952c783b */ /* 0x000ee80000000200 */
[----:B------:R-:W-:Y:S04]  /*8030*/  LDSM.16.M88.4 R48, [R148+0x2000] ;  /* 0x002000009430783b */ /* 0x000fe80000000200 */
[----:B------:R3:W5:Y:S01]  /*8040*/  @P0 LDG.E R243, [R52.64] ;  /* 0x0000000a34f30981 */ /* 0x000762000c1e1900 */
[-C--:B-1----:R-:W-:Y:S03]  /*8050*/  HMMA.16816.F32 R4, R16, R20.reuse, RZ ;  /* 0x000000141004723c */ /* 0x082fe600000018ff */
[----:B------:R1:W5:Y:S04]  /*8060*/  @P0 LDG.E R244, [R52.64+0x20] ;  /* 0x0000200a34f40981 */ /* 0x000368000c1e1900 */
[----:B------:R1:W5:Y:S01]  /*8070*/  @P0 LDG.E R241, [R52.64+0x100] ;  /* 0x0001000a34f10981 */ /* 0x000362000c1e1900 */
[C---:B--2---:R-:W-:Y:S03]  /*8080*/  HMMA.16816.F32 R8, R12.reuse, R20, RZ ;  /* 0x000000140c08723c */ /* 0x044fe600000018ff */
[----:B------:R1:W5:Y:S05]  /*8090*/  @P0 LDG.E R242, [R52.64+0x120] ;  /* 0x0001200a34f20981 */ /* 0x00036a000c1e1900 */
[-C--:B------:R-:W-:Y:S08]  /*80a0*/  HMMA.16816.F32 R12, R12, R22.reuse, RZ ;  /* 0x000000160c0c723c */ /* 0x080ff000000018ff */
[----:B------:R-:W-:Y:S01]  /*80b0*/  HMMA.16816.F32 R16, R16, R22, RZ ;  /* 0x000000161010723c */ /* 0x000fe200000018ff */
[----:B------:R-:W-:Y:S07]  /*80c0*/  LDSM.16.M88.4 R20, [R148] ;  /* 0x000000009414783b */ /* 0x000fee0000000200 */
[-C--:B---3--:R-:W-:Y:S01]  /*80d0*/  HMMA.16816.F32 R4, R24, R28.reuse, R4 ;  /* 0x0000001c1804723c */ /* 0x088fe20000001804 */
[----:B-1----:R-:W-:Y:S03]  /*80e0*/  IMAD.U32 R53, RZ, RZ, UR19 ;  /* 0x00000013ff357e24 */ /* 0x002fe6000f8e00ff */
[----:B------:R-:W-:Y:S04]  /*80f0*/  IMAD.U32 R52, RZ, RZ, UR18 ;  /* 0x00000012ff347e24 */ /* 0x000fe8000f8e00ff */
[C---:B----4-:R-:W-:Y:S08]  /*8100*/  HMMA.16816.F32 R8, R32.reuse, R28, R8 ;  /* 0x0000001c2008723c */ /* 0x050ff00000001808 */
[-C--:B------:R-:W-:Y:S01]  /*8110*/  HMMA.16816.F32 R12, R32, R30.reuse, R12 ;  /* 0x0000001e200c723c */ /* 0x080fe2000000180c */
[----:B------:R-:W1:Y:S07]  /*8120*/  LDSM.16.MT88.4 R32, [R0+0x6c00] ;  /* 0x006c00000020783b */ /* 0x000e6e0000004200 */
[----:B------:R-:W-:Y:S01]  /*8130*/  HMMA.16816.F32 R16, R24, R30, R16 ;  /* 0x0000001e1810723c */ /* 0x000fe20000001810 */
[----:B------:R-:W-:Y:S04]  /*8140*/  LDSM.16.M88.4 R24, [R147+0x4000] ;  /* 0x004000009318783b */ /* 0x000fe80000000200 */
[----:B------:R-:W2:Y:S03]  /*8150*/  LDSM.16.MT88.4 R28, [R0+0x7000] ;  /* 0x00700000001c783b */ /* 0x000ea60000004200 */
[-C--:B------:R-:W-:Y:S08]  /*8160*/  HMMA.16816.F32 R4, R36, R40.reuse, R4 ;  /* 0x000000282404723c */ /* 0x080ff00000001804 */
[C---:B------:R-:W-:Y:S08]  /*8170*/  HMMA.16816.F32 R8, R44.reuse, R40, R8 ;  /* 0x000000282c08723c */ /* 0x040ff00000001808 */
[-C--:B------:R-:W-:Y:S01]  /*8180*/  HMMA.16816.F32 R12, R44, R42.reuse, R12 ;  /* 0x0000002a2c0c723c */ /* 0x080fe2000000180c */
[----:B------:R-:W3:Y:S07]  /*8190*/  LDSM.16.M88.4 R44, [R147+0x6000] ;  /* 0x00600000932c783b */ /* 0x000eee0000000200 */
[----:B------:R-:W-:Y:S01]  /*81a0*/  HMMA.16816.F32 R16, R36, R42, R16 ;  /* 0x0000002a2410723c */ /* 0x000fe20000001810 */
[----:B------:R-:W-:Y:S04]  /*81b0*/  LDSM.16.M88.4 R36, [R156] ;  /* 0x000000009c24783b */ /* 0x000fe80000000200 */
[----:B------:R-:W4:Y:S03]  /*81c0*/  LDSM.16.MT88.4 R40, [R0+0x7400] ;  /* 0x007400000028783b */ /* 0x000f260000004200 */
[-C--:B-1----:R-:W-:Y:S08]  /*81d0*/  HMMA.16816.F32 R4, R20, R32.reuse, R4 ;  /* 0x000000201404723c */ /* 0x082ff00000001804 */
[C---:B------:R-:W-:Y:S08]  /*81e0*/  HMMA.16816.F32 R8, R48.reuse, R32, R8 ;  /* 0x000000203008723c */ /* 0x040ff00000001808 */
[-C--:B------:R-:W-:Y:S01]  /*81f0*/  HMMA.16816.F32 R12, R48, R34.reuse, R12 ;  /* 0x00000022300c723c */ /* 0x080fe2000000180c */
[----:B------:R-:W1:Y:S07]  /*8200*/  LDSM.16.M88.4 R48, [R155] ;  /* 0x000000009b30783b */ /* 0x000e6e0000000200 */
[----:B------:R-:W-:Y:S01]  /*8210*/  HMMA.16816.F32 R16, R20, R34, R16 ;  /* 0x000000221410723c */ /* 0x000fe20000001810 */
[----:B------:R-:W-:Y:S04]  /*8220*/  LDSM.16.M88.4 R20, [R149+0x4000] ;  /* 0x004000009514783b */ /* 0x000fe80000000200 */
[----:B------:R-:W1:Y:S03]  /*8230*/  LDSM.16.MT88.4 R32, [R0+0x7800] ;  /* 0x007800000020783b */ /* 0x000e660000004200 */
[-C--:B--2---:R-:W-:Y:S08]  /*8240*/  HMMA.16816.F32 R4, R24, R28.reuse, R4 ;  /* 0x0000001c1804723c */ /* 0x084ff00000001804 */
[C---:B---3--:R-:W-:Y:S08]  /*8250*/  HMMA.16816.F32 R8, R44.reuse, R28, R8 ;  /* 0x0000001c2c08723c */ /* 0x048ff00000001808 */
[-C--:B------:R-:W-:Y:S01]  /*8260*/  HMMA.16816.F32 R12, R44, R30.reuse, R12 ;  /* 0x0000001e2c0c723c */ /* 0x080fe2000000180c */
[----:B------:R-:W2:Y:S07]  /*8270*/  LDSM.16.M88.4 R44, [R149+0x6000] ;  /* 0x00600000952c783b */ /* 0x000eae0000000200 */
[----:B------:R-:W-:Y:S01]  /*8280*/  HMMA.16816.F32 R16, R24, R30, R16 ;  /* 0x0000001e1810723c */ /* 0x000fe20000001810 */
[----:B------:R3:W-:Y:S04]  /*8290*/  LDSM.16.MT88.4 R28, [R0+0x7c00] ;  /* 0x007c0000001c783b */ /* 0x0007e80000004200 */
[----:B------:R-:W2:Y:S03]  /*82a0*/  LDSM.16.M88.4 R24, [R148+0x4000] ;  /* 0x004000009418783b */ /* 0x000ea60000000200 */
[-C--:B----4-:R-:W-:Y:S08]  /*82b0*/  HMMA.16816.F32 R4, R36, R40.reuse, R4 ;  /* 0x000000282404723c */ /* 0x090ff00000001804 */
[C---:B-1----:R-:W-:Y:S07]  /*82c0*/  HMMA.16816.F32 R8, R48.reuse, R40, R8 ;  /* 0x000000283008723c */ /* 0x042fee0000001808 */
[----:B------:R-:W-:Y:S01]  /*82d0*/  IMAD.U32 R40, RZ, RZ, UR27 ;  /* 0x0000001bff287e24 */ /* 0x000fe2000f8e00ff */
[-C--:B------:R-:W-:Y:S01]  /*82e0*/  HMMA.16816.F32 R12, R48, R42.reuse, R12 ;  /* 0x0000002a300c723c */ /* 0x080fe2000000180c */
[----:B------:R-:W1:Y:S03]  /*82f0*/  LDSM.16.M88.4 R48, [R148+0x6000] ;  /* 0x006000009430783b */ /* 0x000e660000000200 */
[----:B---3--:R-:W-:Y:S04]  /*8300*/  IMAD.U32 R0, RZ, RZ, UR17 ;  /* 0x00000011ff007e24 */ /* 0x008fe8000f8e00ff */
[----:B------:R-:W-:Y:S04]  /*8310*/  HMMA.16816.F32 R16, R36, R42, R16 ;  /* 0x0000002a2410723c */ /* 0x000fe80000001810 */
[----:B------:R-:W-:Y:S01]  /*8320*/  LEA R239, P1, R0, R54, 0x2 ;  /* 0x0000003600ef7211 */ /* 0x000fe200078210ff */
[----:B------:R-:W-:Y:S02]  /*8330*/  IMAD.U32 R0, RZ, RZ, UR32 ;  /* 0x00000020ff007e24 */ /* 0x000fe4000f8e00ff */
[----:B------:R-:W-:Y:S01]  /*8340*/  IMAD.U32 R42, RZ, RZ, UR28 ;  /* 0x0000001cff2a7e24 */ /* 0x000fe2000f8e00ff */
[-C--:B------:R-:W-:Y:S01]  /*8350*/  HMMA.16816.F32 R4, R20, R32.reuse, R4 ;  /* 0x000000201404723c */ /* 0x080fe20000001804 */
[----:B------:R-:W-:Y:S03]  /*8360*/  IMAD.U32 R38, RZ, RZ, UR26 ;  /* 0x0000001aff267e24 */ /* 0x000fe6000f8e00ff */
[----:B------:R-:W-:Y:S02]  /*8370*/  IMAD.U32 R36, RZ, RZ, UR25 ;  /* 0x00000019ff247e24 */ /* 0x000fe4000f8e00ff */
[----:B------:R-:W-:Y:S02]  /*8380*/  IMAD.U32 R54, RZ, RZ, UR20 ;  /* 0x00000014ff367e24 */ /* 0x000fe4000f8e00ff */
[C---:B--2---:R-:W-:Y:S07]  /*8390*/  HMMA.16816.F32 R8, R44.reuse, R32, R8 ;  /* 0x000000202c08723c */ /* 0x044fee0000001808 */
[----:B------:R-:W-:Y:S01]  /*83a0*/  IMAD.U32 R32, RZ, RZ, UR23 ;  /* 0x00000017ff207e24 */ /* 0x000fe2000f8e00ff */
[-C--:B------:R-:W-:Y:S01]  /*83b0*/  HMMA.16816.F32 R12, R44, R34.reuse, R12 ;  /* 0x000000222c0c723c */ /* 0x080fe2000000180c */
[----:B------:R-:W-:Y:S06]  /*83c0*/  IMAD.U32 R33, RZ, RZ, UR18 ;  /* 0x00000012ff217e24 */ /* 0x000fec000f8e00ff */
[----:B------:R-:W-:Y:S01]  /*83d0*/  IMAD.U32 R46, RZ, RZ, UR30 ;  /* 0x0000001eff2e7e24 */ /* 0x000fe2000f8e00ff */
[----:B------:R-:W-:Y:S01]  /*83e0*/  HMMA.16816.F32 R16, R20, R34, R16 ;  /* 0x000000221410723c */ /* 0x000fe20000001810 */
[----:B------:R-:W-:Y:S06]  /*83f0*/  IMAD.U32 R44, RZ, RZ, UR29 ;  /* 0x0000001dff2c7e24 */ /* 0x000fec000f8e00ff */
[----:B------:R-:W-:Y:S01]  /*8400*/  IMAD.U32 R20, RZ, RZ, UR17 ;  /* 0x00000011ff147e24 */ /* 0x000fe2000f8e00ff */
[-C--:B------:R-:W-:Y:S01]  /*8410*/  HMMA.16816.F32 R4, R24, R28.reuse, R4 ;  /* 0x0000001c1804723c */ /* 0x080fe20000001804 */
[----:B------:R-:W-:Y:S03]  /*8420*/  IMAD.U32 R22, RZ, RZ, UR31 ;  /* 0x0000001fff167e24 */ /* 0x000fe6000f8e00ff */
[----:B------:R-:W-:Y:S01]  /*8430*/  IMAD.U32 R23, RZ, RZ, UR30 ;  /* 0x0000001eff177e24 */ /* 0x000fe2000f8e00ff */
[----:B------:R-:W-:Y:S01]  /*8440*/  LEA.HI.X.SX32 R238, R20, R55, 0x2, P1 ;  /* 0x0000003714ee7211 */ /* 0x000fe200008f16ff */
[----:B------:R-:W-:Y:S02]  /*8450*/  IMAD.MOV.U32 R20, RZ, RZ, R239 ;  /* 0x000000ffff147224 */ /* 0x000fe400078e00ef */
[C---:B-1----:R-:W-:Y:S01]  /*8460*/  HMMA.16816.F32 R8, R48.reuse, R28, R8 ;  /* 0x0000001c3008723c */ /* 0x042fe20000001808 */
[----:B------:R-:W-:Y:S03]  /*8470*/  IMAD.U32 R34, RZ, RZ, UR24 ;  /* 0x00000018ff227e24 */ /* 0x000fe6000f8e00ff */
[----:B------:R-:W-:Y:S01]  /*8480*/  IMAD.MOV.U32 R21, RZ, RZ, R238 ;  /* 0x000000ffff157224 */ /* 0x000fe200078e00ee */
[-C--:B------:R-:W-:Y:S01]  /*8490*/  LEA R46, P5, R46, R20.reuse, 0x2 ;  /* 0x000000142e2e7211 */ /* 0x080fe200078a10ff */
[----:B------:R-:W-:Y:S01]  /*84a0*/  IMAD.U32 R35, RZ, RZ, UR25 ;  /* 0x00000019ff237e24 */ /* 0x000fe2000f8e00ff */
[-C--:B------:R-:W-:Y:S01]  /*84b0*/  LEA R44, P4, R44, R20.reuse, 0x2 ;  /* 0x000000142c2c7211 */ /* 0x080fe200078810ff */
[-C--:B------:R-:W-:Y:S01]  /*84c0*/  HMMA.16816.F32 R12, R48, R30.reuse, R12 ;  /* 0x0000001e300c723c */ /* 0x080fe2000000180c */
[----:B------:R-:W-:Y:S03]  /*84d0*/  IMAD.U32 R28, RZ, RZ, UR21 ;  /* 0x00000015ff1c7e24 */ /* 0x000fe6000f8e00ff */
[-C--:B------:R-:W-:Y:S01]  /*84e0*/  LEA.HI.X.SX32 R47, R23, R21.reuse, 0x2, P5 ;  /* 0x00000015172f7211 */ /* 0x080fe200028f16ff */
[----:B------:R-:W-:Y:S01]  /*84f0*/  IMAD.U32 R29, RZ, RZ, UR19 ;  /* 0x00000013ff1d7e24 */ /* 0x000fe2000f8e00ff */
[-C--:B------:R-:W-:Y:S01]  /*8500*/  LEA R42, P3, R42, R20.reuse, 0x2 ;  /* 0x000000142a2a7211 */ /* 0x080fe200078610ff */
        /* <DEDUP_REMOVED lines=11> */
[----:B------:R-:W-:Y:S01]  /*85c0*/  RED.E.ADD.F32.FTZ.RN.STRONG.GPU [R50.64], R5 ;  /* 0x000000053200798e */ /* 0x000fe2000c10e78a */
[-C--:B------:R-:W-:Y:S01]  /*85d0*/  LEA.HI.X.SX32 R45, R24, R21.reuse, 0x2, P4 ;  /* 0x00000015182d7211 */ /* 0x080fe200020f16ff */
[----:B------:R-:W-:Y:S01]  /*85e0*/  IMAD.U32 R27, RZ, RZ, UR27 ;  /* 0x0000001bff1b7e24 */ /* 0x000fe2000f8e00ff */
[-C--:B------:R-:W-:Y:S01]  /*85f0*/  LEA R40, P2, R40, R20.reuse, 0x2 ;  /* 0x0000001428287211 */ /* 0x080fe200078410ff */
        /* <DEDUP_REMOVED lines=13> */
[-C--:B------:R-:W-:Y:S02]  /*86d0*/  LEA.HI.X.SX32 R37, R35, R21.reuse, 0x2, P0 ;  /* 0x0000001523257211 */ /* 0x080fe400000f16ff */
[-C--:B------:R-:W-:Y:S01]  /*86e0*/  LEA R32, P5, R32, R20.reuse, 0x2 ;  /* 0x0000001420207211 */ /* 0x080fe200078a10ff */
[----:B------:R-:W-:Y:S01]  /*86f0*/  RED.E.ADD.F32.FTZ.RN.STRONG.GPU [R40.64], R10 ;  /* 0x0000000a2800798e */ /* 0x000fe2000c10e78a */
[-C--:B------:R-:W-:Y:S02]  /*8700*/  LEA.HI.X.SX32 R35, R58, R21.reuse, 0x2, P6 ;  /* 0x000000153a237211 */ /* 0x080fe400030f16ff */
[-C--:B------:R-:W-:Y:S01]  /*8710*/  LEA R30, P4, R30, R20.reuse, 0x2 ;  /* 0x000000141e1e7211 */ /* 0x080fe200078810ff */
        /* <DEDUP_REMOVED lines=8> */
[----:B------:R-:W-:Y:S01]  /*87a0*/  LEA R24, P1, R29, R20, 0x2 ;  /* 0x000000141d187211 */ /* 0x000fe200078210ff */
[----:B------:R-:W-:Y:S01]  /*87b0*/  RED.E.ADD.F32.FTZ.RN.STRONG.GPU [R32.64], R18 ;  /* 0x000000122000798e */ /* 0x000fe2000c10e78a */
[-C--:B------:R-:W-:Y:S02]  /*87c0*/  LEA.HI.X.SX32 R29, R55, R21.reuse, 0x2, P3 ;  /* 0x00000015371d7211 */ /* 0x080fe400018f16ff */
[-C--:B------:R-:W-:Y:S01]  /*87d0*/  LEA.HI.X.SX32 R27, R54, R21.reuse, 0x2, P2 ;  /* 0x00000015361b7211 */ /* 0x080fe200010f16ff */
[----:B------:R-:W-:Y:S01]  /*87e0*/  RED.E.ADD.F32.FTZ.RN.STRONG.GPU [R30.64], R19 ;  /* 0x000000131e00798e */ /* 0x000fe2000c10e78a */
[-C--:B------:R-:W-:Y:S02]  /*87f0*/  LEA.HI.X.SX32 R25, R53, R21.reuse, 0x2, P1 ;  /* 0x0000001535197211 */ /* 0x080fe400008f16ff */
[----:B------:R-:W-:Y:S01]  /*8800*/  LEA.HI.X.SX32 R23, R52, R21, 0x2, P0 ;  /* 0x0000001534177211 */ /* 0x000fe200000f16ff */
[----:B------:R-:W-:Y:S01]  /*8810*/  RED.E.ADD.F32.FTZ.RN.STRONG.GPU [R28.64], R12 ;  /* 0x0000000c1c00798e */ /* 0x000fe2000c10e78a */
[----:B------:R-:W-:Y:S01]  /*8820*/  PLOP3.LUT P0, PT, PT, PT, UP0, 0x80, 0x0 ;  /* 0x000000000000781c */ /* 0x000fe20003f0f008 */
[----:B------:R-:W-:Y:S01]  /*8830*/  @UP4 UIADD3 UR16, UP0, UR16, -0x200, URZ ;  /* 0xfffffe0010104890 */ /* 0x000fe2000ff1e03f */
[----:B------:R-:W-:Y:S01]  /*8840*/  ISETP.LT.AND P1, PT, RZ, UR7, PT ;  /* 0x00000007ff007c0c */ /* 0x000fe2000bf21270 */
[----:B------:R-:W-:Y:S01]  /*8850*/  LDSM.16.MT88.4 R4, [R2+0x8000] ;  /* 0x008000000204783b */ /* 0x000fe20000004200 */
[C---:B------:R-:W-:Y:S01]  /*8860*/  IADD3 R0, R3.reuse, -0x2000, RZ ;  /* 0xffffe00003007810 */ /* 0x040fe20007ffe0ff */
[----:B------:R-:W-:Y:S02]  /*8870*/  @UP4 UIADD3.X UR15, UR15, -0x1, URZ, UP0, !UPT ;  /* 0xffffffff0f0f4890 */ /* 0x000fe400087fe43f */
[----:B------:R-:W1:Y:S01]  /*8880*/  LDSM.16.MT88.4 R8, [R3] ;  /* 0x000000000308783b */ /* 0x000e620000004200 */
[----:B------:R-:W-:Y:S03]  /*8890*/  UMOV UR7, UR4 ;  /* 0x0000000400077c82 */ /* 0x000fe60008000000 */
[----:B------:R-:W-:Y:S02]  /*88a0*/  RED.E.ADD.F32.FTZ.RN.STRONG.GPU [R26.64], R13 ;  /* 0x0000000d1a00798e */ /* 0x000fe4000c10e78a */
[----:B------:R-:W-:Y:S02]  /*88b0*/  @P0 IADD3 R0, R3, 0x2000, RZ ;  /* 0x0000200003000810 */ /* 0x000fe40007ffe0ff */
        /* <DEDUP_REMOVED lines=58> */
[----:B------:R-:W-:Y:S06]  /*8c60*/  @!UPT UIADD3 URZ, URZ, URZ, URZ ;  /* 0x0000003f3f3ff290 */ /* 0x000fec000fffe03f */
[----:B------:R-:W2:Y:S01]  /*8c70*/  LDL R60, [R1] ;  /* 0x00000000013c7983 */ /* 0x000ea20000100800 */
[----:B------:R-:W-:Y:S01]  /*8c80*/  FMUL.FTZ R84, R84, c[0x0][0x2e0] ;  /* 0x0000b80054547a20 */ /* 0x000fe20000410000 */
[----:B------:R-:W-:Y:S01]  /*8c90*/  UISETP.NE.AND UP0, UPT, UR36, -0x1, UPT ;  /* 0xffffffff2400788c */ /* 0x000fe2000bf05270 */
[----:B------:R-:W-:Y:S01]  /*8ca0*/  FMUL.FTZ R17, R85, c[0x0][0x2e0] ;  /* 0x0000b80055117a20 */ /* 0x000fe20000410000 */
[----:B------:R-:W-:Y:S01]  /*8cb0*/  ULDC.64 UR8, c[0x0][0x3a0] ;  /* 0x0000e80000087ab9 */ /* 0x000fe20000000a00 */
[----:B------:R-:W-:-:S02]  /*8cc0*/  FMUL.FTZ R86, R86, c[0x0][0x2e0] ;  /* 0x0000b80056567a20 */ /* 0x000fc40000410000 */
[----:B------:R-:W-:Y:S01]  /*8cd0*/  FMUL.FTZ R16, R87, c[0x0][0x2e0] ;  /* 0x0000b80057107a20 */ /* 0x000fe20000410000 */
[----:B------:R-:W-:Y:S01]  /*8ce0*/  F2FP.PACK_AB R17, R17, R84 ;  /* 0x000000541111723e */ /* 0x000fe200000000ff */
[----:B------:R-:W-:Y:S01]  /*8cf0*/  BAR.SYNC.DEFER_BLOCKING 0x0 ;  /* 0x0000000000007b1d */ /* 0x000fe20000010000 */
[----:B------:R-:W-:Y:S01]  /*8d00*/  FMUL.FTZ R96, R96, c[0x0][0x2e0] ;  /* 0x0000b80060607a20 */ /* 0x000fe20000410000 */
[----:B------:R-:W-:Y:S01]  /*8d10*/  PLOP3.LUT P0, PT, PT, PT, UP0, 0x80, 0x0 ;  /* 0x000000000000781c */ /* 0x000fe20003f0f008 */
[----:B------:R-:W-:Y:S01]  /*8d20*/  FMUL.FTZ R13, R97, c[0x0][0x2e0] ;  /* 0x0000b800610d7a20 */ /* 0x000fe20000410000 */
[----:B------:R-:W-:Y:S01]  /*8d30*/  F2FP.PACK_AB R16, R16, R86 ;  /* 0x000000561010723e */ /* 0x000fe200000000ff */
[----:B------:R-:W-:Y:S01]  /*8d40*/  FMUL.FTZ R98, R98, c[0x0][0x2e0] ;  /* 0x0000b80062627a20 */ /* 0x000fe20000410000 */
[----:B------:R-:W-:Y:S01]  /*8d50*/  @UP0 UIADD3 UR7, UR33, UR36, URZ ;  /* 0x0000002421070290 */ /* 0x000fe2000fffe03f */
[----:B------:R-:W-:Y:S01]  /*8d60*/  FMUL.FTZ R12, R99, c[0x0][0x2e0] ;  /* 0x0000b800630c7a20 */ /* 0x000fe20000410000 */
[----:B------:R-:W-:Y:S01]  /*8d70*/  F2FP.PACK_AB R13, R13, R96 ;  /* 0x000000600d0d723e */ /* 0x000fe200000000ff */
[----:B------:R-:W-:Y:S01]  /*8d80*/  FMUL.FTZ R88, R88, c[0x0][0x2e0] ;  /* 0x0000b80058587a20 */ /* 0x000fe20000410000 */
[----:B------:R-:W-:Y:S01]  /*8d90*/  @UP0 UIMAD.WIDE.U32 UR4, UR7, UR8, URZ ;  /* 0x00000008070402a5 */ /* 0x000fe2000f8e003f */
[----:B------:R-:W-:Y:S01]  /*8da0*/  FMUL.FTZ R15, R89, c[0x0][0x2e0] ;  /* 0x0000b800590f7a20 */ /* 0x000fe20000410000 */
[----:B------:R-:W-:Y:S01]  /*8db0*/  F2FP.PACK_AB R12, R12, R98 ;  /* 0x000000620c0c723e */ /* 0x000fe200000000ff */
[----:B------:R-:W-:Y:S01]  /*8dc0*/  FMUL.FTZ R90, R90, c[0x0][0x2e0] ;  /* 0x0000b8005a5a7a20 */ /* 0x000fe20000410000 */
[----:B------:R-:W-:Y:S01]  /*8dd0*/  @UP0 UIMAD UR16, UR7, UR9, UR5 ;  /* 0x00000009071002a4 */ /* 0x000fe2000f8e0205 */
[----:B------:R-:W-:Y:S01]  /*8de0*/  FMUL.FTZ R14, R91, c[0x0][0x2e0] ;  /* 0x0000b8005b0e7a20 */ /* 0x000fe20000410000 */
[----:B------:R-:W-:Y:S01]  /*8df0*/  F2FP.PACK_AB R15, R15, R88 ;  /* 0x000000580f0f723e */ /* 0x000fe200000000ff */
[----:B------:R-:W-:Y:S01]  /*8e00*/  FMUL.FTZ R92, R92, c[0x0][0x2e0] ;  /* 0x0000b8005c5c7a20 */ /* 0x000fe20000410000 */
[----:B------:R-:W-:Y:S01]  /*8e10*/  @UP0 UMOV UR15, UR4 ;  /* 0x00000004000f0c82 */ /* 0x000fe20008000000 */
[----:B------:R-:W-:Y:S01]  /*8e20*/  FMUL.FTZ R11, R93, c[0x0][0x2e0] ;  /* 0x0000b8005d0b7a20 */ /* 0x000fe20000410000 */
[----:B------:R-:W-:Y:S01]  /*8e30*/  F2FP.PACK_AB R14, R14, R90 ;  /* 0x0000005a0e0e723e */ /* 0x000fe200000000ff */
[----:B------:R-:W-:-:S02]  /*8e40*/  FMUL.FTZ R94, R94, c[0x0][0x2e0] ;  /* 0x0000b8005e5e7a20 */ /* 0x000fc40000410000 */
        /* <DEDUP_REMOVED lines=10> */
[----:B------:R-:W-:-:S02]  /*8ef0*/  FMUL.FTZ R80, R80, c[0x0][0x2dc] ;  /* 0x0000b70050507a20 */ /* 0x000fc40000410000 */
[----:B------:R-:W-:Y:S01]  /*8f00*/  FMUL.FTZ R5, R81, c[0x0][0x2dc] ;  /* 0x0000b70051057a20 */ /* 0x000fe20000410000 */
[----:B------:R-:W-:Y:S01]  /*8f10*/  F2FP.PACK_AB R8, R8, R70 ;  /* 0x000000460808723e */ /* 0x000fe200000000ff */
[----:B------:R-:W-:Y:S02]  /*8f20*/  FMUL.FTZ R82, R82, c[0x0][0x2dc] ;  /* 0x0000b70052527a20 */ /* 0x000fe40000410000 */
[----:B------:R-:W-:Y:S01]  /*8f30*/  FMUL.FTZ R4, R83, c[0x0][0x2dc] ;  /* 0x0000b70053047a20 */ /* 0x000fe20000410000 */
[----:B------:R-:W-:Y:S01]  /*8f40*/  F2FP.PACK_AB R5, R5, R80 ;  /* 0x000000500505723e */ /* 0x000fe200000000ff */
[----:B------:R-:W-:Y:S02]  /*8f50*/  FMUL.FTZ R72, R72, c[0x0][0x2dc] ;  /* 0x0000b70048487a20 */ /* 0x000fe40000410000 */
        /* <DEDUP_REMOVED lines=10> */
[----:B------:R-:W-:-:S04]  /*9000*/  F2FP.PACK_AB R3, R3, R76 ;  /* 0x0000004c0303723e */ /* 0x000fc800000000ff */
[----:B------:R-:W-:Y:S01]  /*9010*/  F2FP.PACK_AB R0, R0, R78 ;  /* 0x0000004e0000723e */ /* 0x000fe200000000ff */
[----:B--2---:R1:W-:Y:S04]  /*9020*/  STS [R60], R13 ;  /* 0x0000000d3c007388 */ /* 0x0043e80000000800 */
        /* <DEDUP_REMOVED lines=27> */
.L_x_276:
        /* <DEDUP_REMOVED lines=19> */
.L_x_277:
        /* <DEDUP_REMOVED lines=44> */
.L_x_279:
[----:B-12---:R-:W-:Y:S05]  /*95d0*/  BSYNC B0 ;  /* 0x0000000000007941 */ /* 0x006fea0003800000 */
.L_x_278:
        /* <DEDUP_REMOVED lines=14> */
.L_x_281:
[----:B------:R-:W-:Y:S05]  /*96c0*/  BSYNC B0 ;  /* 0x0000000000007941 */ /* 0x000fea0003800000 */
.L_x_280:
        /* <DEDUP_REMOVED lines=25> */
.L_x_283:
[----:B------:R-:W-:Y:S05]  /*9860*/  BSYNC B0 ;  /* 0x0000000000007941 */ /* 0x000fea0003800000 */
.L_x_282:
        /* <DEDUP_REMOVED lines=12> */
.L_x_272:
        /* <DEDUP_REMOVED lines=21> */
.L_x_285:
        /* <DEDUP_REMOVED lines=19> */
.L_x_286:
        /* <DEDUP_REMOVED lines=35> */
.L_x_288:
[----:B------:R-:W-:Y:S05]  /*9de0*/  BSYNC B0 ;  /* 0x0000000000007941 */ /* 0x000fea0003800000 */
.L_x_287:
        /* <DEDUP_REMOVED lines=14> */
.L_x_290:
[----:B------:R-:W-:Y:S05]  /*9ed0*/  BSYNC B0 ;  /* 0x0000000000007941 */ /* 0x000fea0003800000 */
.L_x_289:
        /* <DEDUP_REMOVED lines=25> */
.L_x_292:
[----:B------:R-:W-:Y:S05]  /*a070*/  BSYNC B0 ;  /* 0x0000000000007941 */ /* 0x000fea0003800000 */
.L_x_291:
        /* <DEDUP_REMOVED lines=11> */
.L_x_284:
[----:B------:R-:W-:Y:S05]  /*a130*/  BSYNC B1 ;  /* 0x0000000000017941 */ /* 0x000fea0003800000 */
.L_x_267:
        /* <DEDUP_REMOVED lines=11> */
.L_x_293:
[----:B------:R-:W-:Y:S05]  /*a1f0*/  EXIT ;  /* 0x000000000000794d */ /* 0x000fea0003800000 */
.L_x_295:
        /* <DEDUP_REMOVED lines=16> */
.L_x_1332:


//--------------------- .text._ZN5flash44flash_bwd_dq_dk_dv_loop_seqk_parallel_kernelI23Flash_bwd_kernel_traitsILi32ELi128ELi128ELi8ELi4ELi4ELi4ELb1ELb0EN7cutlass6half_tE19Flash_kernel_traitsILi32ELi128ELi128ELi8ES3_EELb0ELb0ELb0ELb0ELb0ELb1ELb1EEEvNS_16Flash_bwd_paramsE --------------------------
	.section	.text._ZN5flash44flash_bwd_dq_dk_dv_loop_seqk_parallel_kernelI23Flash_bwd_kernel_traitsILi32ELi128ELi128ELi8ELi4ELi4ELi4ELb1ELb0EN7cutlass6half_tE19Flash_kernel_traitsILi32ELi128ELi128ELi8ES3_EELb0ELb0ELb0ELb0ELb0ELb1ELb1EEEvNS_16Flash_bwd_paramsE,"ax",@progbits
	.sectioninfo	@"SHI_REGISTERS=255"
	.align	128
        .global         _ZN5flash44flash_bwd_dq_dk_dv_loop_seqk_parallel_kernelI23Flash_bwd_kernel_traitsILi32ELi128ELi128ELi8ELi4ELi4ELi4ELb1ELb0EN7cutlass6half_tE19Flash_kernel_traitsILi32ELi128ELi128ELi8ES3_EELb0ELb0ELb0ELb0ELb0ELb1ELb1EEEvNS_16Flash_bwd_paramsE
        .type           _ZN5flash44flash_bwd_dq_dk_dv_loop_seqk_parallel_kernelI23Flash_bwd_kernel_traitsILi32ELi128ELi128ELi8ELi4ELi4ELi4ELb1ELb0EN7cutlass6half_tE19Flash_kernel_traitsILi32ELi128ELi128ELi8ES3_EELb0ELb0ELb0ELb0ELb0ELb1ELb1EEEvNS_16Flash_bwd_paramsE,@function
        .size           _ZN5flash44flash_bwd_dq_dk_dv_loop_seqk_parallel_kernelI23Flash_bwd_kernel_traitsILi32ELi128ELi128ELi8ELi4ELi4ELi4ELb1ELb0EN7cutlass6half_tE19Flash_kernel_traitsILi32ELi128ELi128ELi8ES3_EELb0ELb0ELb0ELb0ELb0ELb1ELb1EEEvNS_16Flash_bwd_paramsE,(.L_x_1333 - _ZN5flash44flash_bwd_dq_dk_dv_loop_seqk_parallel_kernelI23Flash_bwd_kernel_traitsILi32ELi128ELi128ELi8ELi4ELi4ELi4ELb1ELb0EN7cutlass6half_tE19Flash_kernel_traitsILi32ELi128ELi128ELi8ES3_EELb0ELb0ELb0ELb0ELb0ELb1ELb1EEEvNS_16Flash_bwd_paramsE)
        .other          _ZN5flash44flash_bwd_dq_dk_dv_loop_seqk_parallel_kernelI23Flash_bwd_kernel_traitsILi32ELi128ELi128ELi8ELi4ELi4ELi4ELb1ELb0EN7cutlass6half_tE19Flash_kernel_traitsILi32ELi128ELi128ELi8ES3_EELb0ELb0ELb0ELb0ELb0ELb1ELb1EEEvNS_16Flash_bwd_paramsE,@"STO_CUDA_ENTRY STV_DEFAULT"
_ZN5flash44flash_bwd_dq_dk_dv_loop_seqk_parallel_kernelI23Flash_bwd_kernel_traitsILi32ELi128ELi128ELi8ELi4ELi4ELi4ELb1ELb0EN7cutlass6half_tE19Flash_kernel_traitsILi32ELi128ELi128ELi8ES3_EELb0ELb0ELb0ELb0ELb0ELb1ELb1EEEvNS_16Flash_bwd_paramsE:
.text._ZN5flash44flash_bwd_dq_dk_dv_loop_seqk_parallel_kernelI23Flash_bwd_kernel_traitsILi32ELi128ELi128ELi8ELi4ELi4ELi4ELb1ELb0EN7cutlass6half_tE19Flash_kernel_traitsILi32ELi128ELi128ELi8ES3_EELb0ELb0ELb0ELb0ELb0ELb1ELb1EEEvNS_16Flash_bwd_paramsE:
        /* <DEDUP_REMOVED lines=34> */
[----:B------:R-:W-:Y:S01]  /*0220*/  LEA.HI R21, R10, R20, RZ, 0x3 ;  /* 0x000000140a157211 */ /* 0x000fe200078f18ff */
[----:B------:R-:W-:Y:S01]  /*0230*/  ULDC UR52, c[0x0][0x1c0] ;  /* 0x0000700000347ab9 */ /* 0x000fe20000000800 */
[--C-:B------:R-:W-:Y:S01]  /*0240*/  SHF.R.S32.HI R4, RZ, 0x2, R3.reuse ;  /* 0x00000002ff047819 */ /* 0x100fe20000011403 */
[----:B------:R-:W-:Y:S01]  /*0250*/  ULDC UR12, c[0x0][0x1c0] ;  /* 0x00007000000c7ab9 */ /* 0x000fe20000000800 */
[----:B------:R-:W-:Y:S01]  /*0260*/  SHF.R.S32.HI R0, RZ, 0x1f, R3 ;  /* 0x0000001fff007819 */ /* 0x000fe20000011403 */
[----:B---3--:R-:W-:Y:S01]  /*0270*/  UIMAD UR5, UR5, UR46, URZ ;  /* 0x0000002e050572a4 */ /* 0x008fe2000f8e023f */
[CC--:B------:R-:W-:Y:S01]  /*0280*/  LEA.HI R2, R3.reuse, R4.reuse, RZ, 0x1 ;  /* 0x0000000403027211 */ /* 0x0c0fe200078f08ff */
[----:B------:R-:W-:Y:S01]  /*0290*/  UIMAD.WIDE UR52, UR57, UR52, URZ ;  /* 0x00000034393472a5 */ /* 0x000fe2000f8e023f */
[----:B------:R-:W-:Y:S01]  /*02a0*/  LEA.HI R0, R0, R4, RZ, 0x3 ;  /* 0x0000000400007211 */ /* 0x000fe200078f18ff */
[----:B------:R-:W-:Y:S01]  /*02b0*/  UIMAD.WIDE.U32 UR60, UR46, UR17, URZ ;  /* 0x000000112e3c72a5 */ /* 0x000fe2000f8e003f */
        /* <DEDUP_REMOVED lines=10> */
[----:B------:R-:W-:Y:S01]  /*0360*/  ULDC.U8 UR11, c[0x0][0x3d0] ;  /* 0x0000f400000b7ab9 */ /* 0x000fe20000000000 */
[----:B------:R-:W-:Y:S01]  /*0370*/  IMAD.IADD R9, R20, 0x1, -R2 ;  /* 0x0000000114097824 */ /* 0x000fe200078e0a02 */
[----:B------:R-:W-:Y:S01]  /*0380*/  LOP3.LUT R0, R4, 0xffffffe0, RZ, 0xc0, !PT ;  /* 0xffffffe004007812 */ /* 0x000fe200078ec0ff */
[----:B------:R-:W-:Y:S01]  /*0390*/  ULDC.64 UR6, c[0x0][0x118] ;  /* 0x0000460000067ab9 */ /* 0x000fe20000000a00 */
[----:B------:R-:W-:Y:S01]  /*03a0*/  SHF.R.S32.HI R3, RZ, 0x5, R4 ;  /* 0x00000005ff037819 */ /* 0x000fe20000011404 */
[----:B------:R-:W-:Y:S01]  /*03b0*/  UMOV UR56, 0xffffe000 ;  /* 0xffffe00000387882 */ /* 0x000fe20000000000 */
[----:B------:R-:W-:Y:S01]  /*03c0*/  LOP3.LUT R2, R5, 0xc0, RZ, 0xc0, !PT ;  /* 0x000000c005027812 */ /* 0x000fe200078ec0ff */
[----:B------:R-:W-:Y:S01]  /*03d0*/  IMAD.IADD R0, R20, 0x1, -R0 ;  /* 0x0000000114007824 */ /* 0x000fe200078e0a00 */
[----:B------:R-:W-:Y:S01]  /*03e0*/  SHF.R.S32.HI R4, RZ, 0x1f, R4 ;  /* 0x0000001fff047819 */ /* 0x000fe20000011404 */
[----:B------:R-:W-:Y:S01]  /*03f0*/  IMAD.SHL.U32 R5, R9, 0x8, RZ ;  /* 0x0000000809057824 */ /* 0x000fe200078e00ff */
[----:B------:R-:W-:Y:S01]  /*0400*/  LEA.HI R12, R7, R7, RZ, 0x1 ;  /* 0x00000007070c7211 */ /* 0x000fe200078f08ff */
[----:B------:R-:W-:Y:S01]  /*0410*/  IMAD.SHL.U32 R9, R9, 0x2, RZ ;  /* 0x0000000209097824 */ /* 0x000fe200078e00ff */
[----:B------:R-:W-:Y:S01]  /*0420*/  SHF.R.S32.HI R6, RZ, 0x1f, R0 ;  /* 0x0000001fff067819 */ /* 0x000fe20000011400 */
[----:B------:R-:W-:Y:S01]  /*0430*/  UISETP.NE.AND UP3, UPT, UR11, URZ, UPT ;  /* 0x0000003f0b00728c */ /* 0x000fe2000bf65270 */
[----:B------:R-:W-:Y:S01]  /*0440*/  LEA.HI R4, R4, R3, RZ, 0x2 ;  /* 0x0000000304047211 */ /* 0x000fe200078f10ff */
[----:B------:R-:W-:Y:S01]  /*0450*/  UIMAD.WIDE.U32 UR58, UR52, UR60, URZ ;  /* 0x0000003c343a72a5 */ /* 0x000fe2000f8e003f */
[----:B------:R-:W-:Y:S01]  /*0460*/  LOP3.LUT R5, R2, 0x18, R5, 0xf8, !PT ;  /* 0x0000001802057812 */ /* 0x000fe200078ef805 */
[----:B------:R-:W-:Y:S01]  /*0470*/  USHF.L.U32 UR28, UR57, 0x3, URZ ;  /* 0x00000003391c7899 */ /* 0x000fe2000800063f */
[----:B------:R-:W-:Y:S01]  /*0480*/  SHF.R.U32.HI R2, RZ, 0x3, R2 ;  /* 0x00000003ff027819 */ /* 0x000fe20000011602 */
[----:B------:R-:W-:Y:S01]  /*0490*/  USHF.L.U32 UR27, UR57, 0x4, URZ ;  /* 0x00000004391b7899 */ /* 0x000fe2000800063f */
[----:B------:R-:W-:Y:S01]  /*04a0*/  LEA.HI R18, R6, R0, RZ, 0x2 ;  /* 0x0000000006127211 */ /* 0x000fe200078f10ff */
[----:B------:R-:W-:Y:S01]  /*04b0*/  UIMAD UR26, UR57, 0x18, URZ ;  /* 0x00000018391a78a4 */ /* 0x000fe2000f8e023f */
[----:B------:R-:W-:Y:S01]  /*04c0*/  LOP3.LUT R0, R4, 0xfffffffc, RZ, 0xc0, !PT ;  /* 0xfffffffc04007812 */ /* 0x000fe200078ec0ff */
[----:B------:R-:W-:Y:S01]  /*04d0*/  USHF.L.U32 UR25, UR57, 0x5, URZ ;  /* 0x0000000539197899 */ /* 0x000fe2000800063f */
[----:B------:R-:W-:Y:S01]  /*04e0*/  LOP3.LUT R4, R5, R2, RZ, 0x3c, !PT ;  /* 0x0000000205047212 */ /* 0x000fe200078e3cff */
[----:B------:R-:W-:Y:S01]  /*04f0*/  UIMAD UR24, UR57, 0x28, URZ ;  /* 0x00000028391878a4 */ /* 0x000fe2000f8e023f */
[----:B------:R-:W-:Y:S01]  /*0500*/  LEA.HI R5, R10, R20, RZ, 0x4 ;  /* 0x000000140a057211 */ /* 0x000fe200078f20ff */
[----:B------:R-:W-:Y:S01]  /*0510*/  IMAD.IADD R162, R3, 0x1, -R0 ;  /* 0x0000000103a27824 */ /* 0x000fe200078e0a00 */
[----:B------:R-:W-:Y:S01]  /*0520*/  LOP3.LUT R6, R21, 0xfffffff8, RZ, 0xc0, !PT ;  /* 0xfffffff815067812 */ /* 0x000fe200078ec0ff */
[----:B------:R-:W-:Y:S01]  /*0530*/  IMAD R0, R3, 0x8, R8 ;  /* 0x0000000803007824 */ /* 0x000fe200078e0208 */
[----:B------:R-:W-:Y:S01]  /*0540*/  SHF.R.S32.HI R3, RZ, 0x4, R5 ;  /* 0x00000004ff037819 */ /* 0x000fe20000011405 */
[----:B------:R-:W-:Y:S01]  /*0550*/  UIMAD UR23, UR57, 0x30, URZ ;  /* 0x00000030391778a4 */ /* 0x000fe2000f8e023f */
[----:B------:R-:W-:Y:S01]  /*0560*/  LOP3.LUT P5, RZ, R7, 0x2, RZ, 0xc0, !PT ;  /* 0x0000000207ff7812 */ /* 0x000fe200078ac0ff */
[----:B------:R-:W-:Y:S01]  /*0570*/  IMAD.IADD R6, R20, 0x1, -R6 ;  /* 0x0000000114067824 */ /* 0x000fe200078e0a06 */
[----:B------:R-:W-:Y:S01]  /*0580*/  LEA.HI R2, R5, R3, RZ, 0x1 ;  /* 0x0000000305027211 */ /* 0x000fe200078f08ff */
[----:B------:R-:W-:Y:S01]  /*0590*/  UIMAD UR22, UR57, 0x38, URZ ;  /* 0x00000038391678a4 */ /* 0x000fe2000f8e023f */
[----:B------:R-:W-:Y:S01]  /*05a0*/  LOP3.LUT P4, RZ, R7, 0x4, RZ, 0xc0, !PT ;  /* 0x0000000407ff7812 */ /* 0x000fe2000788c0ff */
[----:B------:R-:W-:Y:S01]  /*05b0*/  USHF.L.U32 UR21, UR57, 0x6, URZ ;  /* 0x0000000639157899 */ /* 0x000fe2000800063f */
[----:B------:R-:W-:Y:S01]  /*05c0*/  LOP3.LUT R2, R2, 0xfffffffe, RZ, 0xc0, !PT ;  /* 0xfffffffe02027812 */ /* 0x000fe200078ec0ff */
[----:B------:R-:W-:Y:S01]  /*05d0*/  UIMAD UR20, UR57, 0x48, URZ ;  /* 0x00000048391478a4 */ /* 0x000fe2000f8e023f */
[----:B------:R-:W-:Y:S01]  /*05e0*/  LEA.HI R8, R6, R6, RZ, 0x1 ;  /* 0x0000000606087211 */ /* 0x000fe200078f08ff */
[----:B------:R-:W-:Y:S01]  /*05f0*/  UIMAD UR19, UR57, 0x50, URZ ;  /* 0x00000050391378a4 */ /* 0x000fe2000f8e023f */
[----:B------:R-:W-:Y:S01]  /*0600*/  SEL R176, R157, 0xffffffe0, !P5 ;  /* 0xffffffe09db07807 */ /* 0x000fe20006800000 */
[----:B------:R-:W-:Y:S01]  /*0610*/  IMAD.IADD R14, R3, 0x1, -R2 ;  /* 0x00000001030e7824 */ /* 0x000fe200078e0a02 */
[----:B------:R-:W-:Y:S01]  /*0620*/  LEA.HI R3, R10, R20, RZ, 0x7 ;  /* 0x000000140a037211 */ /* 0x000fe200078f38ff */
[----:B------:R-:W-:Y:S01]  /*0630*/  IMAD.U32 R2, R0, 0x20, R4 ;  /* 0x0000002000027824 */ /* 0x000fe200078e0004 */
[----:B------:R-:W-:Y:S01]  /*0640*/  LOP3.LUT R0, R5, 0xfffffff0, RZ, 0xc0, !PT ;  /* 0xfffffff005007812 */ /* 0x000fe200078ec0ff */
[----:B------:R-:W-:Y:S01]  /*0650*/  IMAD.U32 R4, RZ, RZ, UR4 ;  /* 0x00000004ff047e24 */ /* 0x000fe2000f8e00ff */
[----:B------:R-:W-:Y:S01]  /*0660*/  SHF.R.S32.HI R10, RZ, 0x7, R3 ;  /* 0x00000007ff0a7819 */ /* 0x000fe20000011403 */
[----:B------:R-:W-:Y:S01]  /*0670*/  UIMAD UR4, UR46, UR9, UR51 ;  /* 0x000000092e0472a4 */ /* 0x000fe2000f8e0233 */
[----:B------:R1:W-:Y:S01]  /*0680*/  STL [R1+0x1c], R2 ;  /* 0x00001c0201007387 */ /* 0x0003e20000100800 */
[----:B------:R-:W-:Y:S01]  /*0690*/  IMAD.IADD R0, R20, 0x1, -R0 ;  /* 0x0000000114007824 */ /* 0x000fe200078e0a00 */
[----:B------:R-:W-:Y:S01]  /*06a0*/  USHF.L.U32 UR9, UR46, 0x7, URZ ;  /* 0x000000072e097899 */ /* 0x000fe2000800063f */
[C---:B------:R-:W-:Y:S01]  /*06b0*/  IMAD R3, R10.reuse, 0x8, R14 ;  /* 0x000000080a037824 */ /* 0x040fe200078e020e */
[----:B------:R2:W-:Y:S01]  /*06c0*/  STL [R1+0x54], R4 ;  /* 0x0000540401007387 */ /* 0x0005e20000100800 */
[----:B------:R-:W-:Y:S01]  /*06d0*/  IMAD R19, R10, 0x2000, R9 ;  /* 0x000020000a137824 */ /* 0x000fe200078e0209 */
[----:B------:R-:W-:Y:S01]  /*06e0*/  SHF.R.S32.HI R11, RZ, 0x1f, R0 ;  /* 0x0000001fff0b7819 */ /* 0x000fe20000011400 */
[----:B------:R-:W-:-:S02]  /*06f0*/  UIMAD UR4, UR4, UR15, URZ ;  /* 0x0000000f040472a4 */ /* 0x000fc4000f8e023f */
[----:B------:R-:W-:Y:S01]  /*0700*/  UIMAD UR18, UR57, 0x58, URZ ;  /* 0x00000058391278a4 */ /* 0x000fe2000f8e023f */
[----:B------:R-:W-:Y:S01]  /*0710*/  LEA.HI R11, R11, R0, RZ, 0x3 ;  /* 0x000000000b0b7211 */ /* 0x000fe200078f18ff */
[----:B------:R-:W-:Y:S02]  /*0720*/  UIMAD UR17, UR57, 0x60, URZ ;  /* 0x00000060391178a4 */ /* 0x000fe4000f8e023f */
[----:B------:R-:W-:Y:S01]  /*0730*/  UIMAD UR15, UR57, 0x70, URZ ;  /* 0x00000070390f78a4 */ /* 0x000fe2000f8e023f */
[----:B-1----:R-:W-:-:S05]  /*0740*/  LOP3.LUT R2, R8, 0x3fffffe, RZ, 0xc0, !PT ;  /* 0x03fffffe08027812 */ /* 0x002fca00078ec0ff */
[----:B--2---:R-:W-:Y:S01]  /*0750*/  IMAD.IADD R4, R6, 0x1, -R2 ;  /* 0x0000000106047824 */ /* 0x004fe200078e0a02 */
[----:B------:R-:W-:-:S03]  /*0760*/  LEA.HI R2, R0, R0, RZ, 0x1 ;  /* 0x0000000000027211 */ /* 0x000fc600078f08ff */
[----:B------:R-:W-:Y:S01]  /*0770*/  IMAD R150, R3, 0x8, R4 ;  /* 0x0000000803967824 */ /* 0x000fe200078e0204 */
[----:B------:R-:W-:Y:S02]  /*0780*/  LOP3.LUT R4, R2, 0x7fffffe, RZ, 0xc0, !PT ;  /* 0x07fffffe02047812 */ /* 0x000fe400078ec0ff */
        /* <DEDUP_REMOVED lines=36> */
[----:B------:R-:W-:Y:S01]  /*09d0*/  LOP3.LUT R0, R6, 0xc0, RZ, 0xc0, !PT ;  /* 0x000000c006007812 */ /* 0x000fe200078ec0ff */
[----:B------:R-:W-:Y:S01]  /*09e0*/  STL [R1+0x28], R18 ;  /* 0x0000281201007387 */ /* 0x000fe20000100800 */
        /* <DEDUP_REMOVED lines=20> */
[----:B------:R-:W-:Y:S01]  /*0b30*/  IADD3 R174, R181, 0x40, RZ ;  /* 0x00000040b5ae7810 */ /* 0x000fe20007ffe0ff */
        /* <DEDUP_REMOVED lines=48> */
[----:B------:R-:W-:Y:S01]  /*0e40*/  IMAD.SHL.U32 R5, R14, 0x8, RZ ;  /* 0x000000080e057824 */ /* 0x000fe200078e00ff */
        /* <DEDUP_REMOVED lines=35> */
.L_x_324:
        /* <DEDUP_REMOVED lines=33> */
[----:B-1----:R-:W5:Y:S01]  /*1290*/  @P2 LDG.E R6, [R6.64+0x4] ;  /* 0x0000042006062981 */ /* 0x002f62000c1e1900 */
        /* <DEDUP_REMOVED lines=20> */
.L_x_296:
        /* <DEDUP_REMOVED lines=58> */
.L_x_298:
        /* <DEDUP_REMOVED lines=18> */
.L_x_299:
        /* <DEDUP_REMOVED lines=83> */
.L_x_300:
[----:B------:R-:W2:Y:S02]  /*1dd0*/  LDL R0, [R1+0x44] ;  /* 0x0000440001007983 */ /* 0x000ea40000100800 */
[----:B--2---:R1:W2:Y:S01]  /*1de0*/  R2UR UR5, R0 ;  /* 0x00000000000573c2 */ /* 0x0042a200000e0000 */
[----:B------:R-:W-:-:S07]  /*1df0*/  DEPBAR.LE SB1, 0x0, {2} ;  /* 0x000090040000791a */ /* 0x000fce0000000000 */
.L_x_301:
        /* <DEDUP_REMOVED lines=77> */
[----:B------:R-:W2:Y:S01]  /*22d0*/  LDL R22, [R1+0x28] ;  /* 0x0000280001167983 */ /* 0x000ea20000100800 */
[----:B------:R-:W-:-:S03]  /*22e0*/  ULDC.64 UR8, c[0x0][0x1a0] ;  /* 0x0000680000087ab9 */ /* 0x000fc60000000a00 */
[----:B------:R-:W3:Y:S01]  /*22f0*/  LDL R23, [R1+0x1c] ;  /* 0x00001c0001177983 */ /* 0x000ee20000100800 */
[----:B------:R-:W-:Y:S02]  /*2300*/  UIMAD UR5, UR39, UR8, URZ ;  /* 0x00000008270572a4 */ /* 0x000fe4000f8e023f */
[----:B------:R-:W-:Y:S02]  /*2310*/  ULDC.64 UR36, c[0x0][0x198] ;  /* 0x0000660000247ab9 */ /* 0x000fe40000000a00 */
[----:B------:R-:W-:-:S06]  /*2320*/  UIMAD UR5, UR38, UR9, UR5 ;  /* 0x00000009260572a4 */ /* 0x000fcc000f8e0205 */
[----:B------:R-:W-:Y:S01]  /*2330*/  IMAD.U32 R7, RZ, RZ, UR5 ;  /* 0x00000005ff077e24 */ /* 0x000fe2000f8e00ff */
[----:B------:R-:W-:Y:S01]  /*2340*/  UIADD3 UR5, UR38, 0x80, URZ ;  /* 0x0000008026057890 */ /* 0x000fe2000fffe03f */
[----:B------:R-:W-:Y:S01]  /*2350*/  IMAD.U32 R0, RZ, RZ, UR38 ;  /* 0x00000026ff007e24 */ /* 0x000fe2000f8e00ff */
[----:B------:R-:W-:Y:S02]  /*2360*/  UIMAD UR36, UR39, UR36, URZ ;  /* 0x00000024272472a4 */ /* 0x000fe4000f8e023f */
[----:B------:R-:W-:Y:S01]  /*2370*/  UISETP.GE.AND UP0, UPT, UR5, UR4, UPT ;  /* 0x000000040500728c */ /* 0x000fe2000bf06270 */
[----:B------:R-:W-:Y:S02]  /*2380*/  IMAD.WIDE.U32 R8, R0, c[0x0][0x1a0], R4 ;  /* 0x0000680000087a25 */ /* 0x000fe400078e0004 */
[----:B------:R-:W-:Y:S02]  /*2390*/  UMOV UR5, UR12 ;  /* 0x0000000c00057c82 */ /* 0x000fe40008000000 */
[----:B------:R-:W-:-:S02]  /*23a0*/  ULEA.HI UR12, UR5, UR5, URZ, 0x1 ;  /* 0x00000005050c7291 */ /* 0x000fc4000f8f083f */
[----:B------:R-:W-:Y:S01]  /*23b0*/  UIMAD UR36, UR38, UR37, UR36 ;  /* 0x00000025262472a4 */ /* 0x000fe2000f8e0224 */
[----:B------:R-:W-:Y:S01]  /*23c0*/  IADD3 R8, P0, R8, UR45, RZ ;  /* 0x0000002d08087c10 */ /* 0x000fe2000ff1e0ff */
[----:B------:R-:W-:Y:S01]  /*23d0*/  ULOP3.LUT UR12, UR12, 0xfffffffe, URZ, 0xc0, !UPT ;  /* 0xfffffffe0c0c7892 */ /* 0x000fe2000f8ec03f */
[----:B------:R-:W-:Y:S02]  /*23e0*/  IMAD.WIDE.U32 R4, R0, c[0x0][0x198], R4 ;  /* 0x0000660000047a25 */ /* 0x000fe400078e0004 */
[----:B------:R-:W-:Y:S01]  /*23f0*/  IADD3.X R9, R9, UR47, R7, P0, !PT ;  /* 0x0000002f09097c10 */ /* 0x000fe200087fe407 */
[----:B------:R-:W-:Y:S01]  /*2400*/  UIADD3 UR12, UR5, -UR12, URZ ;  /* 0x8000000c050c7290 */ /* 0x000fe2000fffe03f */
[----:B------:R-:W-:Y:S01]  /*2410*/  IMAD.U32 R0, RZ, RZ, UR36 ;  /* 0x00000024ff007e24 */ /* 0x000fe2000f8e00ff */
[----:B------:R-:W-:Y:S02]  /*2420*/  IADD3 R16, P0, R4, UR49, RZ ;  /* 0x0000003104107c10 */ /* 0x000fe4000ff1e0ff */
[----:B------:R-:W-:-:S02]  /*2430*/  UISETP.NE.AND UP1, UPT, UR12, 0x1, UPT ;  /* 0x000000010c00788c */ /* 0x000fc4000bf25270 */
[----:B------:R-:W-:Y:S01]  /*2440*/  UIMAD UR12, UR30, -0x80, UR4 ;  /* 0xffffff801e0c78a4 */ /* 0x000fe2000f8e0204 */
[----:B------:R-:W-:Y:S02]  /*2450*/  IADD3.X R17, R5, UR50, R0, P0, !PT ;  /* 0x0000003205117c10 */ /* 0x000fe400087fe400 */
[----:B------:R-:W-:-:S03]  /*2460*/  IADD3 R0, R3, 0x40, RZ ;  /* 0x0000004003007810 */ /* 0x000fc60007ffe0ff */
[----:B------:R-:W-:Y:S02]  /*2470*/  ISETP.GE.AND P4, PT, R3, UR12, PT ;  /* 0x0000000c03007c0c */ /* 0x000fe4000bf86270 */
[----:B------:R-:W-:Y:S01]  /*2480*/  ISETP.GE.AND P3, PT, R0, UR12, PT ;  /* 0x0000000c00007c0c */ /* 0x000fe2000bf66270 */
[----:B------:R-:W-:Y:S01]  /*2490*/  UIMAD UR12, UR5, -0x80, UR44 ;  /* 0xffffff80050c78a4 */ /* 0x000fe2000f8e022c */
[----:B------:R-:W-:-:S05]  /*24a0*/  IMAD.MOV.U32 R18, RZ, RZ, 0x80 ;  /* 0x00000080ff127424 */ /* 0x000fca00078e00ff */
[----:B------:R-:W-:Y:S01]  /*24b0*/  ISETP.GE.AND P2, PT, R0, UR12, PT ;  /* 0x0000000c00007c0c */ /* 0x000fe2000bf46270 */
[----:B------:R-:W-:Y:S01]  /*24c0*/  IMAD.MOV.U32 R185, RZ, RZ, R15 ;  /* 0x000000ffffb97224 */ /* 0x000fe200078e000f */
[----:B------:R-:W-:Y:S01]  /*24d0*/  MOV R182, R12 ;  /* 0x0000000c00b67202 */ /* 0x000fe20000000f00 */
[----:B------:R-:W-:Y:S02]  /*24e0*/  IMAD.MOV.U32 R183, RZ, RZ, R13 ;  /* 0x000000ffffb77224 */ /* 0x000fe400078e000d */
[C---:B------:R-:W-:Y:S02]  /*24f0*/  IMAD R15, R18.reuse, c[0x0][0x374], RZ ;  /* 0x0000dd00120f7a24 */ /* 0x040fe400078e02ff */
[C---:B------:R-:W-:Y:S02]  /*2500*/  IMAD R11, R18.reuse, c[0x0][0x194], RZ ;  /* 0x00006500120b7a24 */ /* 0x040fe400078e02ff */
[----:B------:R-:W-:-:S04]  /*2510*/  IMAD.WIDE.U32 R12, R18, c[0x0][0x370], RZ ;  /* 0x0000dc00120c7a25 */ /* 0x000fc800078e00ff */
[----:B------:R-:W-:Y:S02]  /*2520*/  IMAD.MOV.U32 R184, RZ, RZ, R14 ;  /* 0x000000ffffb87224 */ /* 0x000fe400078e000e */
[----:B------:R-:W-:-:S05]  /*2530*/  IMAD.WIDE.U32 R18, R18, c[0x0][0x190], RZ ;  /* 0x0000640012127a25 */ /* 0x000fca00078e00ff */
[----:B------:R-:W-:Y:S01]  /*2540*/  @!P2 IADD3 R18, P0, R184, R18, RZ ;  /* 0x00000012b812a210 */ /* 0x000fe20007f1e0ff */
[----:B------:R-:W-:-:S03]  /*2550*/  IMAD R0, R20, c[0x0][0x1b8], RZ ;  /* 0x00006e0014007a24 */ /* 0x000fc600078e02ff */
[----:B------:R-:W-:Y:S02]  /*2560*/  @!P2 IADD3.X R19, R185, R19, R11, P0, !PT ;  /* 0x00000013b913a210 */ /* 0x000fe400007fe40b */
[----:B------:R-:W-:Y:S01]  /*2570*/  PLOP3.LUT P0, PT, PT, PT, UP3, 0x80, 0x0 ;  /* 0x000000000000781c */ /* 0x000fe20003f0f038 */
[C---:B------:R-:W-:Y:S01]  /*2580*/  IMAD R10, R6.reuse, c[0x0][0x1bc], R0 ;  /* 0x00006f00060a7a24 */ /* 0x040fe200078e0200 */
[----:B------:R-:W-:Y:S01]  /*2590*/  @!P3 IADD3 R0, P5, R3, 0x40, RZ ;  /* 0x000000400300b810 */ /* 0x000fe20007fbe0ff */
[----:B------:R-:W-:-:S04]  /*25a0*/  IMAD.WIDE.U32 R4, R6, c[0x0][0x1b8], R8 ;  /* 0x00006e0006047a25 */ /* 0x000fc800078e0008 */
[----:B------:R-:W-:Y:S02]  /*25b0*/  @!P4 IMAD R7, R21, c[0x0][0x1a0], RZ ;  /* 0x000068001507ca24 */ /* 0x000fe400078e02ff */
[----:B------:R-:W-:Y:S02]  /*25c0*/  IMAD.IADD R5, R5, 0x1, R10 ;  /* 0x0000000105057824 */ /* 0x000fe400078e020a */
[C---:B------:R-:W-:Y:S02]  /*25d0*/  @!P4 IMAD R11, R3.reuse, c[0x0][0x1a4], R7 ;  /* 0x00006900030bca24 */ /* 0x040fe400078e0207 */
[----:B------:R-:W-:Y:S01]  /*25e0*/  @!P3 IMAD.X R7, RZ, RZ, R21, P5 ;  /* 0x000000ffff07b224 */ /* 0x000fe200028e0615 */
[----:B------:R-:W-:Y:S01]  /*25f0*/  @!P2 IADD3 R14, P1, R182, R12, RZ ;  /* 0x0000000cb60ea210 */ /* 0x000fe20007f3e0ff */
[----:B------:R-:W-:Y:S01]  /*2600*/  @!P4 IMAD.WIDE.U32 R8, R3, c[0x0][0x1a0], R4 ;  /* 0x000068000308ca25 */ /* 0x000fe200078e0004 */
[----:B------:R-:W-:Y:S03]  /*2610*/  @P0 BAR.SYNC.DEFER_BLOCKING 0x0 ;  /* 0x0000000000000b1d */ /* 0x000fe60000010000 */
[----:B------:R-:W-:Y:S01]  /*2620*/  @!P3 IMAD R7, R7, c[0x0][0x1a0], RZ ;  /* 0x000068000707ba24 */ /* 0x000fe200078e02ff */
[----:B------:R-:W-:Y:S01]  /*2630*/  @!P2 IADD3.X R15, R183, R13, R15, P1, !PT ;  /* 0x0000000db70fa210 */ /* 0x000fe20000ffe40f */
[----:B------:R-:W-:Y:S01]  /*2640*/  @!P4 IMAD.IADD R9, R9, 0x1, R11 ;  /* 0x000000010909c824 */ /* 0x000fe200078e020b */
[----:B------:R-:W-:Y:S01]  /*2650*/  @!P4 LEA R12, P1, R8, c[0x0][0x170], 0x1 ;  /* 0x00005c00080cca11 */ /* 0x000fe200078208ff */
[----:B------:R-:W-:-:S02]  /*2660*/  @!P3 IMAD R11, R0, c[0x0][0x1a4], R7 ;  /* 0x00006900000bba24 */ /* 0x000fc400078e0207 */
[----:B------:R-:W-:Y:S01]  /*2670*/  @!P3 IMAD.WIDE.U32 R4, R0, c[0x0][0x1a0], R4 ;  /* 0x000068000004ba25 */ /* 0x000fe200078e0004 */
[----:B------:R-:W-:-:S04]  /*2680*/  @!P4 LEA.HI.X R13, R8, c[0x0][0x174], R9, 0x1, P1 ;  /* 0x00005d00080dca11 */ /* 0x000fc800008f0c09 */
[----:B------:R-:W-:Y:S02]  /*2690*/  @!P3 IADD3 R5, R5, R11, RZ ;  /* 0x0000000b0505b210 */ /* 0x000fe40007ffe0ff */
[----:B------:R-:W-:Y:S01]  /*26a0*/  PLOP3.LUT P0, PT, PT, PT, UP1, 0x80, 0x0 ;  /* 0x000000000000781c */ /* 0x000fe20003f0f018 */
[----:B------:R-:W-:Y:S02]  /*26b0*/  IMAD R7, R20, c[0x0][0x1b0], RZ ;  /* 0x00006c0014077a24 */ /* 0x000fe400078e02ff */
[----:B------:R-:W-:-:S04]  /*26c0*/  IMAD.WIDE.U32 R8, R6, c[0x0][0x1b0], R16 ;  /* 0x00006c0006087a25 */ /* 0x000fc800078e0010 */
[----:B------:R-:W-:Y:S02]  /*26d0*/  IMAD R7, R6, c[0x0][0x1b4], R7 ;  /* 0x00006d0006077a24 */ /* 0x000fe400078e0207 */
[----:B------:R-:W-:Y:S01]  /*26e0*/  @!P4 IMAD R6, R21, c[0x0][0x198], RZ ;  /* 0x000066001506ca24 */ /* 0x000fe200078e02ff */
[----:B------:R-:W-:Y:S01]  /*26f0*/  UMOV UR9, UR10 ;  /* 0x0000000a00097c82 */ /* 0x000fe20008000000 */
[----:B------:R-:W-:Y:S01]  /*2700*/  IMAD.MOV.U32 R20, RZ, RZ, 0x7f800000 ;  /* 0x7f800000ff147424 */ /* 0x000fe200078e00ff */
[----:B------:R-:W-:Y:S01]  /*2710*/  UMOV UR8, UR11 ;  /* 0x0000000b00087c82 */ /* 0x000fe20008000000 */
[----:B------:R-:W-:Y:S01]  /*2720*/  MOV R17, 0x7f800000 ;  /* 0x7f80000000117802 */ /* 0x000fe20000000f00 */
[----:B------:R-:W-:Y:S01]  /*2730*/  IMAD.MOV.U32 R16, RZ, RZ, 0x7f800000 ;  /* 0x7f800000ff107424 */ /* 0x000fe200078e00ff */
[----:B--2---:R-:W-:-:S04]  /*2740*/  IADD3 R10, R22, 0x8, RZ ;  /* 0x00000008160a7810 */ /* 0x004fc80007ffe0ff */
[----:B------:R-:W-:Y:S02]  /*2750*/  ISETP.GE.AND P6, PT, R10, UR12, PT ;  /* 0x0000000c0a007c0c */ /* 0x000fe4000bfc6270 */
[----:B------:R-:W-:-:S04]  /*2760*/  @!P3 LEA R10, P1, R4, c[0x0][0x170], 0x1 ;  /* 0x00005c00040aba11 */ /* 0x000fc800078208ff */
[----:B------:R-:W-:Y:S02]  /*2770*/  @!P3 LEA.HI.X R11, R4, c[0x0][0x174], R5, 0x1, P1 ;  /* 0x00005d00040bba11 */ /* 0x000fe400008f0c05 */
[----:B---3--:R-:W-:Y:S02]  /*2780*/  IADD3 R4, R23, 0x1000, RZ ;  /* 0x0000100017047810 */ /* 0x008fe40007ffe0ff */
[----:B------:R-:W-:Y:S01]  /*2790*/  ISETP.GE.AND P1, PT, R3, UR12, PT ;  /* 0x0000000c03007c0c */ /* 0x000fe2000bf26270 */
[----:B------:R-:W-:Y:S01]  /*27a0*/  IMAD.SHL.U32 R0, R23, 0x2, RZ ;  /* 0x0000000217007824 */ /* 0x000fe200078e00ff */
[----:B------:R-:W-:Y:S01]  /*27b0*/  SEL R4, R4, R23, !P0 ;  /* 0x0000001704047207 */ /* 0x000fe20004000000 */
[----:B------:R-:W-:-:S03]  /*27c0*/  IMAD.IADD R5, R9, 0x1, R7 ;  /* 0x0000000109057824 */ /* 0x000fc600078e0207 */
[----:B------:R-:W-:Y:S01]  /*27d0*/  @P4 STS [R0+0x8000], RZ ;  /* 0x008000ff00004388 */ /* 0x000fe20000000800 */
[----:B------:R-:W-:Y:S02]  /*27e0*/  IMAD.SHL.U32 R209, R4, 0x2, RZ ;  /* 0x0000000204d17824 */ /* 0x000fe400078e00ff */
[----:B------:R-:W-:Y:S01]  /*27f0*/  @!P4 IMAD.MOV.U32 R4, RZ, RZ, R8 ;  /* 0x000000ffff04c224 */ /* 0x000fe200078e0008 */
[----:B------:R-:W-:Y:S04]  /*2800*/  @P4 STS [R0+0x8004], RZ ;  /* 0x008004ff00004388 */ /* 0x000fe80000000800 */
[----:B------:R-:W-:Y:S01]  /*2810*/  @P4 STS.64 [R0+0x8008], RZ ;  /* 0x008008ff00004388 */ /* 0x000fe20000000a00 */
[----:B------:R-:W-:-:S03]  /*2820*/  @!P4 IMAD R9, R3, c[0x0][0x19c], R6 ;  /* 0x000067000309ca24 */ /* 0x000fc600078e0206 */
[----:B------:R-:W-:Y:S01]  /*2830*/  @!PT LDS RZ, [RZ] ;  /* 0x00000000fffff984 */ /* 0x000fe20000000800 */
[----:B------:R-:W-:Y:S01]  /*2840*/  @!PT LDS RZ, [RZ] ;  /* 0x00000000fffff984 */ /* 0x000fe20000000800 */
[----:B------:R-:W-:Y:S01]  /*2850*/  @!PT LDS RZ, [RZ] ;  /* 0x00000000fffff984 */ /* 0x000fe20000000800 */
[----:B------:R1:W-:Y:S01]  /*2860*/  @!P4 LDGSTS.E.BYPASS.LTC128B.128 [R0+0x8000], [R12.64] ;  /* 0x080000000c00cfae */ /* 0x0003e2000b901d60 */
[----:B------:R-:W-:-:S03]  /*2870*/  @!P4 IMAD.WIDE.U32 R6, R3, c[0x0][0x198], R4 ;  /* 0x000066000306ca25 */ /* 0x000fc600078e0004 */
        /* <DEDUP_REMOVED lines=9> */
[----:B------:R-:W-:-:S03]  /*2910*/  @!P4 IMAD.IADD R9, R7, 0x1, R9 ;  /* 0x000000010709c824 */ /* 0x000fc600078e0209 */
        /* <DEDUP_REMOVED lines=8> */
[----:B------:R3:W-:Y:S01]  /*29a0*/  @!P2 LDGSTS.E.BYPASS.LTC128B.128 [R0+0x5000], [R14.64] ;  /* 0x050000000e00afae */ /* 0x0007e2000b901d60 */
[----:B--2---:R-:W-:-:S03]  /*29b0*/  @!P4 LEA R10, P5, R6, c[0x0][0x168], 0x1 ;  /* 0x00005a00060aca11 */ /* 0x004fc600078a08ff */
        /* <DEDUP_REMOVED lines=10> */
[----:B------:R-:W-:Y:S01]  /*2a60*/  @!P3 IADD3.X R6, RZ, R21, RZ, P1, !PT ;  /* 0x00000015ff06b210 */ /* 0x000fe20000ffe4ff */
[----:B------:R-:W-:-:S04]  /*2a70*/  @!P3 IMAD.MOV.U32 R9, RZ, RZ, R5 ;  /* 0x000000ffff09b224 */ /* 0x000fc800078e0005 */
[----:B------:R-:W-:Y:S01]  /*2a80*/  @!P3 IMAD R6, R6, c[0x0][0x198], RZ ;  /* 0x000066000606ba24 */ /* 0x000fe200078e02ff */
[----:B------:R-:W-:Y:S01]  /*2a90*/  IADD3 R3, R22, 0x48, RZ ;  /* 0x0000004816037810 */ /* 0x000fe20007ffe0ff */
[----:B------:R-:W-:Y:S02]  /*2aa0*/  @P2 STS [R209+0x1000], RZ ;  /* 0x001000ffd1002388 */ /* 0x000fe40000000800 */
[C---:B------:R-:W-:Y:S02]  /*2ab0*/  @!P3 IMAD R6, R4.reuse, c[0x0][0x19c], R6 ;  /* 0x000067000406ba24 */ /* 0x040fe400078e0206 */
[----:B------:R-:W-:Y:S01]  /*2ac0*/  @!P3 IMAD.WIDE.U32 R4, R4, c[0x0][0x198], R8 ;  /* 0x000066000404ba25 */ /* 0x000fe200078e0008 */
[----:B------:R-:W-:Y:S04]  /*2ad0*/  @P2 STS [R209+0x1004], RZ ;  /* 0x001004ffd1002388 */ /* 0x000fe80000000800 */
[----:B------:R-:W-:Y:S01]  /*2ae0*/  @P2 STS [R209+0x1008], RZ ;  /* 0x001008ffd1002388 */ /* 0x000fe20000000800 */
[----:B------:R-:W-:-:S03]  /*2af0*/  @!P3 IMAD.IADD R5, R5, 0x1, R6 ;  /* 0x000000010505b824 */ /* 0x000fc600078e0206 */
[----:B------:R-:W-:Y:S01]  /*2b00*/  @P2 STS [R209+0x100c], RZ ;  /* 0x00100cffd1002388 */ /* 0x000fe20000000800 */
[----:B------:R-:W-:-:S03]  /*2b10*/  ISETP.GE.AND P1, PT, R3, UR12, PT ;  /* 0x0000000c03007c0c */ /* 0x000fc6000bf26270 */
        /* <DEDUP_REMOVED lines=11> */
[----:B------:R-:W-:-:S02]  /*2bd0*/  @!P3 LEA R6, P4, R4, c[0x0][0x168], 0x1 ;  /* 0x00005a000406ba11 */ /* 0x000fc400078808ff */
[----:B-1----:R-:W-:Y:S02]  /*2be0*/  IADD3 R12, R22, 0x40, RZ ;  /* 0x00000040160c7810 */ /* 0x002fe40007ffe0ff */
[----:B------:R-:W-:Y:S01]  /*2bf0*/  @!P3 LEA.HI.X R7, R4, c[0x0][0x16c], R5, 0x1, P4 ;  /* 0x00005b000407ba11 */ /* 0x000fe200020f0c05 */
[C---:B------:R-:W-:Y:S01]  /*2c00*/  IMAD.SHL.U32 R4, R22.reuse, 0x4, RZ ;  /* 0x0000000416047824 */ /* 0x040fe200078e00ff */
[----:B------:R-:W-:Y:S02]  /*2c10*/  ISETP.GE.AND P2, PT, R22, UR12, PT ;  /* 0x0000000c16007c0c */ /* 0x000fe4000bf46270 */
[----:B------:R-:W-:Y:S02]  /*2c20*/  SHF.R.S32.HI R8, RZ, 0x1f, R22 ;  /* 0x0000001fff087819 */ /* 0x000fe40000011416 */
[----:B------:R-:W-:Y:S01]  /*2c30*/  ISETP.GE.AND P5, PT, R12, UR12, PT ;  /* 0x0000000c0c007c0c */ /* 0x000fe2000bfa6270 */
[----:B------:R3:W-:Y:S01]  /*2c40*/  @P3 STS.128 [R0+0x7000], RZ ;  /* 0x007000ff00003388 */ /* 0x0007e20000000c00 */
[----:B------:R-:W-:-:S02]  /*2c50*/  IADD3 R4, P4, R4, UR9, RZ ;  /* 0x0000000904047c10 */ /* 0x000fc4000ff9e0ff */
[----:B------:R-:W-:Y:S01]  /*2c60*/  SHF.L.U64.HI R5, R22, 0x2, R8 ;  /* 0x0000000216057819 */ /* 0x000fe20000010208 */
[----:B------:R-:W-:Y:S01]  /*2c70*/  @!PT LDS RZ, [RZ] ;  /* 0x00000000fffff984 */ /* 0x000fe20000000800 */
[----:B------:R-:W-:Y:S01]  /*2c80*/  @!PT LDS RZ, [RZ] ;  /* 0x00000000fffff984 */ /* 0x000fe20000000800 */
[----:B------:R-:W-:Y:S01]  /*2c90*/  @!PT LDS RZ, [RZ] ;  /* 0x00000000fffff984 */ /* 0x000fe20000000800 */
[----:B------:R3:W-:Y:S01]  /*2ca0*/  @!P3 LDGSTS.E.BYPASS.LTC128B.128 [R0+0x7000], [R6.64] ;  /* 0x070000000600bfae */ /* 0x0007e2000b901d60 */
[----:B------:R-:W-:Y:S02]  /*2cb0*/  IMAD.MOV.U32 R13, RZ, RZ, 0x7f800000 ;  /* 0x7f800000ff0d7424 */ /* 0x000fe400078e00ff */
[----:B------:R-:W-:Y:S01]  /*2cc0*/  IADD3.X R5, R5, UR8, RZ, P4, !PT ;  /* 0x0000000805057c10 */ /* 0x000fe2000a7fe4ff */
[----:B------:R-:W0:Y:S04]  /*2cd0*/  LDGDEPBAR ;  /* 0x00000000000079af */ /* 0x000e280000000000 */
[----:B------:R1:W4:Y:S04]  /*2ce0*/  @!P2 LDG.E R20, [R4.64] ;  /* 0x000000200414a981 */ /* 0x000328000c1e1900 */
[----:B------:R1:W5:Y:S04]  /*2cf0*/  @!P6 LDG.E R17, [R4.64+0x20] ;  /* 0x000020200411e981 */ /* 0x000368000c1e1900 */
[----:B------:R1:W2:Y:S01]  /*2d00*/  @!P5 LDG.E R16, [R4.64+0x100] ;  /* 0x000100200410d981 */ /* 0x0002a2000c1e1900 */
[----:B---3--:R-:W-:Y:S01]  /*2d10*/  SHF.R.S32.HI R0, RZ, 0x1f, R3 ;  /* 0x0000001fff007819 */ /* 0x008fe20000011403 */
[----:B------:R-:W-:-:S04]  /*2d20*/  DEPBAR.LE SB0, 0x1 ;  /* 0x000080400000791a */ /* 0x000fc80000000000 */
[----:B------:R-:W-:-:S04]  /*2d30*/  @!P1 LEA R6, P3, R3, UR9, 0x2 ;  /* 0x0000000903069c11 */ /* 0x000fc8000f8610ff */
[----:B------:R-:W-:-:S05]  /*2d40*/  @!P1 LEA.HI.X R7, R3, UR8, R0, 0x2, P3 ;  /* 0x0000000803079c11 */ /* 0x000fca00098f1400 */
[----:B------:R-:W3:Y:S04]  /*2d50*/  @!P1 LDG.E R13, [R6.64] ;  /* 0x00000020060d9981 */ /* 0x000ee8000c1e1900 */
[----:B------:R-:W-:Y:S01]  /*2d60*/  BAR.SYNC.DEFER_BLOCKING 0x0 ;  /* 0x0000000000007b1d */ /* 0x000fe20000010000 */
[----:B------:R-:W-:-:S04]  /*2d70*/  IADD3 R0, R162, 0x1000, RZ ;  /* 0x00001000a2007810 */ /* 0x000fc80007ffe0ff */
[----:B------:R-:W-:-:S05]  /*2d80*/  SEL R0, R0, R162, !P0 ;  /* 0x000000a200007207 */ /* 0x000fca0004000000 */
[----:B------:R-:W-:Y:S01]  /*2d90*/  IMAD.SHL.U32 R148, R0, 0x2, RZ ;  /* 0x0000000200947824 */ /* 0x000fe200078e00ff */
[C---:B------:R-:W-:Y:S01]  /*2da0*/  IADD3 R0, R22.reuse, -0x80, RZ ;  /* 0xffffff8016007810 */ /* 0x040fe20007ffe0ff */
[C---:B-1----:R-:W-:Y:S01]  /*2db0*/  IMAD.SHL.U32 R4, R22.reuse, 0x4, RZ ;  /* 0x0000000416047824 */ /* 0x042fe200078e00ff */
[----:B------:R-:W-:Y:S01]  /*2dc0*/  SHF.L.U64.HI R5, R22, 0x2, R8 ;  /* 0x0000000216057819 */ /* 0x000fe20000010208 */
[----:B------:R1:W1:Y:S04]  /*2dd0*/  LDSM.16.M88.4 R116, [R150+0x8000] ;  /* 0x008000009674783b */ /* 0x0002680000000200 */
[----:B------:R1:W1:Y:S04]  /*2de0*/  LDSM.16.M88.4 R120, [R150+0x8400] ;  /* 0x008400009678783b */ /* 0x0002680000000200 */
[----:B------:R1:W1:Y:S04]  /*2df0*/  LDSM.16.M88.4 R124, [R150+0x8800] ;  /* 0x00880000967c783b */ /* 0x0002680000000200 */
[----:B------:R1:W1:Y:S04]  /*2e00*/  LDSM.16.M88.4 R128, [R150+0x8c00] ;  /* 0x008c00009680783b */ /* 0x0002680000000200 */
[----:B------:R1:W1:Y:S04]  /*2e10*/  LDSM.16.M88.4 R132, [R149+0x8000] ;  /* 0x008000009584783b */ /* 0x0002680000000200 */
[----:B------:R1:W1:Y:S04]  /*2e20*/  LDSM.16.M88.4 R136, [R149+0x8400] ;  /* 0x008400009588783b */ /* 0x0002680000000200 */
[----:B------:R1:W1:Y:S04]  /*2e30*/  LDSM.16.M88.4 R140, [R149+0x8800] ;  /* 0x00880000958c783b */ /* 0x0002680000000200 */
[----:B------:R1:W1:Y:S01]  /*2e40*/  LDSM.16.M88.4 R144, [R149+0x8c00] ;  /* 0x008c00009590783b */ /* 0x0002620000000200 */
[----:B------:R-:W-:Y:S01]  /*2e50*/  IMAD.SHL.U32 R0, R0, 0x4, RZ ;  /* 0x0000000400007824 */ /* 0x000fe200078e00ff */
[----:B------:R-:W-:-:S02]  /*2e60*/  IADD3 R3, R156, 0x1000, RZ ;  /* 0x000010009c037810 */ /* 0x000fc40007ffe0ff */
[----:B------:R-:W-:Y:S02]  /*2e70*/  SHF.L.U32 R154, R162, 0x1, RZ ;  /* 0x00000001a29a7819 */ /* 0x000fe400000006ff */
[----:B------:R-:W-:Y:S01]  /*2e80*/  SEL R3, R3, R156, !P0 ;  /* 0x0000009c03037207 */ /* 0x000fe20004000000 */
        /* <DEDUP_REMOVED lines=16> */
[----:B------:R-:W-:-:S02]  /*2f90*/  IMAD.SHL.U32 R3, R3, 0x2, RZ ;  /* 0x0000000203037824 */ /* 0x000fc400078e00ff */
[----:B------:R-:W-:Y:S01]  /*2fa0*/  IMAD.IADD R155, R154, 0x1, R157 ;  /* 0x000000019a9b7824 */ /* 0x000fe200078e029d */
[----:B------:R-:W-:Y:S02]  /*2fb0*/  UMOV UR11, UR34 ;  /* 0x00000022000b7c82 */ /* 0x000fe40008000000 */
[----:B------:R-:W-:Y:S01]  /*2fc0*/  UMOV UR10, UR35 ;  /* 0x00000023000a7c82 */ /* 0x000fe20008000000 */
[----:B----4-:R4:W-:Y:S04]  /*2fd0*/  STL [R1+0x8], R20 ;  /* 0x0000081401007387 */ /* 0x0109e80000100800 */
[----:B-----5:R4:W-:Y:S04]  /*2fe0*/  STL [R1+0xc], R17 ;  /* 0x00000c1101007387 */ /* 0x0209e80000100800 */
[----:B--2---:R4:W-:Y:S04]  /*2ff0*/  STL [R1], R16 ;  /* 0x0000001001007387 */ /* 0x0049e80000100800 */
[----:B---3--:R4:W-:Y:S04]  /*3000*/  STL [R1+0x4], R13 ;  /* 0x0000040d01007387 */ /* 0x0089e80000100800 */
[----:B------:R4:W-:Y:S04]  /*3010*/  STL [R1+0x18], R5 ;  /* 0x0000180501007387 */ /* 0x0009e80000100800 */
[----:B------:R4:W-:Y:S04]  /*3020*/  STL [R1+0x14], R4 ;  /* 0x0000140401007387 */ /* 0x0009e80000100800 */
[----:B-1----:R4:W-:Y:S02]  /*3030*/  STL [R1+0x10], R0 ;  /* 0x0000100001007387 */ /* 0x0029e40000100800 */
.L_x_305:
[----:B----4-:R-:W2:Y:S01]  /*3040*/  LDL R0, [R1+0x20] ;  /* 0x0000200001007983 */ /* 0x010ea20000100800 */
[----:B------:R-:W-:Y:S01]  /*3050*/  IADD3 R112, R157, R148, RZ ;  /* 0x000000949d707210 */ /* 0x000fe20007ffe0ff */
[----:B------:R-:W-:Y:S01]  /*3060*/  UISETP.GE.AND UP5, UPT, UR5, 0x1, UPT ;  /* 0x000000010500788c */ /* 0x000fe2000bfa6270 */
[----:B------:R-:W-:Y:S01]  /*3070*/  PLOP3.LUT P1, PT, PT, PT, UP0, 0x80, 0x0 ;  /* 0x000000000000781c */ /* 0x000fe20003f2f008 */
[----:B------:R-:W3:Y:S01]  /*3080*/  LDL R163, [R1+0xc] ;  /* 0x00000c0001a37983 */ /* 0x000ee20000100800 */
[----:B------:R-:W-:Y:S02]  /*3090*/  PLOP3.LUT P3, PT, PT, PT, UP0, 0x80, 0x0 ;  /* 0x000000000000781c */ /* 0x000fe40003f6f008 */
[----:B------:R-:W-:Y:S01]  /*30a0*/  PLOP3.LUT P0, PT, PT, PT, UP0, 0x80, 0x0 ;  /* 0x000000000000781c */ /* 0x000fe20003f0f008 */
[----:B------:R-:W4:Y:S01]  /*30b0*/  LDL R164, [R1+0x8] ;  /* 0x0000080001a47983 */ /* 0x000f220000100800 */
[----:B------:R-:W-:Y:S02]  /*30c0*/  PLOP3.LUT P4, PT, PT, PT, UP0, 0x80, 0x0 ;  /* 0x000000000000781c */ /* 0x000fe40003f8f008 */
[----:B------:R-:W-:Y:S01]  /*30d0*/  PLOP3.LUT P6, PT, PT, PT, UP0, 0x80, 0x0 ;  /* 0x000000000000781c */ /* 0x000fe20003fcf008 */
[----:B------:R-:W-:Y:S01]  /*30e0*/  STL [R1+0x110], R185 ;  /* 0x000110b901007387 */ /* 0x000fe20000100800 */
[----:B------:R-:W-:Y:S03]  /*30f0*/  PLOP3.LUT P5, PT, PT, PT, UP0, 0x80, 0x0 ;  /* 0x000000000000781c */ /* 0x000fe60003faf008 */
[----:B------:R-:W-:Y:S04]  /*3100*/  STL [R1+0x10c], R184 ;  /* 0x00010cb801007387 */ /* 0x000fe80000100800 */
        /* <DEDUP_REMOVED lines=29> */
[----:B------:R-:W0:Y:S08]  /*32e0*/  LDGDEPBAR ;  /* 0x00000000000079af */ /* 0x000e300000000000 */
        /* <DEDUP_REMOVED lines=14> */
[----:B------:R1:W-:Y:S04]  /*33d0*/  STL [R1+0x5c], R3 ;  /* 0x00005c0301007387 */ /* 0x0003e80000100800 */
[----:B------:R1:W-:Y:S04]  /*33e0*/  STL [R1+0x58], R2 ;  /* 0x0000580201007387 */ /* 0x0003e80000100800 */
[----:B-1----:R-:W3:Y:S04]  /*33f0*/  LDL R3, [R1] ;  /* 0x0000000001037983 */ /* 0x002ee80000100800 */
[----:B------:R-:W3:Y:S01]  /*3400*/  LDL R2, [R1+0x4] ;  /* 0x0000040001027983 */ /* 0x000ee20000100800 */
[----:B------:R-:W-:Y:S04]  /*3410*/  DEPBAR.LE SB0, 0x0 ;  /* 0x000080000000791a */ /* 0x000fe80000000000 */
[----:B------:R-:W-:Y:S08]  /*3420*/  BAR.SYNC.DEFER_BLOCKING 0x0 ;  /* 0x0000000000007b1d */ /* 0x000ff00000010000 */
[----:B------:R-:W-:Y:S08]  /*3430*/  LDSM.16.M88.4 R64, [R148] ;  /* 0x000000009440783b */ /* 0x000ff00000000200 */
[----:B------:R-:W1:Y:S08]  /*3440*/  LDSM.16.M88.4 R16, [R150+0x6000] ;  /* 0x006000009610783b */ /* 0x000e700000000200 */
[----:B------:R-:W2:Y:S08]  /*3450*/  LDSM.16.M88.4 R60, [R148+0x1000] ;  /* 0x00100000943c783b */ /* 0x000eb00000000200 */
[----:B------:R-:W2:Y:S08]  /*3460*/  LDSM.16.M88.4 R32, [R150+0x6400] ;  /* 0x006400009620783b */ /* 0x000eb00000000200 */
[----:B------:R-:W2:Y:S08]  /*3470*/  LDSM.16.M88.4 R48, [R150+0x6800] ;  /* 0x006800009630783b */ /* 0x000eb00000000200 */
[----:B------:R-:W2:Y:S01]  /*3480*/  LDSM.16.M88.4 R100, [R150+0x6c00] ;  /* 0x006c00009664783b */ /* 0x000ea20000000200 */
[-C--:B-1----:R-:W-:Y:S07]  /*3490*/  HMMA.16816.F32 R4, R64, R16.reuse, RZ ;  /* 0x000000104004723c */ /* 0x082fee00000018ff */
[----:B------:R-:W-:Y:S01]  /*34a0*/  LDSM.16.M88.4 R104, [R112] ;  /* 0x000000007068783b */ /* 0x000fe20000000200 */
[----:B----4-:R-:W-:Y:S01]  /*34b0*/  FSETP.NEU.FTZ.AND P2, PT, R164, -INF , PT ;  /* 0xff800000a400780b */ /* 0x010fe20003f5d000 */
[C---:B--2---:R-:W-:Y:S06]  /*34c0*/  HMMA.16816.F32 R8, R60.reuse, R16, RZ ;  /* 0x000000103c08723c */ /* 0x044fec00000018ff */
[----:B------:R-:W1:Y:S02]  /*34d0*/  LDSM.16.M88.4 R108, [R149+0x6000] ;  /* 0x00600000956c783b */ /* 0x000e640000000200 */
[-C--:B------:R-:W-:Y:S06]  /*34e0*/  HMMA.16816.F32 R12, R60, R18.reuse, RZ ;  /* 0x000000123c0c723c */ /* 0x080fec00000018ff */
[----:B------:R-:W2:Y:S02]  /*34f0*/  LDSM.16.M88.4 R112, [R112+0x1000] ;  /* 0x001000007070783b */ /* 0x000ea40000000200 */
        /* <DEDUP_REMOVED lines=13> */
[-C--:B-1----:R-:W-:Y:S08]  /*35d0*/  HMMA.16816.F32 R4, R104, R108.reuse, R4 ;  /* 0x0000006c6804723c */ /* 0x082ff00000001804 */
[C---:B--2---:R-:W-:Y:S01]  /*35e0*/  HMMA.16816.F32 R8, R112.reuse, R108, R8 ;  /* 0x0000006c7008723c */ /* 0x044fe20000001808 */
[----:B------:R-:W2:Y:S07]  /*35f0*/  LDL R108, [R1+0x14] ;  /* 0x00001400016c7983 */ /* 0x000eae0000100800 */
[-C--:B------:R-:W-:Y:S08]  /*3600*/  HMMA.16816.F32 R12, R112, R110.reuse, R12 ;  /* 0x0000006e700c723c */ /* 0x080ff0000000180c */
[----:B------:R-:W-:Y:S01]  /*3610*/  FMUL.FTZ R4, R4, c[0x0][0x2ec] ;  /* 0x0000bb0004047a20 */ /* 0x000fe20000410000 */
[C---:B------:R-:W-:Y:S03]  /*3620*/  HMMA.16816.F32 R16, R104.reuse, R110, R16 ;  /* 0x0000006e6810723c */ /* 0x040fe60000001810 */
[----:B------:R-:W1:Y:S01]  /*3630*/  MUFU.TANH R173, R4 ;  /* 0x0000000400ad7308 */ /* 0x000e620000002400 */
[----:B------:R-:W-:Y:S02]  /*3640*/  FMUL.FTZ R5, R5, c[0x0][0x2ec] ;  /* 0x0000bb0005057a20 */ /* 0x000fe40000410000 */
[----:B------:R-:W-:Y:S02]  /*3650*/  FMUL.FTZ R6, R6, c[0x0][0x2ec] ;  /* 0x0000bb0006067a20 */ /* 0x000fe40000410000 */
[----:B------:R-:W-:Y:S04]  /*3660*/  FMUL.FTZ R7, R7, c[0x0][0x2ec] ;  /* 0x0000bb0007077a20 */ /* 0x000fe80000410000 */
[----:B------:R-:W-:Y:S01]  /*3670*/  FMUL.FTZ R11, R11, c[0x0][0x2ec] ;  /* 0x0000bb000b0b7a20 */ /* 0x000fe20000410000 */
[----:B------:R-:W4:Y:S01]  /*3680*/  MUFU.TANH R172, R5 ;  /* 0x0000000500ac7308 */ /* 0x000f220000002400 */
[----:B------:R-:W-:Y:S02]  /*3690*/  FMUL.FTZ R8, R8, c[0x0][0x2ec] ;  /* 0x0000bb0008087a20 */ /* 0x000fe40000410000 */
[----:B------:R-:W-:Y:S02]  /*36a0*/  FMUL.FTZ R10, R10, c[0x0][0x2ec] ;  /* 0x0000bb000a0a7a20 */ /* 0x000fe40000410000 */
[----:B------:R-:W-:Y:S02]  /*36b0*/  FMUL.FTZ R9, R9, c[0x0][0x2ec] ;  /* 0x0000bb0009097a20 */ /* 0x000fe40000410000 */
[----:B------:R-:W-:Y:S02]  /*36c0*/  FMUL.FTZ R14, R14, c[0x0][0x2ec] ;  /* 0x0000bb000e0e7a20 */ /* 0x000fe40000410000 */
[----:B------:R-:W-:Y:S01]  /*36d0*/  FMUL.FTZ R12, R12, c[0x0][0x2ec] ;  /* 0x0000bb000c0c7a20 */ /* 0x000fe20000410000 */
[----:B------:R1:W-:Y:S01]  /*36e0*/  MUFU.TANH R85, R11 ;  /* 0x0000000b00557308 */ /* 0x0003e20000002400 */
[----:B------:R-:W-:Y:S02]  /*36f0*/  FMUL.FTZ R15, R15, c[0x0][0x2ec] ;  /* 0x0000bb000f0f7a20 */ /* 0x000fe40000410000 */
[----:B------:R-:W-:Y:S02]  /*3700*/  FMUL.FTZ R13, R13, c[0x0][0x2ec] ;  /* 0x0000bb000d0d7a20 */ /* 0x000fe40000410000 */
[----:B------:R-:W-:Y:S02]  /*3710*/  FMUL.FTZ R16, R16, c[0x0][0x2ec] ;  /* 0x0000bb0010107a20 */ /* 0x000fe40000410000 */
[----:B------:R-:W-:Y:S02]  /*3720*/  FMUL.FTZ R17, R17, c[0x0][0x2ec] ;  /* 0x0000bb0011117a20 */ /* 0x000fe40000410000 */
[----:B------:R-:W-:Y:S01]  /*3730*/  FMUL.FTZ R19, R19, c[0x0][0x2ec] ;  /* 0x0000bb0013137a20 */ /* 0x000fe20000410000 */
[----:B------:R-:W3:Y:S01]  /*3740*/  MUFU.TANH R244, R6 ;  /* 0x0000000600f47308 */ /* 0x000ee20000002400 */
[----:B------:R-:W-:Y:S09]  /*3750*/  FMUL.FTZ R18, R18, c[0x0][0x2ec] ;  /* 0x0000bb0012127a20 */ /* 0x000ff20000410000 */
[----:B------:R4:W-:Y:S01]  /*3760*/  MUFU.TANH R86, R10 ;  /* 0x0000000a00567308 */ /* 0x0009e20000002400 */
[----:B-1----:R-:W-:Y:S04]  /*3770*/  MOV R11, UR30 ;  /* 0x0000001e000b7c02 */ /* 0x002fe80008000f00 */
[----:B------:R-:W-:Y:S05]  /*3780*/  @P1 LEA R11, R11, R0, 0x7 ;  /* 0x000000000b0b1211 */ /* 0x000fea00078e38ff */
[----:B------:R1:W1:Y:S01]  /*3790*/  MUFU.TANH R243, R7 ;  /* 0x0000000700f37308 */ /* 0x0002620000002400 */
[----:B------:R-:W-:Y:S02]  /*37a0*/  PLOP3.LUT P1, PT, PT, PT, UP0, 0x80, 0x0 ;  /* 0x000000000000781c */ /* 0x000fe40003f2f008 */
[C---:B------:R-:W-:Y:S02]  /*37b0*/  @P3 ISETP.GE.AND P3, PT, R11.reuse, UR4, PT ;  /* 0x000000040b003c0c */ /* 0x040fe4000bf66270 */
[----:B------:R-:W-:Y:S02]  /*37c0*/  @P0 IADD3 R0, R11, 0x1, RZ ;  /* 0x000000010b000810 */ /* 0x000fe40007ffe0ff */
[----:B------:R-:W-:Y:S02]  /*37d0*/  PLOP3.LUT P0, PT, PT, PT, UP0, 0x80, 0x0 ;  /* 0x000000000000781c */ /* 0x000fe40003f0f008 */
[----:B------:R-:W-:Y:S01]  /*37e0*/  @P4 ISETP.GE.AND P4, PT, R0, UR4, PT ;  /* 0x0000000400004c0c */ /* 0x000fe2000bf86270 */
[----:B------:R-:W-:Y:S01]  /*37f0*/  MUFU.TANH R84, R14 ;  /* 0x0000000e00547308 */ /* 0x000fe20000002400 */
[----:B------:R-:W-:Y:S01]  /*3800*/  MOV R0, R173 ;  /* 0x000000ad00007202 */ /* 0x000fe20000000f00 */
[----:B----4-:R-:W-:Y:S04]  /*3810*/  FMUL.FTZ R10, R164, 1.4426950216293334961 ;  /* 0x3fb8aa3ba40a7820 */ /* 0x010fe80000410000 */
[----:B------:R-:W-:Y:S02]  /*3820*/  @P1 FSEL R0, R173, -INF , !P3 ;  /* 0xff800000ad001808 */ /* 0x000fe40005800000 */
[----:B------:R-:W-:Y:S02]  /*3830*/  PLOP3.LUT P1, PT, PT, PT, UP0, 0x80, 0x0 ;  /* 0x000000000000781c */ /* 0x000fe40003f2f008 */
[----:B------:R4:W4:Y:S01]  /*3840*/  MUFU.TANH R152, R8 ;  /* 0x0000000800987308 */ /* 0x0009220000002400 */
[----:B------:R-:W-:Y:S02]  /*3850*/  FSEL R10, R10, RZ, P2 ;  /* 0x000000ff0a0a7208 */ /* 0x000fe40001000000 */
[C---:B---3--:R-:W-:Y:S01]  /*3860*/  FSETP.NEU.FTZ.AND P2, PT, R163.reuse, -INF , PT ;  /* 0xff800000a300780b */ /* 0x048fe20003f5d000 */
[----:B-1----:R-:W1:Y:S06]  /*3870*/  LDSM.16.M88.4 R4, [R149+0x6400] ;  /* 0x006400009504783b */ /* 0x002e6c0000000200 */
[----:B------:R-:W-:Y:S10]  /*3880*/  MUFU.TANH R83, R15 ;  /* 0x0000000f00537308 */ /* 0x000ff40000002400 */
[----:B------:R3:W1:Y:S01]  /*3890*/  MUFU.TANH R151, R9 ;  /* 0x0000000900977308 */ /* 0x0006620000002400 */
[--C-:B----4-:R-:W-:Y:S01]  /*38a0*/  FFMA.FTZ R8, R0, c[0x0][0x23c], -R10.reuse ;  /* 0x00008f0000087a23 */ /* 0x110fe2000001080a */
[----:B------:R-:W-:Y:S02]  /*38b0*/  MOV R0, R172 ;  /* 0x000000ac00007202 */ /* 0x000fe40000000f00 */
[----:B------:R-:W-:Y:S02]  /*38c0*/  @P0 FSEL R0, R172, -INF , !P4 ;  /* 0xff800000ac000808 */ /* 0x000fe40006000000 */
[----:B------:R-:W-:Y:S04]  /*38d0*/  PLOP3.LUT P0, PT, PT, PT, UP0, 0x80, 0x0 ;  /* 0x000000000000781c */ /* 0x000fe80003f0f008 */
[----:B------:R-:W4:Y:S10]  /*38e0*/  MUFU.TANH R171, R16 ;  /* 0x0000001000ab7308 */ /* 0x000f340000002400 */
[----:B------:R4:W-:Y:S01]  /*38f0*/  MUFU.EX2 R185, R8 ;  /* 0x0000000800b97308 */ /* 0x0009e20000000800 */
[-C--:B-1----:R-:W-:Y:S01]  /*3900*/  HMMA.16816.F32 R20, R104, R4.reuse, R20 ;  /* 0x000000046814723c */ /* 0x082fe20000001814 */
[----:B---3--:R-:W-:Y:S08]  /*3910*/  FMUL.FTZ R9, R163, 1.4426950216293334961 ;  /* 0x3fb8aa3ba3097820 */ /* 0x008ff00000410000 */
[----:B------:R-:W-:Y:S03]  /*3920*/  MUFU.TANH R170, R17 ;  /* 0x0000001100aa7308 */ /* 0x000fe60000002400 */
[----:B------:R-:W-:Y:S01]  /*3930*/  FSEL R9, R9, RZ, P2 ;  /* 0x000000ff09097208 */ /* 0x000fe20001000000 */
[C---:B------:R-:W-:Y:S01]  /*3940*/  HMMA.16816.F32 R24, R112.reuse, R4, R24 ;  /* 0x000000047018723c */ /* 0x040fe20000001818 */
[C---:B------:R-:W-:Y:S06]  /*3950*/  FSETP.NEU.FTZ.AND P2, PT, R3.reuse, -INF , PT ;  /* 0xff8000000300780b */ /* 0x040fec0003f5d000 */
[----:B------:R-:W-:Y:S01]  /*3960*/  FFMA.FTZ R4, R0, c[0x0][0x23c], -R10 ;  /* 0x00008f0000047a23 */ /* 0x000fe2000001080a */
[----:B------:R-:W1:Y:S01]  /*3970*/  MUFU.TANH R99, R12 ;  /* 0x0000000c00637308 */ /* 0x000e620000002400 */
[-C--:B------:R-:W-:Y:S03]  /*3980*/  HMMA.16816.F32 R28, R112, R6.reuse, R28 ;  /* 0x00000006701c723c */ /* 0x080fe6000000181c */
[----:B----4-:R-:W-:Y:S01]  /*3990*/  FMUL.FTZ R8, R3, 1.4426950216293334961 ;  /* 0x3fb8aa3b03087820 */ /* 0x010fe20000410000 */
[----:B------:R-:W-:Y:S01]  /*39a0*/  MOV R0, R244 ;  /* 0x000000f400007202 */ /* 0x000fe20000000f00 */
[----:B------:R-:W-:Y:S01]  /*39b0*/  FMUL.FTZ R5, R2, 1.4426950216293334961 ;  /* 0x3fb8aa3b02057820 */ /* 0x000fe20000410000 */
[----:B------:R-:W-:Y:S01]  /*39c0*/  @P1 FSEL R0, R244, -INF , !P3 ;  /* 0xff800000f4001808 */ /* 0x000fe20005800000 */
[----:B------:R-:W-:Y:S01]  /*39d0*/  FMUL.FTZ R20, R20, c[0x0][0x2ec] ;  /* 0x0000bb0014147a20 */ /* 0x000fe20000410000 */
[C---:B------:R-:W-:Y:S01]  /*39e0*/  HMMA.16816.F32 R32, R104.reuse, R6, R32 ;  /* 0x000000066820723c */ /* 0x040fe20000001820 */
[----:B------:R-:W-:Y:S01]  /*39f0*/  MUFU.TANH R238, R19 ;  /* 0x0000001300ee7308 */ /* 0x000fe20000002400 */
[----:B------:R-:W-:Y:S02]  /*3a00*/  PLOP3.LUT P1, PT, PT, PT, UP0, 0x80, 0x0 ;  /* 0x000000000000781c */ /* 0x000fe40003f2f008 */
[----:B------:R-:W-:Y:S01]  /*3a10*/  FSEL R8, R8, RZ, P2 ;  /* 0x000000ff08087208 */ /* 0x000fe20001000000 */
[----:B------:R-:W-:Y:S01]  /*3a20*/  FMUL.FTZ R21, R21, c[0x0][0x2ec] ;  /* 0x0000bb0015157a20 */ /* 0x000fe20000410000 */
[----:B------:R-:W-:Y:S01]  /*3a30*/  FSETP.NEU.FTZ.AND P2, PT, R2, -INF , PT ;  /* 0xff8000000200780b */ /* 0x000fe20003f5d000 */
[----:B------:R-:W-:Y:S02]  /*3a40*/  FMUL.FTZ R24, R24, c[0x0][0x2ec] ;  /* 0x0000bb0018187a20 */ /* 0x000fe40000410000 */
[----:B------:R-:W-:Y:S02]  /*3a50*/  FMUL.FTZ R25, R25, c[0x0][0x2ec] ;  /* 0x0000bb0019197a20 */ /* 0x000fe40000410000 */
[----:B------:R3:W-:Y:S01]  /*3a60*/  MUFU.EX2 R184, R4 ;  /* 0x0000000400b87308 */ /* 0x0007e20000000800 */
[----:B------:R-:W-:Y:S02]  /*3a70*/  FMUL.FTZ R27, R27, c[0x0][0x2ec] ;  /* 0x0000bb001b1b7a20 */ /* 0x000fe40000410000 */
[----:B------:R-:W-:Y:S02]  /*3a80*/  FMUL.FTZ R26, R26, c[0x0][0x2ec] ;  /* 0x0000bb001a1a7a20 */ /* 0x000fe40000410000 */
[----:B------:R-:W-:Y:S02]  /*3a90*/  FMUL.FTZ R30, R30, c[0x0][0x2ec] ;  /* 0x0000bb001e1e7a20 */ /* 0x000fe40000410000 */
[----:B------:R-:W-:Y:S02]  /*3aa0*/  FMUL.FTZ R31, R31, c[0x0][0x2ec] ;  /* 0x0000bb001f1f7a20 */ /* 0x000fe40000410000 */
[----:B------:R-:W-:Y:S01]  /*3ab0*/  FMUL.FTZ R28, R28, c[0x0][0x2ec] ;  /* 0x0000bb001c1c7a20 */ /* 0x000fe20000410000 */
[----:B------:R-:W-:Y:S01]  /*3ac0*/  MUFU.TANH R240, R18 ;  /* 0x0000001200f07308 */ /* 0x000fe20000002400 */
[----:B------:R-:W-:Y:S02]  /*3ad0*/  FMUL.FTZ R29, R29, c[0x0][0x2ec] ;  /* 0x0000bb001d1d7a20 */ /* 0x000fe40000410000 */
[----:B------:R-:W-:Y:S02]  /*3ae0*/  FMUL.FTZ R22, R22, c[0x0][0x2ec] ;  /* 0x0000bb0016167a20 */ /* 0x000fe40000410000 */
[----:B------:R-:W-:Y:S02]  /*3af0*/  FMUL.FTZ R23, R23, c[0x0][0x2ec] ;  /* 0x0000bb0017177a20 */ /* 0x000fe40000410000 */
[----:B------:R-:W-:Y:S02]  /*3b00*/  FMUL.FTZ R32, R32, c[0x0][0x2ec] ;  /* 0x0000bb0020207a20 */ /* 0x000fe40000410000 */
[----:B------:R-:W-:Y:S01]  /*3b10*/  FMUL.FTZ R33, R33, c[0x0][0x2ec] ;  /* 0x0000bb0021217a20 */ /* 0x000fe20000410000 */
[----:B------:R-:W4:Y:S01]  /*3b20*/  MUFU.TANH R98, R13 ;  /* 0x0000000d00627308 */ /* 0x000f220000002400 */
[----:B------:R-:W-:Y:S02]  /*3b30*/  FMUL.FTZ R35, R35, c[0x0][0x2ec] ;  /* 0x0000bb0023237a20 */ /* 0x000fe40000410000 */
[----:B------:R-:W-:Y:S02]  /*3b40*/  FMUL.FTZ R34, R34, c[0x0][0x2ec] ;  /* 0x0000bb0022227a20 */ /* 0x000fe40000410000 */
[--C-:B---3--:R-:W-:Y:S01]  /*3b50*/  FFMA.FTZ R4, R0, c[0x0][0x23c], -R9.reuse ;  /* 0x00008f0000047a23 */ /* 0x108fe20000010809 */
[----:B------:R-:W-:Y:S02]  /*3b60*/  MOV R0, R243 ;  /* 0x000000f300007202 */ /* 0x000fe40000000f00 */
[----:B------:R-:W-:Y:S02]  /*3b70*/  @P0 FSEL R0, R243, -INF , !P4 ;  /* 0xff800000f3000808 */ /* 0x000fe40006000000 */
[----:B------:R-:W3:Y:S01]  /*3b80*/  MUFU.TANH R169, R20 ;  /* 0x0000001400a97308 */ /* 0x000ee20000002400 */
[----:B------:R-:W-:Y:S02]  /*3b90*/  PLOP3.LUT P0, PT, PT, PT, UP0, 0x80, 0x0 ;  /* 0x000000000000781c */ /* 0x000fe40003f0f008 */
[--C-:B------:R-:W-:Y:S07]  /*3ba0*/  FFMA.FTZ R0, R0, c[0x0][0x23c], -R9.reuse ;  /* 0x00008f0000007a23 */ /* 0x100fee0000010809 */
[----:B------:R1:W-:Y:S10]  /*3bb0*/  MUFU.EX2 R182, R0 ;  /* 0x0000000000b67308 */ /* 0x0003f40000000800 */
[----:B------:R-:W-:Y:S10]  /*3bc0*/  MUFU.TANH R168, R21 ;  /* 0x0000001500a87308 */ /* 0x000ff40000002400 */
[----:B------:R3:W-:Y:S01]  /*3bd0*/  MUFU.EX2 R183, R4 ;  /* 0x0000000400b77308 */ /* 0x0007e20000000800 */
[----:B-1----:R-:W-:Y:S02]  /*3be0*/  MOV R0, R152 ;  /* 0x0000009800007202 */ /* 0x002fe40000000f00 */
[----:B------:R-:W-:Y:S02]  /*3bf0*/  @P1 FSEL R0, R152, -INF , !P3 ;  /* 0xff80000098001808 */ /* 0x000fe40005800000 */
[----:B------:R-:W-:Y:S05]  /*3c00*/  PLOP3.LUT P1, PT, PT, PT, UP0, 0x80, 0x0 ;  /* 0x000000000000781c */ /* 0x000fea0003f2f008 */
[----:B------:R-:W1:Y:S10]  /*3c10*/  MUFU.TANH R235, R22 ;  /* 0x0000001600eb7308 */ /* 0x000e740000002400 */
[----:B------:R-:W-:Y:S01]  /*3c20*/  MUFU.TANH R234, R23 ;  /* 0x0000001700ea7308 */ /* 0x000fe20000002400 */
[--C-:B---3--:R-:W-:Y:S01]  /*3c30*/  FFMA.FTZ R4, R0, c[0x0][0x23c], -R8.reuse ;  /* 0x00008f0000047a23 */ /* 0x108fe20000010808 */
[----:B------:R-:W-:Y:S02]  /*3c40*/  MOV R0, R151 ;  /* 0x0000009700007202 */ /* 0x000fe40000000f00 */
[----:B------:R-:W-:Y:S02]  /*3c50*/  @P0 FSEL R0, R151, -INF , !P4 ;  /* 0xff80000097000808 */ /* 0x000fe40006000000 */
[----:B------:R-:W-:Y:S04]  /*3c60*/  PLOP3.LUT P0, PT, PT, PT, UP0, 0x80, 0x0 ;  /* 0x000000000000781c */ /* 0x000fe80003f0f008 */
[----:B------:R3:W-:Y:S01]  /*3c70*/  MUFU.EX2 R159, R4 ;  /* 0x00000004009f7308 */ /* 0x0007e20000000800 */
[----:B------:R-:W-:Y:S01]  /*3c80*/  FFMA.FTZ R12, R0, c[0x0][0x23c], -R8 ;  /* 0x00008f00000c7a23 */ /* 0x000fe20000010808 */
[----:B------:R-:W-:Y:S02]  /*3c90*/  FSEL R0, R5, RZ, P2 ;  /* 0x000000ff05007208 */ /* 0x000fe40001000000 */
[----:B------:R-:W-:Y:S06]  /*3ca0*/  PLOP3.LUT P2, PT, PT, PT, UP0, 0x80, 0x0 ;  /* 0x000000000000781c */ /* 0x000fec0003f4f008 */
[----:B------:R-:W-:Y:S10]  /*3cb0*/  MUFU.TANH R93, R24 ;  /* 0x00000018005d7308 */ /* 0x000ff40000002400 */
[----:B------:R1:W-:Y:S01]  /*3cc0*/  MUFU.EX2 R158, R12 ;  /* 0x0000000c009e7308 */ /* 0x0003e20000000800 */
[----:B---3--:R-:W-:Y:S02]  /*3cd0*/  MOV R4, R86 ;  /* 0x0000005600047202 */ /* 0x008fe40000000f00 */
[----:B------:R-:W-:Y:S02]  /*3ce0*/  @P1 FSEL R4, R86, -INF , !P3 ;  /* 0xff80000056041808 */ /* 0x000fe40005800000 */
[----:B------:R-:W-:Y:S05]  /*3cf0*/  PLOP3.LUT P1, PT, PT, PT, UP0, 0x80, 0x0 ;  /* 0x000000000000781c */ /* 0x000fea0003f2f008 */
[----:B------:R-:W-:Y:S01]  /*3d00*/  MUFU.TANH R92, R25 ;  /* 0x00000019005c7308 */ /* 0x000fe20000002400 */
[--C-:B------:R-:W-:Y:S01]  /*3d10*/  FFMA.FTZ R5, R4, c[0x0][0x23c], -R0.reuse ;  /* 0x00008f0004057a23 */ /* 0x100fe20000010800 */
[----:B------:R-:W-:Y:S02]  /*3d20*/  MOV R4, R85 ;  /* 0x0000005500047202 */ /* 0x000fe40000000f00 */
[----:B------:R-:W-:Y:S02]  /*3d30*/  @P0 FSEL R4, R85, -INF , !P4 ;  /* 0xff80000055040808 */ /* 0x000fe40006000000 */
[----:B------:R-:W-:Y:S02]  /*3d40*/  PLOP3.LUT P3, PT, PT, PT, UP0, 0x80, 0x0 ;  /* 0x000000000000781c */ /* 0x000fe40003f6f008 */
[----:B------:R-:W-:Y:S01]  /*3d50*/  PLOP3.LUT P0, PT, PT, PT, UP0, 0x80, 0x0 ;  /* 0x000000000000781c */ /* 0x000fe20003f0f008 */
[----:B------:R-:W-:Y:S01]  /*3d60*/  FFMA.FTZ R4, R4, c[0x0][0x23c], -R0 ;  /* 0x00008f0004047a23 */ /* 0x000fe20000010800 */
[----:B------:R-:W-:Y:S01]  /*3d70*/  MUFU.EX2 R90, R5 ;  /* 0x00000005005a7308 */ /* 0x000fe20000000800 */
[----:B------:R-:W-:Y:S02]  /*3d80*/  PLOP3.LUT P4, PT, PT, PT, UP0, 0x80, 0x0 ;  /* 0x000000000000781c */ /* 0x000fe40003f8f008 */
[----:B-1----:R-:W-:Y:S07]  /*3d90*/  MOV R12, R171 ;  /* 0x000000ab000c7202 */ /* 0x002fee0000000f00 */
[----:B------:R-:W-:Y:S10]  /*3da0*/  MUFU.TANH R77, R27 ;  /* 0x0000001b004d7308 */ /* 0x000ff40000002400 */
[----:B------:R1:W-:Y:S10]  /*3db0*/  MUFU.EX2 R89, R4 ;  /* 0x0000000400597308 */ /* 0x0003f40000000800 */
[----:B------:R-:W-:Y:S10]  /*3dc0*/  MUFU.TANH R78, R26 ;  /* 0x0000001a004e7308 */ /* 0x000ff40000002400 */
[----:B------:R-:W-:Y:S01]  /*3dd0*/  MUFU.TANH R247, R28 ;  /* 0x0000001c00f77308 */ /* 0x000fe20000002400 */
[C---:B-1----:R-:W-:Y:S02]  /*3de0*/  @P1 IADD3 R4, R11.reuse, 0x8, RZ ;  /* 0x000000080b041810 */ /* 0x042fe40007ffe0ff */
[----:B------:R-:W-:Y:S02]  /*3df0*/  PLOP3.LUT P1, PT, PT, PT, UP0, 0x80, 0x0 ;  /* 0x000000000000781c */ /* 0x000fe40003f2f008 */
[----:B------:R-:W-:Y:S05]  /*3e00*/  @P2 ISETP.GE.AND P2, PT, R4, UR4, PT ;  /* 0x0000000404002c0c */ /* 0x000fea000bf46270 */
[----:B------:R-:W-:Y:S01]  /*3e10*/  MUFU.TANH R246, R29 ;  /* 0x0000001d00f67308 */ /* 0x000fe20000002400 */
[----:B------:R-:W-:Y:S02]  /*3e20*/  @P0 IADD3 R4, R11, 0x9, RZ ;  /* 0x000000090b040810 */ /* 0x000fe40007ffe0ff */
[----:B------:R-:W-:Y:S02]  /*3e30*/  PLOP3.LUT P0, PT, PT, PT, UP0, 0x80, 0x0 ;  /* 0x000000000000781c */ /* 0x000fe40003f0f008 */
[----:B------:R-:W-:Y:S02]  /*3e40*/  @P3 ISETP.GE.AND P3, PT, R4, UR4, PT ;  /* 0x0000000404003c0c */ /* 0x000fe4000bf66270 */
[----:B------:R-:W-:Y:S03]  /*3e50*/  MOV R4, R99 ;  /* 0x0000006300047202 */ /* 0x000fe60000000f00 */
[----:B------:R-:W-:Y:S01]  /*3e60*/  MUFU.TANH R76, R30 ;  /* 0x0000001e004c7308 */ /* 0x000fe20000002400 */
[----:B------:R-:W-:Y:S02]  /*3e70*/  @P1 FSEL R4, R99, -INF , !P2 ;  /* 0xff80000063041808 */ /* 0x000fe40005000000 */
[----:B------:R-:W-:Y:S03]  /*3e80*/  PLOP3.LUT P1, PT, PT, PT, UP0, 0x80, 0x0 ;  /* 0x000000000000781c */ /* 0x000fe60003f2f008 */
[--C-:B------:R-:W-:Y:S01]  /*3e90*/  FFMA.FTZ R5, R4, c[0x0][0x23c], -R8.reuse ;  /* 0x00008f0004057a23 */ /* 0x100fe20000010808 */
[----:B----4-:R-:W-:Y:S02]  /*3ea0*/  MOV R4, R98 ;  /* 0x0000006200047202 */ /* 0x010fe40000000f00 */
[----:B------:R-:W-:Y:S01]  /*3eb0*/  @P0 FSEL R4, R98, -INF , !P3 ;  /* 0xff80000062040808 */ /* 0x000fe20005800000 */
[----:B------:R1:W-:Y:S01]  /*3ec0*/  MUFU.EX2 R156, R5 ;  /* 0x00000005009c7308 */ /* 0x0003e20000000800 */
[----:B------:R-:W-:Y:S09]  /*3ed0*/  PLOP3.LUT P0, PT, PT, PT, UP0, 0x80, 0x0 ;  /* 0x000000000000781c */ /* 0x000ff20003f0f008 */
[----:B------:R-:W-:Y:S10]  /*3ee0*/  MUFU.TANH R75, R31 ;  /* 0x0000001f004b7308 */ /* 0x000ff40000002400 */
[----:B------:R-:W3:Y:S01]  /*3ef0*/  MUFU.TANH R199, R32 ;  /* 0x0000002000c77308 */ /* 0x000ee20000002400 */
[----:B-1----:R-:W-:Y:S01]  /*3f00*/  FFMA.FTZ R5, R4, c[0x0][0x23c], -R8 ;  /* 0x00008f0004057a23 */ /* 0x002fe20000010808 */
[----:B------:R-:W-:Y:S02]  /*3f10*/  MOV R4, R84 ;  /* 0x0000005400047202 */ /* 0x000fe40000000f00 */
[----:B------:R-:W-:Y:S02]  /*3f20*/  @P1 FSEL R4, R84, -INF , !P2 ;  /* 0xff80000054041808 */ /* 0x000fe40005000000 */
[----:B------:R-:W-:Y:S04]  /*3f30*/  PLOP3.LUT P1, PT, PT, PT, UP0, 0x80, 0x0 ;  /* 0x000000000000781c */ /* 0x000fe80003f2f008 */
[----:B------:R1:W-:Y:S10]  /*3f40*/  MUFU.EX2 R153, R5 ;  /* 0x0000000500997308 */ /* 0x0003f40000000800 */
[----:B------:R-:W4:Y:S01]  /*3f50*/  MUFU.TANH R167, R33 ;  /* 0x0000002100a77308 */ /* 0x000f220000002400 */
[----:B------:R-:W-:Y:S02]  /*3f60*/  @P1 FSEL R12, R171, -INF , !P2 ;  /* 0xff800000ab0c1808 */ /* 0x000fe40005000000 */
[----:B------:R-:W-:Y:S03]  /*3f70*/  PLOP3.LUT P1, PT, PT, PT, UP0, 0x80, 0x0 ;  /* 0x000000000000781c */ /* 0x000fe60003f2f008 */
[----:B------:R-:W-:Y:S01]  /*3f80*/  FFMA.FTZ R13, R12, c[0x0][0x23c], -R10 ;  /* 0x00008f000c0d7a23 */ /* 0x000fe2000001080a */
[----:B------:R-:W-:Y:S03]  /*3f90*/  MOV R12, R170 ;  /* 0x000000aa000c7202 */ /* 0x000fe60000000f00 */
[----:B------:R-:W-:Y:S01]  /*3fa0*/  MUFU.TANH R216, R35 ;  /* 0x0000002300d87308 */ /* 0x000fe20000002400 */
[--C-:B-1----:R-:W-:Y:S01]  /*3fb0*/  FFMA.FTZ R5, R4, c[0x0][0x23c], -R0.reuse ;  /* 0x00008f0004057a23 */ /* 0x102fe20000010800 */
[----:B------:R-:W-:Y:S02]  /*3fc0*/  MOV R4, R83 ;  /* 0x0000005300047202 */ /* 0x000fe40000000f00 */
[----:B------:R-:W-:Y:S02]  /*3fd0*/  @P0 FSEL R4, R83, -INF , !P3 ;  /* 0xff80000053040808 */ /* 0x000fe40005800000 */
[----:B------:R-:W-:Y:S04]  /*3fe0*/  PLOP3.LUT P0, PT, PT, PT, UP0, 0x80, 0x0 ;  /* 0x000000000000781c */ /* 0x000fe80003f0f008 */
[----:B------:R-:W-:Y:S01]  /*3ff0*/  MUFU.EX2 R88, R5 ;  /* 0x0000000500587308 */ /* 0x000fe20000000800 */
[----:B------:R-:W-:Y:S09]  /*4000*/  FFMA.FTZ R4, R4, c[0x0][0x23c], -R0 ;  /* 0x00008f0004047a23 */ /* 0x000ff20000010800 */
[----:B------:R-:W1:Y:S01]  /*4010*/  MUFU.TANH R217, R34 ;  /* 0x0000002200d97308 */ /* 0x000e620000002400 */
[----:B------:R-:W-:Y:S02]  /*4020*/  @P0 FSEL R12, R170, -INF , !P3 ;  /* 0xff800000aa0c0808 */ /* 0x000fe40005800000 */
[----:B------:R-:W-:Y:S03]  /*4030*/  PLOP3.LUT P0, PT, PT, PT, UP0, 0x80, 0x0 ;  /* 0x000000000000781c */ /* 0x000fe60003f0f008 */
[--C-:B------:R-:W-:Y:S04]  /*4040*/  FFMA.FTZ R12, R12, c[0x0][0x23c], -R10.reuse ;  /* 0x00008f000c0c7a23 */ /* 0x100fe8000001080a */
[----:B------:R1:W-:Y:S10]  /*4050*/  MUFU.EX2 R87, R4 ;  /* 0x0000000400577308 */ /* 0x0003f40000000800 */
[----:B------:R2:W-:Y:S10]  /*4060*/  MUFU.EX2 R226, R12 ;  /* 0x0000000c00e27308 */ /* 0x0005f40000000800 */
[----:B------:R3:W-:Y:S01]  /*4070*/  MUFU.EX2 R228, R13 ;  /* 0x0000000d00e47308 */ /* 0x0007e20000000800 */
[----:B-1----:R-:W1:Y:S01]  /*4080*/  LDSM.16.M88.4 R4, [R149+0x6800] ;  /* 0x006800009504783b */ /* 0x002e620000000200 */
[----:B--2---:R-:W-:Y:S02]  /*4090*/  MOV R12, R238 ;  /* 0x000000ee000c7202 */ /* 0x004fe40000000f00 */
[----:B------:R-:W-:Y:S02]  /*40a0*/  @P0 FSEL R12, R238, -INF , !P3 ;  /* 0xff800000ee0c0808 */ /* 0x000fe40005800000 */
[----:B------:R-:W-:Y:S02]  /*40b0*/  PLOP3.LUT P0, PT, PT, PT, UP0, 0x80, 0x0 ;  /* 0x000000000000781c */ /* 0x000fe40003f0f008 */
[----:B------:R-:W-:Y:S01]  /*40c0*/  PLOP3.LUT P3, PT, PT, PT, UP0, 0x80, 0x0 ;  /* 0x000000000000781c */ /* 0x000fe20003f6f008 */
[--C-:B------:R-:W-:Y:S01]  /*40d0*/  FFMA.FTZ R12, R12, c[0x0][0x23c], -R9.reuse ;  /* 0x00008f000c0c7a23 */ /* 0x100fe20000010809 */
[----:B---3--:R-:W-:Y:S03]  /*40e0*/  MOV R13, R240 ;  /* 0x000000f0000d7202 */ /* 0x008fe60000000f00 */
[----:B------:R2:W-:Y:S01]  /*40f0*/  MUFU.EX2 R161, R12 ;  /* 0x0000000c00a17308 */ /* 0x0005e20000000800 */
[----:B------:R-:W-:Y:S02]  /*4100*/  @P1 FSEL R13, R240, -INF , !P2 ;  /* 0xff800000f00d1808 */ /* 0x000fe40005000000 */
[----:B------:R-:W-:Y:S02]  /*4110*/  PLOP3.LUT P1, PT, PT, PT, UP0, 0x80, 0x0 ;  /* 0x000000000000781c */ /* 0x000fe40003f2f008 */
[----:B------:R-:W-:Y:S01]  /*4120*/  PLOP3.LUT P2, PT, PT, PT, UP0, 0x80, 0x0 ;  /* 0x000000000000781c */ /* 0x000fe20003f4f008 */
[--C-:B------:R-:W-:Y:S04]  /*4130*/  FFMA.FTZ R13, R13, c[0x0][0x23c], -R9.reuse ;  /* 0x00008f000d0d7a23 */ /* 0x100fe80000010809 */
[----:B------:R3:W-:Y:S01]  /*4140*/  MUFU.EX2 R162, R13 ;  /* 0x0000000d00a27308 */ /* 0x0007e20000000800 */
[-C--:B-1----:R-:W-:Y:S05]  /*4150*/  HMMA.16816.F32 R36, R104, R4.reuse, R36 ;  /* 0x000000046824723c */ /* 0x082fea0000001824 */
[C---:B--2---:R-:W-:Y:S02]  /*4160*/  @P1 IADD3 R12, R11.reuse, 0x10, RZ ;  /* 0x000000100b0c1810 */ /* 0x044fe40007ffe0ff */
[----:B------:R-:W-:Y:S01]  /*4170*/  PLOP3.LUT P1, PT, PT, PT, UP0, 0x80, 0x0 ;  /* 0x000000000000781c */ /* 0x000fe20003f2f008 */
[C---:B------:R-:W-:Y:S01]  /*4180*/  HMMA.16816.F32 R40, R112.reuse, R4, R40 ;  /* 0x000000047028723c */ /* 0x040fe20000001828 */
[----:B------:R-:W-:Y:S03]  /*4190*/  @P2 ISETP.GE.AND P2, PT, R12, UR4, PT ;  /* 0x000000040c002c0c */ /* 0x000fe6000bf46270 */
[----:B------:R-:W-:Y:S02]  /*41a0*/  @P0 IADD3 R12, R11, 0x11, RZ ;  /* 0x000000110b0c0810 */ /* 0x000fe40007ffe0ff */
[----:B------:R-:W-:Y:S02]  /*41b0*/  PLOP3.LUT P0, PT, PT, PT, UP0, 0x80, 0x0 ;  /* 0x000000000000781c */ /* 0x000fe40003f0f008 */
[----:B------:R-:W-:Y:S01]  /*41c0*/  @P3 ISETP.GE.AND P3, PT, R12, UR4, PT ;  /* 0x000000040c003c0c */ /* 0x000fe2000bf66270 */
[-C--:B------:R-:W-:Y:S03]  /*41d0*/  HMMA.16816.F32 R44, R112, R6.reuse, R44 ;  /* 0x00000006702c723c */ /* 0x080fe6000000182c */
[----:B------:R-:W-:Y:S02]  /*41e0*/  MOV R12, R169 ;  /* 0x000000a9000c7202 */ /* 0x000fe40000000f00 */
[----:B------:R-:W-:Y:S02]  /*41f0*/  @P1 FSEL R12, R169, -INF , !P2 ;  /* 0xff800000a90c1808 */ /* 0x000fe40005000000 */
[----:B------:R-:W-:Y:S01]  /*4200*/  PLOP3.LUT P1, PT, PT, PT, UP0, 0x80, 0x0 ;  /* 0x000000000000781c */ /* 0x000fe20003f2f008 */
[C---:B------:R-:W-:Y:S01]  /*4210*/  HMMA.16816.F32 R48, R104.reuse, R6, R48 ;  /* 0x000000066830723c */ /* 0x040fe20000001830 */
[----:B------:R-:W-:Y:S03]  /*4220*/  MOV R4, R235 ;  /* 0x000000eb00047202 */ /* 0x000fe60000000f00 */
[--C-:B---3--:R-:W-:Y:S01]  /*4230*/  FFMA.FTZ R13, R12, c[0x0][0x23c], -R10.reuse ;  /* 0x00008f000c0d7a23 */ /* 0x108fe2000001080a */
[----:B------:R-:W-:Y:S01]  /*4240*/  MOV R12, R168 ;  /* 0x000000a8000c7202 */ /* 0x000fe20000000f00 */
[----:B------:R-:W-:Y:S01]  /*4250*/  FMUL.FTZ R36, R36, c[0x0][0x2ec] ;  /* 0x0000bb0024247a20 */ /* 0x000fe20000410000 */
[----:B------:R-:W-:Y:S01]  /*4260*/  @P0 FSEL R12, R168, -INF , !P3 ;  /* 0xff800000a80c0808 */ /* 0x000fe20005800000 */
[----:B------:R-:W-:Y:S01]  /*4270*/  MUFU.EX2 R219, R13 ;  /* 0x0000000d00db7308 */ /* 0x000fe20000000800 */
[----:B------:R-:W-:Y:S01]  /*4280*/  FMUL.FTZ R37, R37, c[0x0][0x2ec] ;  /* 0x0000bb0025257a20 */ /* 0x000fe20000410000 */
[----:B------:R-:W-:Y:S02]  /*4290*/  PLOP3.LUT P0, PT, PT, PT, UP0, 0x80, 0x0 ;  /* 0x000000000000781c */ /* 0x000fe40003f0f008 */
[----:B------:R-:W-:Y:S01]  /*42a0*/  FFMA.FTZ R5, R12, c[0x0][0x23c], -R10 ;  /* 0x00008f000c057a23 */ /* 0x000fe2000001080a */
[----:B------:R-:W-:Y:S01]  /*42b0*/  @P1 FSEL R4, R235, -INF , !P2 ;  /* 0xff800000eb041808 */ /* 0x000fe20005000000 */
[----:B------:R-:W-:Y:S01]  /*42c0*/  FMUL.FTZ R38, R38, c[0x0][0x2ec] ;  /* 0x0000bb0026267a20 */ /* 0x000fe20000410000 */
[----:B------:R-:W-:Y:S01]  /*42d0*/  PLOP3.LUT P1, PT, PT, PT, UP0, 0x80, 0x0 ;  /* 0x000000000000781c */ /* 0x000fe20003f2f008 */
[----:B------:R-:W-:Y:S01]  /*42e0*/  FMUL.FTZ R42, R42, c[0x0][0x2ec] ;  /* 0x0000bb002a2a7a20 */ /* 0x000fe20000410000 */
[----:B------:R-:W-:Y:S01]  /*42f0*/  MOV R12, R199 ;  /* 0x000000c7000c7202 */ /* 0x000fe20000000f00 */
[----:B------:R-:W1:Y:S01]  /*4300*/  MUFU.TANH R165, R36 ;  /* 0x0000002400a57308 */ /* 0x000e620000002400 */
[----:B------:R-:W-:Y:S02]  /*4310*/  FMUL.FTZ R39, R39, c[0x0][0x2ec] ;  /* 0x0000bb0027277a20 */ /* 0x000fe40000410000 */
[----:B------:R-:W-:Y:S02]  /*4320*/  FMUL.FTZ R40, R40, c[0x0][0x2ec] ;  /* 0x0000bb0028287a20 */ /* 0x000fe40000410000 */
[----:B------:R-:W-:Y:S02]  /*4330*/  FMUL.FTZ R41, R41, c[0x0][0x2ec] ;  /* 0x0000bb0029297a20 */ /* 0x000fe40000410000 */
[----:B------:R-:W-:Y:S02]  /*4340*/  FMUL.FTZ R43, R43, c[0x0][0x2ec] ;  /* 0x0000bb002b2b7a20 */ /* 0x000fe40000410000 */
[----:B------:R-:W-:Y:S01]  /*4350*/  FMUL.FTZ R44, R44, c[0x0][0x2ec] ;  /* 0x0000bb002c2c7a20 */ /* 0x000fe20000410000 */
        /* <DEDUP_REMOVED lines=8> */
[----:B------:R-:W-:Y:S07]  /*43e0*/  FMUL.FTZ R51, R51, c[0x0][0x2ec] ;  /* 0x0000bb0033337a20 */ /* 0x000fee0000410000 */
[----:B------:R-:W-:Y:S01]  /*43f0*/  MUFU.TANH R70, R42 ;  /* 0x0000002a00467308 */ /* 0x000fe20000002400 */
[--C-:B--2---:R-:W-:Y:S01]  /*4400*/  FFMA.FTZ R5, R4, c[0x0][0x23c], -R9.reuse ;  /* 0x00008f0004057a23 */ /* 0x104fe20000010809 */
[----:B------:R-:W-:Y:S02]  /*4410*/  MOV R4, R234 ;  /* 0x000000ea00047202 */ /* 0x000fe40000000f00 */
[----:B------:R-:W-:Y:S02]  /*4420*/  @P0 FSEL R4, R234, -INF , !P3 ;  /* 0xff800000ea040808 */ /* 0x000fe40005800000 */
[----:B------:R-:W-:Y:S04]  /*4430*/  PLOP3.LUT P0, PT, PT, PT, UP0, 0x80, 0x0 ;  /* 0x000000000000781c */ /* 0x000fe80003f0f008 */
[----:B------:R-:W-:Y:S01]  /*4440*/  MUFU.EX2 R160, R5 ;  /* 0x0000000500a07308 */ /* 0x000fe20000000800 */
[--C-:B------:R-:W-:Y:S09]  /*4450*/  FFMA.FTZ R4, R4, c[0x0][0x23c], -R9.reuse ;  /* 0x00008f0004047a23 */ /* 0x100ff20000010809 */
[----:B------:R2:W-:Y:S10]  /*4460*/  MUFU.EX2 R252, R4 ;  /* 0x0000000400fc7308 */ /* 0x0005f40000000800 */
[----:B------:R-:W3:Y:S10]  /*4470*/  MUFU.TANH R215, R38 ;  /* 0x0000002600d77308 */ /* 0x000ef40000002400 */
[----:B------:R-:W1:Y:S01]  /*4480*/  MUFU.TANH R213, R39 ;  /* 0x0000002700d57308 */ /* 0x000e620000002400 */
[----:B--2---:R-:W-:Y:S02]  /*4490*/  MOV R4, R93 ;  /* 0x0000005d00047202 */ /* 0x004fe40000000f00 */
[----:B------:R-:W-:Y:S02]  /*44a0*/  @P1 FSEL R4, R93, -INF , !P2 ;  /* 0xff8000005d041808 */ /* 0x000fe40005000000 */
[----:B------:R-:W-:Y:S05]  /*44b0*/  PLOP3.LUT P1, PT, PT, PT, UP0, 0x80, 0x0 ;  /* 0x000000000000781c */ /* 0x000fea0003f2f008 */
[----:B------:R-:W-:Y:S01]  /*44c0*/  MUFU.TANH R69, R43 ;  /* 0x0000002b00457308 */ /* 0x000fe20000002400 */
[--C-:B------:R-:W-:Y:S01]  /*44d0*/  FFMA.FTZ R5, R4, c[0x0][0x23c], -R8.reuse ;  /* 0x00008f0004057a23 */ /* 0x100fe20000010808 */
[----:B------:R-:W-:Y:S02]  /*44e0*/  MOV R4, R92 ;  /* 0x0000005c00047202 */ /* 0x000fe40000000f00 */
[----:B------:R-:W-:Y:S02]  /*44f0*/  @P0 FSEL R4, R92, -INF , !P3 ;  /* 0xff8000005c040808 */ /* 0x000fe40005800000 */
[----:B------:R-:W-:Y:S03]  /*4500*/  PLOP3.LUT P0, PT, PT, PT, UP0, 0x80, 0x0 ;  /* 0x000000000000781c */ /* 0x000fe60003f0f008 */
[----:B------:R-:W-:Y:S01]  /*4510*/  FFMA.FTZ R4, R4, c[0x0][0x23c], -R8 ;  /* 0x00008f0004047a23 */ /* 0x000fe20000010808 */
[----:B------:R2:W-:Y:S10]  /*4520*/  MUFU.EX2 R97, R5 ;  /* 0x0000000500617308 */ /* 0x0005f40000000800 */
[----:B------:R1:W-:Y:S10]  /*4530*/  MUFU.EX2 R96, R4 ;  /* 0x0000000400607308 */ /* 0x0003f40000000800 */
[----:B------:R-:W-:Y:S01]  /*4540*/  MUFU.TANH R233, R40 ;  /* 0x0000002800e97308 */ /* 0x000fe20000002400 */
[----:B--2---:R-:W-:Y:S02]  /*4550*/  MOV R5, R78 ;  /* 0x0000004e00057202 */ /* 0x004fe40000000f00 */
[----:B------:R-:W-:Y:S02]  /*4560*/  @P1 FSEL R5, R78, -INF , !P2 ;  /* 0xff8000004e051808 */ /* 0x000fe40005000000 */
[----:B------:R-:W-:Y:S02]  /*4570*/  PLOP3.LUT P1, PT, PT, PT, UP0, 0x80, 0x0 ;  /* 0x000000000000781c */ /* 0x000fe40003f2f008 */
[----:B------:R-:W-:Y:S01]  /*4580*/  PLOP3.LUT P2, PT, PT, PT, UP0, 0x80, 0x0 ;  /* 0x000000000000781c */ /* 0x000fe20003f4f008 */
[--C-:B------:R-:W-:Y:S02]  /*4590*/  FFMA.FTZ R5, R5, c[0x0][0x23c], -R0.reuse ;  /* 0x00008f0005057a23 */ /* 0x100fe40000010800 */
[----:B------:R-:W-:Y:S01]  /*45a0*/  MUFU.TANH R232, R41 ;  /* 0x0000002900e87308 */ /* 0x000fe20000002400 */
[----:B-1----:R-:W-:Y:S02]  /*45b0*/  MOV R4, R77 ;  /* 0x0000004d00047202 */ /* 0x002fe40000000f00 */
[----:B------:R-:W-:Y:S02]  /*45c0*/  @P0 FSEL R4, R77, -INF , !P3 ;  /* 0xff8000004d040808 */ /* 0x000fe40005800000 */
[----:B------:R-:W-:Y:S02]  /*45d0*/  PLOP3.LUT P3, PT, PT, PT, UP0, 0x80, 0x0 ;  /* 0x000000000000781c */ /* 0x000fe40003f6f008 */
[----:B------:R-:W-:Y:S01]  /*45e0*/  PLOP3.LUT P0, PT, PT, PT, UP0, 0x80, 0x0 ;  /* 0x000000000000781c */ /* 0x000fe20003f0f008 */
[----:B------:R-:W-:Y:S02]  /*45f0*/  FFMA.FTZ R4, R4, c[0x0][0x23c], -R0 ;  /* 0x00008f0004047a23 */ /* 0x000fe40000010800 */
[----:B------:R-:W-:Y:S10]  /*4600*/  MUFU.EX2 R82, R5 ;  /* 0x0000000500527308 */ /* 0x000ff40000000800 */
[----:B------:R1:W-:Y:S10]  /*4610*/  MUFU.EX2 R81, R4 ;  /* 0x0000000400517308 */ /* 0x0003f40000000800 */
[----:B------:R-:W-:Y:S10]  /*4620*/  MUFU.TANH R223, R44 ;  /* 0x0000002c00df7308 */ /* 0x000ff40000002400 */
[----:B------:R-:W-:Y:S01]  /*4630*/  MUFU.TANH R222, R45 ;  /* 0x0000002d00de7308 */ /* 0x000fe20000002400 */
[C---:B-1----:R-:W-:Y:S02]  /*4640*/  @P1 IADD3 R4, R11.reuse, 0x18, RZ ;  /* 0x000000180b041810 */ /* 0x042fe40007ffe0ff */
[----:B------:R-:W-:Y:S02]  /*4650*/  PLOP3.LUT P1, PT, PT, PT, UP0, 0x80, 0x0 ;  /* 0x000000000000781c */ /* 0x000fe40003f2f008 */
[----:B------:R-:W-:Y:S02]  /*4660*/  @P2 ISETP.GE.AND P2, PT, R4, UR4, PT ;  /* 0x0000000404002c0c */ /* 0x000fe4000bf46270 */
[----:B------:R-:W-:Y:S03]  /*4670*/  @P0 IADD3 R4, R11, 0x19, RZ ;  /* 0x000000190b040810 */ /* 0x000fe60007ffe0ff */
[----:B------:R-:W-:Y:S01]  /*4680*/  MUFU.TANH R249, R46 ;  /* 0x0000002e00f97308 */ /* 0x000fe20000002400 */
[----:B------:R-:W-:Y:S02]  /*4690*/  PLOP3.LUT P0, PT, PT, PT, UP0, 0x80, 0x0 ;  /* 0x000000000000781c */ /* 0x000fe40003f0f008 */
[----:B------:R-:W-:Y:S02]  /*46a0*/  @P3 ISETP.GE.AND P3, PT, R4, UR4, PT ;  /* 0x0000000404003c0c */ /* 0x000fe4000bf66270 */
[----:B------:R-:W-:Y:S03]  /*46b0*/  MOV R4, R247 ;  /* 0x000000f700047202 */ /* 0x000fe60000000f00 */
[----:B------:R-:W-:Y:S02]  /*46c0*/  @P1 FSEL R4, R247, -INF , !P2 ;  /* 0xff800000f7041808 */ /* 0x000fe40005000000 */
[----:B------:R-:W-:Y:S01]  /*46d0*/  MUFU.TANH R248, R47 ;  /* 0x0000002f00f87308 */ /* 0x000fe20000002400 */
[----:B------:R-:W-:Y:S02]  /*46e0*/  PLOP3.LUT P1, PT, PT, PT, UP0, 0x80, 0x0 ;  /* 0x000000000000781c */ /* 0x000fe40003f2f008 */
[--C-:B------:R-:W-:Y:S01]  /*46f0*/  FFMA.FTZ R5, R4, c[0x0][0x23c], -R8.reuse ;  /* 0x00008f0004057a23 */ /* 0x100fe20000010808 */
[----:B------:R-:W-:Y:S02]  /*4700*/  MOV R4, R246 ;  /* 0x000000f600047202 */ /* 0x000fe40000000f00 */
[----:B------:R-:W-:Y:S02]  /*4710*/  @P0 FSEL R4, R246, -INF , !P3 ;  /* 0xff800000f6040808 */ /* 0x000fe40005800000 */
[----:B------:R-:W-:Y:S02]  /*4720*/  PLOP3.LUT P0, PT, PT, PT, UP0, 0x80, 0x0 ;  /* 0x000000000000781c */ /* 0x000fe40003f0f008 */
[----:B------:R1:W-:Y:S10]  /*4730*/  MUFU.EX2 R95, R5 ;  /* 0x00000005005f7308 */ /* 0x0003f40000000800 */
[----:B------:R-:W-:Y:S10]  /*4740*/  MUFU.TANH R192, R48 ;  /* 0x0000003000c07308 */ /* 0x000ff40000002400 */
[----:B------:R-:W-:Y:S01]  /*4750*/  MUFU.TANH R191, R49 ;  /* 0x0000003100bf7308 */ /* 0x000fe20000002400 */
[----:B-1----:R-:W-:Y:S01]  /*4760*/  FFMA.FTZ R5, R4, c[0x0][0x23c], -R8 ;  /* 0x00008f0004057a23 */ /* 0x002fe20000010808 */
[----:B------:R-:W-:Y:S02]  /*4770*/  MOV R4, R76 ;  /* 0x0000004c00047202 */ /* 0x000fe40000000f00 */
[----:B------:R-:W-:Y:S02]  /*4780*/  @P1 FSEL R4, R76, -INF , !P2 ;  /* 0xff8000004c041808 */ /* 0x000fe40005000000 */
[----:B------:R-:W-:Y:S04]  /*4790*/  PLOP3.LUT P1, PT, PT, PT, UP0, 0x80, 0x0 ;  /* 0x000000000000781c */ /* 0x000fe80003f2f008 */
[----:B------:R1:W-:Y:S10]  /*47a0*/  MUFU.EX2 R94, R5 ;  /* 0x00000005005e7308 */ /* 0x0003f40000000800 */
[----:B------:R-:W-:Y:S01]  /*47b0*/  MUFU.TANH R202, R50 ;  /* 0x0000003200ca7308 */ /* 0x000fe20000002400 */
[----:B------:R-:W-:Y:S02]  /*47c0*/  @P1 FSEL R12, R199, -INF , !P2 ;  /* 0xff800000c70c1808 */ /* 0x000fe40005000000 */
[----:B------:R-:W-:Y:S03]  /*47d0*/  PLOP3.LUT P1, PT, PT, PT, UP0, 0x80, 0x0 ;  /* 0x000000000000781c */ /* 0x000fe60003f2f008 */
[----:B------:R-:W-:Y:S01]  /*47e0*/  FFMA.FTZ R13, R12, c[0x0][0x23c], -R10 ;  /* 0x00008f000c0d7a23 */ /* 0x000fe2000001080a */
[----:B----4-:R-:W-:Y:S03]  /*47f0*/  MOV R12, R167 ;  /* 0x000000a7000c7202 */ /* 0x010fe60000000f00 */
[----:B------:R-:W-:Y:S01]  /*4800*/  MUFU.TANH R201, R51 ;  /* 0x0000003300c97308 */ /* 0x000fe20000002400 */
[--C-:B-1----:R-:W-:Y:S01]  /*4810*/  FFMA.FTZ R5, R4, c[0x0][0x23c], -R0.reuse ;  /* 0x00008f0004057a23 */ /* 0x102fe20000010800 */
[----:B------:R-:W-:Y:S02]  /*4820*/  MOV R4, R75 ;  /* 0x0000004b00047202 */ /* 0x000fe40000000f00 */
[----:B------:R-:W-:Y:S02]  /*4830*/  @P0 FSEL R4, R75, -INF , !P3 ;  /* 0xff8000004b040808 */ /* 0x000fe40005800000 */
[----:B------:R-:W-:Y:S04]  /*4840*/  PLOP3.LUT P0, PT, PT, PT, UP0, 0x80, 0x0 ;  /* 0x000000000000781c */ /* 0x000fe80003f0f008 */
[----:B------:R-:W-:Y:S01]  /*4850*/  MUFU.EX2 R80, R5 ;  /* 0x0000000500507308 */ /* 0x000fe20000000800 */
[----:B------:R-:W-:Y:S09]  /*4860*/  FFMA.FTZ R4, R4, c[0x0][0x23c], -R0 ;  /* 0x00008f0004047a23 */ /* 0x000ff20000010800 */
[----:B------:R1:W-:Y:S01]  /*4870*/  MUFU.EX2 R79, R4 ;  /* 0x00000004004f7308 */ /* 0x0003e20000000800 */
[----:B------:R-:W-:Y:S02]  /*4880*/  @P0 FSEL R12, R167, -INF , !P3 ;  /* 0xff800000a70c0808 */ /* 0x000fe40005800000 */
[----:B------:R-:W-:Y:S03]  /*4890*/  PLOP3.LUT P0, PT, PT, PT, UP0, 0x80, 0x0 ;  /* 0x000000000000781c */ /* 0x000fe60003f0f008 */
[--C-:B------:R-:W-:Y:S04]  /*48a0*/  FFMA.FTZ R12, R12, c[0x0][0x23c], -R10.reuse ;  /* 0x00008f000c0c7a23 */ /* 0x100fe8000001080a */
        /* <DEDUP_REMOVED lines=8> */
[----:B----4-:R-:W-:Y:S03]  /*4930*/  MOV R12, R216 ;  /* 0x000000d8000c7202 */ /* 0x010fe60000000f00 */
[----:B------:R-:W-:Y:S01]  /*4940*/  MUFU.EX2 R231, R13 ;  /* 0x0000000d00e77308 */ /* 0x000fe20000000800 */
[----:B------:R-:W-:Y:S02]  /*4950*/  @P0 FSEL R12, R216, -INF , !P3 ;  /* 0xff800000d80c0808 */ /* 0x000fe40005800000 */
[----:B------:R-:W-:Y:S02]  /*4960*/  PLOP3.LUT P3, PT, PT, PT, UP0, 0x80, 0x0 ;  /* 0x000000000000781c */ /* 0x000fe40003f6f008 */
[----:B------:R-:W-:Y:S01]  /*4970*/  PLOP3.LUT P0, PT, PT, PT, UP0, 0x80, 0x0 ;  /* 0x000000000000781c */ /* 0x000fe20003f0f008 */
[--C-:B------:R-:W-:Y:S04]  /*4980*/  FFMA.FTZ R12, R12, c[0x0][0x23c], -R9.reuse ;  /* 0x00008f000c0c7a23 */ /* 0x100fe80000010809 */
[----:B------:R2:W-:Y:S01]  /*4990*/  MUFU.EX2 R230, R12 ;  /* 0x0000000c00e67308 */ /* 0x0005e20000000800 */
[-C--:B-1----:R-:W-:Y:S08]  /*49a0*/  HMMA.16816.F32 R52, R104, R4.reuse, R52 ;  /* 0x000000046834723c */ /* 0x082ff00000001834 */
[C---:B------:R-:W-:Y:S01]  /*49b0*/  HMMA.16816.F32 R56, R112.reuse, R4, R56 ;  /* 0x000000047038723c */ /* 0x040fe20000001838 */
[C---:B--2---:R-:W-:Y:S07]  /*49c0*/  @P1 IADD3 R12, R11.reuse, 0x20, RZ ;  /* 0x000000200b0c1810 */ /* 0x044fee0007ffe0ff */
[-C--:B------:R-:W-:Y:S01]  /*49d0*/  HMMA.16816.F32 R60, R112, R6.reuse, R60 ;  /* 0x00000006703c723c */ /* 0x080fe2000000183c */
[----:B------:R-:W-:Y:S02]  /*49e0*/  PLOP3.LUT P1, PT, PT, PT, UP0, 0x80, 0x0 ;  /* 0x000000000000781c */ /* 0x000fe40003f2f008 */
[----:B------:R-:W-:Y:S02]  /*49f0*/  @P2 ISETP.GE.AND P2, PT, R12, UR4, PT ;  /* 0x000000040c002c0c */ /* 0x000fe4000bf46270 */
[----:B------:R-:W-:Y:S02]  /*4a00*/  @P0 IADD3 R12, R11, 0x21, RZ ;  /* 0x000000210b0c0810 */ /* 0x000fe40007ffe0ff */
[----:B------:R-:W-:Y:S01]  /*4a10*/  PLOP3.LUT P0, PT, PT, PT, UP0, 0x80, 0x0 ;  /* 0x000000000000781c */ /* 0x000fe20003f0f008 */
[----:B------:R-:W-:Y:S01]  /*4a20*/  FMUL.FTZ R52, R52, c[0x0][0x2ec] ;  /* 0x0000bb0034347a20 */ /* 0x000fe20000410000 */
[----:B------:R-:W-:Y:S01]  /*4a30*/  @P3 ISETP.GE.AND P3, PT, R12, UR4, PT ;  /* 0x000000040c003c0c */ /* 0x000fe2000bf66270 */
[----:B------:R-:W-:Y:S02]  /*4a40*/  HMMA.16816.F32 R64, R104, R6, R64 ;  /* 0x000000066840723c */ /* 0x000fe40000001840 */
[----:B------:R-:W-:Y:S01]  /*4a50*/  FMUL.FTZ R53, R53, c[0x0][0x2ec] ;  /* 0x0000bb0035357a20 */ /* 0x000fe20000410000 */
[----:B------:R-:W-:Y:S01]  /*4a60*/  MOV R12, R165 ;  /* 0x000000a5000c7202 */ /* 0x000fe20000000f00 */
[----:B------:R-:W-:Y:S01]  /*4a70*/  FMUL.FTZ R54, R54, c[0x0][0x2ec] ;  /* 0x0000bb0036367a20 */ /* 0x000fe20000410000 */
[----:B---3--:R-:W-:Y:S01]  /*4a80*/  MOV R4, R215 ;  /* 0x000000d700047202 */ /* 0x008fe20000000f00 */
[----:B------:R-:W-:Y:S01]  /*4a90*/  FMUL.FTZ R55, R55, c[0x0][0x2ec] ;  /* 0x0000bb0037377a20 */ /* 0x000fe20000410000 */
[----:B------:R-:W-:Y:S01]  /*4aa0*/  @P1 FSEL R12, R165, -INF , !P2 ;  /* 0xff800000a50c1808 */ /* 0x000fe20005000000 */
[----:B------:R-:W-:Y:S01]  /*4ab0*/  FMUL.FTZ R56, R56, c[0x0][0x2ec] ;  /* 0x0000bb0038387a20 */ /* 0x000fe20000410000 */
[----:B------:R-:W-:Y:S01]  /*4ac0*/  MUFU.TANH R187, R52 ;  /* 0x0000003400bb7308 */ /* 0x000fe20000002400 */
[----:B------:R-:W-:Y:S02]  /*4ad0*/  PLOP3.LUT P1, PT, PT, PT, UP0, 0x80, 0x0 ;  /* 0x000000000000781c */ /* 0x000fe40003f2f008 */
[--C-:B------:R-:W-:Y:S01]  /*4ae0*/  FFMA.FTZ R13, R12, c[0x0][0x23c], -R10.reuse ;  /* 0x00008f000c0d7a23 */ /* 0x100fe2000001080a */
[----:B------:R-:W-:Y:S01]  /*4af0*/  MOV R12, R164 ;  /* 0x000000a4000c7202 */ /* 0x000fe20000000f00 */
[----:B------:R-:W-:Y:S01]  /*4b00*/  FMUL.FTZ R60, R60, c[0x0][0x2ec] ;  /* 0x0000bb003c3c7a20 */ /* 0x000fe20000410000 */
[----:B------:R-:W-:Y:S01]  /*4b10*/  @P0 FSEL R12, R164, -INF , !P3 ;  /* 0xff800000a40c0808 */ /* 0x000fe20005800000 */
[----:B------:R-:W-:Y:S01]  /*4b20*/  FMUL.FTZ R57, R57, c[0x0][0x2ec] ;  /* 0x0000bb0039397a20 */ /* 0x000fe20000410000 */
[----:B------:R-:W-:Y:S01]  /*4b30*/  PLOP3.LUT P0, PT, PT, PT, UP0, 0x80, 0x0 ;  /* 0x000000000000781c */ /* 0x000fe20003f0f008 */
[----:B------:R-:W-:Y:S01]  /*4b40*/  FMUL.FTZ R61, R61, c[0x0][0x2ec] ;  /* 0x0000bb003d3d7a20 */ /* 0x000fe20000410000 */
[----:B------:R-:W-:Y:S01]  /*4b50*/  MUFU.TANH R211, R60 ;  /* 0x0000003c00d37308 */ /* 0x000fe20000002400 */
[----:B------:R-:W-:Y:S01]  /*4b60*/  FFMA.FTZ R5, R12, c[0x0][0x23c], -R10 ;  /* 0x00008f000c057a23 */ /* 0x000fe2000001080a */
[----:B------:R-:W-:Y:S01]  /*4b70*/  @P4 IADD3 R6, R11, 0x30, RZ ;  /* 0x000000300b064810 */ /* 0x000fe20007ffe0ff */
[----:B------:R-:W-:Y:S01]  /*4b80*/  FMUL.FTZ R62, R62, c[0x0][0x2ec] ;  /* 0x0000bb003e3e7a20 */ /* 0x000fe20000410000 */
[----:B------:R-:W-:Y:S01]  /*4b90*/  @P1 FSEL R4, R215, -INF , !P2 ;  /* 0xff800000d7041808 */ /* 0x000fe20005000000 */
[----:B------:R-:W-:Y:S01]  /*4ba0*/  FMUL.FTZ R58, R58, c[0x0][0x2ec] ;  /* 0x0000bb003a3a7a20 */ /* 0x000fe20000410000 */
[----:B------:R-:W-:Y:S01]  /*4bb0*/  PLOP3.LUT P1, PT, PT, PT, UP0, 0x80, 0x0 ;  /* 0x000000000000781c */ /* 0x000fe20003f2f008 */
[----:B------:R-:W-:Y:S01]  /*4bc0*/  FMUL.FTZ R64, R64, c[0x0][0x2ec] ;  /* 0x0000bb0040407a20 */ /* 0x000fe20000410000 */
[----:B------:R-:W-:Y:S01]  /*4bd0*/  @P5 ISETP.GE.AND P5, PT, R6, UR4, PT ;  /* 0x0000000406005c0c */ /* 0x000fe2000bfa6270 */
[----:B------:R-:W-:Y:S01]  /*4be0*/  FMUL.FTZ R59, R59, c[0x0][0x2ec] ;  /* 0x0000bb003b3b7a20 */ /* 0x000fe20000410000 */
[----:B------:R1:W-:Y:S01]  /*4bf0*/  MUFU.EX2 R166, R5 ;  /* 0x0000000500a67308 */ /* 0x0003e20000000800 */
[----:B------:R-:W-:Y:S01]  /*4c00*/  FMUL.FTZ R65, R65, c[0x0][0x2ec] ;  /* 0x0000bb0041417a20 */ /* 0x000fe20000410000 */
[----:B------:R-:W-:Y:S01]  /*4c10*/  PLOP3.LUT P4, PT, PT, PT, UP0, 0x80, 0x0 ;  /* 0x000000000000781c */ /* 0x000fe20003f8f008 */
[----:B------:R-:W-:Y:S02]  /*4c20*/  FMUL.FTZ R66, R66, c[0x0][0x2ec] ;  /* 0x0000bb0042427a20 */ /* 0x000fe40000410000 */
[----:B------:R-:W-:Y:S02]  /*4c30*/  FMUL.FTZ R67, R67, c[0x0][0x2ec] ;  /* 0x0000bb0043437a20 */ /* 0x000fe40000410000 */
[----:B------:R-:W-:Y:S03]  /*4c40*/  FMUL.FTZ R63, R63, c[0x0][0x2ec] ;  /* 0x0000bb003f3f7a20 */ /* 0x000fe60000410000 */
[----:B------:R-:W-:Y:S10]  /*4c50*/  MUFU.TANH R210, R61 ;  /* 0x0000003d00d27308 */ /* 0x000ff40000002400 */
[----:B------:R-:W2:Y:S01]  /*4c60*/  MUFU.TANH R225, R62 ;  /* 0x0000003e00e17308 */ /* 0x000ea20000002400 */
[--C-:B-1----:R-:W-:Y:S01]  /*4c70*/  FFMA.FTZ R5, R4, c[0x0][0x23c], -R9.reuse ;  /* 0x00008f0004057a23 */ /* 0x102fe20000010809 */
[----:B------:R-:W-:Y:S02]  /*4c80*/  MOV R4, R213 ;  /* 0x000000d500047202 */ /* 0x000fe40000000f00 */
[----:B------:R-:W-:Y:S02]  /*4c90*/  @P0 FSEL R4, R213, -INF , !P3 ;  /* 0xff800000d5040808 */ /* 0x000fe40005800000 */
[----:B------:R-:W-:Y:S04]  /*4ca0*/  PLOP3.LUT P0, PT, PT, PT, UP0, 0x80, 0x0 ;  /* 0x000000000000781c */ /* 0x000fe80003f0f008 */
[----:B------:R-:W-:Y:S01]  /*4cb0*/  MUFU.TANH R111, R64 ;  /* 0x00000040006f7308 */ /* 0x000fe20000002400 */
[--C-:B------:R-:W-:Y:S09]  /*4cc0*/  FFMA.FTZ R4, R4, c[0x0][0x23c], -R9.reuse ;  /* 0x00008f0004047a23 */ /* 0x100ff20000010809 */
[----:B------:R1:W-:Y:S01]  /*4cd0*/  MUFU.EX2 R220, R4 ;  /* 0x0000000400dc7308 */ /* 0x0003e20000000800 */
[----:B--2---:R-:W-:Y:S09]  /*4ce0*/  MOV R7, R225 ;  /* 0x000000e100077202 */ /* 0x004ff20000000f00 */
[----:B------:R2:W-:Y:S10]  /*4cf0*/  MUFU.EX2 R221, R5 ;  /* 0x0000000500dd7308 */ /* 0x0005f40000000800 */
[----:B------:R-:W3:Y:S01]  /*4d00*/  MUFU.TANH R186, R53 ;  /* 0x0000003500ba7308 */ /* 0x000ee20000002400 */
[----:B-1----:R-:W-:Y:S02]  /*4d10*/  MOV R4, R233 ;  /* 0x000000e900047202 */ /* 0x002fe40000000f00 */
[----:B------:R-:W-:Y:S02]  /*4d20*/  @P1 FSEL R4, R233, -INF , !P2 ;  /* 0xff800000e9041808 */ /* 0x000fe40005000000 */
[----:B------:R-:W-:Y:S05]  /*4d30*/  PLOP3.LUT P1, PT, PT, PT, UP0, 0x80, 0x0 ;  /* 0x000000000000781c */ /* 0x000fea0003f2f008 */
[----:B------:R-:W-:Y:S01]  /*4d40*/  MUFU.TANH R110, R65 ;  /* 0x00000041006e7308 */ /* 0x000fe20000002400 */
[--C-:B--2---:R-:W-:Y:S01]  /*4d50*/  FFMA.FTZ R5, R4, c[0x0][0x23c], -R8.reuse ;  /* 0x00008f0004057a23 */ /* 0x104fe20000010808 */
[----:B------:R-:W-:Y:S02]  /*4d60*/  MOV R4, R232 ;  /* 0x000000e800047202 */ /* 0x000fe40000000f00 */
[----:B------:R-:W-:Y:S02]  /*4d70*/  @P0 FSEL R4, R232, -INF , !P3 ;  /* 0xff800000e8040808 */ /* 0x000fe40005800000 */
[----:B------:R-:W-:Y:S04]  /*4d80*/  PLOP3.LUT P0, PT, PT, PT, UP0, 0x80, 0x0 ;  /* 0x000000000000781c */ /* 0x000fe80003f0f008 */
[----:B------:R1:W-:Y:S10]  /*4d90*/  MUFU.EX2 R91, R5 ;  /* 0x00000005005b7308 */ /* 0x0003f40000000800 */
[----:B------:R-:W-:Y:S10]  /*4da0*/  MUFU.TANH R190, R66 ;  /* 0x0000004200be7308 */ /* 0x000ff40000002400 */
[----:B------:R-:W-:Y:S01]  /*4db0*/  MUFU.TANH R188, R67 ;  /* 0x0000004300bc7308 */ /* 0x000fe20000002400 */
[----:B-1----:R-:W-:Y:S01]  /*4dc0*/  FFMA.FTZ R5, R4, c[0x0][0x23c], -R8 ;  /* 0x00008f0004057a23 */ /* 0x002fe20000010808 */
[----:B------:R-:W-:Y:S02]  /*4dd0*/  MOV R4, R70 ;  /* 0x0000004600047202 */ /* 0x000fe40000000f00 */
[----:B------:R-:W-:Y:S02]  /*4de0*/  @P1 FSEL R4, R70, -INF , !P2 ;  /* 0xff80000046041808 */ /* 0x000fe40005000000 */
[----:B------:R-:W-:Y:S04]  /*4df0*/  PLOP3.LUT P1, PT, PT, PT, UP0, 0x80, 0x0 ;  /* 0x000000000000781c */ /* 0x000fe80003f2f008 */
[----:B------:R1:W-:Y:S01]  /*4e00*/  MUFU.EX2 R251, R5 ;  /* 0x0000000500fb7308 */ /* 0x0003e20000000800 */
[----:B------:R-:W-:Y:S09]  /*4e10*/  PLOP3.LUT P2, PT, PT, PT, UP0, 0x80, 0x0 ;  /* 0x000000000000781c */ /* 0x000ff20003f4f008 */
[----:B------:R-:W-:Y:S04]  /*4e20*/  MUFU.TANH R224, R63 ;  /* 0x0000003f00e07308 */ /* 0x000fe80000002400 */
[----:B------:R-:W-:Y:S02]  /*4e30*/  @P2 IADD3 R6, R11, 0x31, RZ ;  /* 0x000000310b062810 */ /* 0x000fe40007ffe0ff */
[----:B------:R-:W-:Y:S04]  /*4e40*/  PLOP3.LUT P2, PT, PT, PT, UP0, 0x80, 0x0 ;  /* 0x000000000000781c */ /* 0x000fe80003f4f008 */
[----:B------:R-:W-:Y:S01]  /*4e50*/  MUFU.EX2 R200, R13 ;  /* 0x0000000d00c87308 */ /* 0x000fe20000000800 */
[--C-:B-1----:R-:W-:Y:S01]  /*4e60*/  FFMA.FTZ R5, R4, c[0x0][0x23c], -R0.reuse ;  /* 0x00008f0004057a23 */ /* 0x102fe20000010800 */
[----:B------:R-:W-:Y:S02]  /*4e70*/  MOV R4, R69 ;  /* 0x0000004500047202 */ /* 0x000fe40000000f00 */
[----:B------:R-:W-:Y:S02]  /*4e80*/  @P0 FSEL R4, R69, -INF , !P3 ;  /* 0xff80000045040808 */ /* 0x000fe40005800000 */
[----:B------:R-:W-:Y:S04]  /*4e90*/  PLOP3.LUT P3, PT, PT, PT, UP0, 0x80, 0x0 ;  /* 0x000000000000781c */ /* 0x000fe80003f6f008 */
[----:B------:R-:W-:Y:S01]  /*4ea0*/  MUFU.EX2 R74, R5 ;  /* 0x00000005004a7308 */ /* 0x000fe20000000800 */
[----:B------:R-:W-:Y:S01]  /*4eb0*/  PLOP3.LUT P0, PT, PT, PT, UP0, 0x80, 0x0 ;  /* 0x000000000000781c */ /* 0x000fe20003f0f008 */
[----:B------:R-:W-:Y:S08]  /*4ec0*/  FFMA.FTZ R4, R4, c[0x0][0x23c], -R0 ;  /* 0x00008f0004047a23 */ /* 0x000ff00000010800 */
[----:B------:R1:W-:Y:S10]  /*4ed0*/  MUFU.EX2 R73, R4 ;  /* 0x0000000400497308 */ /* 0x0003f40000000800 */
[----:B------:R-:W2:Y:S10]  /*4ee0*/  MUFU.TANH R198, R54 ;  /* 0x0000003600c67308 */ /* 0x000eb40000002400 */
[----:B------:R-:W4:Y:S01]  /*4ef0*/  MUFU.TANH R197, R55 ;  /* 0x0000003700c57308 */ /* 0x000f220000002400 */
[C---:B-1----:R-:W-:Y:S02]  /*4f00*/  @P1 IADD3 R4, R11.reuse, 0x28, RZ ;  /* 0x000000280b041810 */ /* 0x042fe40007ffe0ff */
[----:B------:R-:W-:Y:S02]  /*4f10*/  PLOP3.LUT P1, PT, PT, PT, UP0, 0x80, 0x0 ;  /* 0x000000000000781c */ /* 0x000fe40003f2f008 */
[----:B------:R-:W-:Y:S02]  /*4f20*/  @P6 ISETP.GE.AND P6, PT, R4, UR4, PT ;  /* 0x0000000404006c0c */ /* 0x000fe4000bfc6270 */
[----:B------:R-:W-:Y:S03]  /*4f30*/  @P0 IADD3 R4, R11, 0x29, RZ ;  /* 0x000000290b040810 */ /* 0x000fe60007ffe0ff */
[----:B------:R-:W1:Y:S01]  /*4f40*/  MUFU.TANH R214, R56 ;  /* 0x0000003800d67308 */ /* 0x000e620000002400 */
[----:B------:R-:W-:Y:S02]  /*4f50*/  PLOP3.LUT P0, PT, PT, PT, UP0, 0x80, 0x0 ;  /* 0x000000000000781c */ /* 0x000fe40003f0f008 */
[----:B------:R-:W-:Y:S02]  /*4f60*/  @P3 ISETP.GE.AND P3, PT, R4, UR4, PT ;  /* 0x0000000404003c0c */ /* 0x000fe4000bf66270 */
[----:B------:R-:W-:Y:S03]  /*4f70*/  MOV R4, R223 ;  /* 0x000000df00047202 */ /* 0x000fe60000000f00 */
[----:B------:R-:W-:Y:S02]  /*4f80*/  @P1 FSEL R4, R223, -INF , !P6 ;  /* 0xff800000df041808 */ /* 0x000fe40007000000 */
[----:B------:R-:W1:Y:S01]  /*4f90*/  MUFU.TANH R212, R57 ;  /* 0x0000003900d47308 */ /* 0x000e620000002400 */
[----:B------:R-:W-:Y:S02]  /*4fa0*/  PLOP3.LUT P1, PT, PT, PT, UP0, 0x80, 0x0 ;  /* 0x000000000000781c */ /* 0x000fe40003f2f008 */
[--C-:B------:R-:W-:Y:S01]  /*4fb0*/  FFMA.FTZ R5, R4, c[0x0][0x23c], -R8.reuse ;  /* 0x00008f0004057a23 */ /* 0x100fe20000010808 */
[----:B------:R-:W-:Y:S02]  /*4fc0*/  MOV R4, R222 ;  /* 0x000000de00047202 */ /* 0x000fe40000000f00 */
[----:B------:R-:W-:Y:S02]  /*4fd0*/  @P0 FSEL R4, R222, -INF , !P3 ;  /* 0xff800000de040808 */ /* 0x000fe40005800000 */
[----:B------:R-:W-:Y:S02]  /*4fe0*/  PLOP3.LUT P0, PT, PT, PT, UP0, 0x80, 0x0 ;  /* 0x000000000000781c */ /* 0x000fe40003f0f008 */
[----:B------:R1:W-:Y:S10]  /*4ff0*/  MUFU.EX2 R245, R5 ;  /* 0x0000000500f57308 */ /* 0x0003f40000000800 */
[----:B------:R-:W2:Y:S10]  /*5000*/  MUFU.TANH R239, R58 ;  /* 0x0000003a00ef7308 */ /* 0x000eb40000002400 */
[----:B------:R-:W2:Y:S01]  /*5010*/  MUFU.TANH R237, R59 ;  /* 0x0000003b00ed7308 */ /* 0x000ea20000002400 */
[----:B-1----:R-:W-:Y:S01]  /*5020*/  FFMA.FTZ R5, R4, c[0x0][0x23c], -R8 ;  /* 0x00008f0004057a23 */ /* 0x002fe20000010808 */
[----:B------:R-:W-:Y:S02]  /*5030*/  MOV R4, R249 ;  /* 0x000000f900047202 */ /* 0x000fe40000000f00 */
[----:B------:R-:W-:Y:S02]  /*5040*/  @P1 FSEL R4, R249, -INF , !P6 ;  /* 0xff800000f9041808 */ /* 0x000fe40007000000 */
[----:B------:R-:W-:Y:S04]  /*5050*/  PLOP3.LUT P1, PT, PT, PT, UP0, 0x80, 0x0 ;  /* 0x000000000000781c */ /* 0x000fe80003f2f008 */
[----:B------:R1:W-:Y:S02]  /*5060*/  MUFU.EX2 R242, R5 ;  /* 0x0000000500f27308 */ /* 0x0003e40000000800 */
[--C-:B-1----:R-:W-:Y:S01]  /*5070*/  FFMA.FTZ R5, R4, c[0x0][0x23c], -R0.reuse ;  /* 0x00008f0004057a23 */ /* 0x102fe20000010800 */
[----:B------:R-:W-:Y:S02]  /*5080*/  MOV R4, R248 ;  /* 0x000000f800047202 */ /* 0x000fe40000000f00 */
[----:B------:R-:W-:Y:S05]  /*5090*/  @P0 FSEL R4, R248, -INF , !P3 ;  /* 0xff800000f8040808 */ /* 0x000fea0005800000 */
[----:B------:R-:W-:Y:S01]  /*50a0*/  MUFU.EX2 R72, R5 ;  /* 0x0000000500487308 */ /* 0x000fe20000000800 */
[----:B------:R-:W-:Y:S01]  /*50b0*/  PLOP3.LUT P0, PT, PT, PT, UP0, 0x80, 0x0 ;  /* 0x000000000000781c */ /* 0x000fe20003f0f008 */
[----:B------:R-:W-:Y:S08]  /*50c0*/  FFMA.FTZ R4, R4, c[0x0][0x23c], -R0 ;  /* 0x00008f0004047a23 */ /* 0x000ff00000010800 */
[----:B------:R1:W-:Y:S02]  /*50d0*/  MUFU.EX2 R71, R4 ;  /* 0x0000000400477308 */ /* 0x0003e40000000800 */
[----:B-1----:R-:W-:Y:S02]  /*50e0*/  MOV R4, R192 ;  /* 0x000000c000047202 */ /* 0x002fe40000000f00 */
[----:B------:R-:W-:Y:S02]  /*50f0*/  @P0 FSEL R4, R192, -INF , !P6 ;  /* 0xff800000c0040808 */ /* 0x000fe40007000000 */
[----:B------:R-:W-:Y:S03]  /*5100*/  PLOP3.LUT P0, PT, PT, PT, UP0, 0x80, 0x0 ;  /* 0x000000000000781c */ /* 0x000fe60003f0f008 */
[--C-:B------:R-:W-:Y:S01]  /*5110*/  FFMA.FTZ R5, R4, c[0x0][0x23c], -R10.reuse ;  /* 0x00008f0004057a23 */ /* 0x100fe2000001080a */
[----:B------:R-:W-:Y:S02]  /*5120*/  MOV R4, R191 ;  /* 0x000000bf00047202 */ /* 0x000fe40000000f00 */
[----:B------:R-:W-:Y:S01]  /*5130*/  @P1 FSEL R4, R191, -INF , !P3 ;  /* 0xff800000bf041808 */ /* 0x000fe20005800000 */
[----:B------:R1:W-:Y:S01]  /*5140*/  MUFU.EX2 R189, R5 ;  /* 0x0000000500bd7308 */ /* 0x0003e20000000800 */
[----:B------:R-:W-:Y:S03]  /*5150*/  PLOP3.LUT P1, PT, PT, PT, UP0, 0x80, 0x0 ;  /* 0x000000000000781c */ /* 0x000fe60003f2f008 */
[--C-:B-1----:R-:W-:Y:S01]  /*5160*/  FFMA.FTZ R5, R4, c[0x0][0x23c], -R10.reuse ;  /* 0x00008f0004057a23 */ /* 0x102fe2000001080a */
[----:B------:R-:W-:Y:S02]  /*5170*/  MOV R4, R202 ;  /* 0x000000ca00047202 */ /* 0x000fe40000000f00 */
[----:B------:R-:W-:Y:S03]  /*5180*/  @P0 FSEL R4, R202, -INF , !P6 ;  /* 0xff800000ca040808 */ /* 0x000fe60007000000 */
[----:B------:R1:W-:Y:S01]  /*5190*/  MUFU.EX2 R163, R5 ;  /* 0x0000000500a37308 */ /* 0x0003e20000000800 */
[----:B------:R-:W-:Y:S02]  /*51a0*/  PLOP3.LUT P6, PT, PT, PT, UP0, 0x80, 0x0 ;  /* 0x000000000000781c */ /* 0x000fe40003fcf008 */
[----:B------:R-:W-:Y:S11]  /*51b0*/  PLOP3.LUT P0, PT, PT, PT, UP0, 0x80, 0x0 ;  /* 0x000000000000781c */ /* 0x000ff60003f0f008 */
[----:B------:R-:W-:Y:S01]  /*51c0*/  @P6 ISETP.GE.AND P6, PT, R6, UR4, PT ;  /* 0x0000000406006c0c */ /* 0x000fe2000bfc6270 */
[--C-:B-1----:R-:W-:Y:S01]  /*51d0*/  FFMA.FTZ R5, R4, c[0x0][0x23c], -R9.reuse ;  /* 0x00008f0004057a23 */ /* 0x102fe20000010809 */
[----:B------:R-:W-:Y:S02]  /*51e0*/  MOV R4, R201 ;  /* 0x000000c900047202 */ /* 0x000fe40000000f00 */
[----:B------:R-:W-:Y:S01]  /*51f0*/  @P1 FSEL R4, R201, -INF , !P3 ;  /* 0xff800000c9041808 */ /* 0x000fe20005800000 */
[----:B------:R1:W-:Y:S01]  /*5200*/  MUFU.EX2 R207, R5 ;  /* 0x0000000500cf7308 */ /* 0x0003e20000000800 */
[----:B------:R-:W-:Y:S02]  /*5210*/  PLOP3.LUT P3, PT, PT, PT, UP0, 0x80, 0x0 ;  /* 0x000000000000781c */ /* 0x000fe40003f6f008 */
[----:B------:R-:W-:Y:S11]  /*5220*/  PLOP3.LUT P1, PT, PT, PT, UP0, 0x80, 0x0 ;  /* 0x000000000000781c */ /* 0x000ff60003f2f008 */
[C---:B------:R-:W-:Y:S02]  /*5230*/  @P3 IADD3 R6, R11.reuse, 0x38, RZ ;  /* 0x000000380b063810 */ /* 0x040fe40007ffe0ff */
[----:B------:R-:W-:Y:S01]  /*5240*/  @P4 IADD3 R11, R11, 0x39, RZ ;  /* 0x000000390b0b4810 */ /* 0x000fe20007ffe0ff */
[--C-:B-1----:R-:W-:Y:S01]  /*5250*/  FFMA.FTZ R5, R4, c[0x0][0x23c], -R9.reuse ;  /* 0x00008f0004057a23 */ /* 0x102fe20000010809 */
[----:B------:R-:W-:Y:S02]  /*5260*/  MOV R4, R187 ;  /* 0x000000bb00047202 */ /* 0x000fe40000000f00 */
[----:B------:R-:W-:Y:S01]  /*5270*/  @P0 FSEL R4, R187, -INF , !P5 ;  /* 0xff800000bb040808 */ /* 0x000fe20006800000 */
[----:B------:R1:W1:Y:S01]  /*5280*/  MUFU.EX2 R206, R5 ;  /* 0x0000000500ce7308 */ /* 0x0002620000000800 */
[----:B------:R-:W-:Y:S03]  /*5290*/  PLOP3.LUT P0, PT, PT, PT, UP0, 0x80, 0x0 ;  /* 0x000000000000781c */ /* 0x000fe60003f0f008 */
[--C-:B-1----:R-:W-:Y:S01]  /*52a0*/  FFMA.FTZ R5, R4, c[0x0][0x23c], -R10.reuse ;  /* 0x00008f0004057a23 */ /* 0x102fe2000001080a */
[----:B---3--:R-:W-:Y:S02]  /*52b0*/  MOV R4, R186 ;  /* 0x000000ba00047202 */ /* 0x008fe40000000f00 */
[----:B------:R-:W-:Y:S03]  /*52c0*/  @P1 FSEL R4, R186, -INF , !P6 ;  /* 0xff800000ba041808 */ /* 0x000fe60007000000 */
[----:B------:R1:W-:Y:S01]  /*52d0*/  MUFU.EX2 R115, R5 ;  /* 0x0000000500737308 */ /* 0x0003e20000000800 */
[----:B------:R-:W-:Y:S01]  /*52e0*/  PLOP3.LUT P1, PT, PT, PT, UP0, 0x80, 0x0 ;  /* 0x000000000000781c */ /* 0x000fe20003f2f008 */
[----:B-1----:R-:W-:Y:S01]  /*52f0*/  FFMA.FTZ R5, R4, c[0x0][0x23c], -R10 ;  /* 0x00008f0004057a23 */ /* 0x002fe2000001080a */
[----:B--2---:R-:W-:Y:S02]  /*5300*/  MOV R4, R198 ;  /* 0x000000c600047202 */ /* 0x004fe40000000f00 */
[----:B------:R-:W-:Y:S05]  /*5310*/  @P0 FSEL R4, R198, -INF , !P5 ;  /* 0xff800000c6040808 */ /* 0x000fea0006800000 */
[----:B------:R1:W-:Y:S01]  /*5320*/  MUFU.EX2 R114, R5 ;  /* 0x0000000500727308 */ /* 0x0003e20000000800 */
[----:B------:R-:W-:Y:S01]  /*5330*/  PLOP3.LUT P0, PT, PT, PT, UP0, 0x80, 0x0 ;  /* 0x000000000000781c */ /* 0x000fe20003f0f008 */
[--C-:B-1----:R-:W-:Y:S01]  /*5340*/  FFMA.FTZ R5, R4, c[0x0][0x23c], -R9.reuse ;  /* 0x00008f0004057a23 */ /* 0x102fe20000010809 */
[----:B----4-:R-:W-:Y:S02]  /*5350*/  MOV R4, R197 ;  /* 0x000000c500047202 */ /* 0x010fe40000000f00 */
[----:B------:R-:W-:Y:S05]  /*5360*/  @P1 FSEL R4, R197, -INF , !P6 ;  /* 0xff800000c5041808 */ /* 0x000fea0007000000 */
[----:B------:R1:W-:Y:S01]  /*5370*/  MUFU.EX2 R205, R5 ;  /* 0x0000000500cd7308 */ /* 0x0003e20000000800 */
[----:B------:R-:W-:Y:S01]  /*5380*/  PLOP3.LUT P1, PT, PT, PT, UP0, 0x80, 0x0 ;  /* 0x000000000000781c */ /* 0x000fe20003f2f008 */
[--C-:B-1----:R-:W-:Y:S01]  /*5390*/  FFMA.FTZ R5, R4, c[0x0][0x23c], -R9.reuse ;  /* 0x00008f0004057a23 */ /* 0x102fe20000010809 */
[----:B------:R-:W-:Y:S02]  /*53a0*/  MOV R4, R214 ;  /* 0x000000d600047202 */ /* 0x000fe40000000f00 */
[----:B------:R-:W-:Y:S05]  /*53b0*/  @P2 FSEL R4, R214, -INF , !P5 ;  /* 0xff800000d6042808 */ /* 0x000fea0006800000 */
[----:B------:R1:W-:Y:S01]  /*53c0*/  MUFU.EX2 R203, R5 ;  /* 0x0000000500cb7308 */ /* 0x0003e20000000800 */
[----:B------:R-:W-:Y:S11]  /*53d0*/  PLOP3.LUT P2, PT, PT, PT, UP0, 0x80, 0x0 ;  /* 0x000000000000781c */ /* 0x000ff60003f4f008 */
[----:B------:R-:W-:Y:S02]  /*53e0*/  @!UPT UIADD3 URZ, URZ, URZ, URZ ;  /* 0x0000003f3f3ff290 */ /* 0x000fe4000fffe03f */
[----:B------:R-:W-:Y:S02]  /*53f0*/  @P2 ISETP.GE.AND P3, PT, R6, UR4, PT ;  /* 0x0000000406002c0c */ /* 0x000fe4000bf66270 */
[----:B------:R-:W-:Y:S02]  /*5400*/  F2FP.PACK_AB R6, R182, R183 ;  /* 0x000000b7b606723e */ /* 0x000fe400000000ff */
[----:B------:R-:W-:Y:S03]  /*5410*/  PLOP3.LUT P2, PT, PT, PT, UP0, 0x80, 0x0 ;  /* 0x000000000000781c */ /* 0x000fe60003f4f008 */
[----:B------:R2:W-:Y:S01]  /*5420*/  STS [R181+0x10400], R6 ;  /* 0x01040006b5007388 */ /* 0x0005e20000000800 */
[--C-:B-1----:R-:W-:Y:S01]  /*5430*/  FFMA.FTZ R5, R4, c[0x0][0x23c], -R8.reuse ;  /* 0x00008f0004057a23 */ /* 0x102fe20000010808 */
[----:B------:R-:W-:Y:S02]  /*5440*/  MOV R4, R212 ;  /* 0x000000d400047202 */ /* 0x000fe40000000f00 */
[----:B------:R-:W-:Y:S01]  /*5450*/  @P0 FSEL R4, R212, -INF , !P6 ;  /* 0xff800000d4040808 */ /* 0x000fe20007000000 */
[----:B------:R1:W-:Y:S01]  /*5460*/  MUFU.EX2 R241, R5 ;  /* 0x0000000500f17308 */ /* 0x0003e20000000800 */
[----:B------:R-:W-:Y:S02]  /*5470*/  PLOP3.LUT P0, PT, PT, PT, UP0, 0x80, 0x0 ;  /* 0x000000000000781c */ /* 0x000fe40003f0f008 */
[----:B--2---:R-:W-:Y:S01]  /*5480*/  F2FP.PACK_AB R6, R158, R159 ;  /* 0x0000009f9e06723e */ /* 0x004fe200000000ff */
[----:B-1----:R-:W-:Y:S01]  /*5490*/  FFMA.FTZ R5, R4, c[0x0][0x23c], -R8 ;  /* 0x00008f0004057a23 */ /* 0x002fe20000010808 */
[----:B------:R-:W-:Y:S02]  /*54a0*/  MOV R4, R239 ;  /* 0x000000ef00047202 */ /* 0x000fe40000000f00 */
[----:B------:R-:W-:Y:S03]  /*54b0*/  @P1 FSEL R4, R239, -INF , !P5 ;  /* 0xff800000ef041808 */ /* 0x000fe60006800000 */
[----:B------:R1:W-:Y:S01]  /*54c0*/  MUFU.EX2 R236, R5 ;  /* 0x0000000500ec7308 */ /* 0x0003e20000000800 */
[----:B------:R-:W-:Y:S11]  /*54d0*/  PLOP3.LUT P1, PT, PT, PT, UP0, 0x80, 0x0 ;  /* 0x000000000000781c */ /* 0x000ff60003f2f008 */
[----:B------:R-:W-:Y:S02]  /*54e0*/  @!UPT UIADD3 URZ, URZ, URZ, URZ ;  /* 0x0000003f3f3ff290 */ /* 0x000fe4000fffe03f */
[----:B------:R-:W-:Y:S01]  /*54f0*/  @P1 ISETP.GE.AND P1, PT, R11, UR4, PT ;  /* 0x000000040b001c0c */ /* 0x000fe2000bf26270 */
[--C-:B-1----:R-:W-:Y:S01]  /*5500*/  FFMA.FTZ R5, R4, c[0x0][0x23c], -R0.reuse ;  /* 0x00008f0004057a23 */ /* 0x102fe20000010800 */
[----:B------:R-:W-:Y:S02]  /*5510*/  MOV R4, R237 ;  /* 0x000000ed00047202 */ /* 0x000fe40000000f00 */
[----:B------:R-:W-:Y:S01]  /*5520*/  @P0 FSEL R4, R237, -INF , !P6 ;  /* 0xff800000ed040808 */ /* 0x000fe20007000000 */
[----:B------:R1:W-:Y:S01]  /*5530*/  MUFU.EX2 R68, R5 ;  /* 0x0000000500447308 */ /* 0x0003e20000000800 */
[----:B------:R-:W-:Y:S03]  /*5540*/  PLOP3.LUT P0, PT, PT, PT, UP0, 0x80, 0x0 ;  /* 0x000000000000781c */ /* 0x000fe60003f0f008 */
[----:B-1----:R-:W-:Y:S01]  /*5550*/  FFMA.FTZ R5, R4, c[0x0][0x23c], -R0 ;  /* 0x00008f0004057a23 */ /* 0x002fe20000010800 */
[----:B------:R-:W-:Y:S02]  /*5560*/  MOV R4, R211 ;  /* 0x000000d300047202 */ /* 0x000fe40000000f00 */
[----:B------:R-:W-:Y:S03]  /*5570*/  @P2 FSEL R4, R211, -INF , !P3 ;  /* 0xff800000d3042808 */ /* 0x000fe60005800000 */
[----:B------:R1:W-:Y:S01]  /*5580*/  MUFU.EX2 R3, R5 ;  /* 0x0000000500037308 */ /* 0x0003e20000000800 */
[----:B------:R-:W-:Y:S01]  /*5590*/  PLOP3.LUT P2, PT, PT, PT, UP0, 0x80, 0x0 ;  /* 0x000000000000781c */ /* 0x000fe20003f4f008 */
[--C-:B------:R-:W-:Y:S08]  /*55a0*/  FFMA.FTZ R4, R4, c[0x0][0x23c], -R8.reuse ;  /* 0x00008f0004047a23 */ /* 0x100ff00000010808 */
[----:B------:R2:W-:Y:S04]  /*55b0*/  MUFU.EX2 R229, R4 ;  /* 0x0000000400e57308 */ /* 0x0005e80000000800 */
[----:B------:R-:W-:Y:S02]  /*55c0*/  @P2 FSEL R7, R225, -INF , !P3 ;  /* 0xff800000e1072808 */ /* 0x000fe40005800000 */
[----:B------:R-:W-:Y:S02]  /*55d0*/  PLOP3.LUT P2, PT, PT, PT, UP0, 0x80, 0x0 ;  /* 0x000000000000781c */ /* 0x000fe40003f4f008 */
[----:B-1----:R-:W-:Y:S02]  /*55e0*/  MOV R5, R210 ;  /* 0x000000d200057202 */ /* 0x002fe40000000f00 */
[----:B------:R-:W-:Y:S02]  /*55f0*/  @P0 FSEL R5, R210, -INF , !P1 ;  /* 0xff800000d2050808 */ /* 0x000fe40004800000 */
[----:B------:R-:W-:Y:S03]  /*5600*/  PLOP3.LUT P0, PT, PT, PT, UP0, 0x80, 0x0 ;  /* 0x000000000000781c */ /* 0x000fe60003f0f008 */
[----:B------:R-:W-:Y:S01]  /*5610*/  FFMA.FTZ R8, R5, c[0x0][0x23c], -R8 ;  /* 0x00008f0005087a23 */ /* 0x000fe20000010808 */
[----:B------:R-:W-:Y:S02]  /*5620*/  F2FP.PACK_AB R5, R226, R228 ;  /* 0x000000e4e205723e */ /* 0x000fe400000000ff */
[----:B--2---:R-:W-:Y:S01]  /*5630*/  F2FP.PACK_AB R4, R184, R185 ;  /* 0x000000b9b804723e */ /* 0x004fe200000000ff */
[----:B------:R1:W-:Y:S04]  /*5640*/  MUFU.EX2 R227, R8 ;  /* 0x0000000800e37308 */ /* 0x0003e80000000800 */
[----:B------:R2:W-:Y:S04]  /*5650*/  STS [R181+0x10000], R4 ;  /* 0x01000004b5007388 */ /* 0x0005e80000000800 */
[----:B------:R3:W-:Y:S01]  /*5660*/  STS [R179+0x10000], R5 ;  /* 0x01000005b3007388 */ /* 0x0007e20000000800 */
[----:B-1----:R-:W-:Y:S01]  /*5670*/  FFMA.FTZ R8, R7, c[0x0][0x23c], -R0 ;  /* 0x00008f0007087a23 */ /* 0x002fe20000010800 */
[----:B------:R-:W-:Y:S02]  /*5680*/  MOV R7, R111 ;  /* 0x0000006f00077202 */ /* 0x000fe40000000f00 */
[----:B------:R-:W-:Y:S01]  /*5690*/  @P0 FSEL R7, R111, -INF , !P3 ;  /* 0xff8000006f070808 */ /* 0x000fe20005800000 */
[----:B------:R1:W-:Y:S01]  /*56a0*/  MUFU.EX2 R2, R8 ;  /* 0x0000000800027308 */ /* 0x0003e20000000800 */
[----:B--2---:R-:W-:Y:S02]  /*56b0*/  F2FP.PACK_AB R4, R161, R162 ;  /* 0x000000a2a104723e */ /* 0x004fe400000000ff */
[----:B------:R-:W-:Y:S01]  /*56c0*/  PLOP3.LUT P0, PT, PT, PT, UP0, 0x80, 0x0 ;  /* 0x000000000000781c */ /* 0x000fe20003f0f008 */
[--C-:B------:R-:W-:Y:S01]  /*56d0*/  FFMA.FTZ R7, R7, c[0x0][0x23c], -R10.reuse ;  /* 0x00008f0007077a23 */ /* 0x100fe2000001080a */
[----:B---3--:R-:W-:Y:S01]  /*56e0*/  F2FP.PACK_AB R5, R89, R90 ;  /* 0x0000005a5905723e */ /* 0x008fe200000000ff */
[----:B------:R2:W-:Y:S04]  /*56f0*/  STS [R179+0x10400], R4 ;  /* 0x01040004b3007388 */ /* 0x0005e80000000800 */
[----:B------:R3:W-:Y:S01]  /*5700*/  STS [R181+0x12000], R6 ;  /* 0x01200006b5007388 */ /* 0x0007e20000000800 */
[----:B------:R4:W-:Y:S03]  /*5710*/  MUFU.EX2 R113, R7 ;  /* 0x0000000700717308 */ /* 0x0009e60000000800 */
[----:B------:R4:W-:Y:S01]  /*5720*/  STS [R181+0x12400], R5 ;  /* 0x01240005b5007388 */ /* 0x0009e20000000800 */
[----:B-1----:R-:W-:Y:S02]  /*5730*/  MOV R8, R110 ;  /* 0x0000006e00087202 */ /* 0x002fe40000000f00 */
[----:B------:R-:W-:Y:S02]  /*5740*/  @P2 FSEL R8, R110, -INF , !P1 ;  /* 0xff8000006e082808 */ /* 0x000fe40004800000 */
[----:B------:R-:W-:Y:S03]  /*5750*/  PLOP3.LUT P2, PT, PT, PT, UP0, 0x80, 0x0 ;  /* 0x000000000000781c */ /* 0x000fe60003f4f008 */
[----:B------:R-:W-:Y:S01]  /*5760*/  FFMA.FTZ R10, R8, c[0x0][0x23c], -R10 ;  /* 0x00008f00080a7a23 */ /* 0x000fe2000001080a */
[----:B--2---:R-:W-:Y:S02]  /*5770*/  F2FP.PACK_AB R4, R153, R156 ;  /* 0x0000009c9904723e */ /* 0x004fe400000000ff */
[----:B------:R-:W-:Y:S01]  /*5780*/  F2FP.PACK_AB R8, R252, R160 ;  /* 0x000000a0fc08723e */ /* 0x000fe200000000ff */
[----:B------:R1:W2:Y:S01]  /*5790*/  MUFU.EX2 R112, R10 ;  /* 0x0000000a00707308 */ /* 0x0002a20000000800 */
[----:B---3--:R-:W-:Y:S01]  /*57a0*/  F2FP.PACK_AB R6, R87, R88 ;  /* 0x000000585706723e */ /* 0x008fe200000000ff */
[----:B------:R3:W-:Y:S01]  /*57b0*/  STS [R179+0x12000], R4 ;  /* 0x01200004b3007388 */ /* 0x0007e20000000800 */
[----:B----4-:R-:W-:Y:S02]  /*57c0*/  F2FP.PACK_AB R7, R96, R97 ;  /* 0x000000616007723e */ /* 0x010fe400000000ff */
[----:B------:R-:W-:Y:S01]  /*57d0*/  MOV R5, R190 ;  /* 0x000000be00057202 */ /* 0x000fe20000000f00 */
[----:B------:R4:W-:Y:S01]  /*57e0*/  STS [R179+0x12400], R6 ;  /* 0x01240006b3007388 */ /* 0x0009e20000000800 */
[----:B------:R-:W-:Y:S02]  /*57f0*/  @P0 FSEL R5, R190, -INF , !P3 ;  /* 0xff800000be050808 */ /* 0x000fe40005800000 */
[----:B------:R-:W-:Y:S01]  /*5800*/  PLOP3.LUT P0, PT, PT, PT, UP0, 0x80, 0x0 ;  /* 0x000000000000781c */ /* 0x000fe20003f0f008 */
[----:B------:R2:W-:Y:S02]  /*5810*/  STS [R180+0x10400], R8 ;  /* 0x01040008b4007388 */ /* 0x0005e40000000800 */
[--C-:B-1----:R-:W-:Y:S01]  /*5820*/  FFMA.FTZ R10, R5, c[0x0][0x23c], -R9.reuse ;  /* 0x00008f00050a7a23 */ /* 0x102fe20000010809 */
[----:B------:R-:W-:Y:S02]  /*5830*/  F2FP.PACK_AB R5, R204, R208 ;  /* 0x000000d0cc05723e */ /* 0x000fe400000000ff */
[----:B---3--:R-:W-:Y:S01]  /*5840*/  F2FP.PACK_AB R4, R218, R219 ;  /* 0x000000dbda04723e */ /* 0x008fe200000000ff */
[----:B------:R-:W-:Y:S01]  /*5850*/  MUFU.EX2 R196, R10 ;  /* 0x0000000a00c47308 */ /* 0x000fe20000000800 */
[----:B----4-:R-:W-:Y:S03]  /*5860*/  MOV R6, R188 ;  /* 0x000000bc00067202 */ /* 0x010fe60000000f00 */
[----:B------:R1:W-:Y:S01]  /*5870*/  STS [R180+0x10000], R4 ;  /* 0x01000004b4007388 */ /* 0x0003e20000000800 */
[----:B------:R-:W-:Y:S02]  /*5880*/  @P2 FSEL R6, R188, -INF , !P1 ;  /* 0xff800000bc062808 */ /* 0x000fe40004800000 */
[----:B--2---:R-:W-:Y:S01]  /*5890*/  MOV R8, R224 ;  /* 0x000000e000087202 */ /* 0x004fe20000000f00 */
[----:B------:R2:W-:Y:S01]  /*58a0*/  STS [R178+0x10000], R5 ;  /* 0x01000005b2007388 */ /* 0x0005e20000000800 */
[----:B------:R-:W-:Y:S01]  /*58b0*/  @P0 FSEL R8, R224, -INF , !P1 ;  /* 0xff800000e0080808 */ /* 0x000fe20004800000 */
[----:B------:R-:W-:Y:S01]  /*58c0*/  FFMA.FTZ R9, R6, c[0x0][0x23c], -R9 ;  /* 0x00008f0006097a23 */ /* 0x000fe20000010809 */
[----:B------:R-:W-:Y:S02]  /*58d0*/  F2FP.PACK_AB R6, R94, R95 ;  /* 0x0000005f5e06723e */ /* 0x000fe400000000ff */
[----:B------:R-:W-:Y:S01]  /*58e0*/  IADD3 R108, P0, R108, UR11, RZ ;  /* 0x0000000b6c6c7c10 */ /* 0x000fe2000ff1e0ff */
[----:B------:R-:W-:Y:S01]  /*58f0*/  FFMA.FTZ R0, R8, c[0x0][0x23c], -R0 ;  /* 0x00008f0008007a23 */ /* 0x000fe20000010800 */
[----:B------:R-:W3:Y:S01]  /*5900*/  MUFU.EX2 R195, R9 ;  /* 0x0000000900c37308 */ /* 0x000ee20000000800 */
[----:B------:R-:W-:Y:S09]  /*5910*/  PLOP3.LUT P1, PT, PT, PT, UP5, 0x80, 0x0 ;  /* 0x000000000000781c */ /* 0x000ff20003f2f058 */
[----:B------:R4:W3:Y:S01]  /*5920*/  MUFU.EX2 R250, R0 ;  /* 0x0000000000fa7308 */ /* 0x0008e20000000800 */
[----:B-1----:R-:W-:Y:S02]  /*5930*/  F2FP.PACK_AB R4, R230, R231 ;  /* 0x000000e7e604723e */ /* 0x002fe400000000ff */
[----:B--2---:R-:W-:Y:S03]  /*5940*/  F2FP.PACK_AB R5, R79, R80 ;  /* 0x000000504f05723e */ /* 0x004fe600000000ff */
[----:B------:R1:W-:Y:S04]  /*5950*/  STS [R178+0x10400], R4 ;  /* 0x01040004b2007388 */ /* 0x0003e80000000800 */
[----:B------:R2:W-:Y:S01]  /*5960*/  STS [R180+0x12000], R7 ;  /* 0x01200007b4007388 */ /* 0x0005e20000000800 */
[----:B----4-:R-:W-:Y:S02]  /*5970*/  F2FP.PACK_AB R0, R206, R207 ;  /* 0x000000cfce00723e */ /* 0x010fe400000000ff */
[----:B-1----:R-:W-:Y:S02]  /*5980*/  F2FP.PACK_AB R4, R166, R200 ;  /* 0x000000c8a604723e */ /* 0x002fe400000000ff */
[----:B--2---:R-:W-:Y:S05]  /*5990*/  F2FP.PACK_AB R7, R81, R82 ;  /* 0x000000525107723e */ /* 0x004fea00000000ff */
[----:B------:R1:W-:Y:S04]  /*59a0*/  STS [R180+0x12400], R7 ;  /* 0x01240007b4007388 */ /* 0x0003e80000000800 */
[----:B------:R2:W-:Y:S04]  /*59b0*/  STS [R178+0x12000], R6 ;  /* 0x01200006b2007388 */ /* 0x0005e80000000800 */
[----:B------:R4:W-:Y:S04]  /*59c0*/  STS [R178+0x12400], R5 ;  /* 0x01240005b2007388 */ /* 0x0009e80000000800 */
[----:B------:R3:W-:Y:S01]  /*59d0*/  STS [R174+0x10000], R4 ;  /* 0x01000004ae007388 */ /* 0x0007e20000000800 */
[----:B-1----:R-:W-:Y:S02]  /*59e0*/  F2FP.PACK_AB R7, R220, R221 ;  /* 0x000000dddc07723e */ /* 0x002fe400000000ff */
[----:B--2---:R-:W-:Y:S03]  /*59f0*/  F2FP.PACK_AB R6, R251, R91 ;  /* 0x0000005bfb06723e */ /* 0x004fe600000000ff */
[----:B------:R1:W-:Y:S01]  /*5a00*/  STS [R174+0x10400], R7 ;  /* 0x01040007ae007388 */ /* 0x0003e20000000800 */
[----:B----4-:R-:W-:Y:S03]  /*5a10*/  F2FP.PACK_AB R5, R73, R74 ;  /* 0x0000004a4905723e */ /* 0x010fe600000000ff */
[----:B------:R2:W-:Y:S01]  /*5a20*/  STS [R175+0x10400], R0 ;  /* 0x01040000af007388 */ /* 0x0005e20000000800 */
[----:B---3--:R-:W-:Y:S05]  /*5a30*/  F2FP.PACK_AB R4, R163, R189 ;  /* 0x000000bda304723e */ /* 0x008fea00000000ff */
[----:B------:R3:W-:Y:S04]  /*5a40*/  STS [R175+0x10000], R4 ;  /* 0x01000004af007388 */ /* 0x0007e80000000800 */
[----:B------:R4:W-:Y:S04]  /*5a50*/  STS [R174+0x12000], R6 ;  /* 0x01200006ae007388 */ /* 0x0009e80000000800 */
[----:B------:R4:W-:Y:S01]  /*5a60*/  STS [R174+0x12400], R5 ;  /* 0x01240005ae007388 */ /* 0x0009e20000000800 */
[----:B-1----:R-:W-:Y:S02]  /*5a70*/  F2FP.PACK_AB R7, R242, R245 ;  /* 0x000000f5f207723e */ /* 0x002fe400000000ff */
[----:B--2---:R-:W-:Y:S03]  /*5a80*/  F2FP.PACK_AB R0, R112, R113 ;  /* 0x000000717000723e */ /* 0x004fe600000000ff */
[----:B------:R1:W-:Y:S01]  /*5a90*/  STS [R175+0x12000], R7 ;  /* 0x01200007af007388 */ /* 0x0003e20000000800 */
[----:B---3--:R-:W-:Y:S02]  /*5aa0*/  F2FP.PACK_AB R4, R203, R205 ;  /* 0x000000cdcb04723e */ /* 0x008fe400000000ff */
[----:B----4-:R-:W-:Y:S02]  /*5ab0*/  F2FP.PACK_AB R6, R71, R72 ;  /* 0x000000484706723e */ /* 0x010fe400000000ff */
[----:B------:R-:W-:Y:S03]  /*5ac0*/  F2FP.PACK_AB R5, R114, R115 ;  /* 0x000000737205723e */ /* 0x000fe600000000ff */
[----:B------:R2:W-:Y:S04]  /*5ad0*/  STS [R175+0x12400], R6 ;  /* 0x01240006af007388 */ /* 0x0005e80000000800 */
[----:B------:R3:W-:Y:S04]  /*5ae0*/  STS [R177+0x10000], R5 ;  /* 0x01000005b1007388 */ /* 0x0007e80000000800 */
[----:B------:R4:W-:Y:S01]  /*5af0*/  STS [R177+0x10400], R4 ;  /* 0x01040004b1007388 */ /* 0x0009e20000000800 */
[----:B-1----:R-:W-:Y:S03]  /*5b00*/  F2FP.PACK_AB R7, R236, R241 ;  /* 0x000000f1ec07723e */ /* 0x002fe600000000ff */
[----:B------:R1:W-:Y:S01]  /*5b10*/  STS [R176+0x10000], R0 ;  /* 0x01000000b0007388 */ /* 0x0003e20000000800 */
[----:B--2---:R-:W-:Y:S02]  /*5b20*/  F2FP.PACK_AB R6, R3, R68 ;  /* 0x000000440306723e */ /* 0x004fe400000000ff */
[----:B---3--:R-:W-:Y:S02]  /*5b30*/  F2FP.PACK_AB R5, R195, R196 ;  /* 0x000000c4c305723e */ /* 0x008fe400000000ff */
[----:B----4-:R-:W-:Y:S03]  /*5b40*/  F2FP.PACK_AB R4, R227, R229 ;  /* 0x000000e5e304723e */ /* 0x010fe600000000ff */
[----:B------:R-:W-:Y:S01]  /*5b50*/  STS [R176+0x10400], R5 ;  /* 0x01040005b0007388 */ /* 0x000fe20000000800 */
[----:B-1----:R-:W-:Y:S03]  /*5b60*/  F2FP.PACK_AB R0, R250, R2 ;  /* 0x00000002fa00723e */ /* 0x002fe600000000ff */
[----:B------:R-:W-:Y:S04]  /*5b70*/  STS [R177+0x12000], R7 ;  /* 0x01200007b1007388 */ /* 0x000fe80000000800 */
[----:B------:R-:W-:Y:S04]  /*5b80*/  STS [R177+0x12400], R6 ;  /* 0x01240006b1007388 */ /* 0x000fe80000000800 */
[----:B------:R1:W-:Y:S04]  /*5b90*/  STS [R176+0x12400], R0 ;  /* 0x01240000b0007388 */ /* 0x0003e80000000800 */
[----:B------:R-:W-:Y:S04]  /*5ba0*/  STS [R176+0x12000], R4 ;  /* 0x01200004b0007388 */ /* 0x000fe80000000800 */
[----:B------:R-:W2:Y:S08]  /*5bb0*/  LDSM.16.M88.4 R64, [R154+0x4000] ;  /* 0x004000009a40783b */ /* 0x000eb00000000200 */
[----:B------:R-:W3:Y:S08]  /*5bc0*/  LDSM.16.M88.4 R60, [R154+0x5000] ;  /* 0x005000009a3c783b */ /* 0x000ef00000000200 */
[----:B------:R-:W3:Y:S08]  /*5bd0*/  LDSM.16.M88.4 R100, [R155+0x4000] ;  /* 0x004000009b64783b */ /* 0x000ef00000000200 */
[----:B-1----:R-:W4:Y:S04]  /*5be0*/  LDL R0, [R1+0x18] ;  /* 0x0000180001007983 */ /* 0x002f280000100800 */
[----:B------:R-:W1:Y:S01]  /*5bf0*/  LDSM.16.M88.4 R104, [R155+0x5000] ;  /* 0x005000009b68783b */ /* 0x000e620000000200 */
[-C--:B--2---:R-:W-:Y:S08]  /*5c00*/  HMMA.16816.F32 R4, R64, R116.reuse, RZ ;  /* 0x000000744004723c */ /* 0x084ff000000018ff */
        /* <DEDUP_REMOVED lines=15> */
[-C--:B------:R-:W-:Y:S08]  /*5d00*/  HMMA.16816.F32 R4, R100, R132.reuse, R4 ;  /* 0x000000846404723c */ /* 0x080ff00000001804 */
[C---:B-1----:R-:W-:Y:S08]  /*5d10*/  HMMA.16816.F32 R8, R104.reuse, R132, R8 ;  /* 0x000000846808723c */ /* 0x042ff00000001808 */
        /* <DEDUP_REMOVED lines=14> */
[----:B----4-:R-:W-:Y:S05]  /*5e00*/  IADD3.X R109, R0, UR10, RZ, P0, !PT ;  /* 0x0000000a006d7c10 */ /* 0x010fea00087fe4ff */
[----:B------:R-:W2:Y:S04]  /*5e10*/  LDG.E R106, [R108.64] ;  /* 0x000000206c6a7981 */ /* 0x000ea8000c1e1900 */
[----:B------:R-:W3:Y:S04]  /*5e20*/  LDG.E R105, [R108.64+0x20] ;  /* 0x000020206c697981 */ /* 0x000ee8000c1e1900 */
[----:B------:R1:W4:Y:S04]  /*5e30*/  LDG.E R104, [R108.64+0x100] ;  /* 0x000100206c687981 */ /* 0x000328000c1e1900 */
[----:B------:R1:W3:Y:S01]  /*5e40*/  LDG.E R0, [R108.64+0x120] ;  /* 0x000120206c007981 */ /* 0x0002e2000c1e1900 */
[C---:B--2---:R-:W-:Y:S02]  /*5e50*/  FADD.FTZ R101, -R106.reuse, R4 ;  /* 0x000000046a657221 */ /* 0x044fe40000010100 */
[----:B------:R-:W-:Y:S02]  /*5e60*/  FADD.FTZ R100, -R106, R5 ;  /* 0x000000056a647221 */ /* 0x000fe40000010100 */
[----:B------:R-:W-:Y:S02]  /*5e70*/  FFMA.FTZ R5, -R173, R173, 1 ;  /* 0x3f800000ad057423 */ /* 0x000fe400000101ad */
[----:B------:R-:W-:Y:S02]  /*5e80*/  FFMA.FTZ R4, -R172, R172, 1 ;  /* 0x3f800000ac047423 */ /* 0x000fe400000101ac */
[----:B------:R-:W-:Y:S02]  /*5e90*/  FMUL.FTZ R101, R185, R101 ;  /* 0x00000065b9657220 */ /* 0x000fe40000410000 */
[----:B------:R-:W-:Y:S01]  /*5ea0*/  FMUL.FTZ R100, R184, R100 ;  /* 0x00000064b8647220 */ /* 0x000fe20000410000 */
[----:B------:R2:W5:Y:S01]  /*5eb0*/  LDL.LU R185, [R1+0x110] ;  /* 0x0001100001b97983 */ /* 0x0005620000300800 */
[----:B------:R-:W-:Y:S02]  /*5ec0*/  FMUL.FTZ R5, R5, c[0x0][0x2ec] ;  /* 0x0000bb0005057a20 */ /* 0x000fe40000410000 */
[----:B------:R-:W-:Y:S01]  /*5ed0*/  FMUL.FTZ R4, R4, c[0x0][0x2ec] ;  /* 0x0000bb0004047a20 */ /* 0x000fe20000410000 */
[----:B------:R2:W5:Y:S01]  /*5ee0*/  LDL.LU R184, [R1+0x10c] ;  /* 0x00010c0001b87983 */ /* 0x0005620000300800 */
[C---:B------:R-:W-:Y:S02]  /*5ef0*/  FADD.FTZ R16, -R106.reuse, R16 ;  /* 0x000000106a107221 */ /* 0x040fe40000010100 */
[----:B------:R-:W-:Y:S02]  /*5f00*/  FADD.FTZ R17, -R106, R17 ;  /* 0x000000116a117221 */ /* 0x000fe40000010100 */
[----:B------:R-:W-:Y:S02]  /*5f10*/  FMUL.FTZ R173, R101, R5 ;  /* 0x0000000565ad7220 */ /* 0x000fe40000410000 */
[----:B------:R-:W-:Y:S02]  /*5f20*/  FMUL.FTZ R172, R100, R4 ;  /* 0x0000000464ac7220 */ /* 0x000fe40000410000 */
[----:B------:R-:W-:Y:S02]  /*5f30*/  FMUL.FTZ R101, R228, R16 ;  /* 0x00000010e4657220 */ /* 0x000fe40000410000 */
[----:B------:R-:W-:Y:S02]  /*5f40*/  FADD.FTZ R16, -R106, R20 ;  /* 0x000000146a107221 */ /* 0x000fe40000010100 */
[----:B------:R-:W-:Y:S02]  /*5f50*/  FFMA.FTZ R5, -R171, R171, 1 ;  /* 0x3f800000ab057423 */ /* 0x000fe400000101ab */
[----:B------:R-:W-:Y:S02]  /*5f60*/  FFMA.FTZ R4, -R170, R170, 1 ;  /* 0x3f800000aa047423 */ /* 0x000fe400000101aa */
[----:B------:R-:W-:Y:S02]  /*5f70*/  FMUL.FTZ R100, R226, R17 ;  /* 0x00000011e2647220 */ /* 0x000fe40000410000 */
[----:B------:R-:W-:Y:S02]  /*5f80*/  FADD.FTZ R20, -R106, R21 ;  /* 0x000000156a147221 */ /* 0x000fe40000010100 */
[----:B------:R-:W-:Y:S02]  /*5f90*/  FMUL.FTZ R21, R219, R16 ;  /* 0x00000010db157220 */ /* 0x000fe40000410000 */
[----:B------:R-:W-:Y:S02]  /*5fa0*/  FMUL.FTZ R5, R5, c[0x0][0x2ec] ;  /* 0x0000bb0005057a20 */ /* 0x000fe40000410000 */
[----:B------:R-:W-:Y:S02]  /*5fb0*/  FMUL.FTZ R4, R4, c[0x0][0x2ec] ;  /* 0x0000bb0004047a20 */ /* 0x000fe40000410000 */
[----:B------:R-:W-:Y:S02]  /*5fc0*/  FFMA.FTZ R16, -R169, R169, 1 ;  /* 0x3f800000a9107423 */ /* 0x000fe400000101a9 */
[----:B------:R-:W-:Y:S02]  /*5fd0*/  FFMA.FTZ R17, -R168, R168, 1 ;  /* 0x3f800000a8117423 */ /* 0x000fe400000101a8 */
[----:B------:R-:W-:Y:S02]  /*5fe0*/  FMUL.FTZ R20, R218, R20 ;  /* 0x00000014da147220 */ /* 0x000fe40000410000 */
[----:B------:R-:W-:Y:S02]  /*5ff0*/  FMUL.FTZ R171, R101, R5 ;  /* 0x0000000565ab7220 */ /* 0x000fe40000410000 */
[----:B------:R-:W-:Y:S02]  /*6000*/  FMUL.FTZ R170, R100, R4 ;  /* 0x0000000464aa7220 */ /* 0x000fe40000410000 */
[----:B------:R-:W-:Y:S02]  /*6010*/  FMUL.FTZ R5, R16, c[0x0][0x2ec] ;  /* 0x0000bb0010057a20 */ /* 0x000fe40000410000 */
[----:B------:R-:W-:Y:S02]  /*6020*/  FMUL.FTZ R4, R17, c[0x0][0x2ec] ;  /* 0x0000bb0011047a20 */ /* 0x000fe40000410000 */
[C---:B------:R-:W-:Y:S02]  /*6030*/  FADD.FTZ R16, -R106.reuse, R32 ;  /* 0x000000206a107221 */ /* 0x040fe40000010100 */
[----:B------:R-:W-:Y:S02]  /*6040*/  FADD.FTZ R32, -R106, R33 ;  /* 0x000000216a207221 */ /* 0x000fe40000010100 */
[----:B------:R-:W-:Y:S02]  /*6050*/  FMUL.FTZ R169, R21, R5 ;  /* 0x0000000515a97220 */ /* 0x000fe40000410000 */
[----:B------:R-:W-:Y:S02]  /*6060*/  FMUL.FTZ R168, R20, R4 ;  /* 0x0000000414a87220 */ /* 0x000fe40000410000 */
[----:B------:R-:W-:Y:S02]  /*6070*/  FFMA.FTZ R5, -R199, R199, 1 ;  /* 0x3f800000c7057423 */ /* 0x000fe400000101c7 */
[----:B------:R-:W-:Y:S02]  /*6080*/  FFMA.FTZ R4, -R167, R167, 1 ;  /* 0x3f800000a7047423 */ /* 0x000fe400000101a7 */
[----:B------:R-:W-:Y:S02]  /*6090*/  FMUL.FTZ R33, R208, R16 ;  /* 0x00000010d0217220 */ /* 0x000fe40000410000 */
[----:B------:R-:W-:Y:S02]  /*60a0*/  FMUL.FTZ R32, R204, R32 ;  /* 0x00000020cc207220 */ /* 0x000fe40000410000 */
[C---:B------:R-:W-:Y:S02]  /*60b0*/  FADD.FTZ R21, -R106.reuse, R36 ;  /* 0x000000246a157221 */ /* 0x040fe40000010100 */
[----:B------:R-:W-:Y:S02]  /*60c0*/  FADD.FTZ R20, -R106, R37 ;  /* 0x000000256a147221 */ /* 0x000fe40000010100 */
[----:B------:R-:W-:Y:S02]  /*60d0*/  FMUL.FTZ R5, R5, c[0x0][0x2ec] ;  /* 0x0000bb0005057a20 */ /* 0x000fe40000410000 */
[----:B------:R-:W-:Y:S02]  /*60e0*/  FMUL.FTZ R4, R4, c[0x0][0x2ec] ;  /* 0x0000bb0004047a20 */ /* 0x000fe40000410000 */
[----:B------:R-:W-:Y:S02]  /*60f0*/  FFMA.FTZ R16, -R165, R165, 1 ;  /* 0x3f800000a5107423 */ /* 0x000fe400000101a5 */
[----:B------:R-:W-:Y:S02]  /*6100*/  FFMA.FTZ R17, -R164, R164, 1 ;  /* 0x3f800000a4117423 */ /* 0x000fe400000101a4 */
[----:B------:R-:W-:Y:S02]  /*6110*/  FMUL.FTZ R21, R200, R21 ;  /* 0x00000015c8157220 */ /* 0x000fe40000410000 */
        /* <DEDUP_REMOVED lines=13> */
[----:B------:R-:W-:Y:S02]  /*61f0*/  FADD.FTZ R33, -R106, R52 ;  /* 0x000000346a217221 */ /* 0x000fe40000010100 */
[----:B------:R-:W-:Y:S02]  /*6200*/  FMUL.FTZ R5, R5, c[0x0][0x2ec] ;  /* 0x0000bb0005057a20 */ /* 0x000fe40000410000 */
[----:B------:R-:W-:Y:S02]  /*6210*/  FMUL.FTZ R4, R4, c[0x0][0x2ec] ;  /* 0x0000bb0004047a20 */ /* 0x000fe40000410000 */
[C---:B------:R-:W-:Y:S02]  /*6220*/  FADD.FTZ R32, -R106.reuse, R53 ;  /* 0x000000356a207221 */ /* 0x040fe40000010100 */
[----:B------:R-:W-:Y:S02]  /*6230*/  FMUL.FTZ R33, R115, R33 ;  /* 0x0000002173217220 */ /* 0x000fe40000410000 */
[----:B------:R-:W-:Y:S02]  /*6240*/  FADD.FTZ R21, -R106, R64 ;  /* 0x000000406a157221 */ /* 0x000fe40000010100 */
[----:B------:R-:W-:Y:S02]  /*6250*/  FMUL.FTZ R163, R17, R5 ;  /* 0x0000000511a37220 */ /* 0x000fe40000410000 */
[----:B------:R-:W-:Y:S02]  /*6260*/  FMUL.FTZ R115, R16, R4 ;  /* 0x0000000410737220 */ /* 0x000fe40000410000 */
[----:B------:R-:W-:Y:S02]  /*6270*/  FFMA.FTZ R16, -R186, R186, 1 ;  /* 0x3f800000ba107423 */ /* 0x000fe400000101ba */
[----:B------:R-:W-:Y:S02]  /*6280*/  FFMA.FTZ R5, -R111, R111, 1 ;  /* 0x3f8000006f057423 */ /* 0x000fe4000001016f */
[----:B------:R-:W-:Y:S02]  /*6290*/  FMUL.FTZ R32, R114, R32 ;  /* 0x0000002072207220 */ /* 0x000fe40000410000 */
[----:B------:R-:W-:Y:S02]  /*62a0*/  FADD.FTZ R20, -R106, R65 ;  /* 0x000000416a147221 */ /* 0x000fe40000010100 */
[----:B------:R-:W-:Y:S02]  /*62b0*/  FMUL.FTZ R21, R113, R21 ;  /* 0x0000001571157220 */ /* 0x000fe40000410000 */
[----:B------:R-:W-:Y:S02]  /*62c0*/  FFMA.FTZ R4, -R110, R110, 1 ;  /* 0x3f8000006e047423 */ /* 0x000fe4000001016e */
[----:B------:R-:W-:Y:S02]  /*62d0*/  FMUL.FTZ R16, R16, c[0x0][0x2ec] ;  /* 0x0000bb0010107a20 */ /* 0x000fe40000410000 */
[----:B------:R-:W-:Y:S02]  /*62e0*/  FMUL.FTZ R5, R5, c[0x0][0x2ec] ;  /* 0x0000bb0005057a20 */ /* 0x000fe40000410000 */
[----:B------:R-:W-:Y:S02]  /*62f0*/  FMUL.FTZ R20, R112, R20 ;  /* 0x0000001470147220 */ /* 0x000fe40000410000 */
[----:B------:R-:W-:Y:S02]  /*6300*/  FMUL.FTZ R4, R4, c[0x0][0x2ec] ;  /* 0x0000bb0004047a20 */ /* 0x000fe40000410000 */
[----:B------:R-:W-:Y:S02]  /*6310*/  FMUL.FTZ R113, R32, R16 ;  /* 0x0000001020717220 */ /* 0x000fe40000410000 */
[----:B------:R-:W-:Y:S02]  /*6320*/  FMUL.FTZ R112, R21, R5 ;  /* 0x0000000515707220 */ /* 0x000fe40000410000 */
[----:B---3--:R-:W-:Y:S02]  /*6330*/  FADD.FTZ R16, -R105, R6 ;  /* 0x0000000669107221 */ /* 0x008fe40000010100 */
[----:B------:R-:W-:Y:S02]  /*6340*/  FFMA.FTZ R5, -R244, R244, 1 ;  /* 0x3f800000f4057423 */ /* 0x000fe400000101f4 */
[----:B------:R-:W-:Y:S02]  /*6350*/  FFMA.FTZ R17, -R187, R187, 1 ;  /* 0x3f800000bb117423 */ /* 0x000fe400000101bb */
[----:B------:R-:W-:Y:S02]  /*6360*/  FMUL.FTZ R111, R20, R4 ;  /* 0x00000004146f7220 */ /* 0x000fe40000410000 */
[----:B------:R-:W-:Y:S02]  /*6370*/  FADD.FTZ R6, -R105, R7 ;  /* 0x0000000769067221 */ /* 0x000fe40000010100 */
[----:B------:R-:W-:Y:S02]  /*6380*/  FFMA.FTZ R4, -R243, R243, 1 ;  /* 0x3f800000f3047423 */ /* 0x000fe400000101f3 */
[----:B------:R-:W-:Y:S02]  /*6390*/  FMUL.FTZ R7, R183, R16 ;  /* 0x00000010b7077220 */ /* 0x000fe40000410000 */
[----:B------:R-:W-:Y:S01]  /*63a0*/  FMUL.FTZ R5, R5, c[0x0][0x2ec] ;  /* 0x0000bb0005057a20 */ /* 0x000fe20000410000 */
[----:B------:R2:W5:Y:S01]  /*63b0*/  LDL.LU R183, [R1+0x108] ;  /* 0x0001080001b77983 */ /* 0x0005620000300800 */
[----:B------:R-:W-:Y:S02]  /*63c0*/  FMUL.FTZ R17, R17, c[0x0][0x2ec] ;  /* 0x0000bb0011117a20 */ /* 0x000fe40000410000 */
[----:B------:R-:W-:Y:S02]  /*63d0*/  FMUL.FTZ R6, R182, R6 ;  /* 0x00000006b6067220 */ /* 0x000fe40000410000 */
[----:B------:R-:W-:Y:S01]  /*63e0*/  FMUL.FTZ R4, R4, c[0x0][0x2ec] ;  /* 0x0000bb0004047a20 */ /* 0x000fe20000410000 */
[----:B------:R2:W5:Y:S01]  /*63f0*/  LDL.LU R182, [R1+0x104] ;  /* 0x0001040001b67983 */ /* 0x0005620000300800 */
[----:B------:R-:W-:Y:S02]  /*6400*/  FADD.FTZ R16, -R105, R18 ;  /* 0x0000001269107221 */ /* 0x000fe40000010100 */
[----:B------:R-:W-:Y:S02]  /*6410*/  FMUL.FTZ R110, R7, R5 ;  /* 0x00000005076e7220 */ /* 0x000fe40000410000 */
[----:B------:R-:W-:Y:S02]  /*6420*/  FFMA.FTZ R5, -R240, R240, 1 ;  /* 0x3f800000f0057423 */ /* 0x000fe400000101f0 */
[----:B------:R-:W-:Y:S02]  /*6430*/  FMUL.FTZ R114, R33, R17 ;  /* 0x0000001121727220 */ /* 0x000fe40000410000 */
[C---:B------:R-:W-:Y:S02]  /*6440*/  FADD.FTZ R18, -R105.reuse, R19 ;  /* 0x0000001369127221 */ /* 0x040fe40000010100 */
[----:B-1----:R-:W-:Y:S02]  /*6450*/  FMUL.FTZ R109, R6, R4 ;  /* 0x00000004066d7220 */ /* 0x002fe40000410000 */
[----:B------:R-:W-:Y:S02]  /*6460*/  FMUL.FTZ R19, R162, R16 ;  /* 0x00000010a2137220 */ /* 0x000fe40000410000 */
[----:B------:R-:W-:Y:S01]  /*6470*/  FADD.FTZ R17, -R105, R22 ;  /* 0x0000001669117221 */ /* 0x000fe20000010100 */
[----:B------:R2:W5:Y:S01]  /*6480*/  LDL.LU R162, [R1+0x100] ;  /* 0x0001000001a27983 */ /* 0x0005620000300800 */
[----:B------:R-:W-:Y:S02]  /*6490*/  FFMA.FTZ R4, -R238, R238, 1 ;  /* 0x3f800000ee047423 */ /* 0x000fe400000101ee */
[----:B------:R-:W-:Y:S02]  /*64a0*/  FMUL.FTZ R5, R5, c[0x0][0x2ec] ;  /* 0x0000bb0005057a20 */ /* 0x000fe40000410000 */
[----:B------:R-:W-:Y:S02]  /*64b0*/  FFMA.FTZ R6, -R235, R235, 1 ;  /* 0x3f800000eb067423 */ /* 0x000fe400000101eb */
[----:B------:R-:W-:Y:S02]  /*64c0*/  FMUL.FTZ R18, R161, R18 ;  /* 0x00000012a1127220 */ /* 0x000fe40000410000 */
[----:B------:R-:W-:Y:S01]  /*64d0*/  FADD.FTZ R16, -R105, R23 ;  /* 0x0000001769107221 */ /* 0x000fe20000010100 */
[----:B------:R2:W5:Y:S01]  /*64e0*/  LDL.LU R161, [R1+0xfc] ;  /* 0x0000fc0001a17983 */ /* 0x0005620000300800 */
[----:B------:R-:W-:Y:S02]  /*64f0*/  FMUL.FTZ R17, R160, R17 ;  /* 0x00000011a0117220 */ /* 0x000fe40000410000 */
[----:B------:R-:W-:Y:S01]  /*6500*/  FMUL.FTZ R4, R4, c[0x0][0x2ec] ;  /* 0x0000bb0004047a20 */ /* 0x000fe20000410000 */
[----:B------:R2:W5:Y:S01]  /*6510*/  LDL.LU R160, [R1+0xf8] ;  /* 0x0000f80001a07983 */ /* 0x0005620000300800 */
[----:B------:R-:W-:Y:S02]  /*6520*/  FFMA.FTZ R7, -R234, R234, 1 ;  /* 0x3f800000ea077423 */ /* 0x000fe400000101ea */
[----:B------:R-:W-:Y:S02]  /*6530*/  FMUL.FTZ R108, R19, R5 ;  /* 0x00000005136c7220 */ /* 0x000fe40000410000 */
[----:B------:R-:W-:Y:S02]  /*6540*/  FMUL.FTZ R5, R6, c[0x0][0x2ec] ;  /* 0x0000bb0006057a20 */ /* 0x000fe40000410000 */
[----:B------:R-:W-:Y:S02]  /*6550*/  FMUL.FTZ R16, R252, R16 ;  /* 0x00000010fc107220 */ /* 0x000fe40000410000 */
[----:B------:R-:W-:Y:S02]  /*6560*/  FMUL.FTZ R107, R18, R4 ;  /* 0x00000004126b7220 */ /* 0x000fe40000410000 */
[----:B------:R-:W-:Y:S02]  /*6570*/  FMUL.FTZ R4, R7, c[0x0][0x2ec] ;  /* 0x0000bb0007047a20 */ /* 0x000fe40000410000 */
[----:B------:R-:W-:Y:S02]  /*6580*/  FADD.FTZ R19, -R105, R34 ;  /* 0x0000002269137221 */ /* 0x000fe40000010100 */
[----:B------:R-:W-:Y:S02]  /*6590*/  FMUL.FTZ R106, R17, R5 ;  /* 0x00000005116a7220 */ /* 0x000fe40000410000 */
[----:B------:R-:W-:Y:S02]  /*65a0*/  FFMA.FTZ R5, -R217, R217, 1 ;  /* 0x3f800000d9057423 */ /* 0x000fe400000101d9 */
[----:B------:R-:W-:Y:S02]  /*65b0*/  FADD.FTZ R18, -R105, R35 ;  /* 0x0000002369127221 */ /* 0x000fe40000010100 */
[----:B------:R-:W-:Y:S02]  /*65c0*/  FMUL.FTZ R103, R16, R4 ;  /* 0x0000000410677220 */ /* 0x000fe40000410000 */
[----:B------:R-:W-:Y:S02]  /*65d0*/  FMUL.FTZ R19, R231, R19 ;  /* 0x00000013e7137220 */ /* 0x000fe40000410000 */
[----:B------:R-:W-:Y:S02]  /*65e0*/  FADD.FTZ R17, -R105, R38 ;  /* 0x0000002669117221 */ /* 0x000fe40000010100 */
[----:B------:R-:W-:Y:S02]  /*65f0*/  FFMA.FTZ R4, -R216, R216, 1 ;  /* 0x3f800000d8047423 */ /* 0x000fe400000101d8 */
[----:B------:R-:W-:Y:S02]  /*6600*/  FMUL.FTZ R5, R5, c[0x0][0x2ec] ;  /* 0x0000bb0005057a20 */ /* 0x000fe40000410000 */
[----:B------:R-:W-:Y:S02]  /*6610*/  FFMA.FTZ R6, -R215, R215, 1 ;  /* 0x3f800000d7067423 */ /* 0x000fe400000101d7 */
[----:B------:R-:W-:Y:S02]  /*6620*/  FMUL.FTZ R18, R230, R18 ;  /* 0x00000012e6127220 */ /* 0x000fe40000410000 */
[----:B------:R-:W-:Y:S02]  /*6630*/  FADD.FTZ R16, -R105, R39 ;  /* 0x0000002769107221 */ /* 0x000fe40000010100 */
[----:B------:R-:W-:Y:S02]  /*6640*/  FMUL.FTZ R17, R221, R17 ;  /* 0x00000011dd117220 */ /* 0x000fe40000410000 */
[----:B------:R-:W-:Y:S02]  /*6650*/  FMUL.FTZ R4, R4, c[0x0][0x2ec] ;  /* 0x0000bb0004047a20 */ /* 0x000fe40000410000 */
        /* <DEDUP_REMOVED lines=12> */
[----:B------:R-:W-:Y:S02]  /*6720*/  FFMA.FTZ R4, -R201, R201, 1 ;  /* 0x3f800000c9047423 */ /* 0x000fe400000101c9 */
[----:B------:R-:W-:Y:S02]  /*6730*/  FMUL.FTZ R5, R5, c[0x0][0x2ec] ;  /* 0x0000bb0005057a20 */ /* 0x000fe40000410000 */
[----:B------:R-:W-:Y:S02]  /*6740*/  FMUL.FTZ R6, R206, R6 ;  /* 0x00000006ce067220 */ /* 0x000fe40000410000 */
[----:B------:R-:W-:Y:S02]  /*6750*/  FMUL.FTZ R4, R4, c[0x0][0x2ec] ;  /* 0x0000bb0004047a20 */ /* 0x000fe40000410000 */
[----:B------:R-:W-:Y:S02]  /*6760*/  FADD.FTZ R17, -R105, R66 ;  /* 0x0000004269117221 */ /* 0x000fe40000010100 */
[----:B------:R-:W-:Y:S02]  /*6770*/  FMUL.FTZ R64, R7, R5 ;  /* 0x0000000507407220 */ /* 0x000fe40000410000 */
[----:B------:R-:W-:Y:S02]  /*6780*/  FFMA.FTZ R5, -R190, R190, 1 ;  /* 0x3f800000be057423 */ /* 0x000fe400000101be */
[C---:B------:R-:W-:Y:S02]  /*6790*/  FADD.FTZ R18, -R105.reuse, R55 ;  /* 0x0000003769127221 */ /* 0x040fe40000010100 */
[----:B------:R-:W-:Y:S02]  /*67a0*/  FADD.FTZ R16, -R105, R67 ;  /* 0x0000004369107221 */ /* 0x000fe40000010100 */
[----:B------:R-:W-:Y:S02]  /*67b0*/  FMUL.FTZ R55, R6, R4 ;  /* 0x0000000406377220 */ /* 0x000fe40000410000 */
[----:B------:R-:W-:Y:S02]  /*67c0*/  FMUL.FTZ R17, R196, R17 ;  /* 0x00000011c4117220 */ /* 0x000fe40000410000 */
[----:B------:R-:W-:Y:S02]  /*67d0*/  FFMA.FTZ R4, -R188, R188, 1 ;  /* 0x3f800000bc047423 */ /* 0x000fe400000101bc */
[----:B------:R-:W-:Y:S02]  /*67e0*/  FMUL.FTZ R5, R5, c[0x0][0x2ec] ;  /* 0x0000bb0005057a20 */ /* 0x000fe40000410000 */
[----:B------:R-:W-:Y:S02]  /*67f0*/  FMUL.FTZ R16, R195, R16 ;  /* 0x00000010c3107220 */ /* 0x000fe40000410000 */
[----:B------:R-:W-:Y:S02]  /*6800*/  FMUL.FTZ R4, R4, c[0x0][0x2ec] ;  /* 0x0000bb0004047a20 */ /* 0x000fe40000410000 */
[----:B------:R-:W-:Y:S02]  /*6810*/  FMUL.FTZ R52, R17, R5 ;  /* 0x0000000511347220 */ /* 0x000fe40000410000 */
[----:B----4-:R-:W-:Y:S02]  /*6820*/  FADD.FTZ R5, -R104, R8 ;  /* 0x0000000868057221 */ /* 0x010fe40000010100 */
[----:B------:R-:W-:Y:S02]  /*6830*/  FMUL.FTZ R51, R16, R4 ;  /* 0x0000000410337220 */ /* 0x000fe40000410000 */
[C---:B------:R-:W-:Y:S02]  /*6840*/  FADD.FTZ R4, -R104.reuse, R9 ;  /* 0x0000000968047221 */ /* 0x040fe40000010100 */
[C---:B------:R-:W-:Y:S02]  /*6850*/  FADD.FTZ R8, -R104.reuse, R13 ;  /* 0x0000000d68087221 */ /* 0x040fe40000010100 */
[----:B------:R-:W-:Y:S02]  /*6860*/  FMUL.FTZ R13, R159, R5 ;  /* 0x000000059f0d7220 */ /* 0x000fe40000410000 */
[----:B------:R-:W-:Y:S01]  /*6870*/  FADD.FTZ R9, -R104, R12 ;  /* 0x0000000c68097221 */ /* 0x000fe20000010100 */
[----:B------:R2:W5:Y:S01]  /*6880*/  LDL.LU R159, [R1+0xf4] ;  /* 0x0000f400019f7983 */ /* 0x0005620000300800 */
[----:B------:R-:W-:Y:S02]  /*6890*/  FMUL.FTZ R12, R158, R4 ;  /* 0x000000049e0c7220 */ /* 0x000fe40000410000 */
[----:B------:R-:W-:Y:S01]  /*68a0*/  FADD.FTZ R19, -R105, R54 ;  /* 0x0000003669137221 */ /* 0x000fe20000010100 */
[----:B------:R2:W5:Y:S01]  /*68b0*/  LDL.LU R158, [R1+0xf0] ;  /* 0x0000f000019e7983 */ /* 0x0005620000300800 */
[----:B------:R-:W-:Y:S02]  /*68c0*/  FFMA.FTZ R7, -R198, R198, 1 ;  /* 0x3f800000c6077423 */ /* 0x000fe400000101c6 */
[----:B------:R-:W-:Y:S02]  /*68d0*/  FMUL.FTZ R9, R156, R9 ;  /* 0x000000099c097220 */ /* 0x000fe40000410000 */
[----:B------:R-:W-:Y:S01]  /*68e0*/  FMUL.FTZ R19, R205, R19 ;  /* 0x00000013cd137220 */ /* 0x000fe20000410000 */
[----:B------:R2:W5:Y:S01]  /*68f0*/  LDL.LU R156, [R1+0xec] ;  /* 0x0000ec00019c7983 */ /* 0x0005620000300800 */
[----:B------:R-:W-:Y:S02]  /*6900*/  FFMA.FTZ R6, -R197, R197, 1 ;  /* 0x3f800000c5067423 */ /* 0x000fe400000101c5 */
[----:B------:R-:W-:Y:S02]  /*6910*/  FMUL.FTZ R7, R7, c[0x0][0x2ec] ;  /* 0x0000bb0007077a20 */ /* 0x000fe40000410000 */
[----:B------:R-:W-:Y:S02]  /*6920*/  FMUL.FTZ R8, R153, R8 ;  /* 0x0000000899087220 */ /* 0x000fe40000410000 */
[----:B------:R-:W-:Y:S01]  /*6930*/  FMUL.FTZ R18, R203, R18 ;  /* 0x00000012cb127220 */ /* 0x000fe20000410000 */
[----:B------:R2:W5:Y:S01]  /*6940*/  LDL.LU R153, [R1+0xe8] ;  /* 0x0000e80001997983 */ /* 0x0005620000300800 */
[----:B------:R-:W-:Y:S02]  /*6950*/  FMUL.FTZ R6, R6, c[0x0][0x2ec] ;  /* 0x0000bb0006067a20 */ /* 0x000fe40000410000 */
[----:B------:R-:W-:Y:S02]  /*6960*/  FMUL.FTZ R54, R19, R7 ;  /* 0x0000000713367220 */ /* 0x000fe40000410000 */
[----:B------:R-:W-:Y:S02]  /*6970*/  FFMA.FTZ R7, -R152, R152, 1 ;  /* 0x3f80000098077423 */ /* 0x000fe40000010198 */
[----:B------:R-:W-:Y:S01]  /*6980*/  FMUL.FTZ R53, R18, R6 ;  /* 0x0000000612357220 */ /* 0x000fe20000410000 */
[----:B------:R2:W5:Y:S01]  /*6990*/  LDL.LU R152, [R1+0xe4] ;  /* 0x0000e40001987983 */ /* 0x0005620000300800 */
[----:B------:R-:W-:Y:S02]  /*69a0*/  FFMA.FTZ R6, -R151, R151, 1 ;  /* 0x3f80000097067423 */ /* 0x000fe40000010197 */
[----:B------:R-:W-:Y:S01]  /*69b0*/  FFMA.FTZ R5, -R99, R99, 1 ;  /* 0x3f80000063057423 */ /* 0x000fe20000010163 */
[----:B------:R2:W5:Y:S01]  /*69c0*/  LDL.LU R151, [R1+0xe0] ;  /* 0x0000e00001977983 */ /* 0x0005620000300800 */
[----:B------:R-:W-:Y:S02]  /*69d0*/  FFMA.FTZ R4, -R98, R98, 1 ;  /* 0x3f80000062047423 */ /* 0x000fe40000010162 */
[----:B------:R-:W-:Y:S01]  /*69e0*/  FMUL.FTZ R7, R7, c[0x0][0x2ec] ;  /* 0x0000bb0007077a20 */ /* 0x000fe20000410000 */
[----:B------:R2:W5:Y:S01]  /*69f0*/  LDL.LU R99, [R1+0xdc] ;  /* 0x0000dc0001637983 */ /* 0x0005620000300800 */
[----:B------:R-:W-:Y:S02]  /*6a00*/  FMUL.FTZ R6, R6, c[0x0][0x2ec] ;  /* 0x0000bb0006067a20 */ /* 0x000fe40000410000 */
[----:B------:R-:W-:Y:S01]  /*6a10*/  FMUL.FTZ R4, R4, c[0x0][0x2ec] ;  /* 0x0000bb0004047a20 */ /* 0x000fe20000410000 */
[----:B------:R2:W5:Y:S01]  /*6a20*/  LDL.LU R98, [R1+0xd8] ;  /* 0x0000d80001627983 */ /* 0x0005620000300800 */
[----:B------:R-:W-:Y:S02]  /*6a30*/  FMUL.FTZ R50, R13, R7 ;  /* 0x000000070d327220 */ /* 0x000fe40000410000 */
[----:B------:R-:W-:Y:S02]  /*6a40*/  FADD.FTZ R13, -R104, R24 ;  /* 0x00000018680d7221 */ /* 0x000fe40000010100 */
[----:B------:R-:W-:Y:S02]  /*6a50*/  FMUL.FTZ R5, R5, c[0x0][0x2ec] ;  /* 0x0000bb0005057a20 */ /* 0x000fe40000410000 */
[----:B------:R-:W-:Y:S02]  /*6a60*/  FMUL.FTZ R23, R12, R6 ;  /* 0x000000060c177220 */ /* 0x000fe40000410000 */
[----:B------:R-:W-:Y:S02]  /*6a70*/  FMUL.FTZ R19, R8, R4 ;  /* 0x0000000408137220 */ /* 0x000fe40000410000 */
[C---:B------:R-:W-:Y:S02]  /*6a80*/  FADD.FTZ R12, -R104.reuse, R25 ;  /* 0x00000019680c7221 */ /* 0x040fe40000010100 */
[----:B------:R-:W-:Y:S02]  /*6a90*/  FADD.FTZ R8, -R104, R29 ;  /* 0x0000001d68087221 */ /* 0x000fe40000010100 */
[----:B------:R-:W-:Y:S02]  /*6aa0*/  FMUL.FTZ R13, R97, R13 ;  /* 0x0000000d610d7220 */ /* 0x000fe40000410000 */
[----:B------:R-:W-:Y:S01]  /*6ab0*/  FFMA.FTZ R4, -R246, R246, 1 ;  /* 0x3f800000f6047423 */ /* 0x000fe200000101f6 */
[----:B------:R2:W5:Y:S01]  /*6ac0*/  LDL.LU R97, [R1+0xd4] ;  /* 0x0000d40001617983 */ /* 0x0005620000300800 */
[----:B------:R-:W-:Y:S02]  /*6ad0*/  FMUL.FTZ R20, R9, R5 ;  /* 0x0000000509147220 */ /* 0x000fe40000410000 */
[----:B------:R-:W-:Y:S02]  /*6ae0*/  FADD.FTZ R9, -R104, R28 ;  /* 0x0000001c68097221 */ /* 0x000fe40000010100 */
[----:B------:R-:W-:Y:S02]  /*6af0*/  FMUL.FTZ R12, R96, R12 ;  /* 0x0000000c600c7220 */ /* 0x000fe40000410000 */
[----:B------:R-:W-:Y:S01]  /*6b00*/  FMUL.FTZ R8, R94, R8 ;  /* 0x000000085e087220 */ /* 0x000fe20000410000 */
[----:B------:R2:W5:Y:S01]  /*6b10*/  LDL.LU R96, [R1+0xd0] ;  /* 0x0000d00001607983 */ /* 0x0005620000300800 */
[----:B------:R-:W-:Y:S02]  /*6b20*/  FMUL.FTZ R4, R4, c[0x0][0x2ec] ;  /* 0x0000bb0004047a20 */ /* 0x000fe40000410000 */
[----:B------:R-:W-:Y:S02]  /*6b30*/  FMUL.FTZ R9, R95, R9 ;  /* 0x000000095f097220 */ /* 0x000fe40000410000 */
[----:B------:R-:W-:Y:S01]  /*6b40*/  FFMA.FTZ R6, -R92, R92, 1 ;  /* 0x3f8000005c067423 */ /* 0x000fe2000001015c */
[----:B------:R2:W5:Y:S01]  /*6b50*/  LDL.LU R95, [R1+0xcc] ;  /* 0x0000cc00015f7983 */ /* 0x0005620000300800 */
[----:B------:R-:W-:Y:S02]  /*6b60*/  FFMA.FTZ R5, -R247, R247, 1 ;  /* 0x3f800000f7057423 */ /* 0x000fe400000101f7 */
[----:B------:R-:W-:Y:S01]  /*6b70*/  FMUL.FTZ R18, R8, R4 ;  /* 0x0000000408127220 */ /* 0x000fe20000410000 */
[----:B------:R2:W5:Y:S01]  /*6b80*/  LDL.LU R94, [R1+0xc8] ;  /* 0x0000c800015e7983 */ /* 0x0005620000300800 */
[----:B------:R-:W-:Y:S02]  /*6b90*/  FADD.FTZ R8, -R104, R45 ;  /* 0x0000002d68087221 */ /* 0x000fe40000010100 */
[----:B------:R-:W-:Y:S02]  /*6ba0*/  FFMA.FTZ R4, -R222, R222, 1 ;  /* 0x3f800000de047423 */ /* 0x000fe400000101de */
[----:B------:R-:W-:Y:S02]  /*6bb0*/  FFMA.FTZ R7, -R93, R93, 1 ;  /* 0x3f8000005d077423 */ /* 0x000fe4000001015d */
[----:B------:R-:W-:Y:S01]  /*6bc0*/  FMUL.FTZ R6, R6, c[0x0][0x2ec] ;  /* 0x0000bb0006067a20 */ /* 0x000fe20000410000 */
[----:B------:R2:W5:Y:S01]  /*6bd0*/  LDL.LU R93, [R1+0xc4] ;  /* 0x0000c400015d7983 */ /* 0x0005620000300800 */
[----:B------:R-:W-:Y:S02]  /*6be0*/  FMUL.FTZ R5, R5, c[0x0][0x2ec] ;  /* 0x0000bb0005057a20 */ /* 0x000fe40000410000 */
[----:B------:R-:W-:Y:S01]  /*6bf0*/  FMUL.FTZ R8, R242, R8 ;  /* 0x00000008f2087220 */ /* 0x000fe20000410000 */
[----:B------:R2:W5:Y:S01]  /*6c00*/  LDL.LU R92, [R1+0xc0] ;  /* 0x0000c000015c7983 */ /* 0x0005620000300800 */
[----:B------:R-:W-:Y:S02]  /*6c10*/  FMUL.FTZ R4, R4, c[0x0][0x2ec] ;  /* 0x0000bb0004047a20 */ /* 0x000fe40000410000 */
[----:B------:R-:W-:Y:S02]  /*6c20*/  FMUL.FTZ R7, R7, c[0x0][0x2ec] ;  /* 0x0000bb0007077a20 */ /* 0x000fe40000410000 */
[----:B------:R-:W-:Y:S02]  /*6c30*/  FMUL.FTZ R22, R12, R6 ;  /* 0x000000060c167220 */ /* 0x000fe40000410000 */
[----:B------:R-:W-:Y:S02]  /*6c40*/  FMUL.FTZ R16, R9, R5 ;  /* 0x0000000509107220 */ /* 0x000fe40000410000 */
[C---:B------:R-:W-:Y:S02]  /*6c50*/  FADD.FTZ R12, -R104.reuse, R41 ;  /* 0x00000029680c7221 */ /* 0x040fe40000010100 */
[----:B------:R-:W-:Y:S02]  /*6c60*/  FADD.FTZ R9, -R104, R44 ;  /* 0x0000002c68097221 */ /* 0x000fe40000010100 */
[----:B------:R-:W-:Y:S02]  /*6c70*/  FFMA.FTZ R5, -R223, R223, 1 ;  /* 0x3f800000df057423 */ /* 0x000fe400000101df */
[----:B------:R-:W-:Y:S02]  /*6c80*/  FMUL.FTZ R41, R8, R4 ;  /* 0x0000000408297220 */ /* 0x000fe40000410000 */
[----:B------:R-:W-:Y:S02]  /*6c90*/  FADD.FTZ R8, -R104, R61 ;  /* 0x0000003d68087221 */ /* 0x000fe40000010100 */
[----:B------:R-:W-:Y:S02]  /*6ca0*/  FFMA.FTZ R4, -R210, R210, 1 ;  /* 0x3f800000d2047423 */ /* 0x000fe400000101d2 */
[----:B------:R-:W-:Y:S02]  /*6cb0*/  FMUL.FTZ R49, R13, R7 ;  /* 0x000000070d317220 */ /* 0x000fe40000410000 */
[----:B------:R-:W-:Y:S02]  /*6cc0*/  FADD.FTZ R13, -R104, R40 ;  /* 0x00000028680d7221 */ /* 0x000fe40000010100 */
[----:B------:R-:W-:Y:S02]  /*6cd0*/  FMUL.FTZ R9, R245, R9 ;  /* 0x00000009f5097220 */ /* 0x000fe40000410000 */
[----:B------:R-:W-:Y:S02]  /*6ce0*/  FMUL.FTZ R5, R5, c[0x0][0x2ec] ;  /* 0x0000bb0005057a20 */ /* 0x000fe40000410000 */
[----:B------:R-:W-:Y:S02]  /*6cf0*/  FMUL.FTZ R8, R227, R8 ;  /* 0x00000008e3087220 */ /* 0x000fe40000410000 */
[----:B------:R-:W-:Y:S02]  /*6d00*/  FMUL.FTZ R4, R4, c[0x0][0x2ec] ;  /* 0x0000bb0004047a20 */ /* 0x000fe40000410000 */
[----:B------:R-:W-:Y:S02]  /*6d10*/  FMUL.FTZ R13, R91, R13 ;  /* 0x0000000d5b0d7220 */ /* 0x000fe40000410000 */
[----:B------:R-:W-:Y:S01]  /*6d20*/  FMUL.FTZ R44, R9, R5 ;  /* 0x00000005092c7220 */ /* 0x000fe20000410000 */
[----:B------:R2:W5:Y:S01]  /*6d30*/  LDL.LU R91, [R1+0xbc] ;  /* 0x0000bc00015b7983 */ /* 0x0005620000300800 */
[----:B------:R-:W-:Y:S02]  /*6d40*/  FADD.FTZ R9, -R104, R60 ;  /* 0x0000003c68097221 */ /* 0x000fe40000010100 */
[----:B------:R-:W-:Y:S02]  /*6d50*/  FFMA.FTZ R5, -R211, R211, 1 ;  /* 0x3f800000d3057423 */ /* 0x000fe400000101d3 */
[----:B------:R-:W-:Y:S02]  /*6d60*/  FMUL.FTZ R37, R8, R4 ;  /* 0x0000000408257220 */ /* 0x000fe40000410000 */
[C---:B------:R-:W-:Y:S02]  /*6d70*/  FADD.FTZ R4, -R0.reuse, R10 ;  /* 0x0000000a00047221 */ /* 0x040fe40000010100 */
[----:B------:R-:W-:Y:S02]  /*6d80*/  FFMA.FTZ R7, -R233, R233, 1 ;  /* 0x3f800000e9077423 */ /* 0x000fe400000101e9 */
[----:B------:R-:W-:Y:S02]  /*6d90*/  FMUL.FTZ R9, R229, R9 ;  /* 0x00000009e5097220 */ /* 0x000fe40000410000 */
[----:B------:R-:W-:Y:S02]  /*6da0*/  FMUL.FTZ R5, R5, c[0x0][0x2ec] ;  /* 0x0000bb0005057a20 */ /* 0x000fe40000410000 */
[----:B------:R-:W-:Y:S02]  /*6db0*/  FADD.FTZ R10, -R0, R11 ;  /* 0x0000000b000a7221 */ /* 0x000fe40000010100 */
[----:B------:R-:W-:Y:S02]  /*6dc0*/  FMUL.FTZ R11, R90, R4 ;  /* 0x000000045a0b7220 */ /* 0x000fe40000410000 */
[----:B------:R-:W-:Y:S01]  /*6dd0*/  FFMA.FTZ R6, -R232, R232, 1 ;  /* 0x3f800000e8067423 */ /* 0x000fe200000101e8 */
[----:B------:R2:W5:Y:S01]  /*6de0*/  LDL.LU R90, [R1+0xb8] ;  /* 0x0000b800015a7983 */ /* 0x0005620000300800 */
[----:B------:R-:W-:Y:S02]  /*6df0*/  FMUL.FTZ R7, R7, c[0x0][0x2ec] ;  /* 0x0000bb0007077a20 */ /* 0x000fe40000410000 */
[----:B------:R-:W-:Y:S02]  /*6e00*/  FMUL.FTZ R38, R9, R5 ;  /* 0x0000000509267220 */ /* 0x000fe40000410000 */
[----:B------:R-:W-:Y:S02]  /*6e10*/  FADD.FTZ R9, -R0, R14 ;  /* 0x0000000e00097221 */ /* 0x000fe40000010100 */
[----:B------:R-:W-:Y:S02]  /*6e20*/  FMUL.FTZ R10, R89, R10 ;  /* 0x0000000a590a7220 */ /* 0x000fe40000410000 */
[----:B------:R-:W-:Y:S01]  /*6e30*/  FMUL.FTZ R12, R251, R12 ;  /* 0x0000000cfb0c7220 */ /* 0x000fe20000410000 */
[----:B------:R2:W5:Y:S01]  /*6e40*/  LDL.LU R89, [R1+0xb4] ;  /* 0x0000b40001597983 */ /* 0x0005620000300800 */
[----:B------:R-:W-:Y:S02]  /*6e50*/  FMUL.FTZ R6, R6, c[0x0][0x2ec] ;  /* 0x0000bb0006067a20 */ /* 0x000fe40000410000 */
[----:B------:R-:W-:Y:S02]  /*6e60*/  FMUL.FTZ R48, R13, R7 ;  /* 0x000000070d307220 */ /* 0x000fe40000410000 */
[----:B------:R-:W-:Y:S01]  /*6e70*/  FADD.FTZ R13, -R104, R56 ;  /* 0x00000038680d7221 */ /* 0x000fe20000010100 */
[----:B------:R-:W-:Y:S01]  /*6e80*/  MOV R56, R194 ;  /* 0x000000c200387202 */ /* 0x000fe20000000f00 */
[----:B------:R-:W-:Y:S02]  /*6e90*/  FFMA.FTZ R7, -R214, R214, 1 ;  /* 0x3f800000d6077423 */ /* 0x000fe400000101d6 */
[----:B------:R-:W-:Y:S02]  /*6ea0*/  FADD.FTZ R8, -R0, R15 ;  /* 0x0000000f00087221 */ /* 0x000fe40000010100 */
[----:B------:R-:W-:Y:S02]  /*6eb0*/  FMUL.FTZ R9, R88, R9 ;  /* 0x0000000958097220 */ /* 0x000fe40000410000 */
[----:B------:R-:W-:Y:S01]  /*6ec0*/  FMUL.FTZ R45, R12, R6 ;  /* 0x000000060c2d7220 */ /* 0x000fe20000410000 */
[----:B------:R2:W5:Y:S01]  /*6ed0*/  LDL.LU R88, [R1+0xb0] ;  /* 0x0000b00001587983 */ /* 0x0005620000300800 */
[----:B------:R-:W-:Y:S01]  /*6ee0*/  FADD.FTZ R12, -R104, R57 ;  /* 0x00000039680c7221 */ /* 0x000fe20000010100 */
[----:B------:R-:W-:Y:S01]  /*6ef0*/  MOV R57, R193 ;  /* 0x000000c100397202 */ /* 0x000fe20000000f00 */
[----:B------:R-:W-:Y:S02]  /*6f00*/  FMUL.FTZ R13, R241, R13 ;  /* 0x0000000df10d7220 */ /* 0x000fe40000410000 */
        /* <DEDUP_REMOVED lines=13> */
[----:B------:R-:W-:Y:S02]  /*6fe0*/  FMUL.FTZ R7, R7, c[0x0][0x2ec] ;  /* 0x0000bb0007077a20 */ /* 0x000fe40000410000 */
[----:B------:R-:W-:Y:S01]  /*6ff0*/  FFMA.FTZ R4, -R83, R83, 1 ;  /* 0x3f80000053047423 */ /* 0x000fe20000010153 */
[----:B------:R2:W5:Y:S01]  /*7000*/  LDL.LU R84, [R1+0xa0] ;  /* 0x0000a00001547983 */ /* 0x0005620000300800 */
[----:B------:R-:W-:Y:S02]  /*7010*/  FMUL.FTZ R15, R11, R7 ;  /* 0x000000070b0f7220 */ /* 0x000fe40000410000 */
[----:B------:R-:W-:Y:S01]  /*7020*/  FADD.FTZ R11, -R0, R26 ;  /* 0x0000001a000b7221 */ /* 0x000fe20000010100 */
[----:B------:R2:W5:Y:S01]  /*7030*/  LDL.LU R83, [R1+0x9c] ;  /* 0x00009c0001537983 */ /* 0x0005620000300800 */
[----:B------:R-:W-:Y:S02]  /*7040*/  FMUL.FTZ R6, R6, c[0x0][0x2ec] ;  /* 0x0000bb0006067a20 */ /* 0x000fe40000410000 */
[----:B------:R-:W-:Y:S02]  /*7050*/  FADD.FTZ R21, -R0, R27 ;  /* 0x0000001b00157221 */ /* 0x000fe40000010100 */
[----:B------:R-:W-:Y:S02]  /*7060*/  FMUL.FTZ R11, R82, R11 ;  /* 0x0000000b520b7220 */ /* 0x000fe40000410000 */
[----:B------:R-:W-:Y:S01]  /*7070*/  FMUL.FTZ R29, R10, R6 ;  /* 0x000000060a1d7220 */ /* 0x000fe20000410000 */
[----:B------:R2:W5:Y:S01]  /*7080*/  LDL.LU R82, [R1+0x98] ;  /* 0x0000980001527983 */ /* 0x0005620000300800 */
[C---:B------:R-:W-:Y:S02]  /*7090*/  FADD.FTZ R10, -R0.reuse, R30 ;  /* 0x0000001e000a7221 */ /* 0x040fe40000010100 */
[----:B------:R-:W-:Y:S02]  /*70a0*/  FMUL.FTZ R21, R81, R21 ;  /* 0x0000001551157220 */ /* 0x000fe40000410000 */
[----:B------:R-:W-:Y:S01]  /*70b0*/  FADD.FTZ R17, -R0, R31 ;  /* 0x0000001f00117221 */ /* 0x000fe20000010100 */
[----:B------:R2:W5:Y:S01]  /*70c0*/  LDL.LU R81, [R1+0x94] ;  /* 0x0000940001517983 */ /* 0x0005620000300800 */
[----:B------:R-:W-:Y:S02]  /*70d0*/  FMUL.FTZ R10, R80, R10 ;  /* 0x0000000a500a7220 */ /* 0x000fe40000410000 */
[----:B------:R-:W-:Y:S01]  /*70e0*/  FMUL.FTZ R17, R79, R17 ;  /* 0x000000114f117220 */ /* 0x000fe20000410000 */
[----:B------:R2:W5:Y:S01]  /*70f0*/  LDL.LU R80, [R1+0x90] ;  /* 0x0000900001507983 */ /* 0x0005620000300800 */
[----:B------:R-:W-:Y:S02]  /*7100*/  FFMA.FTZ R7, -R78, R78, 1 ;  /* 0x3f8000004e077423 */ /* 0x000fe4000001014e */
[----:B------:R-:W-:Y:S01]  /*7110*/  FMUL.FTZ R5, R5, c[0x0][0x2ec] ;  /* 0x0000bb0005057a20 */ /* 0x000fe20000410000 */
[----:B------:R2:W5:Y:S01]  /*7120*/  LDL.LU R79, [R1+0x8c] ;  /* 0x00008c00014f7983 */ /* 0x0005620000300800 */
[----:B------:R-:W-:Y:S02]  /*7130*/  FFMA.FTZ R6, -R77, R77, 1 ;  /* 0x3f8000004d067423 */ /* 0x000fe4000001014d */
[----:B------:R-:W-:Y:S01]  /*7140*/  FMUL.FTZ R4, R4, c[0x0][0x2ec] ;  /* 0x0000bb0004047a20 */ /* 0x000fe20000410000 */
[----:B------:R2:W5:Y:S01]  /*7150*/  LDL.LU R78, [R1+0x88] ;  /* 0x00008800014e7983 */ /* 0x0005620000300800 */
[----:B------:R-:W-:Y:S02]  /*7160*/  FMUL.FTZ R14, R9, R5 ;  /* 0x00000005090e7220 */ /* 0x000fe40000410000 */
[----:B------:R-:W-:Y:S01]  /*7170*/  FFMA.FTZ R5, -R76, R76, 1 ;  /* 0x3f8000004c057423 */ /* 0x000fe2000001014c */
[----:B------:R2:W5:Y:S01]  /*7180*/  LDL.LU R77, [R1+0x84] ;  /* 0x00008400014d7983 */ /* 0x0005620000300800 */
[----:B------:R-:W-:Y:S02]  /*7190*/  FMUL.FTZ R25, R8, R4 ;  /* 0x0000000408197220 */ /* 0x000fe40000410000 */
[----:B------:R-:W-:Y:S01]  /*71a0*/  FFMA.FTZ R4, -R75, R75, 1 ;  /* 0x3f8000004b047423 */ /* 0x000fe2000001014b */
[----:B------:R2:W5:Y:S01]  /*71b0*/  LDL.LU R76, [R1+0x80] ;  /* 0x00008000014c7983 */ /* 0x0005620000300800 */
[C---:B------:R-:W-:Y:S02]  /*71c0*/  FADD.FTZ R8, -R0.reuse, R42 ;  /* 0x0000002a00087221 */ /* 0x040fe40000010100 */
[----:B------:R-:W-:Y:S01]  /*71d0*/  FADD.FTZ R13, -R0, R43 ;  /* 0x0000002b000d7221 */ /* 0x000fe20000010100 */
[----:B------:R2:W5:Y:S01]  /*71e0*/  LDL.LU R75, [R1+0x7c] ;  /* 0x00007c00014b7983 */ /* 0x0005620000300800 */
[----:B------:R-:W-:Y:S02]  /*71f0*/  FMUL.FTZ R8, R74, R8 ;  /* 0x000000084a087220 */ /* 0x000fe40000410000 */
[C---:B------:R-:W-:Y:S01]  /*7200*/  FADD.FTZ R9, -R0.reuse, R46 ;  /* 0x0000002e00097221 */ /* 0x040fe20000010100 */
[----:B------:R2:W5:Y:S01]  /*7210*/  LDL.LU R74, [R1+0x78] ;  /* 0x00007800014a7983 */ /* 0x0005620000300800 */
[----:B------:R-:W-:Y:S02]  /*7220*/  FMUL.FTZ R13, R73, R13 ;  /* 0x0000000d490d7220 */ /* 0x000fe40000410000 */
[----:B------:R-:W-:Y:S01]  /*7230*/  FADD.FTZ R12, -R0, R47 ;  /* 0x0000002f000c7221 */ /* 0x000fe20000010100 */
[----:B------:R2:W5:Y:S01]  /*7240*/  LDL.LU R73, [R1+0x74] ;  /* 0x0000740001497983 */ /* 0x0005620000300800 */
[----:B------:R-:W-:Y:S02]  /*7250*/  FMUL.FTZ R9, R72, R9 ;  /* 0x0000000948097220 */ /* 0x000fe40000410000 */
[----:B------:R-:W-:Y:S01]  /*7260*/  FMUL.FTZ R7, R7, c[0x0][0x2ec] ;  /* 0x0000bb0007077a20 */ /* 0x000fe20000410000 */
[----:B------:R2:W5:Y:S01]  /*7270*/  LDL.LU R72, [R1+0x70] ;  /* 0x0000700001487983 */ /* 0x0005620000300800 */
[----:B------:R-:W-:Y:S02]  /*7280*/  FMUL.FTZ R12, R71, R12 ;  /* 0x0000000c470c7220 */ /* 0x000fe40000410000 */
[----:B------:R-:W-:Y:S01]  /*7290*/  FMUL.FTZ R6, R6, c[0x0][0x2ec] ;  /* 0x0000bb0006067a20 */ /* 0x000fe20000410000 */
[----:B------:R2:W5:Y:S01]  /*72a0*/  LDL.LU R71, [R1+0x6c] ;  /* 0x00006c0001477983 */ /* 0x0005620000300800 */
[----:B------:R-:W-:Y:S02]  /*72b0*/  FMUL.FTZ R11, R11, R7 ;  /* 0x000000070b0b7220 */ /* 0x000fe40000410000 */
[----:B------:R-:W-:Y:S02]  /*72c0*/  FFMA.FTZ R7, -R70, R70, 1 ;  /* 0x3f80000046077423 */ /* 0x000fe40000010146 */
[----:B------:R-:W-:Y:S01]  /*72d0*/  FMUL.FTZ R21, R21, R6 ;  /* 0x0000000615157220 */ /* 0x000fe20000410000 */
[----:B------:R2:W5:Y:S01]  /*72e0*/  LDL.LU R70, [R1+0x68] ;  /* 0x0000680001467983 */ /* 0x0005620000300800 */
[----:B------:R-:W-:Y:S02]  /*72f0*/  FFMA.FTZ R6, -R69, R69, 1 ;  /* 0x3f80000045067423 */ /* 0x000fe40000010145 */
[C---:B------:R-:W-:Y:S01]  /*7300*/  FADD.FTZ R36, -R0.reuse, R58 ;  /* 0x0000003a00247221 */ /* 0x040fe20000010100 */
[----:B------:R2:W5:Y:S01]  /*7310*/  LDL.LU R69, [R1+0x64] ;  /* 0x0000640001457983 */ /* 0x0005620000300800 */
[----:B------:R-:W-:Y:S02]  /*7320*/  FADD.FTZ R34, -R0, R59 ;  /* 0x0000003b00227221 */ /* 0x000fe40000010100 */
[----:B------:R-:W-:Y:S02]  /*7330*/  FMUL.FTZ R36, R68, R36 ;  /* 0x0000002444247220 */ /* 0x000fe40000410000 */
[----:B------:R-:W-:Y:S01]  /*7340*/  FADD.FTZ R35, -R0, R62 ;  /* 0x0000003e00237221 */ /* 0x000fe20000010100 */
[----:B------:R2:W5:Y:S01]  /*7350*/  LDL.LU R68, [R1+0x60] ;  /* 0x0000600001447983 */ /* 0x0005620000300800 */
[----:B------:R-:W-:Y:S02]  /*7360*/  FMUL.FTZ R34, R3, R34 ;  /* 0x0000002203227220 */ /* 0x000fe40000410000 */
[----:B------:R-:W-:Y:S01]  /*7370*/  FMUL.FTZ R35, R2, R35 ;  /* 0x0000002302237220 */ /* 0x000fe20000410000 */
[----:B------:R2:W5:Y:S01]  /*7380*/  LDL.LU R3, [R1+0x5c] ;  /* 0x00005c0001037983 */ /* 0x0005620000300800 */
[----:B------:R-:W-:Y:S02]  /*7390*/  FMUL.FTZ R5, R5, c[0x0][0x2ec] ;  /* 0x0000bb0005057a20 */ /* 0x000fe40000410000 */
[----:B------:R-:W-:Y:S01]  /*73a0*/  FMUL.FTZ R4, R4, c[0x0][0x2ec] ;  /* 0x0000bb0004047a20 */ /* 0x000fe20000410000 */
[----:B------:R2:W5:Y:S01]  /*73b0*/  LDL.LU R2, [R1+0x58] ;  /* 0x0000580001027983 */ /* 0x0005620000300800 */
[----:B------:R-:W-:Y:S02]  /*73c0*/  FMUL.FTZ R10, R10, R5 ;  /* 0x000000050a0a7220 */ /* 0x000fe40000410000 */
[----:B------:R-:W-:Y:S02]  /*73d0*/  FMUL.FTZ R17, R17, R4 ;  /* 0x0000000411117220 */ /* 0x000fe40000410000 */
[----:B------:R-:W-:Y:S02]  /*73e0*/  FFMA.FTZ R5, -R249, R249, 1 ;  /* 0x3f800000f9057423 */ /* 0x000fe400000101f9 */
[----:B------:R-:W-:Y:S02]  /*73f0*/  FFMA.FTZ R4, -R248, R248, 1 ;  /* 0x3f800000f8047423 */ /* 0x000fe400000101f8 */
[----:B------:R-:W-:Y:S02]  /*7400*/  FMUL.FTZ R7, R7, c[0x0][0x2ec] ;  /* 0x0000bb0007077a20 */ /* 0x000fe40000410000 */
[----:B------:R-:W-:Y:S02]  /*7410*/  FMUL.FTZ R6, R6, c[0x0][0x2ec] ;  /* 0x0000bb0006067a20 */ /* 0x000fe40000410000 */
[----:B------:R-:W-:Y:S02]  /*7420*/  FMUL.FTZ R5, R5, c[0x0][0x2ec] ;  /* 0x0000bb0005057a20 */ /* 0x000fe40000410000 */
[----:B------:R-:W-:Y:S02]  /*7430*/  FMUL.FTZ R4, R4, c[0x0][0x2ec] ;  /* 0x0000bb0004047a20 */ /* 0x000fe40000410000 */
[----:B------:R-:W-:Y:S02]  /*7440*/  FMUL.FTZ R8, R8, R7 ;  /* 0x0000000708087220 */ /* 0x000fe40000410000 */
[----:B------:R-:W-:Y:S02]  /*7450*/  FMUL.FTZ R13, R13, R6 ;  /* 0x000000060d0d7220 */ /* 0x000fe40000410000 */
[----:B------:R-:W-:Y:S02]  /*7460*/  FMUL.FTZ R7, R9, R5 ;  /* 0x0000000509077220 */ /* 0x000fe40000410000 */
[----:B------:R-:W-:Y:S02]  /*7470*/  FMUL.FTZ R9, R12, R4 ;  /* 0x000000040c097220 */ /* 0x000fe40000410000 */
[----:B------:R-:W-:Y:S02]  /*7480*/  FADD.FTZ R33, -R0, R63 ;  /* 0x0000003f00217221 */ /* 0x000fe40000010100 */
[----:B------:R-:W-:Y:S02]  /*7490*/  FFMA.FTZ R6, -R239, R239, 1 ;  /* 0x3f800000ef067423 */ /* 0x000fe400000101ef */
[----:B------:R-:W-:Y:S02]  /*74a0*/  FFMA.FTZ R5, -R237, R237, 1 ;  /* 0x3f800000ed057423 */ /* 0x000fe400000101ed */
[----:B------:R-:W-:Y:S02]  /*74b0*/  FFMA.FTZ R4, -R225, R225, 1 ;  /* 0x3f800000e1047423 */ /* 0x000fe400000101e1 */
[----:B------:R-:W-:Y:S02]  /*74c0*/  FFMA.FTZ R0, -R224, R224, 1 ;  /* 0x3f800000e0007423 */ /* 0x000fe400000101e0 */
[----:B------:R-:W-:Y:S02]  /*74d0*/  FMUL.FTZ R33, R250, R33 ;  /* 0x00000021fa217220 */ /* 0x000fe40000410000 */
[----:B------:R-:W-:Y:S02]  /*74e0*/  FMUL.FTZ R6, R6, c[0x0][0x2ec] ;  /* 0x0000bb0006067a20 */ /* 0x000fe40000410000 */
[----:B------:R-:W-:Y:S02]  /*74f0*/  FMUL.FTZ R5, R5, c[0x0][0x2ec] ;  /* 0x0000bb0005057a20 */ /* 0x000fe40000410000 */
[----:B------:R-:W-:Y:S02]  /*7500*/  FMUL.FTZ R4, R4, c[0x0][0x2ec] ;  /* 0x0000bb0004047a20 */ /* 0x000fe40000410000 */
[----:B------:R-:W-:Y:S02]  /*7510*/  FMUL.FTZ R0, R0, c[0x0][0x2ec] ;  /* 0x0000bb0000007a20 */ /* 0x000fe40000410000 */
[----:B------:R-:W-:Y:S02]  /*7520*/  FMUL.FTZ R36, R36, R6 ;  /* 0x0000000624247220 */ /* 0x000fe40000410000 */
[----:B------:R-:W-:Y:S02]  /*7530*/  FMUL.FTZ R34, R34, R5 ;  /* 0x0000000522227220 */ /* 0x000fe40000410000 */
[----:B------:R-:W-:Y:S02]  /*7540*/  FMUL.FTZ R35, R35, R4 ;  /* 0x0000000423237220 */ /* 0x000fe40000410000 */
[----:B------:R-:W-:Y:S01]  /*7550*/  FMUL.FTZ R33, R33, R0 ;  /* 0x0000000021217220 */ /* 0x000fe20000410000 */
[----:B------:R-:W-:-:S05]  /*7560*/  @!P1 BRA `(.L_x_303) ;  /* 0x0000014000009947 */ /* 0x000fca0003800000 */
[----:B--2---:R-:W-:Y:S01]  /*7570*/  IMAD.MOV.U32 R5, RZ, RZ, c[0x0][0x190] ;  /* 0x00006400ff057624 */ /* 0x004fe200078e00ff */
[----:B------:R-:W-:Y:S01]  /*7580*/  ULOP3.LUT UR12, UR5, 0x1, URZ, 0xc0, !UPT ;  /* 0x00000001050c7892 */ /* 0x000fe2000f8ec03f */
[----:B------:R-:W-:Y:S02]  /*7590*/  IMAD.MOV.U32 R6, RZ, RZ, c[0x0][0x194] ;  /* 0x00006500ff067624 */ /* 0x000fe400078e00ff */
[----:B------:R-:W-:Y:S01]  /*75a0*/  IMAD.U32 R0, R5, -0x80, RZ ;  /* 0xffffff8005007824 */ /* 0x000fe200078e00ff */
[----:B------:R-:W-:Y:S04]  /*75b0*/  UISETP.NE.U32.AND UP1, UPT, UR12, 0x1, UPT ;  /* 0x000000010c00788c */ /* 0x000fe8000bf25070 */
[C---:B-----5:R-:W-:Y:S01]  /*75c0*/  LEA R4, P0, R0.reuse, R184, 0x1 ;  /* 0x000000b800047211 */ /* 0x060fe200078008ff */
        /* <DEDUP_REMOVED lines=14> */
.L_x_303:
[----:B--2---:R-:W-:Y:S01]  /*76b0*/  F2FP.PACK_AB R32, R172, R173 ;  /* 0x000000adac20723e */ /* 0x004fe200000000ff */
        /* <DEDUP_REMOVED lines=65> */
[----:B-1---5:R-:W-:Y:S05]  /*7ad0*/  IMAD.SHL.U32 R0, R156, 0x2, RZ ;  /* 0x000000029c007824 */ /* 0x022fea00078e00ff */
[----:B------:R-:W-:Y:S04]  /*7ae0*/  LDSM.16.MT88.4 R4, [R2+0x10000] ;  /* 0x010000000204783b */ /* 0x000fe80000004200 */
[----:B------:R-:W1:Y:S04]  /*7af0*/  LDSM.16.MT88.4 R8, [R0+0x4000] ;  /* 0x004000000008783b */ /* 0x000e680000004200 */
[----:B------:R-:W3:Y:S04]  /*7b00*/  LDSM.16.MT88.4 R12, [R2+0x14000] ;  /* 0x01400000020c783b */ /* 0x000ee80000004200 */
[----:B------:R-:W-:Y:S04]  /*7b10*/  LDSM.16.MT88.4 R16, [R2+0x10800] ;  /* 0x010800000210783b */ /* 0x000fe80000004200 */
[----:B------:R-:W4:Y:S04]  /*7b20*/  LDSM.16.MT88.4 R20, [R0+0x4400] ;  /* 0x004400000014783b */ /* 0x000f280000004200 */
[----:B------:R-:W4:Y:S01]  /*7b30*/  LDSM.16.MT88.4 R24, [R2+0x14800] ;  /* 0x014800000218783b */ /* 0x000f220000004200 */
        /* <DEDUP_REMOVED lines=8> */
[C---:B------:R-:W-:Y:S08]  /*7bc0*/  HMMA.16816.F32 R72, R24.reuse, R20, R72 ;  /* 0x000000141848723c */ /* 0x040ff00000001848 */
        /* <DEDUP_REMOVED lines=59> */
.L_x_304:
[----:B------:R-:W2:Y:S01]  /*7f80*/  LDL R60, [R1+0x10] ;  /* 0x00001000013c7983 */ /* 0x000ea20000100800 */
[----:B------:R-:W-:Y:S03]  /*7f90*/  ULOP3.LUT UR12, UR5, 0x1, URZ, 0xc0, !UPT ;  /* 0x00000001050c7892 */ /* 0x000fe6000f8ec03f */
[----:B------:R-:W3:Y:S01]  /*7fa0*/  LDL R58, [R1+0x24] ;  /* 0x00002400013a7983 */ /* 0x000ee20000100800 */
[----:B------:R-:W-:Y:S03]  /*7fb0*/  UISETP.NE.U32.AND UP1, UPT, UR12, 0x1, UPT ;  /* 0x000000010c00788c */ /* 0x000fe6000bf25070 */
[----:B------:R4:W5:Y:S04]  /*7fc0*/  LDL R55, [R1+0x8] ;  /* 0x0000080001377983 */ /* 0x0009680000100800 */
[----:B------:R4:W3:Y:S04]  /*7fd0*/  LDL R54, [R1+0xc] ;  /* 0x00000c0001367983 */ /* 0x0008e80000100800 */
[----:B------:R4:W4:Y:S04]  /*7fe0*/  LDL R53, [R1] ;  /* 0x0000000001357983 */ /* 0x0009280000100800 */
[----:B------:R1:W4:Y:S04]  /*7ff0*/  LDL R52, [R1+0x4] ;  /* 0x0000040001347983 */ /* 0x0003280000100800 */
[----:B------:R-:W-:Y:S04]  /*8000*/  LDSM.16.M88.4 R16, [R151] ;  /* 0x000000009710783b */ /* 0x000fe80000000200 */
[----:B------:R-:W1:Y:S04]  /*8010*/  LDSM.16.MT88.4 R20, [R0+0x6000] ;  /* 0x006000000014783b */ /* 0x000e680000004200 */
        /* <DEDUP_REMOVED lines=8> */
[-C--:B-1----:R-:W-:Y:S08]  /*80a0*/  HMMA.16816.F32 R4, R16, R20.reuse, RZ ;  /* 0x000000141004723c */ /* 0x082ff000000018ff */
[C---:B------:R-:W-:Y:S08]  /*80b0*/  HMMA.16816.F32 R8, R12.reuse, R20, RZ ;  /* 0x000000140c08723c */ /* 0x040ff000000018ff */
[-C--:B------:R-:W-:Y:S08]  /*80c0*/  HMMA.16816.F32 R12, R12, R22.reuse, RZ ;  /* 0x000000160c0c723c */ /* 0x080ff000000018ff */
[----:B------:R-:W-:Y:S01]  /*80d0*/  HMMA.16816.F32 R16, R16, R22, RZ ;  /* 0x000000161010723c */ /* 0x000fe200000018ff */
[----:B------:R-:W1:Y:S07]  /*80e0*/  LDSM.16.M88.4 R20, [R152] ;  /* 0x000000009814783b */ /* 0x000e6e0000000200 */
[-C--:B------:R-:W-:Y:S08]  /*80f0*/  HMMA.16816.F32 R4, R24, R28.reuse, R4 ;  /* 0x0000001c1804723c */ /* 0x080ff00000001804 */
[C---:B------:R-:W-:Y:S08]  /*8100*/  HMMA.16816.F32 R8, R32.reuse, R28, R8 ;  /* 0x0000001c2008723c */ /* 0x040ff00000001808 */
[-C--:B------:R-:W-:Y:S01]  /*8110*/  HMMA.16816.F32 R12, R32, R30.reuse, R12 ;  /* 0x0000001e200c723c */ /* 0x080fe2000000180c */
[----:B------:R-:W1:Y:S07]  /*8120*/  LDSM.16.M88.4 R32, [R152+0x2000] ;  /* 0x002000009820783b */ /* 0x000e6e0000000200 */
[----:B------:R-:W-:Y:S01]  /*8130*/  HMMA.16816.F32 R16, R24, R30, R16 ;  /* 0x0000001e1810723c */ /* 0x000fe20000001810 */
[----:B------:R-:W-:Y:S04]  /*8140*/  LDSM.16.M88.4 R24, [R151+0x4000] ;  /* 0x004000009718783b */ /* 0x000fe80000000200 */
[----:B------:R-:W1:Y:S03]  /*8150*/  LDSM.16.MT88.4 R28, [R0+0x7000] ;  /* 0x00700000001c783b */ /* 0x000e660000004200 */
[-C--:B------:R-:W-:Y:S08]  /*8160*/  HMMA.16816.F32 R4, R36, R40.reuse, R4 ;  /* 0x000000282404723c */ /* 0x080ff00000001804 */
[C---:B------:R-:W-:Y:S08]  /*8170*/  HMMA.16816.F32 R8, R44.reuse, R40, R8 ;  /* 0x000000282c08723c */ /* 0x040ff00000001808 */
[-C--:B------:R-:W-:Y:S01]  /*8180*/  HMMA.16816.F32 R12, R44, R42.reuse, R12 ;  /* 0x0000002a2c0c723c */ /* 0x080fe2000000180c */
[----:B------:R-:W1:Y:S07]  /*8190*/  LDSM.16.M88.4 R44, [R151+0x6000] ;  /* 0x00600000972c783b */ /* 0x000e6e0000000200 */
[----:B------:R-:W-:Y:S01]  /*81a0*/  HMMA.16816.F32 R16, R36, R42, R16 ;  /* 0x0000002a2410723c */ /* 0x000fe20000001810 */
[----:B------:R-:W-:Y:S04]  /*81b0*/  LDSM.16.M88.4 R36, [R160] ;  /* 0x00000000a024783b */ /* 0x000fe80000000200 */
[----:B------:R-:W1:Y:S03]  /*81c0*/  LDSM.16.MT88.4 R40, [R0+0x7400] ;  /* 0x007400000028783b */ /* 0x000e660000004200 */
[-C--:B-1----:R-:W-:Y:S08]  /*81d0*/  HMMA.16816.F32 R4, R20, R48.reuse, R4 ;  /* 0x000000301404723c */ /* 0x082ff00000001804 */
[C---:B------:R-:W-:Y:S08]  /*81e0*/  HMMA.16816.F32 R8, R32.reuse, R48, R8 ;  /* 0x000000302008723c */ /* 0x040ff00000001808 */
[-C--:B------:R-:W-:Y:S01]  /*81f0*/  HMMA.16816.F32 R12, R32, R50.reuse, R12 ;  /* 0x00000032200c723c */ /* 0x080fe2000000180c */
[----:B------:R-:W1:Y:S07]  /*8200*/  LDSM.16.M88.4 R32, [R159] ;  /* 0x000000009f20783b */ /* 0x000e6e0000000200 */
        /* <DEDUP_REMOVED lines=8> */
[----:B------:R1:W-:Y:S04]  /*8290*/  LDSM.16.MT88.4 R28, [R0+0x7c00] ;  /* 0x007c0000001c783b */ /* 0x0003e80000004200 */
[----:B------:R-:W2:Y:S03]  /*82a0*/  LDSM.16.M88.4 R24, [R152+0x4000] ;  /* 0x004000009818783b */ /* 0x000ea60000000200 */
[-C--:B------:R-:W-:Y:S08]  /*82b0*/  HMMA.16816.F32 R4, R36, R40.reuse, R4 ;  /* 0x000000282404723c */ /* 0x080ff00000001804 */
[C---:B-1----:R-:W-:Y:S07]  /*82c0*/  HMMA.16816.F32 R8, R32.reuse, R40, R8 ;  /* 0x000000282008723c */ /* 0x042fee0000001808 */
[----:B------:R-:W-:Y:S01]  /*82d0*/  IMAD.U32 R40, RZ, RZ, UR23 ;  /* 0x00000017ff287e24 */ /* 0x000fe2000f8e00ff */
[-C--:B------:R-:W-:Y:S01]  /*82e0*/  HMMA.16816.F32 R12, R32, R42.reuse, R12 ;  /* 0x0000002a200c723c */ /* 0x080fe2000000180c */
[----:B------:R-:W1:Y:S03]  /*82f0*/  LDSM.16.M88.4 R32, [R152+0x6000] ;  /* 0x006000009820783b */ /* 0x000e660000000200 */
[----:B------:R-:W-:Y:S04]  /*8300*/  IMAD.U32 R0, RZ, RZ, UR13 ;  /* 0x0000000dff007e24 */ /* 0x000fe8000f8e00ff */
        /* <DEDUP_REMOVED lines=12> */
[-C--:B--2---:R-:W-:Y:S01]  /*83d0*/  HMMA.16816.F32 R4, R24, R28.reuse, R4 ;  /* 0x0000001c1804723c */ /* 0x084fe20000001804 */
[----:B------:R-:W-:Y:S03]  /*83e0*/  IMAD.U32 R50, RZ, RZ, UR28 ;  /* 0x0000001cff327e24 */ /* 0x000fe6000f8e00ff */
[----:B------:R-:W-:Y:S01]  /*83f0*/  IMAD.U32 R22, RZ, RZ, UR27 ;  /* 0x0000001bff167e24 */ /* 0x000fe2000f8e00ff */
[----:B------:R-:W-:Y:S01]  /*8400*/  LEA R194, P0, R21, R56, 0x2 ;  /* 0x0000003815c27211 */ /* 0x000fe200078010ff */
[----:B------:R-:W-:Y:S02]  /*8410*/  IMAD.U32 R23, RZ, RZ, UR26 ;  /* 0x0000001aff177e24 */ /* 0x000fe4000f8e00ff */
[C---:B-1----:R-:W-:Y:S01]  /*8420*/  HMMA.16816.F32 R8, R32.reuse, R28, R8 ;  /* 0x0000001c2008723c */ /* 0x042fe20000001808 */
[----:B------:R-:W-:Y:S03]  /*8430*/  IMAD.U32 R56, RZ, RZ, UR18 ;  /* 0x00000012ff387e24 */ /* 0x000fe6000f8e00ff */
[----:B------:R-:W-:Y:S01]  /*8440*/  @P1 IADD3 R20, P2, R60, UR9, RZ ;  /* 0x000000093c141c10 */ /* 0x000fe2000ff5e0ff */
[----:B------:R-:W-:Y:S01]  /*8450*/  @UP5 UIADD3 UR9, UP4, UR9, -0x200, URZ ;  /* 0xfffffe0009095890 */ /* 0x000fe2000ff9e03f */
[----:B------:R-:W-:Y:S01]  /*8460*/  LEA.HI.X.SX32 R193, R0, R57, 0x2, P0 ;  /* 0x0000003900c17211 */ /* 0x000fe200000f16ff */
[----:B------:R-:W-:Y:S01]  /*8470*/  IMAD.U32 R0, RZ, RZ, UR28 ;  /* 0x0000001cff007e24 */ /* 0x000fe2000f8e00ff */
[-C--:B------:R-:W-:Y:S01]  /*8480*/  HMMA.16816.F32 R12, R32, R30.reuse, R12 ;  /* 0x0000001e200c723c */ /* 0x080fe2000000180c */
[----:B------:R-:W-:Y:S03]  /*8490*/  IMAD.U32 R57, RZ, RZ, UR19 ;  /* 0x00000013ff397e24 */ /* 0x000fe6000f8e00ff */
[----:B---3--:R-:W-:Y:S01]  /*84a0*/  @P1 IADD3.X R21, R58, UR8, RZ, P2, !PT ;  /* 0x000000083a151c10 */ /* 0x008fe200097fe4ff */
[----:B------:R-:W-:Y:S01]  /*84b0*/  IMAD.U32 R58, RZ, RZ, UR20 ;  /* 0x00000014ff3a7e24 */ /* 0x000fe2000f8e00ff */
[----:B------:R-:W-:Y:S01]  /*84c0*/  @UP5 UIADD3.X UR8, UR8, -0x1, URZ, UP4, !UPT ;  /* 0xffffffff08085890 */ /* 0x000fe2000a7fe43f */
[----:B------:R-:W-:Y:S01]  /*84d0*/  IMAD.U32 R34, RZ, RZ, UR20 ;  /* 0x00000014ff227e24 */ /* 0x000fe2000f8e00ff */
[----:B------:R-:W-:Y:S01]  /*84e0*/  HMMA.16816.F32 R16, R24, R30, R16 ;  /* 0x0000001e1810723c */ /* 0x000fe20000001810 */
[----:B-----5:R1:W2:Y:S03]  /*84f0*/  @P1 LDG.E R55, [R20.64] ;  /* 0x0000000614371981 */ /* 0x0202a6000c1e1900 */
[----:B------:R-:W-:Y:S01]  /*8500*/  IMAD.U32 R35, RZ, RZ, UR21 ;  /* 0x00000015ff237e24 */ /* 0x000fe2000f8e00ff */
[----:B------:R1:W3:Y:S01]  /*8510*/  @P1 LDG.E R54, [R20.64+0x20] ;  /* 0x0000200614361981 */ /* 0x0002e2000c1e1900 */
[----:B------:R-:W-:Y:S02]  /*8520*/  IMAD.U32 R32, RZ, RZ, UR19 ;  /* 0x00000013ff207e24 */ /* 0x000fe4000f8e00ff */
[----:B------:R-:W-:Y:S01]  /*8530*/  IMAD.U32 R24, RZ, RZ, UR25 ;  /* 0x00000019ff187e24 */ /* 0x000fe2000f8e00ff */
[----:B----4-:R1:W4:Y:S03]  /*8540*/  @P1 LDG.E R53, [R20.64+0x100] ;  /* 0x0001000614351981 */ /* 0x010326000c1e1900 */
[----:B------:R-:W-:Y:S01]  /*8550*/  IMAD.U32 R25, RZ, RZ, UR24 ;  /* 0x00000018ff197e24 */ /* 0x000fe2000f8e00ff */
[----:B------:R1:W5:Y:S01]  /*8560*/  @P1 LDG.E R52, [R20.64+0x120] ;  /* 0x0001200614341981 */ /* 0x000362000c1e1900 */
        /* <DEDUP_REMOVED lines=33> */
[----:B------:R-:W-:Y:S01]  /*8780*/  LDSM.16.MT88.4 R4, [R2+0x8000] ;  /* 0x008000000204783b */ /* 0x000fe20000004200 */
[-C--:B------:R-:W-:Y:S02]  /*8790*/  LEA R30, P4, R30, R20.reuse, 0x2 ;  /* 0x000000141e1e7211 */ /* 0x080fe400078810ff */
[-C--:B------:R-:W-:Y:S02]  /*87a0*/  LEA R22, P0, R33, R20.reuse, 0x2 ;  /* 0x0000001421167211 */ /* 0x080fe400078010ff */
[-C--:B------:R-:W-:Y:S02]  /*87b0*/  LEA.HI.X.SX32 R33, R57, R21.reuse, 0x2, P5 ;  /* 0x0000001539217211 */ /* 0x080fe400028f16ff */
[-C--:B------:R-:W-:Y:S02]  /*87c0*/  LEA R28, P3, R28, R20.reuse, 0x2 ;  /* 0x000000141c1c7211 */ /* 0x080fe400078610ff */
[-C--:B------:R-:W-:Y:S02]  /*87d0*/  LEA R26, P2, R26, R20.reuse, 0x2 ;  /* 0x000000141a1a7211 */ /* 0x080fe400078410ff */
[----:B------:R-:W-:Y:S01]  /*87e0*/  IADD3 R0, R3, -0x2000, RZ ;  /* 0xffffe00003007810 */ /* 0x000fe20007ffe0ff */
[----:B--2---:R1:W-:Y:S04]  /*87f0*/  @P1 STL [R1+0x8], R55 ;  /* 0x0000083701001387 */ /* 0x0043e80000100800 */
[----:B---3--:R2:W-:Y:S04]  /*8800*/  @P1 STL [R1+0xc], R54 ;  /* 0x00000c3601001387 */ /* 0x0085e80000100800 */
[----:B----4-:R3:W-:Y:S04]  /*8810*/  @P1 STL [R1], R53 ;  /* 0x0000003501001387 */ /* 0x0107e80000100800 */
[----:B-----5:R4:W-:Y:S01]  /*8820*/  @P1 STL [R1+0x4], R52 ;  /* 0x0000043401001387 */ /* 0x0209e20000100800 */
[-C--:B------:R-:W-:Y:S04]  /*8830*/  LEA R38, P1, R38, R20.reuse, 0x2 ;  /* 0x0000001426267211 */ /* 0x080fe800078210ff */
[-C--:B------:R-:W-:Y:S02]  /*8840*/  LEA.HI.X.SX32 R39, R31, R21.reuse, 0x2, P1 ;  /* 0x000000151f277211 */ /* 0x080fe400008f16ff */
[-C--:B------:R-:W-:Y:S02]  /*8850*/  LEA.HI.X.SX32 R31, R56, R21.reuse, 0x2, P4 ;  /* 0x00000015381f7211 */ /* 0x080fe400020f16ff */
[----:B------:R-:W-:Y:S01]  /*8860*/  LEA R24, P1, R29, R20, 0x2 ;  /* 0x000000141d187211 */ /* 0x000fe200078210ff */
[----:B------:R-:W-:Y:S01]  /*8870*/  RED.E.ADD.F32.FTZ.RN.STRONG.GPU [R38.64], R11 ;  /* 0x0000000b2600798e */ /* 0x000fe2000c10e786 */
[----:B-1----:R-:W-:Y:S03]  /*8880*/  IMAD.U32 R55, RZ, RZ, UR17 ;  /* 0x00000011ff377e24 */ /* 0x002fe6000f8e00ff */
[----:B------:R-:W-:Y:S01]  /*8890*/  RED.E.ADD.F32.FTZ.RN.STRONG.GPU [R36.64], R16 ;  /* 0x000000102400798e */ /* 0x000fe2000c10e786 */
[----:B--2---:R-:W-:Y:S03]  /*88a0*/  IMAD.U32 R54, RZ, RZ, UR16 ;  /* 0x00000010ff367e24 */ /* 0x004fe6000f8e00ff */
[----:B------:R-:W-:Y:S01]  /*88b0*/  RED.E.ADD.F32.FTZ.RN.STRONG.GPU [R34.64], R17 ;  /* 0x000000112200798e */ /* 0x000fe2000c10e786 */
[-C--:B------:R-:W-:Y:S01]  /*88c0*/  LEA.HI.X.SX32 R29, R55, R21.reuse, 0x2, P3 ;  /* 0x00000015371d7211 */ /* 0x080fe200018f16ff */
[----:B---3--:R-:W-:Y:S02]  /*88d0*/  IMAD.U32 R53, RZ, RZ, UR15 ;  /* 0x0000000fff357e24 */ /* 0x008fe4000f8e00ff */
[----:B------:R-:W-:Y:S01]  /*88e0*/  RED.E.ADD.F32.FTZ.RN.STRONG.GPU [R32.64], R18 ;  /* 0x000000122000798e */ /* 0x000fe2000c10e786 */
[-C--:B------:R-:W-:Y:S01]  /*88f0*/  LEA.HI.X.SX32 R27, R54, R21.reuse, 0x2, P2 ;  /* 0x00000015361b7211 */ /* 0x080fe200010f16ff */
[----:B----4-:R-:W-:Y:S02]  /*8900*/  IMAD.U32 R52, RZ, RZ, UR14 ;  /* 0x0000000eff347e24 */ /* 0x010fe4000f8e00ff */
[----:B------:R-:W-:Y:S01]  /*8910*/  RED.E.ADD.F32.FTZ.RN.STRONG.GPU [R30.64], R19 ;  /* 0x000000131e00798e */ /* 0x000fe2000c10e786 */
[-C--:B------:R-:W-:Y:S02]  /*8920*/  LEA.HI.X.SX32 R25, R53, R21.reuse, 0x2, P1 ;  /* 0x0000001535197211 */ /* 0x080fe400008f16ff */
[----:B------:R-:W-:Y:S01]  /*8930*/  ISETP.LT.AND P1, PT, RZ, UR5, PT ;  /* 0x00000005ff007c0c */ /* 0x000fe2000bf21270 */
[----:B------:R-:W-:Y:S01]  /*8940*/  RED.E.ADD.F32.FTZ.RN.STRONG.GPU [R28.64], R12 ;  /* 0x0000000c1c00798e */ /* 0x000fe2000c10e786 */
[----:B------:R-:W-:Y:S01]  /*8950*/  LEA.HI.X.SX32 R23, R52, R21, 0x2, P0 ;  /* 0x0000001534177211 */ /* 0x000fe200000f16ff */
[----:B------:R-:W-:Y:S01]  /*8960*/  UIADD3 UR5, UR5, -0x1, URZ ;  /* 0xffffffff05057890 */ /* 0x000fe2000fffe03f */
[----:B------:R-:W-:Y:S01]  /*8970*/  PLOP3.LUT P0, PT, PT, PT, UP1, 0x80, 0x0 ;  /* 0x000000000000781c */ /* 0x000fe20003f0f018 */
[----:B------:R-:W1:Y:S01]  /*8980*/  LDSM.16.MT88.4 R8, [R3] ;  /* 0x000000000308783b */ /* 0x000e620000004200 */
[----:B------:R-:W-:Y:S03]  /*8990*/  @UP5 UIADD3 UR11, UP1, UR11, -0x200, URZ ;  /* 0xfffffe000b0b5890 */ /* 0x000fe6000ff3e03f */
[----:B------:R-:W-:Y:S01]  /*89a0*/  RED.E.ADD.F32.FTZ.RN.STRONG.GPU [R26.64], R13 ;  /* 0x0000000d1a00798e */ /* 0x000fe2000c10e786 */
[----:B------:R-:W-:Y:S03]  /*89b0*/  @UP5 UIADD3.X UR10, UR10, -0x1, URZ, UP1, !UPT ;  /* 0xffffffff0a0a5890 */ /* 0x000fe60008ffe43f */
        /* <DEDUP_REMOVED lines=132> */
.L_x_306:
        /* <DEDUP_REMOVED lines=19> */
.L_x_307:
        /* <DEDUP_REMOVED lines=44> */
.L_x_309:
[----:B-12---:R-:W-:Y:S05]  /*95f0*/  BSYNC B0 ;  /* 0x0000000000007941 */ /* 0x006fea0003800000 */
.L_x_308:
        /* <DEDUP_REMOVED lines=14> */
.L_x_311:
[----:B------:R-:W-:Y:S05]  /*96e0*/  BSYNC B0 ;  /* 0x0000000000007941 */ /* 0x000fea0003800000 */
.L_x_310:
        /* <DEDUP_REMOVED lines=25> */
.L_x_313:
[----:B------:R-:W-:Y:S05]  /*9880*/  BSYNC B0 ;  /* 0x0000000000007941 */ /* 0x000fea0003800000 */
.L_x_312:
        /* <DEDUP_REMOVED lines=12> */
.L_x_302:
        /* <DEDUP_REMOVED lines=21> */
.L_x_315:
        /* <DEDUP_REMOVED lines=19> */
.L_x_316:
        /* <DEDUP_REMOVED lines=36> */
.L_x_318:
[----:B------:R-:W-:Y:S05]  /*9e10*/  BSYNC B0 ;  /* 0x0000000000007941 */ /* 0x000fea0003800000 */
.L_x_317:
        /* <DEDUP_REMOVED lines=15> */
.L_x_320:
[----:B------:R-:W-:Y:S05]  /*9f10*/  BSYNC B0 ;  /* 0x0000000000007941 */ /* 0x000fea0003800000 */
.L_x_319:
        /* <DEDUP_REMOVED lines=26> */
.L_x_322:
[----:B------:R-:W-:Y:S05]  /*a0c0*/  BSYNC B0 ;  /* 0x0000000000007941 */ /* 0x000fea0003800000 */
.L_x_321:
        /* <DEDUP_REMOVED lines=12> */
.L_x_314:
[----:B------:R-:W-:Y:S05]  /*a190*/  BSYNC B1 ;  /* 0x0000000000017941 */ /* 0x000fea0003800000 */
.L_x_297:
        /* <DEDUP_REMOVED lines=11> */
.L_x_323:
[----:B------:R-:W-:Y:S05]  /*a250*/  EXIT ;  /* 0x000000000000794d */ /* 0x000fea0003800000 */
.L_x_325:
        /* <DEDUP_REMOVED lines=10> */
.L_x_1333:


//--------------------- .text._ZN5flash44flash_bwd_dq_dk_dv_loop_seqk_parallel_kernelI23Flash_bwd_kernel_traitsILi32ELi128ELi128ELi8ELi4ELi4ELi4ELb1ELb0EN7cutlass6half_tE19Flash_kernel_traitsILi32ELi128ELi128ELi8ES3_EELb1ELb0ELb0ELb0ELb0ELb0ELb0EEEvNS_16Flash_bwd_paramsE --------------------------
	.section	.text._ZN5flash44flash_bwd_dq_dk_dv_loop_seqk_parallel_kernelI23Flash_bwd_kernel_traitsILi32ELi128ELi128ELi8ELi4ELi4ELi4ELb1ELb0EN7cutlass6half_tE19Flash_kernel_traitsILi32ELi128ELi128ELi8ES3_EELb1ELb0ELb0ELb0ELb0ELb0ELb0EEEvNS_16Flash_bwd_paramsE,"ax",@progbits
	.sectioninfo	@"SHI_REGISTERS=255"
	.align	128
        .global         _ZN5flash44flash_bwd_dq_dk_dv_loop_seqk_parallel_kernelI23Flash_bwd_kernel_traitsILi32ELi128ELi128ELi8ELi4ELi4ELi4ELb1ELb0EN7cutlass6half_tE19Flash_kernel_traitsILi32ELi128ELi128ELi8ES3_EELb1ELb0ELb0ELb0ELb0ELb0ELb0EEEvNS_16Flash_bwd_paramsE
        .type           _ZN5flash44flash_bwd_dq_dk_dv_loop_seqk_parallel_kernelI23Flash_bwd_kernel_traitsILi32ELi128ELi128ELi8ELi4ELi4ELi4ELb1ELb0EN7cutlass6half_tE19Flash_kernel_traitsILi32ELi128ELi128ELi8ES3_EELb1ELb0ELb0ELb0ELb0ELb0ELb0EEEvNS_16Flash_bwd_paramsE,@function
        .size           _ZN5flash44flash_bwd_dq_dk_dv_loop_seqk_parallel_kernelI23Flash_bwd_kernel_traitsILi32ELi128ELi128ELi8ELi4ELi4ELi4ELb1ELb0EN7cutlass6half_tE19Flash_kernel_traitsILi32ELi128ELi128ELi8ES3_EELb1ELb0ELb0ELb0ELb0ELb0ELb0EEEvNS_16Flash_bwd_paramsE,(.L_x_1334 - _ZN5flash44flash_bwd_dq_dk_dv_loop_seqk_parallel_kernelI23Flash_bwd_kernel_traitsILi32ELi128ELi128ELi8ELi4ELi4ELi4ELb1ELb0EN7cutlass6half_tE19Flash_kernel_traitsILi32ELi128ELi128ELi8ES3_EELb1ELb0ELb0ELb0ELb0ELb0ELb0EEEvNS_16Flash_bwd_paramsE)
        .other          _ZN5flash44flash_bwd_dq_dk_dv_loop_seqk_parallel_kernelI23Flash_bwd_kernel_traitsILi32ELi128ELi128ELi8ELi4ELi4ELi4ELb1ELb0EN7cutlass6half_tE19Flash_kernel_traitsILi32ELi128ELi128ELi8ES3_EELb1ELb0ELb0ELb0ELb0ELb0ELb0EEEvNS_16Flash_bwd_paramsE,@"STO_CUDA_ENTRY STV_DEFAULT"
_ZN5flash44flash_bwd_dq_dk_dv_loop_seqk_parallel_kernelI23Flash_bwd_kernel_traitsILi32ELi128ELi128ELi8ELi4ELi4ELi4ELb1ELb0EN7cutlass6half_tE19Flash_kernel_traitsILi32ELi128ELi128ELi8ES3_EELb1ELb0ELb0ELb0ELb0ELb0ELb0EEEvNS_16Flash_bwd_paramsE:
.text._ZN5flash44flash_bwd_dq_dk_dv_loop_seqk_parallel_kernelI23Flash_bwd_kernel_traitsILi32ELi128ELi128ELi8ELi4ELi4ELi4ELb1ELb0EN7cutlass6half_tE19Flash_kernel_traitsILi32ELi128ELi128ELi8ES3_EELb1ELb0ELb0ELb0ELb0ELb0ELb0EEEvNS_16Flash_bwd_paramsE:
        /* <DEDUP_REMOVED lines=24> */
[----:B------:R-:W-:Y:S02]  /*0180*/  ULDC UR7, c[0x0][0x1c0] ;  /* 0x0000700000077ab9 */ /* 0x000fe40000000800 */
[----:B------:R-:W-:Y:S02]  /*0190*/  ULDC.U8 UR8, c[0x0][0x328] ;  /* 0x0000ca0000087ab9 */ /* 0x000fe40000000000 */
[----:B------:R4:W-:Y:S01]  /*01a0*/  STL [R1+0x28], R0 ;  /* 0x0000280001007387 */ /* 0x0009e20000100800 */
[----:B------:R-:W-:Y:S02]  /*01b0*/  UISETP.NE.AND UP2, UPT, UR8, URZ, UPT ;  /* 0x0000003f0800728c */ /* 0x000fe4000bf45270 */
        /* <DEDUP_REMOVED lines=9> */
[--C-:B------:R-:W-:Y:S01]  /*0250*/  SHF.R.S32.HI R2, RZ, 0x1f, R7.reuse ;  /* 0x0000001fff027819 */ /* 0x100fe20000011407 */
[----:B------:R-:W-:Y:S01]  /*0260*/  ULDC UR18, c[0x0][0x224] ;  /* 0x0000890000127ab9 */ /* 0x000fe20000000800 */
[CC--:B------:R-:W-:Y:S01]  /*0270*/  LEA.HI R250, R6.reuse, R10.reuse, RZ, 0x7 ;  /* 0x0000000a06fa7211 */ /* 0x0c0fe200078f38ff */
[----:B---3--:R-:W-:Y:S01]  /*0280*/  UIMAD UR5, UR46, UR7, UR49 ;  /* 0x000000072e0572a4 */ /* 0x008fe2000f8e0231 */
[CC--:B------:R-:W-:Y:S01]  /*0290*/  LEA.HI R145, R6.reuse, R10.reuse, RZ, 0x3 ;  /* 0x0000000a06917211 */ /* 0x0c0fe200078f18ff */
[----:B------:R-:W-:Y:S01]  /*02a0*/  USHF.R.S32.HI UR7, URZ, 0x1f, UR49 ;  /* 0x0000001f3f077899 */ /* 0x000fe20008011431 */
[----:B------:R-:W-:Y:S01]  /*02b0*/  LEA.HI R6, R6, R10, RZ, 0x4 ;  /* 0x0000000a06067211 */ /* 0x000fe200078f20ff */
[----:B------:R-:W-:Y:S01]  /*02c0*/  USHF.L.U32 UR8, UR46, 0x7, URZ ;  /* 0x000000072e087899 */ /* 0x000fe2000800063f */
[----:B------:R-:W-:Y:S01]  /*02d0*/  LOP3.LUT R3, R7, 0xfffffffc, RZ, 0xc0, !PT ;  /* 0xfffffffc07037812 */ /* 0x000fe200078ec0ff */
[----:B------:R-:W-:Y:S01]  /*02e0*/  @UP2 UIMAD UR9, UR46, UR13, URZ ;  /* 0x0000000d2e0922a4 */ /* 0x000fe2000f8e023f */
[----:B------:R-:W-:Y:S01]  /*02f0*/  LOP3.LUT R4, R5, 0xffffffe0, RZ, 0xc0, !PT ;  /* 0xffffffe005047812 */ /* 0x000fe200078ec0ff */
[----:B------:R-:W-:Y:S01]  /*0300*/  USHF.R.S32.HI UR6, URZ, 0x1f, UR18 ;  /* 0x0000001f3f067899 */ /* 0x000fe20008011412 */
[----:B----4-:R-:W-:Y:S01]  /*0310*/  SHF.R.S32.HI R0, RZ, 0x2, R7 ;  /* 0x00000002ff007819 */ /* 0x010fe20000011407 */
[----:B------:R-:W-:Y:S01]  /*0320*/  IMAD.IADD R12, R10, 0x1, -R3 ;  /* 0x000000010a0c7824 */ /* 0x000fe200078e0a03 */
[----:B------:R-:W-:Y:S01]  /*0330*/  LOP3.LUT R8, R6, 0xfffffff0, RZ, 0xc0, !PT ;  /* 0xfffffff006087812 */ /* 0x000fe200078ec0ff */
[----:B------:R-:W-:Y:S01]  /*0340*/  IMAD.IADD R4, R10, 0x1, -R4 ;  /* 0x000000010a047824 */ /* 0x000fe200078e0a04 */
[-C--:B------:R-:W-:Y:S01]  /*0350*/  LEA.HI R7, R7, R0.reuse, RZ, 0x1 ;  /* 0x0000000007077211 */ /* 0x080fe200078f08ff */
[----:B------:R-:W-:Y:S01]  /*0360*/  IMAD.SHL.U32 R242, R12, 0x8, RZ ;  /* 0x000000080cf27824 */ /* 0x000fe200078e00ff */
[----:B------:R-:W-:Y:S01]  /*0370*/  LEA.HI R2, R2, R0, RZ, 0x3 ;  /* 0x0000000002027211 */ /* 0x000fe200078f18ff */
[----:B------:R-:W-:Y:S01]  /*0380*/  IMAD.IADD R8, R10, 0x1, -R8 ;  /* 0x000000010a087824 */ /* 0x000fe200078e0a08 */
[----:B------:R-:W-:Y:S01]  /*0390*/  LOP3.LUT R9, R145, 0xfffffff8, RZ, 0xc0, !PT ;  /* 0xfffffff891097812 */ /* 0x000fe200078ec0ff */
[----:B------:R-:W-:Y:S01]  /*03a0*/  ULDC UR50, c[0x0][0x1c0] ;  /* 0x0000700000327ab9 */ /* 0x000fe20000000800 */
[----:B------:R-:W-:Y:S01]  /*03b0*/  LOP3.LUT R3, R7, 0x7fffffe, RZ, 0xc0, !PT ;  /* 0x07fffffe07037812 */ /* 0x000fe200078ec0ff */
[----:B------:R-:W-:Y:S01]  /*03c0*/  ULDC UR12, c[0x0][0x1c0] ;  /* 0x00007000000c7ab9 */ /* 0x000fe20000000800 */
[----:B------:R-:W-:Y:S01]  /*03d0*/  LOP3.LUT R2, R2, 0xfffffff8, RZ, 0xc0, !PT ;  /* 0xfffffff802027812 */ /* 0x000fe200078ec0ff */
[----:B------:R-:W-:Y:S01]  /*03e0*/  IMAD.IADD R10, R10, 0x1, -R9 ;  /* 0x000000010a0a7824 */ /* 0x000fe200078e0a09 */
[----:B------:R-:W-:Y:S01]  /*03f0*/  SHF.R.S32.HI R9, RZ, 0x1f, R4 ;  /* 0x0000001fff097819 */ /* 0x000fe20000011404 */
[C---:B------:R-:W-:Y:S01]  /*0400*/  IMAD.IADD R252, R0.reuse, 0x1, -R3 ;  /* 0x0000000100fc7824 */ /* 0x040fe200078e0a03 */
[--C-:B------:R-:W-:Y:S01]  /*0410*/  SHF.R.S32.HI R3, RZ, 0x1f, R5.reuse ;  /* 0x0000001fff037819 */ /* 0x100fe20000011405 */
[----:B------:R-:W-:Y:S01]  /*0420*/  IMAD.IADD R7, R0, 0x1, -R2 ;  /* 0x0000000100077824 */ /* 0x000fe200078e0a02 */
[----:B------:R-:W-:Y:S01]  /*0430*/  SHF.R.S32.HI R0, RZ, 0x5, R5 ;  /* 0x00000005ff007819 */ /* 0x000fe20000011405 */
[----:B------:R-:W-:Y:S01]  /*0440*/  UIMAD.WIDE UR50, UR55, UR50, URZ ;  /* 0x00000032373272a5 */ /* 0x000fe2000f8e023f */
[----:B------:R-:W-:Y:S01]  /*0450*/  SHF.R.S32.HI R2, RZ, 0x4, R6 ;  /* 0x00000004ff027819 */ /* 0x000fe20000011406 */
[----:B------:R-:W-:Y:S01]  /*0460*/  UIMAD.WIDE.U32 UR58, UR46, UR18, URZ ;  /* 0x000000122e3a72a5 */ /* 0x000fe2000f8e003f */
[----:B------:R-:W-:Y:S01]  /*0470*/  LEA.HI R247, R9, R4, RZ, 0x2 ;  /* 0x0000000409f77211 */ /* 0x000fe200078f10ff */
[----:B------:R-:W-:Y:S01]  /*0480*/  IMAD R252, R0, 0x8, R252 ;  /* 0x0000000800fc7824 */ /* 0x000fe200078e02fc */
[----:B------:R-:W-:Y:S01]  /*0490*/  LEA.HI R4, R3, R0, RZ, 0x2 ;  /* 0x0000000003047211 */ /* 0x000fe200078f10ff */
[----:B------:R-:W-:Y:S01]  /*04a0*/  ULDC UR15, c[0x0][0x1c0] ;  /* 0x00007000000f7ab9 */ /* 0x000fe20000000800 */
[----:B------:R-:W-:Y:S01]  /*04b0*/  LEA.HI R5, R6, R2, RZ, 0x1 ;  /* 0x0000000206057211 */ /* 0x000fe200078f08ff */
[----:B------:R-:W-:Y:S01]  /*04c0*/  IMAD.U32 R6, RZ, RZ, UR7 ;  /* 0x00000007ff067e24 */ /* 0x000fe2000f8e00ff */
[----:B------:R-:W-:Y:S01]  /*04d0*/  LOP3.LUT R4, R4, 0xfffffffc, RZ, 0xc0, !PT ;  /* 0xfffffffc04047812 */ /* 0x000fe200078ec0ff */
[----:B------:R-:W-:Y:S01]  /*04e0*/  USHF.R.S32.HI UR7, URZ, 0x1f, UR46 ;  /* 0x0000001f3f077899 */ /* 0x000fe2000801142e */
[----:B------:R-:W-:Y:S01]  /*04f0*/  LOP3.LUT R3, R5, 0xfffffffe, RZ, 0xc0, !PT ;  /* 0xfffffffe05037812 */ /* 0x000fe200078ec0ff */
[----:B------:R-:W-:Y:S01]  /*0500*/  IMAD.SHL.U32 R6, R12, 0x2, RZ ;  /* 0x000000020c067824 */ /* 0x000fe200078e00ff */
[----:B------:R-:W-:Y:S01]  /*0510*/  SHF.R.S32.HI R5, RZ, 0x3, R145 ;  /* 0x00000003ff057819 */ /* 0x000fe20000011491 */
[----:B------:R-:W-:Y:S01]  /*0520*/  IMAD.IADD R17, R0, 0x1, -R4 ;  /* 0x0000000100117824 */ /* 0x000fe200078e0a04 */
[----:B------:R-:W-:Y:S01]  /*0530*/  LEA.HI R9, R10, R10, RZ, 0x1 ;  /* 0x0000000a0a097211 */ /* 0x000fe200078f08ff */
[----:B------:R-:W-:Y:S01]  /*0540*/  IMAD.IADD R11, R2, 0x1, -R3 ;  /* 0x00000001020b7824 */ /* 0x000fe200078e0a03 */
[----:B------:R-:W-:Y:S01]  /*0550*/  SHF.R.S32.HI R250, RZ, 0x7, R250 ;  /* 0x00000007fffa7819 */ /* 0x000fe200000114fa */
[----:B------:R-:W-:Y:S01]  /*0560*/  IMAD.U32 R0, RZ, RZ, UR17 ;  /* 0x00000011ff007e24 */ /* 0x000fe2000f8e00ff */
[----:B------:R-:W-:Y:S01]  /*0570*/  STL [R1], R17 ;  /* 0x0000001101007387 */ /* 0x000fe20000100800 */
[----:B------:R-:W-:Y:S01]  /*0580*/  IMAD.SHL.U32 R2, R5, 0x40, RZ ;  /* 0x0000004005027824 */ /* 0x000fe200078e00ff */
[C---:B------:R-:W-:Y:S01]  /*0590*/  LOP3.LUT P5, RZ, R7.reuse, 0x2, RZ, 0xc0, !PT ;  /* 0x0000000207ff7812 */ /* 0x040fe200078ac0ff */
[----:B------:R-:W-:Y:S01]  /*05a0*/  IMAD.U32 R5, RZ, RZ, UR4 ;  /* 0x00000004ff057e24 */ /* 0x000fe2000f8e00ff */
[----:B------:R1:W-:Y:S01]  /*05b0*/  STL [R1+0x24], R0 ;  /* 0x0000240001007387 */ /* 0x0003e20000100800 */
[----:B------:R-:W-:Y:S01]  /*05c0*/  IMAD R231, R250, 0x2000, R6 ;  /* 0x00002000fae77824 */ /* 0x000fe200078e0206 */
[----:B------:R-:W-:Y:S01]  /*05d0*/  UIMAD UR4, UR46, UR12, UR49 ;  /* 0x0000000c2e0472a4 */ /* 0x000fe2000f8e0231 */
[----:B------:R-:W-:Y:S01]  /*05e0*/  LOP3.LUT P4, RZ, R7, 0x4, RZ, 0xc0, !PT ;  /* 0x0000000407ff7812 */ /* 0x000fe2000788c0ff */
[----:B------:R2:W-:Y:S01]  /*05f0*/  STL [R1+0x20], R5 ;  /* 0x0000200501007387 */ /* 0x0005e20000100800 */
[----:B------:R-:W-:Y:S01]  /*0600*/  ULDC UR10, c[0x0][0x1c0] ;  /* 0x00007000000a7ab9 */ /* 0x000fe20000000800 */
[----:B------:R-:W-:Y:S01]  /*0610*/  SEL R228, R153, 0xffffffe0, !P5 ;  /* 0xffffffe099e47807 */ /* 0x000fe20006800000 */
[----:B------:R-:W-:-:S02]  /*0620*/  USHF.L.U32 UR61, UR4, 0x5, URZ ;  /* 0x00000005043d7899 */ /* 0x000fc4000800063f */
[----:B------:R-:W-:Y:S02]  /*0630*/  USHF.R.S32.HI UR4, URZ, 0x1f, UR17 ;  /* 0x0000001f3f047899 */ /* 0x000fe40008011411 */
[----:B------:R-:W-:Y:S02]  /*0640*/  UIMAD UR55, UR55, UR10, URZ ;  /* 0x0000000a373772a4 */ /* 0x000fe4000f8e023f */
[----:B------:R-:W-:Y:S02]  /*0650*/  UMOV UR54, 0xffffe000 ;  /* 0xffffe00000367882 */ /* 0x000fe40000000000 */
[----:B------:R-:W-:Y:S02]  /*0660*/  USHF.L.U32 UR60, UR55, 0x7, URZ ;  /* 0x00000007373c7899 */ /* 0x000fe4000800063f */
[----:B------:R-:W-:Y:S02]  /*0670*/  UIMAD.WIDE.U32 UR56, UR50, UR58, URZ ;  /* 0x0000003a323872a5 */ /* 0x000fe4000f8e003f */
[----:B------:R-:W-:-:S02]  /*0680*/  USHF.L.U32 UR32, UR55, 0x3, URZ ;  /* 0x0000000337207899 */ /* 0x000fc4000800063f */
[----:B------:R-:W-:Y:S02]  /*0690*/  USHF.L.U32 UR31, UR55, 0x4, URZ ;  /* 0x00000004371f7899 */ /* 0x000fe4000800063f */
[----:B------:R-:W-:Y:S01]  /*06a0*/  UIMAD UR30, UR55, 0x18, URZ ;  /* 0x00000018371e78a4 */ /* 0x000fe2000f8e023f */
[----:B-1----:R-:W-:Y:S01]  /*06b0*/  LOP3.LUT R0, R2, 0xc0, RZ, 0xc0, !PT ;  /* 0x000000c002007812 */ /* 0x002fe200078ec0ff */
[----:B------:R-:W-:Y:S01]  /*06c0*/  USHF.L.U32 UR29, UR55, 0x5, URZ ;  /* 0x00000005371d7899 */ /* 0x000fe2000800063f */
[----:B------:R-:W-:Y:S01]  /*06d0*/  LOP3.LUT R2, R9, 0x7fffffe, RZ, 0xc0, !PT ;  /* 0x07fffffe09027812 */ /* 0x000fe200078ec0ff */
[----:B------:R-:W-:Y:S01]  /*06e0*/  UIMAD UR28, UR55, 0x28, URZ ;  /* 0x00000028371c78a4 */ /* 0x000fe2000f8e023f */
[----:B------:R-:W-:Y:S01]  /*06f0*/  SHF.R.U32.HI R4, RZ, 0x3, R0 ;  /* 0x00000003ff047819 */ /* 0x000fe20000011600 */
[----:B------:R-:W-:Y:S01]  /*0700*/  UIMAD UR27, UR55, 0x30, URZ ;  /* 0x00000030371b78a4 */ /* 0x000fe2000f8e023f */
[----:B------:R-:W-:Y:S01]  /*0710*/  LOP3.LUT R3, R0, 0x18, R242, 0xf8, !PT ;  /* 0x0000001800037812 */ /* 0x000fe200078ef8f2 */
[----:B------:R-:W-:Y:S01]  /*0720*/  IMAD.IADD R2, R10, 0x1, -R2 ;  /* 0x000000010a027824 */ /* 0x000fe200078e0a02 */
[----:B--2---:R-:W-:Y:S01]  /*0730*/  SHF.R.S32.HI R5, RZ, 0x1f, R8 ;  /* 0x0000001fff057819 */ /* 0x004fe20000011408 */
[----:B------:R-:W-:Y:S01]  /*0740*/  IMAD R0, R250, 0x8, R11 ;  /* 0x00000008fa007824 */ /* 0x000fe200078e020b */
[----:B------:R-:W-:Y:S01]  /*0750*/  LOP3.LUT R3, R3, R4, RZ, 0x3c, !PT ;  /* 0x0000000403037212 */ /* 0x000fe200078e3cff */
[----:B------:R-:W-:Y:S01]  /*0760*/  UIMAD UR26, UR55, 0x38, URZ ;  /* 0x00000038371a78a4 */ /* 0x000fe2000f8e023f */
[-C--:B------:R-:W-:Y:S01]  /*0770*/  LEA.HI R5, R5, R8.reuse, RZ, 0x3 ;  /* 0x0000000805057211 */ /* 0x080fe200078f18ff */
[----:B------:R-:W-:Y:S01]  /*0780*/  IMAD R16, R0, 0x8, R2 ;  /* 0x0000000800107824 */ /* 0x000fe200078e0202 */
[----:B------:R-:W-:Y:S01]  /*0790*/  LEA.HI R0, R8, R8, RZ, 0x1 ;  /* 0x0000000808007211 */ /* 0x000fe200078f08ff */
[----:B------:R-:W-:Y:S01]  /*07a0*/  IMAD.U32 R252, R252, 0x20, R3 ;  /* 0x00000020fcfc7824 */ /* 0x000fe200078e0003 */
[----:B------:R-:W-:Y:S01]  /*07b0*/  LOP3.LUT R2, R5, 0xfffffff8, RZ, 0xc0, !PT ;  /* 0xfffffff805027812 */ /* 0x000fe200078ec0ff */
[----:B------:R-:W-:Y:S01]  /*07c0*/  USHF.L.U32 UR25, UR55, 0x6, URZ ;  /* 0x0000000637197899 */ /* 0x000fe2000800063f */
[----:B------:R-:W-:Y:S01]  /*07d0*/  LOP3.LUT R4, R0, 0x7fffffe, RZ, 0xc0, !PT ;  /* 0x07fffffe00047812 */ /* 0x000fe200078ec0ff */
[----:B------:R-:W-:Y:S01]  /*07e0*/  UIMAD UR24, UR55, 0x48, URZ ;  /* 0x00000048371878a4 */ /* 0x000fe2000f8e023f */
[----:B------:R-:W-:Y:S01]  /*07f0*/  SHF.R.S32.HI R3, RZ, 0x1, R0 ;  /* 0x00000001ff037819 */ /* 0x000fe20000011400 */
[C---:B------:R-:W-:Y:S01]  /*0800*/  IMAD.IADD R14, R8.reuse, 0x1, -R2 ;  /* 0x00000001080e7824 */ /* 0x040fe200078e0a02 */
[----:B------:R-:W-:Y:S01]  /*0810*/  SHF.R.S32.HI R0, RZ, 0x1f, R0 ;  /* 0x0000001fff007819 */ /* 0x000fe20000011400 */
[----:B------:R-:W-:Y:S01]  /*0820*/  IMAD.IADD R15, R8, 0x1, -R4 ;  /* 0x00000001080f7824 */ /* 0x000fe200078e0a04 */
[C---:B------:R-:W-:Y:S01]  /*0830*/  LOP3.LUT R2, R7.reuse, 0x1, RZ, 0xc0, !PT ;  /* 0x0000000107027812 */ /* 0x040fe200078ec0ff */
[----:B------:R-:W-:Y:S01]  /*0840*/  IMAD.U32 R4, RZ, RZ, UR8 ;  /* 0x00000008ff047e24 */ /* 0x000fe2000f8e00ff */
[----:B------:R-:W-:Y:S01]  /*0850*/  LEA.HI R0, R0, R3, RZ, 0x2 ;  /* 0x0000000300007211 */ /* 0x000fe200078f10ff */
[----:B------:R-:W-:Y:S01]  /*0860*/  USHF.R.S32.HI UR8, URZ, 0x1f, UR49 ;  /* 0x0000001f3f087899 */ /* 0x000fe20008011431 */
[----:B------:R-:W-:Y:S01]  /*0870*/  ISETP.NE.U32.AND P6, PT, R2, 0x1, PT ;  /* 0x000000010200780c */ /* 0x000fe20003fc5070 */
[----:B------:R-:W-:Y:S01]  /*0880*/  IMAD.U32 R4, RZ, RZ, UR7 ;  /* 0x00000007ff047e24 */ /* 0x000fe2000f8e00ff */
[----:B------:R-:W-:Y:S01]  /*0890*/  LOP3.LUT R0, R0, 0xfffffffc, RZ, 0xc0, !PT ;  /* 0xfffffffc00007812 */ /* 0x000fe200078ec0ff */
[----:B------:R-:W-:Y:S01]  /*08a0*/  IMAD.SHL.U32 R4, R7, 0x40, RZ ;  /* 0x0000004007047824 */ /* 0x000fe200078e00ff */
[----:B------:R-:W-:Y:S01]  /*08b0*/  SEL R226, R226, 0x10, !P6 ;  /* 0x00000010e2e27807 */ /* 0x000fe20007000000 */
[----:B------:R-:W-:Y:S01]  /*08c0*/  IMAD.U32 R2, RZ, RZ, UR8 ;  /* 0x00000008ff027e24 */ /* 0x000fe2000f8e00ff */
[----:B------:R-:W-:Y:S01]  /*08d0*/  UIMAD UR23, UR55, 0x50, URZ ;  /* 0x00000050371778a4 */ /* 0x000fe2000f8e023f */
[----:B------:R-:W-:Y:S01]  /*08e0*/  IMAD.IADD R13, R3, 0x1, -R0 ;  /* 0x00000001030d7824 */ /* 0x000fe200078e0a00 */
[----:B------:R-:W-:Y:S01]  /*08f0*/  LOP3.LUT R4, R4, 0x1c0, RZ, 0xc0, !PT ;  /* 0x000001c004047812 */ /* 0x000fe200078ec0ff */
[----:B------:R-:W-:Y:S01]  /*0900*/  IMAD.U32 R0, RZ, RZ, UR7 ;  /* 0x00000007ff007e24 */ /* 0x000fe2000f8e00ff */
[----:B------:R-:W-:Y:S01]  /*0910*/  SHF.R.S32.HI R0, RZ, 0x1, R9 ;  /* 0x00000001ff007819 */ /* 0x000fe20000011409 */
[----:B------:R-:W-:Y:S01]  /*0920*/  IMAD.SHL.U32 R2, R10, 0x40, RZ ;  /* 0x000000400a027824 */ /* 0x000fe200078e00ff */
[----:B------:R-:W-:Y:S01]  /*0930*/  LEA.HI R9, R7, R7, RZ, 0x1 ;  /* 0x0000000707097211 */ /* 0x000fe200078f08ff */
[----:B------:R-:W-:Y:S01]  /*0940*/  IMAD.U32 R3, RZ, RZ, UR8 ;  /* 0x00000008ff037e24 */ /* 0x000fe2000f8e00ff */
[C---:B------:R-:W-:Y:S01]  /*0950*/  LOP3.LUT P0, RZ, R0.reuse, 0x2, RZ, 0xc0, !PT ;  /* 0x0000000200ff7812 */ /* 0x040fe2000780c0ff */
[----:B------:R-:W-:Y:S01]  /*0960*/  IMAD.SHL.U32 R10, R0, 0x40, RZ ;  /* 0x00000040000a7824 */ /* 0x000fe200078e00ff */
[----:B------:R-:W-:Y:S01]  /*0970*/  LOP3.LUT R8, R2, 0x1c0, RZ, 0xc0, !PT ;  /* 0x000001c002087812 */ /* 0x000fe200078ec0ff */
[----:B------:R-:W-:Y:S01]  /*0980*/  IMAD.SHL.U32 R0, R17, 0x10, RZ ;  /* 0x0000001011007824 */ /* 0x000fe200078e00ff */
[----:B------:R-:W-:Y:S01]  /*0990*/  SHF.R.S32.HI R3, RZ, 0x3, R5 ;  /* 0x00000003ff037819 */ /* 0x000fe20000011405 */
[----:B------:R-:W-:Y:S01]  /*09a0*/  UIMAD UR8, UR5, UR16, URZ ;  /* 0x00000010050872a4 */ /* 0x000fe2000f8e023f */
[----:B------:R-:W-:Y:S01]  /*09b0*/  LOP3.LUT R2, R9, 0x3fffffe, RZ, 0xc0, !PT ;  /* 0x03fffffe09027812 */ /* 0x000fe200078ec0ff */
[----:B------:R-:W-:Y:S01]  /*09c0*/  UIMAD UR5, UR6, UR46, URZ ;  /* 0x0000002e060572a4 */ /* 0x000fe2000f8e023f */
[----:B------:R-:W-:Y:S01]  /*09d0*/  LEA.HI.SX32 R247, R247, R0, 0x1e ;  /* 0x00000000f7f77211 */ /* 0x000fe200078ff2ff */
[----:B------:R-:W-:Y:S01]  /*09e0*/  IMAD R15, R3, 0x8, R15 ;  /* 0x00000008030f7824 */ /* 0x000fe200078e020f */
[----:B------:R-:W-:Y:S01]  /*09f0*/  LOP3.LUT R5, R8, 0x30, R0, 0xf8, !PT ;  /* 0x0000003008057812 */ /* 0x000fe200078ef800 */
[----:B------:R-:W-:Y:S01]  /*0a00*/  IMAD.IADD R12, R7, 0x1, -R2 ;  /* 0x00000001070c7824 */ /* 0x000fe200078e0a02 */
[----:B------:R-:W-:Y:S01]  /*0a10*/  LOP3.LUT R0, R10, 0xc0, RZ, 0xc0, !PT ;  /* 0x000000c00a007812 */ /* 0x000fe200078ec0ff */
[----:B------:R-:W-:Y:S01]  /*0a20*/  IMAD.SHL.U32 R2, R17, 0x400, RZ ;  /* 0x0000040011027824 */ /* 0x000fe200078e00ff */
[--C-:B------:R-:W-:Y:S01]  /*0a30*/  LOP3.LUT R5, R5, 0x8, R145.reuse, 0xf8, !PT ;  /* 0x0000000805057812 */ /* 0x100fe200078ef891 */
[----:B------:R-:W-:Y:S01]  /*0a40*/  @!UP2 UIMAD UR7, UR46, UR15, UR49 ;  /* 0x0000000f2e07a2a4 */ /* 0x000fe2000f8e0231 */
[----:B------:R-:W-:Y:S01]  /*0a50*/  LOP3.LUT R145, R0, 0x8, R145, 0xf8, !PT ;  /* 0x0000000800917812 */ /* 0x000fe200078ef891 */
[----:B------:R-:W-:Y:S01]  /*0a60*/  IMAD R147, R3, 0x200, R2 ;  /* 0x0000020003937824 */ /* 0x000fe200078e0202 */
[----:B------:R-:W-:Y:S01]  /*0a70*/  SHF.R.U32.HI R0, RZ, 0x3, R0 ;  /* 0x00000003ff007819 */ /* 0x000fe20000011600 */
[----:B------:R-:W-:Y:S01]  /*0a80*/  IMAD.U32 R3, RZ, RZ, UR8 ;  /* 0x00000008ff037e24 */ /* 0x000fe2000f8e00ff */
[----:B------:R-:W-:Y:S01]  /*0a90*/  LEA.HI R4, R4, R4, RZ, 0x1d ;  /* 0x0000000404047211 */ /* 0x000fe200078fe8ff */
[----:B------:R-:W-:Y:S01]  /*0aa0*/  UIMAD UR22, UR55, 0x58, URZ ;  /* 0x00000058371678a4 */ /* 0x000fe2000f8e023f */
[----:B------:R-:W-:Y:S01]  /*0ab0*/  LOP3.LUT R145, R145, R0, RZ, 0x3c, !PT ;  /* 0x0000000091917212 */ /* 0x000fe200078e3cff */
[----:B------:R-:W-:Y:S01]  /*0ac0*/  IMAD.U32 R0, RZ, RZ, UR9 ;  /* 0x00000009ff007e24 */ /* 0x000fe2000f8e00ff */
[----:B------:R-:W-:Y:S01]  /*0ad0*/  IADD3 R231, R4, R231, R2 ;  /* 0x000000e704e77210 */ /* 0x000fe20007ffe002 */
[----:B------:R-:W-:Y:S01]  /*0ae0*/  IMAD.SHL.U32 R4, R11, 0x10, RZ ;  /* 0x000000100b047824 */ /* 0x000fe200078e00ff */
        /* <DEDUP_REMOVED lines=12> */
[----:B------:R-:W-:Y:S01]  /*0bb0*/  IMAD.IADD R230, R232, 0x1, R228 ;  /* 0x00000001e8e67824 */ /* 0x000fe200078e02e4 */
[----:B------:R-:W-:Y:S01]  /*0bc0*/  UIMAD UR21, UR55, 0x60, URZ ;  /* 0x00000060371578a4 */ /* 0x000fe2000f8e023f */
[----:B------:R-:W-:Y:S01]  /*0bd0*/  IMAD.IADD R146, R145, 0x1, R146 ;  /* 0x0000000191927824 */ /* 0x000fe200078e0292 */
[----:B------:R-:W-:Y:S01]  /*0be0*/  UIMAD UR20, UR55, 0x68, URZ ;  /* 0x00000068371478a4 */ /* 0x000fe2000f8e023f */
[--C-:B------:R-:W-:Y:S01]  /*0bf0*/  IMAD.IADD R226, R226, 0x1, R227.reuse ;  /* 0x00000001e2e27824 */ /* 0x100fe200078e02e3 */
[----:B------:R-:W-:Y:S01]  /*0c00*/  UIMAD UR19, UR55, 0x70, URZ ;  /* 0x00000070371378a4 */ /* 0x000fe2000f8e023f */
[C---:B------:R-:W-:Y:S01]  /*0c10*/  IMAD.IADD R229, R228.reuse, 0x1, R227 ;  /* 0x00000001e4e57824 */ /* 0x040fe200078e02e3 */
[----:B------:R-:W-:Y:S01]  /*0c20*/  UIMAD UR18, UR55, 0x78, URZ ;  /* 0x00000078371278a4 */ /* 0x000fe2000f8e023f */
[----:B------:R-:W-:Y:S01]  /*0c30*/  IMAD.IADD R228, R228, 0x1, R226 ;  /* 0x00000001e4e47824 */ /* 0x000fe200078e02e2 */
[----:B------:R-:W-:Y:S01]  /*0c40*/  UIADD3 UR17, -UR60, URZ, URZ ;  /* 0x0000003f3c117290 */ /* 0x000fe2000fffe13f */
[----:B-1----:R-:W-:-:S02]  /*0c50*/  IMAD R0, R17, 0x200, R6 ;  /* 0x0000020011007824 */ /* 0x002fc400078e0206 */
[----:B--2---:R-:W-:Y:S01]  /*0c60*/  IMAD.U32 R3, RZ, RZ, UR5 ;  /* 0x00000005ff037e24 */ /* 0x004fe2000f8e00ff */
[----:B------:R-:W-:Y:S01]  /*0c70*/  UIMAD UR5, UR51, UR58, URZ ;  /* 0x0000003a330572a4 */ /* 0x000fe2000f8e023f */
[----:B------:R-:W-:Y:S01]  /*0c80*/  IMAD R12, R12, 0x20, R0 ;  /* 0x000000200c0c7824 */ /* 0x000fe200078e0200 */
[----:B------:R-:W-:Y:S02]  /*0c90*/  SHF.R.S32.HI R0, RZ, 0x1, R9 ;  /* 0x00000001ff007819 */ /* 0x000fe40000011409 */
[----:B------:R1:W-:Y:S02]  /*0ca0*/  STL [R1+0x18], R3 ;  /* 0x0000180301007387 */ /* 0x0003e40000100800 */
[----:B------:R-:W-:Y:S01]  /*0cb0*/  IMAD.U32 R2, RZ, RZ, UR5 ;  /* 0x00000005ff027e24 */ /* 0x000fe2000f8e00ff */
[C---:B------:R-:W-:Y:S01]  /*0cc0*/  LOP3.LUT P3, RZ, R0.reuse, 0x2, RZ, 0xc0, !PT ;  /* 0x0000000200ff7812 */ /* 0x040fe2000786c0ff */
[----:B------:R-:W-:Y:S01]  /*0cd0*/  IMAD.U32 R2, RZ, RZ, UR4 ;  /* 0x00000004ff027e24 */ /* 0x000fe2000f8e00ff */
[----:B------:R-:W-:Y:S01]  /*0ce0*/  @!UP2 UIMAD UR4, UR7, UR13, URZ ;  /* 0x0000000d0704a2a4 */ /* 0x000fe2000f8e023f */
[----:B------:R-:W-:Y:S01]  /*0cf0*/  IMAD.SHL.U32 R0, R0, 0x40, RZ ;  /* 0x0000004000007824 */ /* 0x000fe200078e00ff */
[----:B------:R-:W-:Y:S01]  /*0d00*/  USHF.R.S32.HI UR5, URZ, 0x1f, UR60 ;  /* 0x0000001f3f057899 */ /* 0x000fe2000801143c */
[----:B------:R-:W-:Y:S01]  /*0d10*/  R2P PR, R14, 0x6 ;  /* 0x000000060e007804 */ /* 0x000fe20000000000 */
[----:B------:R2:W-:Y:S01]  /*0d20*/  STL [R1+0x14], R2 ;  /* 0x0000140201007387 */ /* 0x0005e20000100800 */
[----:B------:R-:W-:-:S02]  /*0d30*/  LOP3.LUT P0, RZ, R13, 0x2, RZ, 0xc0, !PT ;  /* 0x000000020dff7812 */ /* 0x000fc4000780c0ff */
[----:B------:R-:W-:Y:S02]  /*0d40*/  LOP3.LUT R0, R0, 0xc0, RZ, 0xc0, !PT ;  /* 0x000000c000007812 */ /* 0x000fe400078ec0ff */
[----:B------:R-:W-:Y:S02]  /*0d50*/  SEL R148, R148, 0xffffffc0, !P2 ;  /* 0xffffffc094947807 */ /* 0x000fe40005000000 */
[----:B------:R-:W-:Y:S02]  /*0d60*/  SEL R153, R153, 0xffffffe0, !P0 ;  /* 0xffffffe099997807 */ /* 0x000fe40004000000 */
[----:B-1----:R-:W-:Y:S01]  /*0d70*/  SHF.R.U32.HI R3, RZ, 0x3, R0 ;  /* 0x00000003ff037819 */ /* 0x002fe20000011600 */
[----:B--2---:R-:W-:-:S05]  /*0d80*/  IMAD.SHL.U32 R2, R250, 0x8, RZ ;  /* 0x00000008fa027824 */ /* 0x004fca00078e00ff */
[----:B------:R-:W-:-:S04]  /*0d90*/  LOP3.LUT R2, R2, 0x8, RZ, 0xc0, !PT ;  /* 0x0000000802027812 */ /* 0x000fc800078ec0ff */
[----:B------:R-:W-:Y:S01]  /*0da0*/  LOP3.LUT R8, R3, R0, R2, 0x1e, !PT ;  /* 0x0000000003087212 */ /* 0x000fe200078e1e02 */
[----:B------:R-:W-:Y:S01]  /*0db0*/  IMAD.SHL.U32 R0, R14, 0x40, RZ ;  /* 0x000000400e007824 */ /* 0x000fe200078e00ff */
[----:B------:R-:W-:Y:S01]  /*0dc0*/  LOP3.LUT R7, R2, 0x10, R4, 0xf8, !PT ;  /* 0x0000001002077812 */ /* 0x000fe200078ef804 */
[----:B------:R-:W-:Y:S02]  /*0dd0*/  IMAD.SHL.U32 R2, R13, 0x40, RZ ;  /* 0x000000400d027824 */ /* 0x000fe400078e00ff */
[C---:B------:R-:W-:Y:S01]  /*0de0*/  IMAD R3, R11.reuse, 0x200, R5 ;  /* 0x000002000b037824 */ /* 0x040fe200078e0205 */
        /* <DEDUP_REMOVED lines=16> */
[----:B------:R-:W-:Y:S01]  /*0ef0*/  USHF.R.S32.HI UR4, URZ, 0x1f, UR61 ;  /* 0x0000001f3f047899 */ /* 0x000fe2000801143d */
[----:B------:R-:W-:Y:S01]  /*0f00*/  IMAD.U32 R0, RZ, RZ, UR5 ;  /* 0x00000005ff007e24 */ /* 0x000fe2000f8e00ff */
[----:B------:R-:W-:Y:S01]  /*0f10*/  LEA R147, R147, 0x8000, 0x1 ;  /* 0x0000800093937811 */ /* 0x000fe200078e08ff */
[----:B------:R-:W-:Y:S01]  /*0f20*/  IMAD.IADD R158, R158, 0x1, R5 ;  /* 0x000000019e9e7824 */ /* 0x000fe200078e0205 */
[----:B------:R1:W-:Y:S02]  /*0f30*/  STL [R1+0x10], R2 ;  /* 0x0000100201007387 */ /* 0x0003e40000100800 */
[----:B------:R-:W-:Y:S01]  /*0f40*/  IMAD.U32 R0, RZ, RZ, UR4 ;  /* 0x00000004ff007e24 */ /* 0x000fe2000f8e00ff */
[C---:B------:R-:W-:Y:S01]  /*0f50*/  IADD3 R0, R4.reuse, 0x20, RZ ;  /* 0x0000002004007810 */ /* 0x040fe20007ffe0ff */
[----:B------:R2:W-:Y:S01]  /*0f60*/  STL [R1+0x4], R4 ;  /* 0x0000040401007387 */ /* 0x0005e20000100800 */
[----:B------:R-:W-:Y:S01]  /*0f70*/  @P3 IADD3 R0, R4, -0x20, RZ ;  /* 0xffffffe004003810 */ /* 0x000fe20007ffe0ff */
[C---:B------:R-:W-:Y:S01]  /*0f80*/  IMAD.IADD R149, R147.reuse, 0x1, R148 ;  /* 0x0000000193957824 */ /* 0x040fe200078e0294 */
[----:B------:R-:W-:-:S02]  /*0f90*/  IADD3 R154, R147, 0x20, RZ ;  /* 0x00000020939a7810 */ /* 0x000fc40007ffe0ff */
[----:B------:R-:W-:Y:S01]  /*0fa0*/  @P1 IADD3 R154, R147, -0x20, RZ ;  /* 0xffffffe0939a1810 */ /* 0x000fe20007ffe0ff */
[----:B------:R2:W-:Y:S03]  /*0fb0*/  STL [R1+0x8], R0 ;  /* 0x0000080001007387 */ /* 0x0005e60000100800 */
[----:B------:R-:W-:Y:S01]  /*0fc0*/  IADD3 R157, R154, 0x2000, RZ ;  /* 0x000020009a9d7810 */ /* 0x000fe20007ffe0ff */
[----:B------:R-:W-:Y:S01]  /*0fd0*/  IMAD.IADD R148, R148, 0x1, R154 ;  /* 0x0000000194947824 */ /* 0x000fe200078e029a */
[C---:B------:R-:W-:Y:S02]  /*0fe0*/  IADD3 R156, R154.reuse, 0x4000, RZ ;  /* 0x000040009a9c7810 */ /* 0x040fe40007ffe0ff */
[----:B------:R-:W-:Y:S01]  /*0ff0*/  IADD3 R155, R154, 0x6000, RZ ;  /* 0x000060009a9b7810 */ /* 0x000fe20007ffe0ff */
[----:B-1----:R-:W-:Y:S02]  /*1000*/  IMAD.SHL.U32 R2, R3, 0x2, RZ ;  /* 0x0000000203027824 */ /* 0x002fe400078e00ff */
.L_x_370:
[----:B------:R-:W-:Y:S02]  /*1010*/  ULDC.64 UR6, c[0x0][0x250] ;  /* 0x0000940000067ab9 */ /* 0x000fe40000000a00 */
[----:B------:R-:W-:-:S02]  /*1020*/  UISETP.NE.U32.AND UP4, UPT, URZ, UR6, UPT ;  /* 0x000000063f00728c */ /* 0x000fc4000bf85070 */
[----:B------:R-:W-:Y:S02]  /*1030*/  USHF.L.U32 UR10, UR46, 0x2, URZ ;  /* 0x000000022e0a7899 */ /* 0x000fe4000800063f */
[----:B------:R-:W-:Y:S02]  /*1040*/  UISETP.NE.AND.EX UP4, UPT, URZ, UR7, UPT, UP4 ;  /* 0x000000073f00728c */ /* 0x000fe4000bf85340 */
[----:B------:R-:W-:Y:S02]  /*1050*/  USHF.R.S32.HI UR52, URZ, 0x1f, UR46 ;  /* 0x0000001f3f347899 */ /* 0x000fe4000801142e */
[----:B------:R-:W-:Y:S02]  /*1060*/  ULDC.U8 UR4, c[0x0][0x312] ;  /* 0x0000c48000047ab9 */ /* 0x000fe40000000000 */
[----:B------:R-:W-:Y:S01]  /*1070*/  USHF.L.U64.HI UR5, UR46, 0x2, UR52 ;  /* 0x000000022e057899 */ /* 0x000fe20008010234 */
[----:B------:R-:W-:Y:S01]  /*1080*/  PLOP3.LUT P0, PT, PT, PT, UP4, 0x80, 0x0 ;  /* 0x000000000000781c */ /* 0x000fe20003f0f048 */
[----:B------:R-:W-:-:S02]  /*1090*/  UISETP.NE.AND UP5, UPT, UR4, URZ, UPT ;  /* 0x0000003f0400728c */ /* 0x000fc4000bfa5270 */
        /* <DEDUP_REMOVED lines=45> */
.L_x_326:
        /* <DEDUP_REMOVED lines=58> */
.L_x_328:
        /* <DEDUP_REMOVED lines=18> */
.L_x_329:
        /* <DEDUP_REMOVED lines=31> */
[----:B-1----:R-:W1:Y:S01]  /*1a20*/  I2F.RP R4, R6 ;  /* 0x0000000600047306 */ /* 0x002e620000209400 */
[----:B------:R-:W-:-:S07]  /*1a30*/  USHF.L.U32 UR10, UR46, 0x7, URZ ;  /* 0x000000072e0a7899 */ /* 0x000fce000800063f */
[----:B-1----:R-:W1:Y:S01]  /*1a40*/  MUFU.RCP R4, R4 ;  /* 0x0000000400047308 */ /* 0x002e620000001000 */
[----:B------:R-:W-:Y:S02]  /*1a50*/  USEL UR15, UR8, URZ, UP3 ;  /* 0x0000003f080f7287 */ /* 0x000fe40009800000 */
[----:B------:R-:W-:Y:S02]  /*1a60*/  USHF.L.U64.HI UR6, UR46, 0x7, UR52 ;  /* 0x000000072e067899 */ /* 0x000fe40008010234 */
[----:B------:R-:W-:Y:S02]  /*1a70*/  USEL UR8, UR10, URZ, UP6 ;  /* 0x0000003f0a087287 */ /* 0x000fe4000b000000 */
[----:B------:R-:W-:Y:S02]  /*1a80*/  USEL UR6, UR6, URZ, UP6 ;  /* 0x0000003f06067287 */ /* 0x000fe4000b000000 */
[----:B------:R-:W-:Y:S01]  /*1a90*/  UIADD3 UR8, UP0, UR5, UR8, URZ ;  /* 0x0000000805087290 */ /* 0x000fe2000ff1e03f */
[----:B-1----:R-:W-:-:S03]  /*1aa0*/  IADD3 R4, R4, 0xffffffe, RZ ;  /* 0x0ffffffe04047810 */ /* 0x002fc60007ffe0ff */
[----:B------:R-:W-:Y:S01]  /*1ab0*/  UIADD3.X UR9, UR43, UR6, URZ, UP0, !UPT ;  /* 0x000000062b097290 */ /* 0x000fe200087fe43f */
        /* <DEDUP_REMOVED lines=8> */
[----:B------:R-:W-:Y:S02]  /*1b40*/  USEL UR13, UR13, URZ, UP3 ;  /* 0x0000003f0d0d7287 */ /* 0x000fe40009800000 */
[----:B------:R-:W-:Y:S01]  /*1b50*/  UIADD3 UR10, UR9, UR10, URZ ;  /* 0x0000000a090a7290 */ /* 0x000fe2000fffe03f */
        /* <DEDUP_REMOVED lines=13> */
[----:B-1----:R-:W-:-:S10]  /*1c30*/  @UP2 USEL UR6, UR6, UR4, !UP1 ;  /* 0x0000000406062287 */ /* 0x002fd4000c800000 */
[----:B------:R-:W-:Y:S01]  /*1c40*/  @P2 IADD3 R4, R4, 0x1, RZ ;  /* 0x0000000104042810 */ /* 0x000fe20007ffe0ff */
[----:B------:R-:W-:-:S04]  /*1c50*/  ULDC UR11, c[0x0][0x234] ;  /* 0x00008d00000b7ab9 */ /* 0x000fc80000000800 */
[----:B------:R-:W-:Y:S01]  /*1c60*/  @!P0 IMAD.MOV R4, RZ, RZ, -R4 ;  /* 0x000000ffff048224 */ /* 0x000fe200078e0a04 */
[----:B------:R-:W-:Y:S01]  /*1c70*/  PLOP3.LUT P0, PT, PT, PT, UP2, 0x80, 0x0 ;  /* 0x000000000000781c */ /* 0x000fe20003f0f028 */
[----:B------:R-:W-:Y:S01]  /*1c80*/  @UP2 UIMAD UR11, UR49, UR11, UR6 ;  /* 0x0000000b310b22a4 */ /* 0x000fe2000f8e0206 */
[----:B------:R-:W-:Y:S01]  /*1c90*/  @!P1 LOP3.LUT R4, RZ, c[0x0][0x1c8], RZ, 0x33, !PT ;  /* 0x00007200ff049a12 */ /* 0x000fe200078e33ff */
[----:B------:R-:W-:-:S05]  /*1ca0*/  USHF.R.S32.HI UR6, URZ, 0x1f, UR36 ;  /* 0x0000001f3f067899 */ /* 0x000fca0008011424 */
[----:B------:R-:W-:Y:S01]  /*1cb0*/  @!UP2 UMOV UR11, UR52 ;  /* 0x00000034000bac82 */ /* 0x000fe20008000000 */
[----:B------:R-:W-:-:S04]  /*1cc0*/  SHF.R.S32.HI R17, RZ, 0x1f, R4 ;  /* 0x0000001fff117819 */ /* 0x000fc80000011404 */
        /* <DEDUP_REMOVED lines=9> */
.L_x_330:
[----:B------:R-:W2:Y:S02]  /*1d60*/  LDL R0, [R1+0x1c] ;  /* 0x00001c0001007983 */ /* 0x000ea40000100800 */
[----:B--2---:R1:W2:Y:S01]  /*1d70*/  R2UR UR4, R0 ;  /* 0x00000000000473c2 */ /* 0x0042a200000e0000 */
[----:B------:R-:W-:-:S07]  /*1d80*/  DEPBAR.LE SB1, 0x0, {2} ;  /* 0x000090040000791a */ /* 0x000fce0000000000 */
.L_x_331:
[----:B------:R-:W2:Y:S04]  /*1d90*/  LDL R3, [R1+0x24] ;  /* 0x0000240001037983 */ /* 0x000ea80000100800 */
[----:B------:R-:W3:Y:S01]  /*1da0*/  LDL R0, [R1+0x14] ;  /* 0x0000140001007983 */ /* 0x000ee20000100800 */
[----:B------:R-:W-:Y:S01]  /*1db0*/  USHF.R.S32.HI UR9, URZ, 0x1f, UR60 ;  /* 0x0000001f3f097899 */ /* 0x000fe2000801143c */
[----:B------:R-:W-:Y:S01]  /*1dc0*/  SHF.R.S32.HI R243, RZ, 0x1f, R242 ;  /* 0x0000001ffff37819 */ /* 0x000fe200000114f2 */
[----:B------:R-:W-:Y:S01]  /*1dd0*/  BSSY B1, `(.L_x_327) ;  /* 0x000088c000017945 */ /* 0x000fe20003800000 */
[----:B------:R-:W1:Y:S02]  /*1de0*/  S2R R16, SR_TID.X ;  /* 0x0000000000107919 */ /* 0x000e640000002100 */
[----:B-1----:R-:W-:Y:S01]  /*1df0*/  SHF.R.S32.HI R10, RZ, 0x1f, R16 ;  /* 0x0000001fff0a7819 */ /* 0x002fe20000011410 */
[----:B--2---:R1:W2:Y:S03]  /*1e00*/  R2UR UR52, R3 ;  /* 0x00000000033473c2 */ /* 0x0042a600000e0000 */
[----:B-1----:R-:W-:Y:S01]  /*1e10*/  LEA.HI R3, R10, R16, RZ, 0x2 ;  /* 0x000000100a037211 */ /* 0x002fe200078f10ff */
[----:B--2---:R-:W-:-:S02]  /*1e20*/  UIADD3 UR8, UP5, UP4, UR8, UR60, UR52 ;  /* 0x0000003c08087290 */ /* 0x004fc4000fcbe034 */
[----:B------:R-:W-:Y:S01]  /*1e30*/  USHF.R.S32.HI UR52, URZ, 0x1f, UR49 ;  /* 0x0000001f3f347899 */ /* 0x000fe20008011431 */
[----:B------:R-:W-:Y:S01]  /*1e40*/  SHF.R.S32.HI R3, RZ, 0x2, R3 ;  /* 0x00000002ff037819 */ /* 0x000fe20000011403 */
[----:B------:R-:W-:Y:S01]  /*1e50*/  UIADD3 UR15, UP1, UP0, UR15, UR8, UR16 ;  /* 0x000000080f0f7290 */ /* 0x000fe2000f83e010 */
[----:B---3--:R1:W2:Y:S02]  /*1e60*/  R2UR UR16, R0 ;  /* 0x00000000001073c2 */ /* 0x0082a400000e0000 */
[----:B------:R-:W-:Y:S02]  /*1e70*/  SHF.R.S32.HI R18, RZ, 0x1f, R3 ;  /* 0x0000001fff127819 */ /* 0x000fe40000011403 */
[----:B-1----:R-:W-:Y:S01]  /*1e80*/  IADD3 R0, P0, R3, UR5, RZ ;  /* 0x0000000503007c10 */ /* 0x002fe2000ff1e0ff */
[----:B--2---:R-:W-:-:S03]  /*1e90*/  UIADD3.X UR8, UR10, UR9, UR16, UP5, UP4 ;  /* 0x000000090a087290 */ /* 0x004fc6000afe8410 */
        /* <DEDUP_REMOVED lines=8> */
[----:B------:R-:W-:Y:S01]  /*1f20*/  IMAD R0, R0, c[0x0][0x194], R5 ;  /* 0x0000650000007a24 */ /* 0x000fe200078e0205 */
[----:B------:R-:W-:Y:S01]  /*1f30*/  UMOV UR16, 0x4 ;  /* 0x0000000400107882 */ /* 0x000fe20000000000 */
[----:B------:R-:W-:Y:S01]  /*1f40*/  IMAD.U32 R5, RZ, RZ, UR5 ;  /* 0x00000005ff057e24 */ /* 0x000fe2000f8e00ff */
[----:B------:R-:W-:-:S02]  /*1f50*/  UIMAD UR12, UR49, UR9, UR8 ;  /* 0x00000009310c72a4 */ /* 0x000fc4000f8e0208 */
[----:B------:R-:W-:Y:S01]  /*1f60*/  IADD3.X R9, R7, UR48, R0, P0, !PT ;  /* 0x0000003007097c10 */ /* 0x000fe200087fe400 */
[----:B------:R-:W-:Y:S01]  /*1f70*/  ULDC.64 UR8, c[0x0][0x378] ;  /* 0x0000de0000087ab9 */ /* 0x000fe20000000a00 */
[----:B------:R-:W-:Y:S01]  /*1f80*/  LEA.HI R0, R10, R16, RZ, 0x5 ;  /* 0x000000100a007211 */ /* 0x000fe200078f28ff */
[----:B------:R-:W-:Y:S01]  /*1f90*/  UIMAD UR8, UR52, UR8, URZ ;  /* 0x00000008340872a4 */ /* 0x000fe2000f8e023f */
[----:B------:R-:W-:Y:S02]  /*1fa0*/  IADD3 R6, P0, R242, UR40, RZ ;  /* 0x00000028f2067c10 */ /* 0x000fe4000ff1e0ff */
[----:B------:R-:W-:Y:S01]  /*1fb0*/  LOP3.LUT R10, R0, 0xffffffe0, RZ, 0xc0, !PT ;  /* 0xffffffe0000a7812 */ /* 0x000fe200078ec0ff */
[----:B------:R-:W-:Y:S01]  /*1fc0*/  UIMAD UR10, UR49, UR9, UR8 ;  /* 0x00000009310a72a4 */ /* 0x000fe2000f8e0208 */
[----:B------:R-:W-:Y:S01]  /*1fd0*/  SHF.R.S32.HI R0, RZ, 0x5, R0 ;  /* 0x00000005ff007819 */ /* 0x000fe20000011400 */
[----:B------:R-:W-:Y:S01]  /*1fe0*/  ULDC.64 UR52, c[0x0][0x3c8] ;  /* 0x0000f20000347ab9 */ /* 0x000fe20000000a00 */
[----:B------:R-:W-:Y:S01]  /*1ff0*/  IADD3.X R7, R243, UR42, RZ, P0, !PT ;  /* 0x0000002af3077c10 */ /* 0x000fe200087fe4ff */
[----:B------:R-:W-:Y:S01]  /*2000*/  IMAD.IADD R16, R16, 0x1, -R10 ;  /* 0x0000000110107824 */ /* 0x000fe200078e0a0a */
[----:B------:R-:W-:-:S02]  /*2010*/  ULDC.64 UR8, c[0x0][0x370] ;  /* 0x0000dc0000087ab9 */ /* 0x000fc40000000a00 */
[----:B------:R-:W-:Y:S01]  /*2020*/  UIMAD UR8, UR43, UR8, URZ ;  /* 0x000000082b0872a4 */ /* 0x000fe2000f8e023f */
[----:B------:R-:W-:Y:S02]  /*2030*/  IMAD R0, R0, UR55, R16 ;  /* 0x0000003700007c24 */ /* 0x000fe4000f8e0210 */
[----:B------:R-:W-:Y:S01]  /*2040*/  IMAD.WIDE.U32 R6, R5, c[0x0][0x370], R6 ;  /* 0x0000dc0005067a25 */ /* 0x000fe200078e0006 */
[----:B------:R-:W-:Y:S02]  /*2050*/  UIMAD UR9, UR5, UR9, UR8 ;  /* 0x00000009050972a4 */ /* 0x000fe4000f8e0208 */
[C---:B------:R-:W-:Y:S01]  /*2060*/  IADD3 R14, P0, R0.reuse, UR15, RZ ;  /* 0x0000000f000e7c10 */ /* 0x040fe2000ff1e0ff */
[----:B------:R-:W-:Y:S02]  /*2070*/  UIADD3 UR8, UR5, UR4, URZ ;  /* 0x0000000405087290 */ /* 0x000fe4000fffe03f */
[----:B------:R-:W-:Y:S01]  /*2080*/  UIADD3 UR4, UR5, UR11, URZ ;  /* 0x0000000b05047290 */ /* 0x000fe2000fffe03f */
[----:B------:R-:W-:Y:S01]  /*2090*/  IADD3 R7, R7, UR9, RZ ;  /* 0x0000000907077c10 */ /* 0x000fe2000fffe0ff */
[----:B------:R-:W-:Y:S01]  /*20a0*/  ULDC.64 UR42, c[0x0][0x200] ;  /* 0x00008000002a7ab9 */ /* 0x000fe20000000a00 */
[----:B------:R-:W-:Y:S01]  /*20b0*/  LEA.HI.X.SX32 R5, R0, UR13, 0x1, P0 ;  /* 0x0000000d00057c11 */ /* 0x000fe200080f0eff */
[----:B------:R-:W-:Y:S01]  /*20c0*/  IMAD.U32 R0, RZ, RZ, UR49 ;  /* 0x00000031ff007e24 */ /* 0x000fe2000f8e00ff */
[----:B------:R-:W-:-:S03]  /*20d0*/  LEA R239, P0, R14, c[0x0][0x350], 0x2 ;  /* 0x0000d4000eef7a11 */ /* 0x000fc600078010ff */
[----:B------:R-:W-:Y:S01]  /*20e0*/  IMAD.WIDE.U32 R6, R0, c[0x0][0x378], R6 ;  /* 0x0000de0000067a25 */ /* 0x000fe200078e0006 */
[----:B------:R-:W-:Y:S02]  /*20f0*/  LEA.HI.X R14, R14, c[0x0][0x354], R5, 0x2, P0 ;  /* 0x0000d5000e0e7a11 */ /* 0x000fe400000f1405 */
[----:B------:R-:W-:Y:S01]  /*2100*/  PLOP3.LUT P0, PT, PT, PT, UP0, 0x80, 0x0 ;  /* 0x000000000000781c */ /* 0x000fe20003f0f008 */
[----:B------:R-:W-:Y:S01]  /*2110*/  IMAD.WIDE.U32 R8, R0, c[0x0][0x1a8], R8 ;  /* 0x00006a0000087a25 */ /* 0x000fe200078e0008 */
[----:B------:R-:W-:Y:S01]  /*2120*/  IADD3 R7, R7, UR10, RZ ;  /* 0x0000000a07077c10 */ /* 0x000fe2000fffe0ff */
[----:B------:R-:W-:Y:S02]  /*2130*/  ULEA.HI.SX32 UR10, UR47, 0xffffffff, 0x19 ;  /* 0xffffffff2f0a7891 */ /* 0x000fe4000f8fca3f */
[----:B------:R-:W-:Y:S01]  /*2140*/  IMAD R0, R18, c[0x0][0x370], RZ ;  /* 0x0000dc0012007a24 */ /* 0x000fe200078e02ff */
[----:B------:R-:W-:Y:S01]  /*2150*/  IADD3 R9, R9, UR12, RZ ;  /* 0x0000000c09097c10 */ /* 0x000fe2000fffe0ff */
[----:B------:R-:W-:Y:S01]  /*2160*/  IMAD.WIDE.U32 R6, R3, c[0x0][0x370], R6 ;  /* 0x0000dc0003067a25 */ /* 0x000fe200078e0006 */
[----:B------:R-:W-:Y:S01]  /*2170*/  LEA R12, P2, R8, c[0x0][0x160], 0x1 ;  /* 0x00005800080c7a11 */ /* 0x000fe200078408ff */
[----:B------:R-:W-:-:S02]  /*2180*/  UIMAD.WIDE UR12, UR4, UR16, UR42 ;  /* 0x00000010040c72a5 */ /* 0x000fc4000f8e022a */
[----:B------:R-:W-:Y:S01]  /*2190*/  IMAD R0, R3, c[0x0][0x374], R0 ;  /* 0x0000dd0003007a24 */ /* 0x000fe200078e0200 */
[----:B------:R-:W-:Y:S01]  /*21a0*/  LEA R10, P1, R6, c[0x0][0x330], 0x1 ;  /* 0x0000cc00060a7a11 */ /* 0x000fe200078208ff */
[----:B------:R-:W-:Y:S01]  /*21b0*/  UIMAD.WIDE UR4, UR8, UR16, UR52 ;  /* 0x00000010080472a5 */ /* 0x000fe2000f8e0234 */
        /* <DEDUP_REMOVED lines=13> */
[----:B------:R-:W-:-:S02]  /*2290*/  MOV R236, R12 ;  /* 0x0000000c00ec7202 */ /* 0x000fc40000000f00 */
        /* <DEDUP_REMOVED lines=11> */
[----:B------:R-:W-:Y:S01]  /*2350*/  IMAD.MOV.U32 R235, RZ, RZ, R11 ;  /* 0x000000ffffeb7224 */ /* 0x000fe200078e000b */
[----:B------:R-:W-:Y:S01]  /*2360*/  MOV R238, R14 ;  /* 0x0000000e00ee7202 */ /* 0x000fe20000000f00 */
[----:B------:R-:W-:Y:S01]  /*2370*/  IMAD.WIDE.U32 R6, R4, c[0x0][0x1b8], R6 ;  /* 0x00006e0004067a25 */ /* 0x000fe200078e0006 */
[----:B------:R-:W-:-:S03]  /*2380*/  UIADD3 UR4, UR8, -UR4, URZ ;  /* 0x8000000408047290 */ /* 0x000fc6000fffe03f */
[----:B------:R-:W-:Y:S01]  /*2390*/  IMAD.IADD R12, R7, 0x1, R5 ;  /* 0x00000001070c7824 */ /* 0x000fe200078e0205 */
[----:B------:R-:W-:Y:S02]  /*23a0*/  UISETP.NE.AND UP0, UPT, UR4, 0x1, UPT ;  /* 0x000000010400788c */ /* 0x000fe4000bf05270 */
        /* <DEDUP_REMOVED lines=24> */
.L_x_334:
[----:B------:R-:W-:Y:S05]  /*2530*/  BSYNC B0 ;  /* 0x0000000000007941 */ /* 0x000fea0003800000 */
.L_x_333:
        /* <DEDUP_REMOVED lines=21> */
.L_x_336:
[----:B------:R-:W-:Y:S05]  /*2690*/  BSYNC B0 ;  /* 0x0000000000007941 */ /* 0x000fea0003800000 */
.L_x_335:
        /* <DEDUP_REMOVED lines=17> */
.L_x_338:
[----:B------:R-:W-:Y:S05]  /*27b0*/  BSYNC B0 ;  /* 0x0000000000007941 */ /* 0x000fea0003800000 */
.L_x_337:
        /* <DEDUP_REMOVED lines=15> */
.L_x_340:
[----:B------:R-:W-:Y:S05]  /*28b0*/  BSYNC B0 ;  /* 0x0000000000007941 */ /* 0x000fea0003800000 */
.L_x_339:
        /* <DEDUP_REMOVED lines=20> */
.L_x_342:
[----:B------:R-:W-:Y:S05]  /*2a00*/  BSYNC B0 ;  /* 0x0000000000007941 */ /* 0x000fea0003800000 */
.L_x_341:
        /* <DEDUP_REMOVED lines=20> */
.L_x_344:
[----:B------:R-:W-:Y:S05]  /*2b50*/  BSYNC B0 ;  /* 0x0000000000007941 */ /* 0x000fea0003800000 */
.L_x_343:
[----:B------:R-:W-:Y:S01]  /*2b60*/  ULDC.64 UR10, c[0x0][0x198] ;  /* 0x00006600000a7ab9 */ /* 0x000fe20000000a00 */
[----:B---3--:R-:W-:Y:S01]  /*2b70*/  IMAD.WIDE.U32 R6, R15, c[0x0][0x198], R242 ;  /* 0x000066000f067a25 */ /* 0x008fe200078e00f2 */
[----:B------:R-:W-:Y:S01]  /*2b80*/  UIMAD UR5, UR6, UR10, URZ ;  /* 0x0000000a060572a4 */ /* 0x000fe2000f8e023f */
[C---:B------:R-:W-:Y:S02]  /*2b90*/  ISETP.GE.AND P6, PT, R247.reuse, UR4, PT ;  /* 0x00000004f7007c0c */ /* 0x040fe4000bfc6270 */
[----:B------:R-:W-:Y:S01]  /*2ba0*/  MOV R245, 0x7f800000 ;  /* 0x7f80000000f57802 */ /* 0x000fe20000000f00 */
[----:B------:R-:W-:Y:S01]  /*2bb0*/  UIMAD UR5, UR36, UR11, UR5 ;  /* 0x0000000b240572a4 */ /* 0x000fe2000f8e0205 */
[----:B------:R-:W-:Y:S01]  /*2bc0*/  IADD3 R8, P3, R6, UR39, RZ ;  /* 0x0000002706087c10 */ /* 0x000fe2000ff7e0ff */
[----:B------:R-:W-:Y:S01]  /*2bd0*/  IMAD.MOV.U32 R246, RZ, RZ, 0x7f800000 ;  /* 0x7f800000fff67424 */ /* 0x000fe200078e00ff */
[----:B------:R-:W-:Y:S01]  /*2be0*/  IADD3 R6, R247, 0x40, RZ ;  /* 0x00000040f7067810 */ /* 0x000fe20007ffe0ff */
[----:B------:R-:W-:Y:S01]  /*2bf0*/  IMAD.MOV.U32 R244, RZ, RZ, 0x7f800000 ;  /* 0x7f800000fff47424 */ /* 0x000fe200078e00ff */
[----:B------:R-:W-:Y:S01]  /*2c00*/  MOV R241, 0x7f800000 ;  /* 0x7f80000000f17802 */ /* 0x000fe20000000f00 */
[----:B------:R-:W-:Y:S01]  /*2c10*/  IMAD.U32 R5, RZ, RZ, UR5 ;  /* 0x00000005ff057e24 */ /* 0x000fe2000f8e00ff */
[----:B------:R-:W-:Y:S01]  /*2c20*/  ISETP.GE.AND P4, PT, R6, UR4, PT ;  /* 0x0000000406007c0c */ /* 0x000fe2000bf86270 */
[----:B------:R-:W-:Y:S01]  /*2c30*/  IMAD.MOV.U32 R6, RZ, RZ, 0x4 ;  /* 0x00000004ff067424 */ /* 0x000fe200078e00ff */
[----:B------:R-:W-:-:S02]  /*2c40*/  MOV R10, 0x4 ;  /* 0x00000004000a7802 */ /* 0x000fc40000000f00 */
[----:B------:R-:W-:Y:S02]  /*2c50*/  IADD3.X R9, R7, UR41, R5, P3, !PT ;  /* 0x0000002907097c10 */ /* 0x000fe40009ffe405 */
[C---:B------:R-:W-:Y:S02]  /*2c60*/  IADD3 R7, R247.reuse, 0x8, RZ ;  /* 0x00000008f7077810 */ /* 0x040fe40007ffe0ff */
[----:B------:R-:W-:Y:S02]  /*2c70*/  IADD3 R5, R247, 0x48, RZ ;  /* 0x00000048f7057810 */ /* 0x000fe40007ffe0ff */
[----:B------:R-:W-:Y:S01]  /*2c80*/  ISETP.GE.AND P5, PT, R7, UR4, PT ;  /* 0x0000000407007c0c */ /* 0x000fe2000bfa6270 */
[----:B------:R-:W-:Y:S01]  /*2c90*/  IMAD.WIDE R6, R247, R6, UR12 ;  /* 0x0000000cf7067e25 */ /* 0x000fe2000f8e0206 */
[----:B------:R-:W-:-:S04]  /*2ca0*/  ISETP.GE.AND P3, PT, R5, UR4, PT ;  /* 0x0000000405007c0c */ /* 0x000fc8000bf66270 */
[----:B------:R3:W5:Y:S04]  /*2cb0*/  @!P6 LDG.E R245, [R6.64] ;  /* 0x0000002206f5e981 */ /* 0x000768000c1e1900 */
[----:B------:R3:W5:Y:S04]  /*2cc0*/  @!P4 LDG.E R241, [R6.64+0x100] ;  /* 0x0001002206f1c981 */ /* 0x000768000c1e1900 */
[----:B------:R3:W5:Y:S01]  /*2cd0*/  @!P5 LDG.E R246, [R6.64+0x20] ;  /* 0x0000202206f6d981 */ /* 0x000762000c1e1900 */
[----:B------:R-:W-:-:S03]  /*2ce0*/  @!P3 IMAD.WIDE R10, R5, R10, UR12 ;  /* 0x0000000c050abe25 */ /* 0x000fc6000f8e020a */
[----:B------:R3:W-:Y:S04]  /*2cf0*/  @P2 STS [R0+0x6000], RZ ;  /* 0x006000ff00002388 */ /* 0x0007e80000000800 */
[----:B------:R3:W-:Y:S04]  /*2d00*/  @P2 STS [R0+0x6004], RZ ;  /* 0x006004ff00002388 */ /* 0x0007e80000000800 */
        /* <DEDUP_REMOVED lines=25> */
.L_x_346:
[----:B---3--:R-:W-:Y:S05]  /*2ea0*/  BSYNC B0 ;  /* 0x0000000000007941 */ /* 0x008fea0003800000 */
.L_x_345:
        /* <DEDUP_REMOVED lines=19> */
.L_x_348:
[----:B------:R-:W-:Y:S05]  /*2fe0*/  BSYNC B0 ;  /* 0x0000000000007941 */ /* 0x000fea0003800000 */
.L_x_347:
[----:B------:R-:W0:Y:S01]  /*2ff0*/  LDGDEPBAR ;  /* 0x00000000000079af */ /* 0x000e220000000000 */
[----:B------:R-:W-:Y:S01]  /*3000*/  IMAD.MOV.U32 R6, RZ, RZ, c[0x0][0x308] ;  /* 0x0000c200ff067624 */ /* 0x000fe200078e00ff */
[----:B------:R-:W-:Y:S01]  /*3010*/  UIADD3 UR4, UR36, 0x80, URZ ;  /* 0x0000008024047890 */ /* 0x000fe2000fffe03f */
[----:B------:R-:W-:Y:S01]  /*3020*/  IMAD.MOV.U32 R7, RZ, RZ, c[0x0][0x30c] ;  /* 0x0000c300ff077624 */ /* 0x000fe200078e00ff */
[----:B------:R-:W-:Y:S01]  /*3030*/  USHF.R.S32.HI UR5, URZ, 0x1f, UR61 ;  /* 0x0000001f3f057899 */ /* 0x000fe2000801143d */
[----:B-1234-:R-:W-:Y:S02]  /*3040*/  SHF.R.S32.HI R0, RZ, 0x1f, R16 ;  /* 0x0000001fff007819 */ /* 0x01efe40000011410 */
[C---:B------:R-:W-:Y:S01]  /*3050*/  IADD3 R3, R158.reuse, 0x1000, RZ ;  /* 0x000010009e037810 */ /* 0x040fe20007ffe0ff */
[----:B------:R-:W-:Y:S01]  /*3060*/  IMAD.SHL.U32 R150, R158, 0x2, RZ ;  /* 0x000000029e967824 */ /* 0x000fe200078e00ff */
[----:B------:R-:W-:Y:S01]  /*3070*/  CS2R R94, SRZ ;  /* 0x00000000005e7805 */ /* 0x000fe2000001ff00 */
[----:B------:R-:W-:Y:S01]  /*3080*/  IMAD.MOV.U32 R240, RZ, RZ, R225 ;  /* 0x000000fffff07224 */ /* 0x000fe200078e00e1 */
[----:B------:R-:W-:-:S04]  /*3090*/  DEPBAR.LE SB0, 0x1 ;  /* 0x000080400000791a */ /* 0x000fc80000000000 */
[----:B------:R-:W-:Y:S01]  /*30a0*/  BAR.SYNC.DEFER_BLOCKING 0x0 ;  /* 0x0000000000007b1d */ /* 0x000fe20000010000 */
        /* <DEDUP_REMOVED lines=15> */
[----:B------:R-:W-:Y:S01]  /*31a0*/  UISETP.GE.AND UP1, UPT, UR4, UR7, UPT ;  /* 0x000000070400728c */ /* 0x000fe2000bf26270 */
[----:B------:R1:W2:Y:S04]  /*31b0*/  LDG.E.64 R4, [R6.64+0x8] ;  /* 0x0000082206047981 */ /* 0x0002a8000c1e1b00 */
[----:B------:R3:W4:Y:S04]  /*31c0*/  LDSM.16.M88.4 R112, [R145+0x8000] ;  /* 0x008000009170783b */ /* 0x0007280000000200 */
[----:B------:R3:W2:Y:S04]  /*31d0*/  LDSM.16.M88.4 R116, [R145+0x8400] ;  /* 0x008400009174783b */ /* 0x0006a80000000200 */
[----:B------:R3:W2:Y:S04]  /*31e0*/  LDSM.16.M88.4 R120, [R145+0x8800] ;  /* 0x008800009178783b */ /* 0x0006a80000000200 */
[----:B------:R3:W2:Y:S04]  /*31f0*/  LDSM.16.M88.4 R124, [R145+0x8c00] ;  /* 0x008c0000917c783b */ /* 0x0006a80000000200 */
[----:B------:R3:W2:Y:S04]  /*3200*/  LDSM.16.M88.4 R128, [R146+0x8000] ;  /* 0x008000009280783b */ /* 0x0006a80000000200 */
[----:B------:R3:W2:Y:S04]  /*3210*/  LDSM.16.M88.4 R132, [R146+0x8400] ;  /* 0x008400009284783b */ /* 0x0006a80000000200 */
[----:B-1----:R-:W3:Y:S01]  /*3220*/  LDG.E.64 R6, [R6.64] ;  /* 0x0000002206067981 */ /* 0x002ee2000c1e1b00 */
[----:B------:R-:W-:-:S02]  /*3230*/  SEL R3, R3, R158, !P0 ;  /* 0x0000009e03037207 */ /* 0x000fc40004000000 */
[----:B------:R-:W-:Y:S01]  /*3240*/  IADD3 R151, R150, R153, RZ ;  /* 0x0000009996977210 */ /* 0x000fe20007ffe0ff */
[----:B------:R1:W1:Y:S01]  /*3250*/  LDSM.16.M88.4 R136, [R146+0x8800] ;  /* 0x008800009288783b */ /* 0x0002620000000200 */
[----:B------:R-:W-:-:S03]  /*3260*/  SHF.L.U32 R144, R3, 0x1, RZ ;  /* 0x0000000103907819 */ /* 0x000fc600000006ff */
[----:B------:R1:W1:Y:S01]  /*3270*/  LDSM.16.M88.4 R140, [R146+0x8c00] ;  /* 0x008c0000928c783b */ /* 0x0002620000000200 */
[----:B--2---:R-:W-:-:S04]  /*3280*/  IADD3 R248, P2, P1, R4, UR61, R16 ;  /* 0x0000003d04f87c10 */ /* 0x004fc8000f95e010 */
[----:B------:R-:W-:Y:S01]  /*3290*/  IADD3.X R251, R5, UR5, R0, P2, P1 ;  /* 0x0000000505fb7c10 */ /* 0x000fe200097e2400 */
[----:B------:R-:W-:Y:S01]  /*32a0*/  IMAD.WIDE.U32 R248, R248, -0x2daee0ad, RZ ;  /* 0xd2511f53f8f87825 */ /* 0x000fe200078e00ff */
[----:B------:R-:W-:-:S04]  /*32b0*/  IADD3 R0, R152, 0x1000, RZ ;  /* 0x0000100098007810 */ /* 0x000fc80007ffe0ff */
[----:B------:R-:W-:-:S05]  /*32c0*/  SEL R0, R0, R152, !P0 ;  /* 0x0000009800007207 */ /* 0x000fca0004000000 */
[----:B------:R-:W-:Y:S01]  /*32d0*/  IMAD.SHL.U32 R3, R0, 0x2, RZ ;  /* 0x0000000200037824 */ /* 0x000fe200078e00ff */
[----:B---3--:R2:W3:Y:S08]  /*32e0*/  R2UR UR9, R7 ;  /* 0x00000000070973c2 */ /* 0x0084f000000e0000 */
[----:B----4-:R2:W1:Y:S01]  /*32f0*/  R2UR UR10, R6 ;  /* 0x00000000060a73c2 */ /* 0x01046200000e0000 */
[----:B------:R-:W-:-:S07]  /*3300*/  DEPBAR.LE SB1, 0x0, {3,2} ;  /* 0x0000900c0000791a */ /* 0x000fce0000000000 */
.L_x_351:
[----:B------:R-:W-:Y:S01]  /*3310*/  PLOP3.LUT P0, PT, PT, PT, UP1, 0x80, 0x0 ;  /* 0x000000000000781c */ /* 0x000fe20003f0f018 */
[----:B------:R-:W2:Y:S01]  /*3320*/  LDL R4, [R1] ;  /* 0x0000000001047983 */ /* 0x000ea20000100800 */
[----:B------:R-:W-:Y:S01]  /*3330*/  PLOP3.LUT P1, PT, PT, PT, UP1, 0x80, 0x0 ;  /* 0x000000000000781c */ /* 0x000fe20003f2f018 */
[----:B------:R-:W-:Y:S01]  /*3340*/  IMAD.U32 R0, RZ, RZ, UR14 ;  /* 0x0000000eff007e24 */ /* 0x000fe2000f8e00ff */
[----:B------:R-:W-:Y:S01]  /*3350*/  PLOP3.LUT P3, PT, PT, PT, UP1, 0x80, 0x0 ;  /* 0x000000000000781c */ /* 0x000fe20003f6f018 */
[----:B------:R-:W-:Y:S01]  /*3360*/  IMAD.U32 R8, RZ, RZ, UR8 ;  /* 0x00000008ff087e24 */ /* 0x000fe2000f8e00ff */
[----:B------:R-:W-:Y:S01]  /*3370*/  PLOP3.LUT P2, PT, PT, PT, UP1, 0x80, 0x0 ;  /* 0x000000000000781c */ /* 0x000fe20003f4f018 */
[----:B------:R-:W-:Y:S01]  /*3380*/  IMAD R0, R0, 0x2, R250 ;  /* 0x0000000200007824 */ /* 0x000fe200078e02fa */
[----:B------:R-:W-:Y:S01]  /*3390*/  PLOP3.LUT P5, PT, PT, PT, UP1, 0x80, 0x0 ;  /* 0x000000000000781c */ /* 0x000fe20003faf018 */
[----:B------:R-:W-:Y:S01]  /*33a0*/  UIADD3 UR4, UR9, -0x4498517b, URZ ;  /* 0xbb67ae8509047890 */ /* 0x000fe2000fffe03f */
[----:B------:R-:W-:Y:S01]  /*33b0*/  PLOP3.LUT P4, PT, PT, PT, UP1, 0x80, 0x0 ;  /* 0x000000000000781c */ /* 0x000fe20003f8f018 */
[----:B------:R-:W-:Y:S01]  /*33c0*/  IMAD.SHL.U32 R0, R0, 0x2, RZ ;  /* 0x0000000200007824 */ /* 0x000fe200078e00ff */
[----:B-----5:R-:W-:Y:S01]  /*33d0*/  FSETP.NEU.FTZ.AND P6, PT, R244, -INF , PT ;  /* 0xff800000f400780b */ /* 0x020fe20003fdd000 */
[----:B------:R-:W0:Y:S01]  /*33e0*/  LDGDEPBAR ;  /* 0x00000000000079af */ /* 0x000e220000000000 */
[----:B------:R-:W-:Y:S01]  /*33f0*/  UISETP.GE.AND UP4, UPT, UR8, 0x1, UPT ;  /* 0x000000010800788c */ /* 0x000fe2000bf86270 */
[----:B------:R-:W-:Y:S01]  /*3400*/  LOP3.LUT R16, R248, UR4, RZ, 0x3c, !PT ;  /* 0x00000004f8107c12 */ /* 0x000fe2000f8e3cff */
[----:B------:R-:W-:Y:S01]  /*3410*/  UIADD3 UR4, UR10, -0x61c88647, URZ ;  /* 0x9e3779b90a047890 */ /* 0x000fe2000fffe03f */
[C---:B------:R-:W-:Y:S04]  /*3420*/  LOP3.LUT R10, R249.reuse, UR9, R0, 0x96, !PT ;  /* 0x00000009f90a7c12 */ /* 0x040fe8000f8e9600 */
[----:B------:R-:W1:Y:S01]  /*3430*/  @P0 S2R R159, SR_TID.X ;  /* 0x00000000009f0919 */ /* 0x000e620000002100 */
[----:B------:R-:W-:Y:S01]  /*3440*/  PLOP3.LUT P0, PT, PT, PT, UP1, 0x80, 0x0 ;  /* 0x000000000000781c */ /* 0x000fe20003f0f018 */
[----:B------:R-:W-:Y:S04]  /*3450*/  IMAD.WIDE.U32 R10, R10, -0x326172a9, RZ ;  /* 0xcd9e8d570a0a7825 */ /* 0x000fe800078e00ff */
[----:B--2---:R-:W-:Y:S01]  /*3460*/  IMAD R8, R8, 0x8, R4 ;  /* 0x0000000808087824 */ /* 0x004fe200078e0204 */
[----:B------:R-:W-:Y:S01]  /*3470*/  IADD3 R4, R0, 0x1, RZ ;  /* 0x0000000100047810 */ /* 0x000fe20007ffe0ff */
[----:B------:R-:W-:Y:S04]  /*3480*/  DEPBAR.LE SB0, 0x0 ;  /* 0x000080000000791a */ /* 0x000fe80000000000 */
[C---:B------:R-:W-:Y:S01]  /*3490*/  IADD3 R5, R8.reuse, 0x4, RZ ;  /* 0x0000000408057810 */ /* 0x040fe20007ffe0ff */
[----:B------:R-:W-:Y:S01]  /*34a0*/  BAR.SYNC.DEFER_BLOCKING 0x0 ;  /* 0x0000000000007b1d */ /* 0x000fe20000010000 */
[----:B------:R-:W-:Y:S01]  /*34b0*/  LOP3.LUT R6, R249, UR9, R4, 0x96, !PT ;  /* 0x00000009f9067c12 */ /* 0x000fe2000f8e9604 */
[----:B------:R-:W-:Y:S01]  /*34c0*/  IMAD.WIDE.U32 R8, R8, -0x326172a9, RZ ;  /* 0xcd9e8d5708087825 */ /* 0x000fe200078e00ff */
[----:B------:R-:W-:Y:S03]  /*34d0*/  LOP3.LUT R0, R251, UR10, RZ, 0x3c, !PT ;  /* 0x0000000afb007c12 */ /* 0x000fe6000f8e3cff */
[----:B------:R-:W-:Y:S01]  /*34e0*/  IMAD.WIDE.U32 R4, R5, -0x326172a9, RZ ;  /* 0xcd9e8d5705047825 */ /* 0x000fe200078e00ff */
[-C--:B------:R-:W-:Y:S02]  /*34f0*/  LOP3.LUT R14, R9, R0.reuse, RZ, 0x3c, !PT ;  /* 0x00000000090e7212 */ /* 0x080fe400078e3cff */
[----:B------:R-:W-:Y:S01]  /*3500*/  LOP3.LUT R18, R11, UR4, R8, 0x96, !PT ;  /* 0x000000040b127c12 */ /* 0x000fe2000f8e9608 */
[----:B------:R-:W-:Y:S01]  /*3510*/  IMAD.WIDE.U32 R6, R6, -0x326172a9, RZ ;  /* 0xcd9e8d5706067825 */ /* 0x000fe200078e00ff */
[----:B------:R-:W-:Y:S02]  /*3520*/  LOP3.LUT R12, R5, R0, RZ, 0x3c, !PT ;  /* 0x00000000050c7212 */ /* 0x000fe400078e3cff */
[----:B------:R-:W-:Y:S01]  /*3530*/  LOP3.LUT R11, R11, UR4, R4, 0x96, !PT ;  /* 0x000000040b0b7c12 */ /* 0x000fe2000f8e9604 */
[----:B------:R-:W-:Y:S01]  /*3540*/  IMAD.WIDE.U32 R14, R14, -0x2daee0ad, RZ ;  /* 0xd2511f530e0e7825 */ /* 0x000fe200078e00ff */
[C---:B------:R-:W-:Y:S02]  /*3550*/  LOP3.LUT R17, R7.reuse, UR4, R8, 0x96, !PT ;  /* 0x0000000407117c12 */ /* 0x040fe4000f8e9608 */
[----:B------:R-:W-:Y:S01]  /*3560*/  LOP3.LUT R7, R7, UR4, R4, 0x96, !PT ;  /* 0x0000000407077c12 */ /* 0x000fe2000f8e9604 */
[----:B------:R-:W-:Y:S01]  /*3570*/  IMAD.WIDE.U32 R12, R12, -0x2daee0ad, RZ ;  /* 0xd2511f530c0c7825 */ /* 0x000fe200078e00ff */
[----:B------:R-:W-:Y:S01]  /*3580*/  LOP3.LUT R8, R16, R15, RZ, 0x3c, !PT ;  /* 0x0000000f10087212 */ /* 0x000fe200078e3cff */
[----:B------:R-:W-:Y:S02]  /*3590*/  UIADD3 UR4, UR10, 0x3c6ef372, URZ ;  /* 0x3c6ef3720a047890 */ /* 0x000fe4000fffe03f */
[----:B------:R-:W-:Y:S01]  /*35a0*/  IMAD.WIDE.U32 R18, R18, -0x2daee0ad, RZ ;  /* 0xd2511f5312127825 */ /* 0x000fe200078e00ff */
[----:B------:R-:W-:Y:S01]  /*35b0*/  LOP3.LUT R4, R16, R13, RZ, 0x3c, !PT ;  /* 0x0000000d10047212 */ /* 0x000fe200078e3cff */
[----:B------:R-:W-:Y:S02]  /*35c0*/  LDSM.16.M88.4 R64, [R144] ;  /* 0x000000009040783b */ /* 0x000fe40000000200 */
[----:B------:R-:W-:Y:S04]  /*35d0*/  IMAD.WIDE.U32 R8, R8, -0x326172a9, RZ ;  /* 0xcd9e8d5708087825 */ /* 0x000fe800078e00ff */
[----:B------:R-:W-:Y:S01]  /*35e0*/  IMAD.WIDE.U32 R4, R4, -0x326172a9, RZ ;  /* 0xcd9e8d5704047825 */ /* 0x000fe200078e00ff */
[C---:B------:R-:W-:Y:S01]  /*35f0*/  LOP3.LUT R26, R9.reuse, UR4, R10, 0x96, !PT ;  /* 0x00000004091a7c12 */ /* 0x040fe2000f8e960a */
[----:B------:R-:W-:Y:S01]  /*3600*/  LDSM.16.M88.4 R60, [R144+0x1000] ;  /* 0x00100000903c783b */ /* 0x000fe20000000200 */
[----:B------:R-:W-:Y:S01]  /*3610*/  LOP3.LUT R24, R9, UR4, R6, 0x96, !PT ;  /* 0x0000000409187c12 */ /* 0x000fe2000f8e9606 */
[----:B------:R-:W-:Y:S01]  /*3620*/  IMAD.WIDE.U32 R16, R17, -0x2daee0ad, RZ ;  /* 0xd2511f5311107825 */ /* 0x000fe200078e00ff */
[C---:B------:R-:W-:Y:S02]  /*3630*/  LOP3.LUT R22, R5.reuse, UR4, R10, 0x96, !PT ;  /* 0x0000000405167c12 */ /* 0x040fe4000f8e960a */
[----:B------:R-:W-:Y:S01]  /*3640*/  LOP3.LUT R20, R5, UR4, R6, 0x96, !PT ;  /* 0x0000000405147c12 */ /* 0x000fe2000f8e9606 */
[----:B------:R-:W-:Y:S01]  /*3650*/  UIADD3 UR4, UR9, 0x76cf5d0a, URZ ;  /* 0x76cf5d0a09047890 */ /* 0x000fe2000fffe03f */
[----:B------:R-:W-:Y:S01]  /*3660*/  IMAD.WIDE.U32 R10, R11, -0x2daee0ad, RZ ;  /* 0xd2511f530b0a7825 */ /* 0x000fe200078e00ff */
[----:B------:R-:W-:Y:S03]  /*3670*/  LDSM.16.M88.4 R48, [R145+0x6800] ;  /* 0x006800009130783b */ /* 0x000fe60000000200 */
[----:B------:R-:W-:Y:S01]  /*3680*/  IMAD.WIDE.U32 R6, R7, -0x2daee0ad, RZ ;  /* 0xd2511f5307067825 */ /* 0x000fe200078e00ff */
[--C-:B------:R-:W-:Y:S02]  /*3690*/  LOP3.LUT R15, R19, UR4, R14.reuse, 0x96, !PT ;  /* 0x00000004130f7c12 */ /* 0x100fe4000f8e960e */
[----:B------:R-:W-:Y:S01]  /*36a0*/  LOP3.LUT R13, R17, UR4, R14, 0x96, !PT ;  /* 0x00000004110d7c12 */ /* 0x000fe2000f8e960e */
[----:B------:R-:W-:Y:S01]  /*36b0*/  IMAD.WIDE.U32 R26, R26, -0x2daee0ad, RZ ;  /* 0xd2511f531a1a7825 */ /* 0x000fe200078e00ff */
[--C-:B------:R-:W-:Y:S01]  /*36c0*/  LOP3.LUT R11, R11, UR4, R12.reuse, 0x96, !PT ;  /* 0x000000040b0b7c12 */ /* 0x100fe2000f8e960c */
[----:B------:R-:W-:Y:S01]  /*36d0*/  LDSM.16.M88.4 R100, [R145+0x6c00] ;  /* 0x006c00009164783b */ /* 0x000fe20000000200 */
[----:B------:R-:W-:Y:S01]  /*36e0*/  LOP3.LUT R7, R7, UR4, R12, 0x96, !PT ;  /* 0x0000000407077c12 */ /* 0x000fe2000f8e960c */
[----:B------:R-:W-:Y:S01]  /*36f0*/  UIADD3 UR4, UR9, 0x32370b8f, URZ ;  /* 0x32370b8f09047890 */ /* 0x000fe2000fffe03f */
[----:B------:R-:W-:Y:S04]  /*3700*/  IMAD.WIDE.U32 R24, R24, -0x2daee0ad, RZ ;  /* 0xd2511f5318187825 */ /* 0x000fe800078e00ff */
[----:B------:R-:W-:Y:S01]  /*3710*/  IMAD.WIDE.U32 R22, R22, -0x2daee0ad, RZ ;  /* 0xd2511f5316167825 */ /* 0x000fe200078e00ff */
[----:B------:R-:W-:Y:S01]  /*3720*/  LOP3.LUT R34, R27, UR4, R18, 0x96, !PT ;  /* 0x000000041b227c12 */ /* 0x000fe2000f8e9612 */
[----:B------:R-:W-:Y:S01]  /*3730*/  LDSM.16.M88.4 R108, [R146+0x6000] ;  /* 0x00600000926c783b */ /* 0x000fe20000000200 */
[----:B------:R-:W-:Y:S01]  /*3740*/  LOP3.LUT R32, R25, UR4, R16, 0x96, !PT ;  /* 0x0000000419207c12 */ /* 0x000fe2000f8e9610 */
[----:B------:R-:W-:Y:S01]  /*3750*/  IMAD.WIDE.U32 R20, R20, -0x2daee0ad, RZ ;  /* 0xd2511f5314147825 */ /* 0x000fe200078e00ff */
[----:B------:R-:W-:Y:S03]  /*3760*/  LOP3.LUT R30, R23, UR4, R10, 0x96, !PT ;  /* 0x00000004171e7c12 */ /* 0x000fe6000f8e960a */
[----:B------:R-:W-:Y:S01]  /*3770*/  IMAD.WIDE.U32 R34, R34, -0x326172a9, RZ ;  /* 0xcd9e8d5722227825 */ /* 0x000fe200078e00ff */
[----:B------:R-:W-:Y:S01]  /*3780*/  LOP3.LUT R28, R21, UR4, R6, 0x96, !PT ;  /* 0x00000004151c7c12 */ /* 0x000fe2000f8e9606 */
[----:B------:R-:W-:Y:S02]  /*3790*/  UIADD3 UR4, UR10, -0x255992d5, URZ ;  /* 0xdaa66d2b0a047890 */ /* 0x000fe4000fffe03f */
[----:B------:R-:W-:Y:S04]  /*37a0*/  IMAD.WIDE.U32 R14, R15, -0x326172a9, RZ ;  /* 0xcd9e8d570f0e7825 */ /* 0x000fe800078e00ff */
[----:B------:R-:W-:Y:S01]  /*37b0*/  IMAD.WIDE.U32 R12, R13, -0x326172a9, RZ ;  /* 0xcd9e8d570d0c7825 */ /* 0x000fe200078e00ff */
[--C-:B------:R-:W-:Y:S03]  /*37c0*/  LOP3.LUT R5, R15, UR4, R8.reuse, 0x96, !PT ;  /* 0x000000040f057c12 */ /* 0x100fe6000f8e9608 */
[----:B------:R-:W-:Y:S01]  /*37d0*/  IMAD.WIDE.U32 R10, R11, -0x326172a9, RZ ;  /* 0xcd9e8d570b0a7825 */ /* 0x000fe200078e00ff */
[----:B------:R-:W-:Y:S03]  /*37e0*/  LOP3.LUT R8, R13, UR4, R8, 0x96, !PT ;  /* 0x000000040d087c12 */ /* 0x000fe6000f8e9608 */
[----:B------:R-:W-:Y:S01]  /*37f0*/  IMAD.WIDE.U32 R6, R7, -0x326172a9, RZ ;  /* 0xcd9e8d5707067825 */ /* 0x000fe200078e00ff */
[--C-:B------:R-:W-:Y:S03]  /*3800*/  LOP3.LUT R0, R11, UR4, R4.reuse, 0x96, !PT ;  /* 0x000000040b007c12 */ /* 0x100fe6000f8e9604 */
[----:B------:R-:W-:Y:S01]  /*3810*/  IMAD.WIDE.U32 R32, R32, -0x326172a9, RZ ;  /* 0xcd9e8d5720207825 */ /* 0x000fe200078e00ff */
[----:B------:R-:W-:Y:S01]  /*3820*/  LOP3.LUT R4, R7, UR4, R4, 0x96, !PT ;  /* 0x0000000407047c12 */ /* 0x000fe2000f8e9604 */
[----:B------:R-:W-:Y:S02]  /*3830*/  UIADD3 UR4, UR10, 0x78dde6e4, URZ ;  /* 0x78dde6e40a047890 */ /* 0x000fe4000fffe03f */
[----:B------:R-:W-:Y:S04]  /*3840*/  IMAD.WIDE.U32 R30, R30, -0x326172a9, RZ ;  /* 0xcd9e8d571e1e7825 */ /* 0x000fe800078e00ff */
        /* <DEDUP_REMOVED lines=52> */
[----:B------:R-:W2:Y:S01]  /*3b90*/  LDSM.16.M88.4 R16, [R145+0x6000] ;  /* 0x006000009110783b */ /* 0x000ea20000000200 */
        /* <DEDUP_REMOVED lines=47> */
[----:B------:R-:W1:Y:S01]  /*3e90*/  MUFU.EX2 R214, R4 ;  /* 0x0000000400d67308 */ /* 0x000e620000000800 */
        /* <DEDUP_REMOVED lines=8> */
[----:B------:R-:W2:Y:S02]  /*3f20*/  MUFU.EX2 R211, R5 ;  /* 0x0000000500d37308 */ /* 0x000ea40000000800 */
[----:B------:R-:W-:Y:S02]  /*3f30*/  @P2 FSEL R7, R7, -INF , !P5 ;  /* 0xff80000007072808 */ /* 0x000fe40006800000 */
[----:B------:R-:W-:Y:S02]  /*3f40*/  FSETP.NEU.FTZ.AND P2, PT, R241, -INF , PT ;  /* 0xff800000f100780b */ /* 0x000fe40003f5d000 */
[----:B------:R-:W-:Y:S01]  /*3f50*/  FSEL R0, R0, RZ, P6 ;  /* 0x000000ff00007208 */ /* 0x000fe20003000000 */
[--C-:B------:R-:W-:Y:S01]  /*3f60*/  FFMA.FTZ R7, R7, c[0x0][0x23c], -R109.reuse ;  /* 0x00008f0007077a23 */ /* 0x100fe2000001086d */
[----:B------:R-:W-:Y:S02]  /*3f70*/  FSEL R108, R108, RZ, P2 ;  /* 0x000000ff6c6c7208 */ /* 0x000fe40001000000 */
[----:B------:R-:W-:Y:S01]  /*3f80*/  MUFU.EX2 R216, R6 ;  /* 0x0000000600d87308 */ /* 0x000fe20000000800 */
[----:B------:R-:W-:Y:S02]  /*3f90*/  @P0 FSEL R8, R8, -INF , !P1 ;  /* 0xff80000008080808 */ /* 0x000fe40004800000 */
[----:B------:R-:W-:Y:S01]  /*3fa0*/  PLOP3.LUT P0, PT, PT, PT, UP1, 0x80, 0x0 ;  /* 0x000000000000781c */ /* 0x000fe20003f0f018 */
[--C-:B------:R-:W-:Y:S01]  /*3fb0*/  FFMA.FTZ R9, R9, c[0x0][0x23c], -R108.reuse ;  /* 0x00008f0009097a23 */ /* 0x100fe2000001086c */
[----:B------:R-:W-:Y:S01]  /*3fc0*/  PLOP3.LUT P2, PT, PT, PT, UP1, 0x80, 0x0 ;  /* 0x000000000000781c */ /* 0x000fe20003f4f018 */
[----:B------:R-:W-:Y:S01]  /*3fd0*/  FFMA.FTZ R8, R8, c[0x0][0x23c], -R108 ;  /* 0x00008f0008087a23 */ /* 0x000fe2000001086c */
[----:B------:R-:W-:Y:S03]  /*3fe0*/  PLOP3.LUT P6, PT, PT, PT, UP1, 0x80, 0x0 ;  /* 0x000000000000781c */ /* 0x000fe60003fcf018 */
[----:B------:R3:W4:Y:S06]  /*3ff0*/  MUFU.EX2 R215, R7 ;  /* 0x0000000700d77308 */ /* 0x00072c0000000800 */
[----:B------:R-:W-:Y:S02]  /*4000*/  @P0 FSEL R10, R10, -INF , !P1 ;  /* 0xff8000000a0a0808 */ /* 0x000fe40004800000 */
[----:B------:R-:W-:Y:S02]  /*4010*/  PLOP3.LUT P0, PT, PT, PT, UP1, 0x80, 0x0 ;  /* 0x000000000000781c */ /* 0x000fe40003f0f018 */
[----:B------:R-:W-:Y:S01]  /*4020*/  PLOP3.LUT P1, PT, PT, PT, UP1, 0x80, 0x0 ;  /* 0x000000000000781c */ /* 0x000fe20003f2f018 */
[----:B------:R1:W1:Y:S01]  /*4030*/  MUFU.EX2 R219, R8 ;  /* 0x0000000800db7308 */ /* 0x0002620000000800 */
[--C-:B------:R-:W-:Y:S09]  /*4040*/  FFMA.FTZ R10, R10, c[0x0][0x23c], -R0.reuse ;  /* 0x00008f000a0a7a23 */ /* 0x100ff20000010800 */
[----:B------:R-:W-:Y:S01]  /*4050*/  @P0 FSEL R11, R11, -INF , !P5 ;  /* 0xff8000000b0b0808 */ /* 0x000fe20006800000 */
[----:B------:R-:W-:Y:S01]  /*4060*/  MUFU.EX2 R220, R9 ;  /* 0x0000000900dc7308 */ /* 0x000fe20000000800 */
[----:B------:R-:W-:Y:S01]  /*4070*/  PLOP3.LUT P0, PT, PT, PT, UP1, 0x80, 0x0 ;  /* 0x000000000000781c */ /* 0x000fe20003f0f018 */
[----:B---3--:R-:W3:Y:S01]  /*4080*/  LDSM.16.M88.4 R4, [R146+0x6400] ;  /* 0x006400009204783b */ /* 0x008ee20000000200 */
[----:B------:R-:W-:Y:S01]  /*4090*/  PLOP3.LUT P5, PT, PT, PT, UP1, 0x80, 0x0 ;  /* 0x000000000000781c */ /* 0x000fe20003faf018 */
[----:B------:R-:W-:Y:S06]  /*40a0*/  FFMA.FTZ R11, R11, c[0x0][0x23c], -R0 ;  /* 0x00008f000b0b7a23 */ /* 0x000fec0000010800 */
[----:B------:R-:W-:Y:S01]  /*40b0*/  MUFU.EX2 R224, R10 ;  /* 0x0000000a00e07308 */ /* 0x000fe20000000800 */
[C---:B-1----:R-:W-:Y:S02]  /*40c0*/  @P2 IADD3 R8, R159.reuse, 0x8, RZ ;  /* 0x000000089f082810 */ /* 0x042fe40007ffe0ff */
[----:B------:R-:W-:Y:S02]  /*40d0*/  PLOP3.LUT P2, PT, PT, PT, UP1, 0x80, 0x0 ;  /* 0x000000000000781c */ /* 0x000fe40003f4f018 */
[----:B------:R-:W-:Y:S02]  /*40e0*/  @P4 ISETP.GE.AND P4, PT, R8, UR7, PT ;  /* 0x0000000708004c0c */ /* 0x000fe4000bf86270 */
[----:B------:R-:W-:Y:S03]  /*40f0*/  @P3 IADD3 R8, R159, 0x9, RZ ;  /* 0x000000099f083810 */ /* 0x000fe60007ffe0ff */
[----:B------:R1:W1:Y:S01]  /*4100*/  MUFU.EX2 R223, R11 ;  /* 0x0000000b00df7308 */ /* 0x0002620000000800 */
        /* <DEDUP_REMOVED lines=12> */
[-C--:B---3--:R-:W-:Y:S01]  /*41d0*/  HMMA.16816.F32 R20, R104, R4.reuse, R20 ;  /* 0x000000046814723c */ /* 0x088fe20000001814 */
        /* <DEDUP_REMOVED lines=11> */
[----:B------:R3:W-:Y:S01]  /*4290*/  MUFU.EX2 R202, R16 ;  /* 0x0000001000ca7308 */ /* 0x0007e20000000800 */
[----:B------:R-:W-:Y:S01]  /*42a0*/  @P6 ISETP.GE.AND P6, PT, R8, UR7, PT ;  /* 0x0000000708006c0c */ /* 0x000fe2000bfc6270 */
[-C--:B------:R-:W-:Y:S01]  /*42b0*/  HMMA.16816.F32 R28, R100, R6.reuse, R28 ;  /* 0x00000006641c723c */ /* 0x080fe2000000181c */
[----:B------:R-:W-:Y:S01]  /*42c0*/  PLOP3.LUT P5, PT, PT, PT, UP1, 0x80, 0x0 ;  /* 0x000000000000781c */ /* 0x000fe20003faf018 */
[----:B-1----:R-:W1:Y:S02]  /*42d0*/  LDSM.16.M88.4 R8, [R146+0x6800] ;  /* 0x006800009208783b */ /* 0x002e640000000200 */
[----:B------:R-:W-:Y:S01]  /*42e0*/  @P4 FSEL R17, R17, -INF , !P1 ;  /* 0xff80000011114808 */ /* 0x000fe20004800000 */
[----:B------:R-:W-:Y:S01]  /*42f0*/  FFMA.FTZ R15, R15, c[0x0][0x23c], -R0 ;  /* 0x00008f000f0f7a23 */ /* 0x000fe20000010800 */
[----:B------:R-:W-:Y:S02]  /*4300*/  PLOP3.LUT P4, PT, PT, PT, UP1, 0x80, 0x0 ;  /* 0x000000000000781c */ /* 0x000fe40003f8f018 */
[----:B------:R-:W-:Y:S01]  /*4310*/  @P0 FSEL R19, R19, -INF , !P1 ;  /* 0xff80000013130808 */ /* 0x000fe20004800000 */
[C---:B------:R-:W-:Y:S01]  /*4320*/  HMMA.16816.F32 R32, R104.reuse, R6, R32 ;  /* 0x000000066820723c */ /* 0x040fe20000001820 */
[----:B------:R-:W-:Y:S01]  /*4330*/  PLOP3.LUT P0, PT, PT, PT, UP1, 0x80, 0x0 ;  /* 0x000000000000781c */ /* 0x000fe20003f0f018 */
[----:B------:R2:W1:Y:S01]  /*4340*/  MUFU.EX2 R221, R15 ;  /* 0x0000000f00dd7308 */ /* 0x0004620000000800 */
[----:B------:R-:W-:Y:S01]  /*4350*/  @P3 IADD3 R4, R159, 0x11, RZ ;  /* 0x000000119f043810 */ /* 0x000fe20007ffe0ff */
[----:B------:R-:W-:Y:S01]  /*4360*/  FFMA.FTZ R17, R17, c[0x0][0x23c], -R160 ;  /* 0x00008f0011117a23 */ /* 0x000fe200000108a0 */
[----:B------:R-:W-:Y:S01]  /*4370*/  PLOP3.LUT P3, PT, PT, PT, UP1, 0x80, 0x0 ;  /* 0x000000000000781c */ /* 0x000fe20003f6f018 */
[--C-:B------:R-:W-:Y:S01]  /*4380*/  FFMA.FTZ R19, R19, c[0x0][0x23c], -R109.reuse ;  /* 0x00008f0013137a23 */ /* 0x100fe2000001086d */
[----:B------:R-:W-:Y:S02]  /*4390*/  PLOP3.LUT P1, PT, PT, PT, UP1, 0x80, 0x0 ;  /* 0x000000000000781c */ /* 0x000fe40003f2f018 */
[----:B------:R-:W-:Y:S03]  /*43a0*/  @P2 ISETP.GE.AND P2, PT, R4, UR7, PT ;  /* 0x0000000704002c0c */ /* 0x000fe6000bf46270 */
[----:B------:R-:W-:Y:S01]  /*43b0*/  @P5 FSEL R20, R20, -INF , !P6 ;  /* 0xff80000014145808 */ /* 0x000fe20007000000 */
[----:B------:R4:W-:Y:S01]  /*43c0*/  MUFU.EX2 R199, R17 ;  /* 0x0000001100c77308 */ /* 0x0009e20000000800 */
[----:B---3--:R-:W-:Y:S02]  /*43d0*/  SHF.R.U32.HI R16, RZ, 0x18, R170 ;  /* 0x00000018ff107819 */ /* 0x008fe400000116aa */
[----:B------:R-:W-:Y:S01]  /*43e0*/  PLOP3.LUT P5, PT, PT, PT, UP1, 0x80, 0x0 ;  /* 0x000000000000781c */ /* 0x000fe20003faf018 */
[----:B------:R-:W-:Y:S01]  /*43f0*/  FFMA.FTZ R20, R20, c[0x0][0x23c], -R160 ;  /* 0x00008f0014147a23 */ /* 0x000fe200000108a0 */
[----:B------:R-:W-:Y:S02]  /*4400*/  @P4 FSEL R24, R24, -INF , !P6 ;  /* 0xff80000018184808 */ /* 0x000fe40007000000 */
[----:B------:R-:W-:Y:S02]  /*4410*/  PLOP3.LUT P4, PT, PT, PT, UP1, 0x80, 0x0 ;  /* 0x000000000000781c */ /* 0x000fe40003f8f018 */
[----:B------:R-:W-:Y:S01]  /*4420*/  @P0 FSEL R26, R26, -INF , !P6 ;  /* 0xff8000001a1a0808 */ /* 0x000fe20007000000 */
[----:B------:R-:W-:Y:S01]  /*4430*/  FFMA.FTZ R24, R24, c[0x0][0x23c], -R108 ;  /* 0x00008f0018187a23 */ /* 0x000fe2000001086c */
[----:B------:R-:W-:Y:S01]  /*4440*/  PLOP3.LUT P0, PT, PT, PT, UP1, 0x80, 0x0 ;  /* 0x000000000000781c */ /* 0x000fe20003f0f018 */
[----:B------:R-:W-:Y:S01]  /*4450*/  MUFU.EX2 R208, R18 ;  /* 0x0000001200d07308 */ /* 0x000fe20000000800 */
[----:B--2---:R-:W-:Y:S01]  /*4460*/  LOP3.LUT R15, R170, 0xff, RZ, 0xc0, !PT ;  /* 0x000000ffaa0f7812 */ /* 0x004fe200078ec0ff */
[----:B------:R-:W-:Y:S01]  /*4470*/  FFMA.FTZ R26, R26, c[0x0][0x23c], -R0 ;  /* 0x00008f001a1a7a23 */ /* 0x000fe20000010800 */
[----:B------:R-:W-:Y:S02]  /*4480*/  @P3 FSEL R22, R22, -INF , !P6 ;  /* 0xff80000016163808 */ /* 0x000fe40007000000 */
[----:B------:R-:W-:Y:S02]  /*4490*/  PLOP3.LUT P3, PT, PT, PT, UP1, 0x80, 0x0 ;  /* 0x000000000000781c */ /* 0x000fe40003f6f018 */
[----:B------:R-:W-:Y:S01]  /*44a0*/  PLOP3.LUT P6, PT, PT, PT, UP1, 0x80, 0x0 ;  /* 0x000000000000781c */ /* 0x000fe20003fcf018 */
[-C--:B-1----:R-:W-:Y:S01]  /*44b0*/  HMMA.16816.F32 R36, R104, R8.reuse, R36 ;  /* 0x000000086824723c */ /* 0x082fe20000001824 */
[C---:B------:R-:W-:Y:S01]  /*44c0*/  @P1 IADD3 R4, R159.reuse, 0x18, RZ ;  /* 0x000000189f041810 */ /* 0x040fe20007ffe0ff */
[--C-:B------:R-:W-:Y:S01]  /*44d0*/  FFMA.FTZ R22, R22, c[0x0][0x23c], -R109.reuse ;  /* 0x00008f0016167a23 */ /* 0x100fe2000001086d */
[----:B------:R-:W-:Y:S01]  /*44e0*/  PLOP3.LUT P1, PT, PT, PT, UP1, 0x80, 0x0 ;  /* 0x000000000000781c */ /* 0x000fe20003f2f018 */
[----:B------:R-:W-:Y:S01]  /*44f0*/  MUFU.EX2 R206, R24 ;  /* 0x0000001800ce7308 */ /* 0x000fe20000000800 */
[----:B----4-:R-:W-:Y:S02]  /*4500*/  SHF.R.U32.HI R17, RZ, 0x18, R166 ;  /* 0x00000018ff117819 */ /* 0x010fe400000116a6 */
[----:B------:R-:W-:Y:S01]  /*4510*/  @P5 IADD3 R5, R159, 0x19, RZ ;  /* 0x000000199f055810 */ /* 0x000fe20007ffe0ff */
[C---:B------:R-:W-:Y:S01]  /*4520*/  HMMA.16816.F32 R40, R100.reuse, R8, R40 ;  /* 0x000000086428723c */ /* 0x040fe20000001828 */
[----:B------:R-:W-:Y:S02]  /*4530*/  PLOP3.LUT P5, PT, PT, PT, UP1, 0x80, 0x0 ;  /* 0x000000000000781c */ /* 0x000fe40003faf018 */
[----:B------:R-:W-:Y:S02]  /*4540*/  @P4 ISETP.GE.AND P4, PT, R4, UR7, PT ;  /* 0x0000000704004c0c */ /* 0x000fe4000bf86270 */
[----:B------:R-:W-:Y:S01]  /*4550*/  @P0 FSEL R23, R23, -INF , !P2 ;  /* 0xff80000017170808 */ /* 0x000fe20005000000 */
[----:B------:R1:W-:Y:S01]  /*4560*/  MUFU.EX2 R197, R20 ;  /* 0x0000001400c57308 */ /* 0x0003e20000000800 */
[----:B------:R-:W-:Y:S01]  /*4570*/  PLOP3.LUT P0, PT, PT, PT, UP1, 0x80, 0x0 ;  /* 0x000000000000781c */ /* 0x000fe20003f0f018 */
[-C--:B------:R-:W-:Y:S01]  /*4580*/  HMMA.16816.F32 R44, R100, R10.reuse, R44 ;  /* 0x0000000a642c723c */ /* 0x080fe2000000182c */
[----:B------:R-:W-:Y:S02]  /*4590*/  @P3 FSEL R21, R21, -INF , !P2 ;  /* 0xff80000015153808 */ /* 0x000fe40005000000 */
[----:B------:R-:W-:Y:S01]  /*45a0*/  PLOP3.LUT P3, PT, PT, PT, UP1, 0x80, 0x0 ;  /* 0x000000000000781c */ /* 0x000fe20003f6f018 */
[--C-:B------:R-:W-:Y:S01]  /*45b0*/  FFMA.FTZ R23, R23, c[0x0][0x23c], -R109.reuse ;  /* 0x00008f0017177a23 */ /* 0x100fe2000001086d */
[----:B------:R-:W-:Y:S01]  /*45c0*/  @P6 FSEL R25, R25, -INF , !P2 ;  /* 0xff80000019196808 */ /* 0x000fe20005000000 */
[----:B------:R-:W-:Y:S01]  /*45d0*/  FFMA.FTZ R21, R21, c[0x0][0x23c], -R160 ;  /* 0x00008f0015157a23 */ /* 0x000fe200000108a0 */
[----:B------:R-:W-:Y:S01]  /*45e0*/  PLOP3.LUT P6, PT, PT, PT, UP1, 0x80, 0x0 ;  /* 0x000000000000781c */ /* 0x000fe20003fcf018 */
[C---:B------:R-:W-:Y:S01]  /*45f0*/  HMMA.16816.F32 R48, R104.reuse, R10, R48 ;  /* 0x0000000a6830723c */ /* 0x040fe20000001830 */
[----:B------:R-:W-:Y:S01]  /*4600*/  @P1 FSEL R27, R27, -INF , !P2 ;  /* 0xff8000001b1b1808 */ /* 0x000fe20005000000 */
[----:B------:R-:W-:Y:S01]  /*4610*/  MUFU.EX2 R200, R23 ;  /* 0x0000001700c87308 */ /* 0x000fe20000000800 */
[----:B------:R-:W-:Y:S01]  /*4620*/  PLOP3.LUT P1, PT, PT, PT, UP1, 0x80, 0x0 ;  /* 0x000000000000781c */ /* 0x000fe20003f2f018 */
[----:B------:R-:W-:Y:S01]  /*4630*/  FFMA.FTZ R25, R25, c[0x0][0x23c], -R108 ;  /* 0x00008f0019197a23 */ /* 0x000fe2000001086c */
[----:B------:R-:W-:Y:S01]  /*4640*/  PLOP3.LUT P2, PT, PT, PT, UP1, 0x80, 0x0 ;  /* 0x000000000000781c */ /* 0x000fe20003f4f018 */
[----:B------:R-:W-:Y:S01]  /*4650*/  FFMA.FTZ R27, R27, c[0x0][0x23c], -R0 ;  /* 0x00008f001b1b7a23 */ /* 0x000fe20000010800 */
[----:B------:R-:W-:Y:S02]  /*4660*/  @P5 ISETP.GE.AND P5, PT, R5, UR7, PT ;  /* 0x0000000705005c0c */ /* 0x000fe4000bfa6270 */
[----:B------:R-:W-:Y:S02]  /*4670*/  @P0 FSEL R28, R28, -INF , !P4 ;  /* 0xff8000001c1c0808 */ /* 0x000fe40006000000 */
[----:B------:R-:W-:Y:S01]  /*4680*/  PLOP3.LUT P0, PT, PT, PT, UP1, 0x80, 0x0 ;  /* 0x000000000000781c */ /* 0x000fe20003f0f018 */
[----:B------:R2:W3:Y:S01]  /*4690*/  MUFU.EX2 R207, R19 ;  /* 0x0000001300cf7308 */ /* 0x0004e20000000800 */
[----:B------:R-:W-:Y:S01]  /*46a0*/  @P3 IADD3 R4, R159, 0x20, RZ ;  /* 0x000000209f043810 */ /* 0x000fe20007ffe0ff */
[----:B------:R-:W-:Y:S01]  /*46b0*/  FFMA.FTZ R28, R28, c[0x0][0x23c], -R108 ;  /* 0x00008f001c1c7a23 */ /* 0x000fe2000001086c */
[----:B-1----:R-:W-:Y:S02]  /*46c0*/  LOP3.LUT R20, R170, 0xffff, RZ, 0xc0, !PT ;  /* 0x0000ffffaa147812 */ /* 0x002fe400078ec0ff */
[----:B------:R-:W-:Y:S02]  /*46d0*/  PLOP3.LUT P3, PT, PT, PT, UP1, 0x80, 0x0 ;  /* 0x000000000000781c */ /* 0x000fe40003f6f018 */
[----:B------:R-:W-:Y:S02]  /*46e0*/  @P6 FSEL R30, R30, -INF , !P4 ;  /* 0xff8000001e1e6808 */ /* 0x000fe40006000000 */
[----:B------:R-:W-:Y:S01]  /*46f0*/  PLOP3.LUT P6, PT, PT, PT, UP1, 0x80, 0x0 ;  /* 0x000000000000781c */ /* 0x000fe20003fcf018 */
[----:B------:R-:W-:Y:S01]  /*4700*/  MUFU.EX2 R205, R28 ;  /* 0x0000001c00cd7308 */ /* 0x000fe20000000800 */
[----:B------:R-:W-:Y:S01]  /*4710*/  @P1 FSEL R32, R32, -INF , !P4 ;  /* 0xff80000020201808 */ /* 0x000fe20006000000 */
[----:B------:R-:W-:Y:S01]  /*4720*/  FFMA.FTZ R30, R30, c[0x0][0x23c], -R0 ;  /* 0x00008f001e1e7a23 */ /* 0x000fe20000010800 */
[----:B------:R-:W-:Y:S02]  /*4730*/  PLOP3.LUT P1, PT, PT, PT, UP1, 0x80, 0x0 ;  /* 0x000000000000781c */ /* 0x000fe40003f2f018 */
[----:B------:R-:W-:Y:S01]  /*4740*/  @P2 FSEL R34, R34, -INF , !P4 ;  /* 0xff80000022222808 */ /* 0x000fe20006000000 */
[----:B------:R-:W-:Y:S01]  /*4750*/  FFMA.FTZ R32, R32, c[0x0][0x23c], -R160 ;  /* 0x00008f0020207a23 */ /* 0x000fe200000108a0 */
[----:B------:R-:W-:Y:S02]  /*4760*/  PLOP3.LUT P4, PT, PT, PT, UP1, 0x80, 0x0 ;  /* 0x000000000000781c */ /* 0x000fe40003f8f018 */
[----:B------:R-:W-:Y:S01]  /*4770*/  PLOP3.LUT P2, PT, PT, PT, UP1, 0x80, 0x0 ;  /* 0x000000000000781c */ /* 0x000fe20003f4f018 */
[--C-:B------:R-:W-:Y:S01]  /*4780*/  FFMA.FTZ R34, R34, c[0x0][0x23c], -R109.reuse ;  /* 0x00008f0022227a23 */ /* 0x100fe2000001086d */
[----:B------:R-:W-:Y:S01]  /*4790*/  @P0 FSEL R29, R29, -INF , !P5 ;  /* 0xff8000001d1d0808 */ /* 0x000fe20006800000 */
[----:B------:R1:W-:Y:S01]  /*47a0*/  MUFU.EX2 R196, R21 ;  /* 0x0000001500c47308 */ /* 0x0003e20000000800 */
[----:B------:R-:W-:Y:S02]  /*47b0*/  PLOP3.LUT P0, PT, PT, PT, UP1, 0x80, 0x0 ;  /* 0x000000000000781c */ /* 0x000fe40003f0f018 */
[----:B--2---:R-:W-:Y:S01]  /*47c0*/  LOP3.LUT R19, R166, 0xffff, RZ, 0xc0, !PT ;  /* 0x0000ffffa6137812 */ /* 0x004fe200078ec0ff */
[----:B------:R-:W-:Y:S01]  /*47d0*/  FFMA.FTZ R29, R29, c[0x0][0x23c], -R108 ;  /* 0x00008f001d1d7a23 */ /* 0x000fe2000001086c */
[----:B------:R-:W-:Y:S02]  /*47e0*/  @P3 ISETP.GE.AND P3, PT, R4, UR7, PT ;  /* 0x0000000704003c0c */ /* 0x000fe4000bf66270 */
[----:B------:R-:W-:Y:S02]  /*47f0*/  @P6 FSEL R31, R31, -INF , !P5 ;  /* 0xff8000001f1f6808 */ /* 0x000fe40006800000 */
[----:B------:R-:W-:Y:S01]  /*4800*/  PLOP3.LUT P6, PT, PT, PT, UP1, 0x80, 0x0 ;  /* 0x000000000000781c */ /* 0x000fe20003fcf018 */
[----:B------:R-:W-:Y:S01]  /*4810*/  MUFU.EX2 R212, R27 ;  /* 0x0000001b00d47308 */ /* 0x000fe20000000800 */
[----:B------:R-:W-:Y:S01]  /*4820*/  @P1 FSEL R33, R33, -INF , !P5 ;  /* 0xff80000021211808 */ /* 0x000fe20006800000 */
[----:B------:R-:W-:Y:S01]  /*4830*/  FFMA.FTZ R31, R31, c[0x0][0x23c], -R0 ;  /* 0x00008f001f1f7a23 */ /* 0x000fe20000010800 */
[----:B------:R-:W-:Y:S02]  /*4840*/  PLOP3.LUT P1, PT, PT, PT, UP1, 0x80, 0x0 ;  /* 0x000000000000781c */ /* 0x000fe40003f2f018 */
[----:B------:R-:W-:Y:S01]  /*4850*/  @P4 IADD3 R4, R159, 0x21, RZ ;  /* 0x000000219f044810 */ /* 0x000fe20007ffe0ff */
[----:B------:R-:W-:Y:S01]  /*4860*/  FFMA.FTZ R33, R33, c[0x0][0x23c], -R160 ;  /* 0x00008f0021217a23 */ /* 0x000fe200000108a0 */
[----:B------:R-:W-:Y:S02]  /*4870*/  PLOP3.LUT P4, PT, PT, PT, UP1, 0x80, 0x0 ;  /* 0x000000000000781c */ /* 0x000fe40003f8f018 */
[----:B------:R-:W-:Y:S01]  /*4880*/  @P2 FSEL R35, R35, -INF , !P5 ;  /* 0xff80000023232808 */ /* 0x000fe20006800000 */
[----:B------:R-:W2:Y:S01]  /*4890*/  MUFU.EX2 R217, R13 ;  /* 0x0000000d00d97308 */ /* 0x000ea20000000800 */
[----:B------:R-:W-:Y:S02]  /*48a0*/  PLOP3.LUT P2, PT, PT, PT, UP1, 0x80, 0x0 ;  /* 0x000000000000781c */ /* 0x000fe40003f4f018 */
[----:B------:R-:W-:Y:S01]  /*48b0*/  @P0 IADD3 R5, R159, 0x28, RZ ;  /* 0x000000289f050810 */ /* 0x000fe20007ffe0ff */
[--C-:B------:R-:W-:Y:S01]  /*48c0*/  FFMA.FTZ R35, R35, c[0x0][0x23c], -R109.reuse ;  /* 0x00008f0023237a23 */ /* 0x100fe2000001086d */
[----:B-1----:R-:W-:Y:S02]  /*48d0*/  SHF.R.U32.HI R21, RZ, 0x10, R170 ;  /* 0x00000010ff157819 */ /* 0x002fe400000116aa */
[----:B------:R-:W-:Y:S02]  /*48e0*/  PLOP3.LUT P0, PT, PT, PT, UP1, 0x80, 0x0 ;  /* 0x000000000000781c */ /* 0x000fe40003f0f018 */
[----:B------:R-:W-:Y:S01]  /*48f0*/  @P6 ISETP.GE.AND P6, PT, R4, UR7, PT ;  /* 0x0000000704006c0c */ /* 0x000fe2000bfc6270 */
[----:B------:R-:W-:Y:S01]  /*4900*/  MUFU.EX2 R203, R29 ;  /* 0x0000001d00cb7308 */ /* 0x000fe20000000800 */
[----:B------:R-:W-:Y:S02]  /*4910*/  @P1 FSEL R36, R36, -INF , !P3 ;  /* 0xff80000024241808 */ /* 0x000fe40005800000 */
[----:B------:R-:W-:Y:S02]  /*4920*/  PLOP3.LUT P1, PT, PT, PT, UP1, 0x80, 0x0 ;  /* 0x000000000000781c */ /* 0x000fe40003f2f018 */
[----:B------:R-:W-:Y:S01]  /*4930*/  @P4 ISETP.GE.AND P4, PT, R5, UR7, PT ;  /* 0x0000000705004c0c */ /* 0x000fe2000bf86270 */
[----:B------:R-:W-:Y:S01]  /*4940*/  FFMA.FTZ R36, R36, c[0x0][0x23c], -R160 ;  /* 0x00008f0024247a23 */ /* 0x000fe200000108a0 */
[----:B------:R-:W-:Y:S01]  /*4950*/  PLOP3.LUT P5, PT, PT, PT, UP1, 0x80, 0x0 ;  /* 0x000000000000781c */ /* 0x000fe20003faf018 */
[----:B------:R-:W1:Y:S01]  /*4960*/  LDSM.16.M88.4 R4, [R146+0x6c00] ;  /* 0x006c00009204783b */ /* 0x000e620000000200 */
[----:B------:R-:W-:Y:S01]  /*4970*/  @P2 FSEL R40, R40, -INF , !P3 ;  /* 0xff80000028282808 */ /* 0x000fe20005800000 */
[----:B------:R4:W-:Y:S01]  /*4980*/  MUFU.EX2 R218, R12 ;  /* 0x0000000c00da7308 */ /* 0x0009e20000000800 */
[----:B------:R-:W-:Y:S02]  /*4990*/  PLOP3.LUT P2, PT, PT, PT, UP1, 0x80, 0x0 ;  /* 0x000000000000781c */ /* 0x000fe40003f4f018 */
[----:B------:R-:W-:Y:S01]  /*49a0*/  @P0 FSEL R42, R42, -INF , !P3 ;  /* 0xff8000002a2a0808 */ /* 0x000fe20005800000 */
[----:B------:R-:W-:Y:S01]  /*49b0*/  FFMA.FTZ R40, R40, c[0x0][0x23c], -R108 ;  /* 0x00008f0028287a23 */ /* 0x000fe2000001086c */
[----:B------:R-:W-:Y:S02]  /*49c0*/  PLOP3.LUT P0, PT, PT, PT, UP1, 0x80, 0x0 ;  /* 0x000000000000781c */ /* 0x000fe40003f0f018 */
[----:B------:R-:W-:Y:S01]  /*49d0*/  @P1 FSEL R37, R37, -INF , !P6 ;  /* 0xff80000025251808 */ /* 0x000fe20007000000 */
[----:B------:R-:W-:Y:S01]  /*49e0*/  FFMA.FTZ R42, R42, c[0x0][0x23c], -R0 ;  /* 0x00008f002a2a7a23 */ /* 0x000fe20000010800 */
[----:B------:R-:W-:Y:S01]  /*49f0*/  PLOP3.LUT P1, PT, PT, PT, UP1, 0x80, 0x0 ;  /* 0x000000000000781c */ /* 0x000fe20003f2f018 */
[----:B------:R-:W-:Y:S01]  /*4a00*/  MUFU.EX2 R209, R30 ;  /* 0x0000001e00d17308 */ /* 0x000fe20000000800 */
[----:B------:R-:W-:Y:S01]  /*4a10*/  @P5 FSEL R38, R38, -INF , !P3 ;  /* 0xff80000026265808 */ /* 0x000fe20005800000 */
[----:B------:R-:W-:Y:S01]  /*4a20*/  FFMA.FTZ R37, R37, c[0x0][0x23c], -R160 ;  /* 0x00008f0025257a23 */ /* 0x000fe200000108a0 */
[----:B------:R-:W-:Y:S02]  /*4a30*/  PLOP3.LUT P3, PT, PT, PT, UP1, 0x80, 0x0 ;  /* 0x000000000000781c */ /* 0x000fe40003f6f018 */
[----:B------:R-:W-:Y:S01]  /*4a40*/  @P2 FSEL R41, R41, -INF , !P6 ;  /* 0xff80000029292808 */ /* 0x000fe20007000000 */
[--C-:B------:R-:W-:Y:S01]  /*4a50*/  FFMA.FTZ R38, R38, c[0x0][0x23c], -R109.reuse ;  /* 0x00008f0026267a23 */ /* 0x100fe2000001086d */
[----:B------:R-:W-:Y:S02]  /*4a60*/  PLOP3.LUT P2, PT, PT, PT, UP1, 0x80, 0x0 ;  /* 0x000000000000781c */ /* 0x000fe40003f4f018 */
[----:B------:R-:W-:Y:S01]  /*4a70*/  @P0 IADD3 R8, R159, 0x29, RZ ;  /* 0x000000299f080810 */ /* 0x000fe20007ffe0ff */
[--C-:B------:R-:W-:Y:S01]  /*4a80*/  FFMA.FTZ R41, R41, c[0x0][0x23c], -R108.reuse ;  /* 0x00008f0029297a23 */ /* 0x100fe2000001086c */
[----:B------:R-:W-:Y:S01]  /*4a90*/  PLOP3.LUT P0, PT, PT, PT, UP1, 0x80, 0x0 ;  /* 0x000000000000781c */ /* 0x000fe20003f0f018 */
[----:B------:R-:W-:Y:S01]  /*4aa0*/  MUFU.EX2 R190, R34 ;  /* 0x0000002200be7308 */ /* 0x000fe20000000800 */
[----:B------:R-:W-:Y:S02]  /*4ab0*/  @P1 FSEL R44, R44, -INF , !P4 ;  /* 0xff8000002c2c1808 */ /* 0x000fe40006000000 */
[----:B----4-:R-:W-:Y:S02]  /*4ac0*/  LOP3.LUT R12, R166, 0xff, RZ, 0xc0, !PT ;  /* 0x000000ffa60c7812 */ /* 0x010fe400078ec0ff */
[----:B------:R-:W-:Y:S01]  /*4ad0*/  PLOP3.LUT P1, PT, PT, PT, UP1, 0x80, 0x0 ;  /* 0x000000000000781c */ /* 0x000fe20003f2f018 */
[----:B------:R-:W-:Y:S01]  /*4ae0*/  FFMA.FTZ R44, R44, c[0x0][0x23c], -R108 ;  /* 0x00008f002c2c7a23 */ /* 0x000fe2000001086c */
[----:B------:R-:W-:Y:S02]  /*4af0*/  SHF.R.U32.HI R166, RZ, 0x10, R166 ;  /* 0x00000010ffa67819 */ /* 0x000fe400000116a6 */
[----:B------:R-:W-:Y:S01]  /*4b00*/  @P3 FSEL R43, R43, -INF , !P6 ;  /* 0xff8000002b2b3808 */ /* 0x000fe20007000000 */
[----:B------:R-:W-:Y:S01]  /*4b10*/  MUFU.EX2 R201, R22 ;  /* 0x0000001600c97308 */ /* 0x000fe20000000800 */
[----:B------:R-:W-:Y:S02]  /*4b20*/  PLOP3.LUT P3, PT, PT, PT, UP1, 0x80, 0x0 ;  /* 0x000000000000781c */ /* 0x000fe40003f6f018 */
[----:B------:R-:W-:Y:S01]  /*4b30*/  @P2 ISETP.GE.AND P2, PT, R8, UR7, PT ;  /* 0x0000000708002c0c */ /* 0x000fe2000bf46270 */
[----:B------:R-:W-:Y:S01]  /*4b40*/  FFMA.FTZ R43, R43, c[0x0][0x23c], -R0 ;  /* 0x00008f002b2b7a23 */ /* 0x000fe20000010800 */
[C---:B------:R-:W-:Y:S01]  /*4b50*/  @P0 IADD3 R9, R159.reuse, 0x30, RZ ;  /* 0x000000309f090810 */ /* 0x040fe20007ffe0ff */
[-C--:B-1----:R-:W-:Y:S01]  /*4b60*/  HMMA.16816.F32 R52, R104, R4.reuse, R52 ;  /* 0x000000046834723c */ /* 0x082fe20000001834 */
[----:B------:R-:W-:Y:S02]  /*4b70*/  PLOP3.LUT P0, PT, PT, PT, UP1, 0x80, 0x0 ;  /* 0x000000000000781c */ /* 0x000fe40003f0f018 */
[----:B------:R-:W-:Y:S01]  /*4b80*/  PLOP3.LUT P5, PT, PT, PT, UP1, 0x80, 0x0 ;  /* 0x000000000000781c */ /* 0x000fe20003faf018 */
[----:B------:R-:W-:Y:S01]  /*4b90*/  MUFU.EX2 R186, R35 ;  /* 0x0000002300ba7308 */ /* 0x000fe20000000800 */
[----:B------:R-:W-:Y:S02]  /*4ba0*/  @P1 IADD3 R8, R159, 0x31, RZ ;  /* 0x000000319f081810 */ /* 0x000fe40007ffe0ff */
[----:B------:R-:W-:Y:S01]  /*4bb0*/  PLOP3.LUT P1, PT, PT, PT, UP1, 0x80, 0x0 ;  /* 0x000000000000781c */ /* 0x000fe20003f2f018 */
[C---:B------:R-:W-:Y:S01]  /*4bc0*/  HMMA.16816.F32 R56, R100.reuse, R4, R56 ;  /* 0x000000046438723c */ /* 0x040fe20000001838 */
[----:B------:R-:W-:Y:S02]  /*4bd0*/  @P3 FSEL R50, R50, -INF , !P4 ;  /* 0xff80000032323808 */ /* 0x000fe40006000000 */
[----:B------:R-:W-:Y:S02]  /*4be0*/  PLOP3.LUT P3, PT, PT, PT, UP1, 0x80, 0x0 ;  /* 0x000000000000781c */ /* 0x000fe40003f6f018 */
[----:B------:R-:W-:Y:S01]  /*4bf0*/  LOP3.LUT R14, R164, 0xffff, RZ, 0xc0, !PT ;  /* 0x0000ffffa40e7812 */ /* 0x000fe200078ec0ff */
[--C-:B------:R-:W-:Y:S01]  /*4c00*/  FFMA.FTZ R50, R50, c[0x0][0x23c], -R109.reuse ;  /* 0x00008f0032327a23 */ /* 0x100fe2000001086d */
[----:B------:R-:W-:Y:S01]  /*4c10*/  @P0 FSEL R45, R45, -INF , !P2 ;  /* 0xff8000002d2d0808 */ /* 0x000fe20005000000 */
[-C--:B------:R-:W-:Y:S01]  /*4c20*/  HMMA.16816.F32 R60, R100, R6.reuse, R60 ;  /* 0x00000006643c723c */ /* 0x080fe2000000183c */
[----:B------:R-:W-:Y:S01]  /*4c30*/  PLOP3.LUT P0, PT, PT, PT, UP1, 0x80, 0x0 ;  /* 0x000000000000781c */ /* 0x000fe20003f0f018 */
[----:B------:R-:W-:Y:S02]  /*4c40*/  MUFU.EX2 R210, R31 ;  /* 0x0000001f00d27308 */ /* 0x000fe40000000800 */
[----:B------:R-:W-:Y:S01]  /*4c50*/  @P5 FSEL R39, R39, -INF , !P6 ;  /* 0xff80000027275808 */ /* 0x000fe20007000000 */
[----:B------:R-:W-:Y:S01]  /*4c60*/  FFMA.FTZ R45, R45, c[0x0][0x23c], -R108 ;  /* 0x00008f002d2d7a23 */ /* 0x000fe2000001086c */
[----:B------:R-:W-:Y:S02]  /*4c70*/  PLOP3.LUT P5, PT, PT, PT, UP1, 0x80, 0x0 ;  /* 0x000000000000781c */ /* 0x000fe40003faf018 */
[----:B------:R-:W-:Y:S01]  /*4c80*/  PLOP3.LUT P6, PT, PT, PT, UP1, 0x80, 0x0 ;  /* 0x000000000000781c */ /* 0x000fe20003fcf018 */
[----:B------:R-:W-:Y:S01]  /*4c90*/  HMMA.16816.F32 R64, R104, R6, R64 ;  /* 0x000000066840723c */ /* 0x000fe20000001840 */
[----:B------:R-:W-:Y:S02]  /*4ca0*/  @P3 ISETP.GE.AND P3, PT, R9, UR7, PT ;  /* 0x0000000709003c0c */ /* 0x000fe4000bf66270 */
[----:B------:R-:W-:Y:S01]  /*4cb0*/  @P1 FSEL R47, R47, -INF , !P2 ;  /* 0xff8000002f2f1808 */ /* 0x000fe20005000000 */
[--C-:B------:R-:W-:Y:S01]  /*4cc0*/  FFMA.FTZ R39, R39, c[0x0][0x23c], -R109.reuse ;  /* 0x00008f0027277a23 */ /* 0x100fe2000001086d */
[----:B------:R-:W-:Y:S01]  /*4cd0*/  PLOP3.LUT P1, PT, PT, PT, UP1, 0x80, 0x0 ;  /* 0x000000000000781c */ /* 0x000fe20003f2f018 */
[----:B------:R-:W1:Y:S01]  /*4ce0*/  MUFU.EX2 R188, R32 ;  /* 0x0000002000bc7308 */ /* 0x000e620000000800 */
[C---:B------:R-:W-:Y:S01]  /*4cf0*/  LOP3.LUT R6, R176.reuse, 0xffff, RZ, 0xc0, !PT ;  /* 0x0000ffffb0067812 */ /* 0x040fe200078ec0ff */
[----:B------:R-:W-:Y:S01]  /*4d00*/  FFMA.FTZ R47, R47, c[0x0][0x23c], -R0 ;  /* 0x00008f002f2f7a23 */ /* 0x000fe20000010800 */
[----:B------:R-:W-:Y:S02]  /*4d10*/  @P0 FSEL R49, R49, -INF , !P2 ;  /* 0xff80000031310808 */ /* 0x000fe40005000000 */
[----:B------:R-:W-:Y:S02]  /*4d20*/  PLOP3.LUT P0, PT, PT, PT, UP1, 0x80, 0x0 ;  /* 0x000000000000781c */ /* 0x000fe40003f0f018 */
[----:B------:R-:W-:Y:S01]  /*4d30*/  LOP3.LUT R7, R176, 0xff, RZ, 0xc0, !PT ;  /* 0x000000ffb0077812 */ /* 0x000fe200078ec0ff */
[----:B------:R-:W-:Y:S01]  /*4d40*/  FFMA.FTZ R49, R49, c[0x0][0x23c], -R160 ;  /* 0x00008f0031317a23 */ /* 0x000fe200000108a0 */
        /* <DEDUP_REMOVED lines=10> */
[----:B------:R-:W-:Y:S01]  /*4df0*/  @P0 FSEL R52, R52, -INF , !P3 ;  /* 0xff80000034340808 */ /* 0x000fe20005800000 */
[--C-:B------:R-:W-:Y:S01]  /*4e00*/  FFMA.FTZ R51, R51, c[0x0][0x23c], -R109.reuse ;  /* 0x00008f0033337a23 */ /* 0x100fe2000001086d */
[----:B------:R-:W-:Y:S02]  /*4e10*/  PLOP3.LUT P0, PT, PT, PT, UP1, 0x80, 0x0 ;  /* 0x000000000000781c */ /* 0x000fe40003f0f018 */
[----:B------:R-:W-:Y:S01]  /*4e20*/  PLOP3.LUT P2, PT, PT, PT, UP1, 0x80, 0x0 ;  /* 0x000000000000781c */ /* 0x000fe20003f4f018 */
[----:B------:R-:W-:Y:S01]  /*4e30*/  FFMA.FTZ R52, R52, c[0x0][0x23c], -R160 ;  /* 0x00008f0034347a23 */ /* 0x000fe200000108a0 */
[----:B------:R-:W-:Y:S02]  /*4e40*/  PLOP3.LUT P6, PT, PT, PT, UP1, 0x80, 0x0 ;  /* 0x000000000000781c */ /* 0x000fe40003fcf018 */
[C---:B------:R-:W-:Y:S01]  /*4e50*/  @P5 IADD3 R10, R159.reuse, 0x38, RZ ;  /* 0x000000389f0a5810 */ /* 0x040fe20007ffe0ff */
[----:B------:R-:W-:Y:S01]  /*4e60*/  MUFU.EX2 R177, R37 ;  /* 0x0000002500b17308 */ /* 0x000fe20000000800 */
[----:B------:R-:W-:Y:S02]  /*4e70*/  PLOP3.LUT P5, PT, PT, PT, UP1, 0x80, 0x0 ;  /* 0x000000000000781c */ /* 0x000fe40003faf018 */
[----:B------:R-:W-:Y:S02]  /*4e80*/  @P4 ISETP.GE.AND P4, PT, R8, UR7, PT ;  /* 0x0000000708004c0c */ /* 0x000fe4000bf86270 */
[----:B------:R-:W-:Y:S02]  /*4e90*/  @P1 FSEL R54, R54, -INF , !P3 ;  /* 0xff80000036361808 */ /* 0x000fe40005800000 */
[----:B------:R-:W-:Y:S02]  /*4ea0*/  PLOP3.LUT P1, PT, PT, PT, UP1, 0x80, 0x0 ;  /* 0x000000000000781c */ /* 0x000fe40003f2f018 */
[----:B------:R-:W-:Y:S01]  /*4eb0*/  @P0 FSEL R58, R58, -INF , !P3 ;  /* 0xff8000003a3a0808 */ /* 0x000fe20005800000 */
[--C-:B------:R-:W-:Y:S01]  /*4ec0*/  FFMA.FTZ R54, R54, c[0x0][0x23c], -R109.reuse ;  /* 0x00008f0036367a23 */ /* 0x100fe2000001086d */
[----:B------:R-:W-:Y:S01]  /*4ed0*/  PLOP3.LUT P0, PT, PT, PT, UP1, 0x80, 0x0 ;  /* 0x000000000000781c */ /* 0x000fe20003f0f018 */
[----:B------:R-:W-:Y:S01]  /*4ee0*/  MUFU.EX2 R183, R38 ;  /* 0x0000002600b77308 */ /* 0x000fe20000000800 */
[----:B------:R-:W-:Y:S01]  /*4ef0*/  @P2 FSEL R56, R56, -INF , !P3 ;  /* 0xff80000038382808 */ /* 0x000fe20005800000 */
[----:B------:R-:W-:Y:S01]  /*4f00*/  FFMA.FTZ R58, R58, c[0x0][0x23c], -R0 ;  /* 0x00008f003a3a7a23 */ /* 0x000fe20000010800 */
[----:B------:R-:W-:Y:S02]  /*4f10*/  PLOP3.LUT P2, PT, PT, PT, UP1, 0x80, 0x0 ;  /* 0x000000000000781c */ /* 0x000fe40003f4f018 */
[----:B------:R-:W-:Y:S01]  /*4f20*/  PLOP3.LUT P3, PT, PT, PT, UP1, 0x80, 0x0 ;  /* 0x000000000000781c */ /* 0x000fe20003f6f018 */
[----:B------:R-:W-:Y:S01]  /*4f30*/  FFMA.FTZ R56, R56, c[0x0][0x23c], -R108 ;  /* 0x00008f0038387a23 */ /* 0x000fe2000001086c */
[----:B------:R-:W-:Y:S02]  /*4f40*/  @P6 IADD3 R159, R159, 0x39, RZ ;  /* 0x000000399f9f6810 */ /* 0x000fe40007ffe0ff */
[----:B------:R-:W-:Y:S01]  /*4f50*/  PLOP3.LUT P6, PT, PT, PT, UP1, 0x80, 0x0 ;  /* 0x000000000000781c */ /* 0x000fe20003fcf018 */
[----:B------:R-:W-:Y:S01]  /*4f60*/  MUFU.EX2 R189, R41 ;  /* 0x0000002900bd7308 */ /* 0x000fe20000000800 */
[----:B------:R-:W-:Y:S02]  /*4f70*/  @P5 ISETP.GE.AND P5, PT, R10, UR7, PT ;  /* 0x000000070a005c0c */ /* 0x000fe4000bfa6270 */
[----:B------:R-:W-:Y:S02]  /*4f80*/  @P1 FSEL R53, R53, -INF , !P4 ;  /* 0xff80000035351808 */ /* 0x000fe40006000000 */
        /* <DEDUP_REMOVED lines=11> */
[----:B------:R-:W-:Y:S01]  /*5040*/  @P6 ISETP.GE.AND P6, PT, R159, UR7, PT ;  /* 0x000000079f006c0c */ /* 0x000fe2000bfc6270 */
[--C-:B------:R-:W-:Y:S01]  /*5050*/  FFMA.FTZ R57, R57, c[0x0][0x23c], -R108.reuse ;  /* 0x00008f0039397a23 */ /* 0x100fe2000001086c */
[----:B------:R-:W-:Y:S01]  /*5060*/  @P1 FSEL R60, R60, -INF , !P5 ;  /* 0xff8000003c3c1808 */ /* 0x000fe20006800000 */
[----:B------:R-:W-:Y:S01]  /*5070*/  MUFU.EX2 R194, R42 ;  /* 0x0000002a00c27308 */ /* 0x000fe20000000800 */
[----:B------:R-:W-:Y:S02]  /*5080*/  PLOP3.LUT P1, PT, PT, PT, UP1, 0x80, 0x0 ;  /* 0x000000000000781c */ /* 0x000fe40003f2f018 */
[----:B------:R-:W-:Y:S01]  /*5090*/  LOP3.LUT R4, R178, 0xff, RZ, 0xc0, !PT ;  /* 0x000000ffb2047812 */ /* 0x000fe200078ec0ff */
[----:B------:R-:W-:Y:S01]  /*50a0*/  FFMA.FTZ R60, R60, c[0x0][0x23c], -R108 ;  /* 0x00008f003c3c7a23 */ /* 0x000fe2000001086c */
[----:B------:R-:W-:Y:S02]  /*50b0*/  @P0 FSEL R66, R66, -INF , !P5 ;  /* 0xff80000042420808 */ /* 0x000fe40006800000 */
[----:B------:R-:W-:Y:S02]  /*50c0*/  PLOP3.LUT P0, PT, PT, PT, UP1, 0x80, 0x0 ;  /* 0x000000000000781c */ /* 0x000fe40003f0f018 */
[----:B------:R-:W-:Y:S01]  /*50d0*/  @P2 FSEL R62, R62, -INF , !P5 ;  /* 0xff8000003e3e2808 */ /* 0x000fe20006800000 */
[----:B------:R-:W-:Y:S01]  /*50e0*/  FFMA.FTZ R66, R66, c[0x0][0x23c], -R109 ;  /* 0x00008f0042427a23 */ /* 0x000fe2000001086d */
[----:B------:R-:W-:Y:S01]  /*50f0*/  @P3 FSEL R64, R64, -INF , !P5 ;  /* 0xff80000040403808 */ /* 0x000fe20006800000 */
[----:B------:R-:W-:Y:S01]  /*5100*/  MUFU.EX2 R193, R43 ;  /* 0x0000002b00c17308 */ /* 0x000fe20000000800 */
[----:B------:R-:W-:Y:S01]  /*5110*/  ISETP.LE.U32.AND P5, PT, R4, UR4, PT ;  /* 0x0000000404007c0c */ /* 0x000fe2000bfa3070 */
[----:B------:R-:W-:Y:S01]  /*5120*/  FFMA.FTZ R62, R62, c[0x0][0x23c], -R0 ;  /* 0x00008f003e3e7a23 */ /* 0x000fe20000010800 */
[----:B------:R-:W-:Y:S01]  /*5130*/  LOP3.LUT R4, R178, 0xffff, RZ, 0xc0, !PT ;  /* 0x0000ffffb2047812 */ /* 0x000fe200078ec0ff */
[----:B------:R-:W-:Y:S01]  /*5140*/  FFMA.FTZ R64, R64, c[0x0][0x23c], -R160 ;  /* 0x00008f0040407a23 */ /* 0x000fe200000108a0 */
[----:B------:R-:W-:Y:S02]  /*5150*/  PLOP3.LUT P2, PT, PT, PT, UP1, 0x80, 0x0 ;  /* 0x000000000000781c */ /* 0x000fe40003f4f018 */
[----:B------:R-:W-:Y:S02]  /*5160*/  SHF.R.U32.HI R4, RZ, 0x8, R4 ;  /* 0x00000008ff047819 */ /* 0x000fe40000011604 */
[----:B------:R-:W-:Y:S01]  /*5170*/  @P1 FSEL R61, R61, -INF , !P6 ;  /* 0xff8000003d3d1808 */ /* 0x000fe20007000000 */
[----:B------:R-:W-:Y:S01]  /*5180*/  MUFU.EX2 R159, R66 ;  /* 0x00000042009f7308 */ /* 0x000fe20000000800 */
[----:B------:R-:W-:Y:S02]  /*5190*/  PLOP3.LUT P1, PT, PT, PT, UP1, 0x80, 0x0 ;  /* 0x000000000000781c */ /* 0x000fe40003f2f018 */
[----:B------:R-:W-:Y:S01]  /*51a0*/  LOP3.LUT R4, R4, 0xffff, RZ, 0xc0, !PT ;  /* 0x0000ffff04047812 */ /* 0x000fe200078ec0ff */
[----:B------:R-:W-:Y:S01]  /*51b0*/  FFMA.FTZ R108, R61, c[0x0][0x23c], -R108 ;  /* 0x00008f003d6c7a23 */ /* 0x000fe2000001086c */
[----:B------:R-:W-:Y:S01]  /*51c0*/  @P0 FSEL R65, R65, -INF , !P6 ;  /* 0xff80000041410808 */ /* 0x000fe20007000000 */
[----:B------:R-:W-:Y:S01]  /*51d0*/  @!P5 FADD.FTZ R214, -R214, -RZ ;  /* 0x800000ffd6d6d221 */ /* 0x000fe20000010100 */
[----:B------:R-:W-:Y:S02]  /*51e0*/  ISETP.LE.U32.AND P0, PT, R4, UR4, PT ;  /* 0x0000000404007c0c */ /* 0x000fe4000bf03070 */
[----:B------:R-:W-:Y:S01]  /*51f0*/  SHF.R.U32.HI R5, RZ, 0x18, R178 ;  /* 0x00000018ff057819 */ /* 0x000fe200000116b2 */
[----:B------:R-:W-:Y:S01]  /*5200*/  FFMA.FTZ R160, R65, c[0x0][0x23c], -R160 ;  /* 0x00008f0041a07a23 */ /* 0x000fe200000108a0 */
[----:B------:R-:W-:Y:S01]  /*5210*/  LOP3.LUT R4, R161, 0xffff, RZ, 0xc0, !PT ;  /* 0x0000ffffa1047812 */ /* 0x000fe200078ec0ff */
[----:B------:R-:W4:Y:S01]  /*5220*/  MUFU.EX2 R204, R25 ;  /* 0x0000001900cc7308 */ /* 0x000f220000000800 */
[----:B------:R-:W-:Y:S02]  /*5230*/  @P2 FSEL R63, R63, -INF , !P6 ;  /* 0xff8000003f3f2808 */ /* 0x000fe40007000000 */
[----:B------:R-:W-:Y:S02]  /*5240*/  ISETP.LE.U32.AND P2, PT, R5, UR4, PT ;  /* 0x0000000405007c0c */ /* 0x000fe4000bf43070 */
[----:B------:R-:W-:Y:S01]  /*5250*/  LOP3.LUT R5, R161, 0xff, RZ, 0xc0, !PT ;  /* 0x000000ffa1057812 */ /* 0x000fe200078ec0ff */
[----:B------:R-:W-:Y:S01]  /*5260*/  FFMA.FTZ R0, R63, c[0x0][0x23c], -R0 ;  /* 0x00008f003f007a23 */ /* 0x000fe20000010800 */
[----:B------:R-:W-:Y:S01]  /*5270*/  SHF.R.U32.HI R4, RZ, 0x8, R4 ;  /* 0x00000008ff047819 */ /* 0x000fe20000011604 */
[----:B------:R-:W-:Y:S01]  /*5280*/  @!P0 FADD.FTZ R211, -R211, -RZ ;  /* 0x800000ffd3d38221 */ /* 0x000fe20000010100 */
[----:B------:R-:W-:Y:S01]  /*5290*/  @P1 FSEL R67, R67, -INF , !P6 ;  /* 0xff80000043431808 */ /* 0x000fe20007000000 */
[----:B------:R-:W-:Y:S01]  /*52a0*/  MUFU.EX2 R110, R0 ;  /* 0x00000000006e7308 */ /* 0x000fe20000000800 */
[----:B------:R-:W-:Y:S02]  /*52b0*/  ISETP.LE.U32.AND P1, PT, R5, UR4, PT ;  /* 0x0000000405007c0c */ /* 0x000fe4000bf23070 */
[----:B------:R-:W-:Y:S01]  /*52c0*/  SHF.R.U32.HI R5, RZ, 0x18, R161 ;  /* 0x00000018ff057819 */ /* 0x000fe200000116a1 */
[----:B------:R-:W-:Y:S01]  /*52d0*/  FFMA.FTZ R109, R67, c[0x0][0x23c], -R109 ;  /* 0x00008f00436d7a23 */ /* 0x000fe2000001086d */
[----:B------:R-:W-:Y:S01]  /*52e0*/  LOP3.LUT R4, R4, 0xffff, RZ, 0xc0, !PT ;  /* 0x0000ffff04047812 */ /* 0x000fe200078ec0ff */
[----:B------:R-:W-:Y:S01]  /*52f0*/  @!P2 FADD.FTZ R215, -R215, -RZ ;  /* 0x800000ffd7d7a221 */ /* 0x000fe20000010100 */
[----:B------:R-:W-:Y:S02]  /*5300*/  ISETP.LE.U32.AND P5, PT, R5, UR4, PT ;  /* 0x0000000405007c0c */ /* 0x000fe4000bfa3070 */
[----:B------:R-:W-:Y:S01]  /*5310*/  ISETP.LE.U32.AND P0, PT, R4, UR4, PT ;  /* 0x0000000404007c0c */ /* 0x000fe2000bf03070 */
[----:B------:R-:W1:Y:S01]  /*5320*/  MUFU.EX2 R213, R26 ;  /* 0x0000001a00d57308 */ /* 0x000e620000000800 */
[----:B------:R-:W-:Y:S02]  /*5330*/  SHF.R.U32.HI R4, RZ, 0x8, R6 ;  /* 0x00000008ff047819 */ /* 0x000fe40000011606 */
[--C-:B------:R-:W-:Y:S01]  /*5340*/  SHF.R.U32.HI R8, RZ, 0x10, R176.reuse ;  /* 0x00000010ff087819 */ /* 0x100fe200000116b0 */
[----:B------:R-:W-:Y:S01]  /*5350*/  @!P1 FADD.FTZ R219, -R219, -RZ ;  /* 0x800000ffdbdb9221 */ /* 0x000fe20000010100 */
[----:B------:R-:W-:Y:S02]  /*5360*/  SHF.R.U32.HI R176, RZ, 0x18, R176 ;  /* 0x00000018ffb07819 */ /* 0x000fe400000116b0 */
[----:B------:R-:W-:Y:S02]  /*5370*/  LOP3.LUT R5, R8, 0xff, RZ, 0xc0, !PT ;  /* 0x000000ff08057812 */ /* 0x000fe400078ec0ff */
[----:B------:R-:W-:Y:S01]  /*5380*/  LOP3.LUT R4, R4, 0xffff, RZ, 0xc0, !PT ;  /* 0x0000ffff04047812 */ /* 0x000fe200078ec0ff */
[----:B------:R-:W-:Y:S01]  /*5390*/  @!P5 FADD.FTZ R223, -R223, -RZ ;  /* 0x800000ffdfdfd221 */ /* 0x000fe20000010100 */
[----:B------:R-:W-:Y:S01]  /*53a0*/  LOP3.LUT R9, R164, 0xff, RZ, 0xc0, !PT ;  /* 0x000000ffa4097812 */ /* 0x000fe200078ec0ff */
[----:B------:R-:W-:Y:S01]  /*53b0*/  @!P0 FADD.FTZ R220, -R220, -RZ ;  /* 0x800000ffdcdc8221 */ /* 0x000fe20000010100 */
[----:B------:R-:W-:Y:S01]  /*53c0*/  ISETP.LE.U32.AND P5, PT, R176, UR4, PT ;  /* 0x00000004b0007c0c */ /* 0x000fe2000bfa3070 */
[----:B------:R-:W-:Y:S01]  /*53d0*/  MUFU.EX2 R192, R46 ;  /* 0x0000002e00c07308 */ /* 0x000fe20000000800 */
[----:B------:R-:W-:Y:S02]  /*53e0*/  ISETP.LE.U32.AND P0, PT, R5, UR4, PT ;  /* 0x0000000405007c0c */ /* 0x000fe4000bf03070 */
[----:B------:R-:W-:Y:S02]  /*53f0*/  ISETP.LE.U32.AND P4, PT, R9, UR4, PT ;  /* 0x0000000409007c0c */ /* 0x000fe4000bf83070 */
[--C-:B------:R-:W-:Y:S02]  /*5400*/  SHF.R.U32.HI R10, RZ, 0x18, R164.reuse ;  /* 0x00000018ff0a7819 */ /* 0x100fe400000116a4 */
[----:B------:R-:W-:Y:S02]  /*5410*/  SHF.R.U32.HI R6, RZ, 0x10, R179 ;  /* 0x00000010ff067819 */ /* 0x000fe400000116b3 */
[----:B------:R-:W-:Y:S01]  /*5420*/  SHF.R.U32.HI R164, RZ, 0x10, R164 ;  /* 0x00000010ffa47819 */ /* 0x000fe200000116a4 */
[----:B------:R-:W-:Y:S01]  /*5430*/  MUFU.EX2 R182, R44 ;  /* 0x0000002c00b67308 */ /* 0x000fe20000000800 */
[----:B------:R-:W-:Y:S01]  /*5440*/  ISETP.LE.U32.AND P3, PT, R10, UR4, PT ;  /* 0x000000040a007c0c */ /* 0x000fe2000bf63070 */
[----:B------:R-:W-:Y:S01]  /*5450*/  @!P5 FADD.FTZ R221, -R221, -RZ ;  /* 0x800000ffddddd221 */ /* 0x000fe20000010100 */
[----:B------:R-:W-:Y:S01]  /*5460*/  ISETP.LE.U32.AND P1, PT, R4, UR4, PT ;  /* 0x0000000404007c0c */ /* 0x000fe2000bf23070 */
[----:B------:R-:W-:Y:S01]  /*5470*/  @!P0 FADD.FTZ R222, -R222, -RZ ;  /* 0x800000ffdede8221 */ /* 0x000fe20000010100 */
[----:B------:R-:W-:Y:S01]  /*5480*/  SHF.R.U32.HI R4, RZ, 0x8, R14 ;  /* 0x00000008ff047819 */ /* 0x000fe2000001160e */
[----:B------:R-:W-:Y:S01]  /*5490*/  @!P4 FADD.FTZ R202, -R202, -RZ ;  /* 0x800000ffcacac221 */ /* 0x000fe20000010100 */
[----:B------:R-:W-:Y:S02]  /*54a0*/  SHF.R.U32.HI R178, RZ, 0x10, R178 ;  /* 0x00000010ffb27819 */ /* 0x000fe400000116b2 */
[----:B------:R-:W-:Y:S01]  /*54b0*/  LOP3.LUT R4, R4, 0xffff, RZ, 0xc0, !PT ;  /* 0x0000ffff04047812 */ /* 0x000fe200078ec0ff */
[----:B------:R-:W-:Y:S01]  /*54c0*/  MUFU.EX2 R170, R53 ;  /* 0x0000003500aa7308 */ /* 0x000fe20000000800 */
[----:B------:R-:W-:Y:S02]  /*54d0*/  LOP3.LUT R5, R164, 0xff, RZ, 0xc0, !PT ;  /* 0x000000ffa4057812 */ /* 0x000fe400078ec0ff */
[----:B------:R-:W-:Y:S01]  /*54e0*/  SHF.R.U32.HI R9, RZ, 0x10, R174 ;  /* 0x00000010ff097819 */ /* 0x000fe200000116ae */
[----:B---3--:R-:W-:Y:S01]  /*54f0*/  @!P3 FADD.FTZ R207, -R207, -RZ ;  /* 0x800000ffcfcfb221 */ /* 0x008fe20000010100 */
[----:B------:R-:W-:Y:S01]  /*5500*/  LOP3.LUT R178, R178, 0xff, RZ, 0xc0, !PT ;  /* 0x000000ffb2b27812 */ /* 0x000fe200078ec0ff */
[----:B--2---:R-:W-:Y:S01]  /*5510*/  @!P1 FADD.FTZ R217, -R217, -RZ ;  /* 0x800000ffd9d99221 */ /* 0x004fe20000010100 */
[----:B------:R-:W-:Y:S02]  /*5520*/  ISETP.LE.U32.AND P1, PT, R12, UR4, PT ;  /* 0x000000040c007c0c */ /* 0x000fe4000bf23070 */
[----:B------:R-:W-:Y:S01]  /*5530*/  ISETP.LE.U32.AND P0, PT, R4, UR4, PT ;  /* 0x0000000404007c0c */ /* 0x000fe2000bf03070 */
[----:B------:R-:W-:Y:S01]  /*5540*/  MUFU.EX2 R164, R64 ;  /* 0x0000004000a47308 */ /* 0x000fe20000000800 */
[----:B------:R-:W-:Y:S02]  /*5550*/  LOP3.LUT R4, R179, 0xff, RZ, 0xc0, !PT ;  /* 0x000000ffb3047812 */ /* 0x000fe400078ec0ff */
[----:B------:R-:W-:Y:S02]  /*5560*/  ISETP.LE.U32.AND P5, PT, R5, UR4, PT ;  /* 0x0000000405007c0c */ /* 0x000fe4000bfa3070 */
[----:B------:R-:W-:Y:S02]  /*5570*/  LOP3.LUT R5, R179, 0xffff, RZ, 0xc0, !PT ;  /* 0x0000ffffb3057812 */ /* 0x000fe400078ec0ff */
[----:B------:R-:W-:Y:S02]  /*5580*/  ISETP.LE.U32.AND P6, PT, R178, UR4, PT ;  /* 0x00000004b2007c0c */ /* 0x000fe4000bfc3070 */
[----:B------:R-:W-:Y:S01]  /*5590*/  LOP3.LUT R10, R172, 0xff, RZ, 0xc0, !PT ;  /* 0x000000ffac0a7812 */ /* 0x000fe200078ec0ff */
[----:B-1----:R-:W-:Y:S01]  /*55a0*/  @!P1 FADD.FTZ R188, -R188, -RZ ;  /* 0x800000ffbcbc9221 */ /* 0x002fe20000010100 */
[----:B------:R-:W-:Y:S01]  /*55b0*/  ISETP.LE.U32.AND P4, PT, R4, UR4, PT ;  /* 0x0000000404007c0c */ /* 0x000fe2000bf83070 */
[----:B------:R-:W-:Y:S01]  /*55c0*/  @!P0 FADD.FTZ R199, -R199, -RZ ;  /* 0x800000ffc7c78221 */ /* 0x000fe20000010100 */
[----:B------:R-:W-:Y:S01]  /*55d0*/  LOP3.LUT R12, R172, 0xffff, RZ, 0xc0, !PT ;  /* 0x0000ffffac0c7812 */ /* 0x000fe200078ec0ff */
[----:B------:R-:W-:Y:S01]  /*55e0*/  MUFU.EX2 R178, R39 ;  /* 0x0000002700b27308 */ /* 0x000fe20000000800 */
[----:B------:R-:W-:Y:S01]  /*55f0*/  ISETP.LE.U32.AND P2, PT, R7, UR4, PT ;  /* 0x0000000407007c0c */ /* 0x000fe2000bf43070 */
[----:B------:R-:W-:Y:S01]  /*5600*/  @!P5 FADD.FTZ R208, -R208, -RZ ;  /* 0x800000ffd0d0d221 */ /* 0x000fe20000010100 */
[----:B------:R-:W-:Y:S02]  /*5610*/  LOP3.LUT R14, R168, 0xff, RZ, 0xc0, !PT ;  /* 0x000000ffa80e7812 */ /* 0x000fe400078ec0ff */
[----:B------:R-:W-:Y:S01]  /*5620*/  SHF.R.U32.HI R7, RZ, 0x8, R5 ;  /* 0x00000008ff077819 */ /* 0x000fe20000011605 */
[----:B------:R-:W-:Y:S01]  /*5630*/  @!P6 FADD.FTZ R216, -R216, -RZ ;  /* 0x800000ffd8d8e221 */ /* 0x000fe20000010100 */
[----:B------:R-:W-:Y:S02]  /*5640*/  LOP3.LUT R5, R6, 0xff, RZ, 0xc0, !PT ;  /* 0x000000ff06057812 */ /* 0x000fe400078ec0ff */
[----:B------:R-:W-:Y:S01]  /*5650*/  SHF.R.U32.HI R161, RZ, 0x10, R161 ;  /* 0x00000010ffa17819 */ /* 0x000fe200000116a1 */
[----:B------:R-:W-:Y:S01]  /*5660*/  @!P4 FADD.FTZ R197, -R197, -RZ ;  /* 0x800000ffc5c5c221 */ /* 0x000fe20000010100 */
[----:B------:R-:W-:Y:S01]  /*5670*/  SHF.R.U32.HI R6, RZ, 0x18, R179 ;  /* 0x00000018ff067819 */ /* 0x000fe200000116b3 */
[----:B------:R-:W-:Y:S01]  /*5680*/  MUFU.EX2 R173, R50 ;  /* 0x0000003200ad7308 */ /* 0x000fe20000000800 */
[----:B------:R-:W-:Y:S01]  /*5690*/  LOP3.LUT R4, R7, 0xffff, RZ, 0xc0, !PT ;  /* 0x0000ffff07047812 */ /* 0x000fe200078ec0ff */
[----:B------:R-:W-:Y:S01]  /*56a0*/  @!P2 FADD.FTZ R218, -R218, -RZ ;  /* 0x800000ffdadaa221 */ /* 0x000fe20000010100 */
[----:B------:R-:W-:Y:S02]  /*56b0*/  LOP3.LUT R161, R161, 0xff, RZ, 0xc0, !PT ;  /* 0x000000ffa1a17812 */ /* 0x000fe400078ec0ff */
[----:B------:R-:W-:Y:S02]  /*56c0*/  ISETP.LE.U32.AND P0, PT, R5, UR4, PT ;  /* 0x0000000405007c0c */ /* 0x000fe4000bf03070 */
[----:B------:R-:W-:Y:S02]  /*56d0*/  LOP3.LUT R5, R180, 0xff, RZ, 0xc0, !PT ;  /* 0x000000ffb4057812 */ /* 0x000fe400078ec0ff */
[----:B------:R-:W-:Y:S01]  /*56e0*/  ISETP.LE.U32.AND P5, PT, R4, UR4, PT ;  /* 0x0000000404007c0c */ /* 0x000fe2000bfa3070 */
[----:B------:R-:W-:Y:S01]  /*56f0*/  MUFU.EX2 R179, R45 ;  /* 0x0000002d00b37308 */ /* 0x000fe20000000800 */
[----:B------:R-:W-:Y:S02]  /*5700*/  LOP3.LUT R4, R180, 0xffff, RZ, 0xc0, !PT ;  /* 0x0000ffffb4047812 */ /* 0x000fe400078ec0ff */
[----:B------:R-:W-:Y:S02]  /*5710*/  ISETP.LE.U32.AND P6, PT, R161, UR4, PT ;  /* 0x00000004a1007c0c */ /* 0x000fe4000bfc3070 */
[----:B------:R-:W-:Y:S02]  /*5720*/  ISETP.LE.U32.AND P4, PT, R5, UR4, PT ;  /* 0x0000000405007c0c */ /* 0x000fe4000bf83070 */
[----:B------:R-:W-:Y:S01]  /*5730*/  SHF.R.U32.HI R5, RZ, 0x10, R180 ;  /* 0x00000010ff057819 */ /* 0x000fe200000116b4 */
[----:B------:R-:W-:Y:S01]  /*5740*/  @!P0 FADD.FTZ R201, -R201, -RZ ;  /* 0x800000ffc9c98221 */ /* 0x000fe20000010100 */
[----:B------:R-:W-:Y:S01]  /*5750*/  SHF.R.U32.HI R4, RZ, 0x8, R4 ;  /* 0x00000008ff047819 */ /* 0x000fe20000011604 */
[----:B------:R-:W-:Y:S01]  /*5760*/  MUFU.EX2 R161, R60 ;  /* 0x0000003c00a17308 */ /* 0x000fe20000000800 */
[----:B------:R-:W-:Y:S01]  /*5770*/  ISETP.LE.U32.AND P0, PT, R17, UR4, PT ;  /* 0x0000000411007c0c */ /* 0x000fe2000bf03070 */
[----:B------:R-:W-:Y:S01]  /*5780*/  @!P5 FADD.FTZ R196, -R196, -RZ ;  /* 0x800000ffc4c4d221 */ /* 0x000fe20000010100 */
[----:B------:R-:W-:Y:S02]  /*5790*/  ISETP.LE.U32.AND P3, PT, R6, UR4, PT ;  /* 0x0000000406007c0c */ /* 0x000fe4000bf63070 */
[----:B------:R-:W-:Y:S01]  /*57a0*/  SHF.R.U32.HI R17, RZ, 0x18, R172 ;  /* 0x00000018ff117819 */ /* 0x000fe200000116ac */
[----:B------:R-:W-:Y:S01]  /*57b0*/  @!P6 FADD.FTZ R224, -R224, -RZ ;  /* 0x800000ffe0e0e221 */ /* 0x000fe20000010100 */
[----:B------:R-:W-:Y:S01]  /*57c0*/  LOP3.LUT R4, R4, 0xffff, RZ, 0xc0, !PT ;  /* 0x0000ffff04047812 */ /* 0x000fe200078ec0ff */
[----:B------:R-:W-:Y:S01]  /*57d0*/  @!P4 FADD.FTZ R206, -R206, -RZ ;  /* 0x800000ffcecec221 */ /* 0x000fe20000010100 */
[----:B------:R-:W-:Y:S01]  /*57e0*/  LOP3.LUT R11, R162, 0xff, RZ, 0xc0, !PT ;  /* 0x000000ffa20b7812 */ /* 0x000fe200078ec0ff */
[----:B------:R-:W-:Y:S01]  /*57f0*/  MUFU.EX2 R176, R58 ;  /* 0x0000003a00b07308 */ /* 0x000fe20000000800 */
[----:B------:R-:W-:Y:S02]  /*5800*/  ISETP.LE.U32.AND P5, PT, R4, UR4, PT ;  /* 0x0000000404007c0c */ /* 0x000fe4000bfa3070 */
[----:B------:R-:W-:Y:S01]  /*5810*/  ISETP.LE.U32.AND P6, PT, R11, UR4, PT ;  /* 0x000000040b007c0c */ /* 0x000fe2000bfc3070 */
[----:B------:R-:W-:Y:S01]  /*5820*/  @!P0 FADD.FTZ R186, -R186, -RZ ;  /* 0x800000ffbaba8221 */ /* 0x000fe20000010100 */
[----:B------:R-:W-:Y:S01]  /*5830*/  LOP3.LUT R4, R5, 0xff, RZ, 0xc0, !PT ;  /* 0x000000ff05047812 */ /* 0x000fe200078ec0ff */
[----:B------:R-:W-:Y:S01]  /*5840*/  @!P3 FADD.FTZ R200, -R200, -RZ ;  /* 0x800000ffc8c8b221 */ /* 0x000fe20000010100 */
        /* <DEDUP_REMOVED lines=15> */
[----:B------:R-:W-:Y:S02]  /*5940*/  ISETP.LE.U32.AND P2, PT, R13, UR4, PT ;  /* 0x000000040d007c0c */ /* 0x000fe4000bf43070 */
[----:B------:R-:W-:Y:S01]  /*5950*/  LOP3.LUT R4, R4, 0xffff, RZ, 0xc0, !PT ;  /* 0x0000ffff04047812 */ /* 0x000fe200078ec0ff */
[----:B------:R-:W-:Y:S01]  /*5960*/  @!P3 FADD.FTZ R213, -R213, -RZ ;  /* 0x800000ffd5d5b221 */ /* 0x000fe20000010100 */
[----:B------:R-:W-:Y:S01]  /*5970*/  SHF.R.U32.HI R13, RZ, 0x10, R168 ;  /* 0x00000010ff0d7819 */ /* 0x000fe200000116a8 */
[----:B------:R-:W-:Y:S01]  /*5980*/  MUFU.EX2 R163, R160 ;  /* 0x000000a000a37308 */ /* 0x000fe20000000800 */
        /* <DEDUP_REMOVED lines=8> */
[----:B------:R-:W-:Y:S02]  /*5a10*/  SHF.R.U32.HI R6, RZ, 0x18, R184 ;  /* 0x00000018ff067819 */ /* 0x000fe400000116b8 */
[----:B------:R-:W-:Y:S01]  /*5a20*/  LOP3.LUT R8, R174, 0xffff, RZ, 0xc0, !PT ;  /* 0x0000ffffae087812 */ /* 0x000fe200078ec0ff */
[----:B------:R-:W-:Y:S01]  /*5a30*/  @!P6 FADD.FTZ R203, -R203, -RZ ;  /* 0x800000ffcbcbe221 */ /* 0x000fe20000010100 */
[----:B------:R-:W-:Y:S02]  /*5a40*/  ISETP.LE.U32.AND P6, PT, R5, UR4, PT ;  /* 0x0000000405007c0c */ /* 0x000fe4000bfc3070 */
[----:B------:R-:W-:Y:S01]  /*5a50*/  LOP3.LUT R5, R184, 0xff, RZ, 0xc0, !PT ;  /* 0x000000ffb8057812 */ /* 0x000fe200078ec0ff */
        /* <DEDUP_REMOVED lines=9> */
[----:B------:R-:W1:Y:S01]  /*5af0*/  MUFU.EX2 R175, R48 ;  /* 0x0000003000af7308 */ /* 0x000e620000000800 */
        /* <DEDUP_REMOVED lines=17> */
[----:B------:R-:W-:Y:S01]  /*5c10*/  SHF.R.U32.HI R5, RZ, 0x18, R187 ;  /* 0x00000018ff057819 */ /* 0x000fe200000116bb */
[----:B-1----:R-:W-:Y:S01]  /*5c20*/  @!P5 FADD.FTZ R175, -R175, -RZ ;  /* 0x800000ffafafd221 */ /* 0x002fe20000010100 */
[----:B------:R-:W-:Y:S01]  /*5c30*/  LOP3.LUT R4, R6, 0xff, RZ, 0xc0, !PT ;  /* 0x000000ff06047812 */ /* 0x000fe200078ec0ff */
[----:B------:R-:W-:Y:S01]  /*5c40*/  @!P2 FADD.FTZ R191, -R191, -RZ ;  /* 0x800000ffbfbfa221 */ /* 0x000fe20000010100 */
[----:B------:R-:W-:Y:S01]  /*5c50*/  ISETP.LE.U32.AND P2, PT, R11, UR4, PT ;  /* 0x000000040b007c0c */ /* 0x000fe2000bf43070 */
[----:B------:R-:W-:Y:S01]  /*5c60*/  @!P1 FADD.FTZ R178, -R178, -RZ ;  /* 0x800000ffb2b29221 */ /* 0x000fe20000010100 */
[----:B------:R-:W-:Y:S02]  /*5c70*/  ISETP.LE.U32.AND P0, PT, R4, UR4, PT ;  /* 0x0000000404007c0c */ /* 0x000fe4000bf03070 */
[----:B------:R-:W-:Y:S01]  /*5c80*/  ISETP.LE.U32.AND P1, PT, R5, UR4, PT ;  /* 0x0000000405007c0c */ /* 0x000fe2000bf23070 */
[----:B------:R1:W-:Y:S01]  /*5c90*/  MUFU.EX2 R111, R109 ;  /* 0x0000006d006f7308 */ /* 0x0003e20000000800 */
[----:B------:R-:W-:Y:S01]  /*5ca0*/  SHF.R.U32.HI R4, RZ, 0x8, R8 ;  /* 0x00000008ff047819 */ /* 0x000fe20000011608 */
[----:B------:R-:W-:Y:S01]  /*5cb0*/  @!P6 FADD.FTZ R189, -R189, -RZ ;  /* 0x800000ffbdbde221 */ /* 0x000fe20000010100 */
[----:B------:R-:W-:Y:S02]  /*5cc0*/  LOP3.LUT R5, R9, 0xff, RZ, 0xc0, !PT ;  /* 0x000000ff09057812 */ /* 0x000fe400078ec0ff */
[----:B------:R-:W-:Y:S02]  /*5cd0*/  LOP3.LUT R7, R174, 0xff, RZ, 0xc0, !PT ;  /* 0x000000ffae077812 */ /* 0x000fe400078ec0ff */
[----:B------:R-:W-:Y:S01]  /*5ce0*/  LOP3.LUT R4, R4, 0xffff, RZ, 0xc0, !PT ;  /* 0x0000ffff04047812 */ /* 0x000fe200078ec0ff */
[----:B------:R-:W-:Y:S01]  /*5cf0*/  @!P2 FADD.FTZ R180, -R180, -RZ ;  /* 0x800000ffb4b4a221 */ /* 0x000fe20000010100 */
[----:B------:R-:W-:Y:S01]  /*5d00*/  SHF.R.U32.HI R18, RZ, 0x10, R172 ;  /* 0x00000010ff127819 */ /* 0x000fe200000116ac */
[----:B------:R-:W-:Y:S01]  /*5d10*/  @!P0 FADD.FTZ R194, -R194, -RZ ;  /* 0x800000ffc2c28221 */ /* 0x000fe20000010100 */
[----:B------:R-:W-:Y:S01]  /*5d20*/  ISETP.LE.U32.AND P0, PT, R5, UR4, PT ;  /* 0x0000000405007c0c */ /* 0x000fe2000bf03070 */
[----:B------:R-:W-:Y:S01]  /*5d30*/  @!P1 FADD.FTZ R193, -R193, -RZ ;  /* 0x800000ffc1c19221 */ /* 0x000fe20000010100 */
[----:B------:R-:W-:Y:S01]  /*5d40*/  ISETP.LE.U32.AND P6, PT, R4, UR4, PT ;  /* 0x0000000404007c0c */ /* 0x000fe2000bfc3070 */
[----:B------:R-:W2:Y:S01]  /*5d50*/  MUFU.EX2 R174, R49 ;  /* 0x0000003100ae7308 */ /* 0x000ea20000000800 */
[----:B------:R-:W-:Y:S02]  /*5d60*/  LOP3.LUT R4, R21, 0xff, RZ, 0xc0, !PT ;  /* 0x000000ff15047812 */ /* 0x000fe400078ec0ff */
[----:B------:R-:W-:Y:S02]  /*5d70*/  ISETP.LE.U32.AND P3, PT, R16, UR4, PT ;  /* 0x0000000410007c0c */ /* 0x000fe4000bf63070 */
[----:B------:R-:W-:Y:S02]  /*5d80*/  SHF.R.U32.HI R5, RZ, 0x8, R20 ;  /* 0x00000008ff057819 */ /* 0x000fe40000011614 */
[----:B------:R-:W-:Y:S02]  /*5d90*/  ISETP.LE.U32.AND P1, PT, R4, UR4, PT ;  /* 0x0000000404007c0c */ /* 0x000fe4000bf23070 */
[----:B------:R-:W-:Y:S01]  /*5da0*/  LOP3.LUT R4, R5, 0xffff, RZ, 0xc0, !PT ;  /* 0x0000ffff05047812 */ /* 0x000fe200078ec0ff */
[----:B------:R-:W3:Y:S01]  /*5db0*/  MUFU.EX2 R172, R51 ;  /* 0x0000003300ac7308 */ /* 0x000ee20000000800 */
[----:B------:R-:W-:Y:S01]  /*5dc0*/  ISETP.LE.U32.AND P4, PT, R7, UR4, PT ;  /* 0x0000000407007c0c */ /* 0x000fe2000bf83070 */
[----:B------:R-:W-:Y:S01]  /*5dd0*/  @!P6 FADD.FTZ R179, -R179, -RZ ;  /* 0x800000ffb3b3e221 */ /* 0x000fe20000010100 */
[----:B------:R-:W-:Y:S01]  /*5de0*/  LOP3.LUT R5, R195, 0xff, RZ, 0xc0, !PT ;  /* 0x000000ffc3057812 */ /* 0x000fe200078ec0ff */
[----:B-1----:R-:W-:Y:S01]  /*5df0*/  IMAD.U32 R109, RZ, RZ, UR15 ;  /* 0x0000000fff6d7e24 */ /* 0x002fe2000f8e00ff */
[----:B------:R-:W-:Y:S01]  /*5e00*/  ISETP.LE.U32.AND P6, PT, R4, UR4, PT ;  /* 0x0000000404007c0c */ /* 0x000fe2000bfc3070 */
[----:B------:R-:W-:Y:S01]  /*5e10*/  @!P0 FADD.FTZ R192, -R192, -RZ ;  /* 0x800000ffc0c08221 */ /* 0x000fe20000010100 */
[----:B------:R-:W-:Y:S02]  /*5e20*/  SHF.R.U32.HI R16, RZ, 0x18, R168 ;  /* 0x00000018ff107819 */ /* 0x000fe400000116a8 */
[----:B------:R-:W-:Y:S01]  /*5e30*/  SHF.R.U32.HI R4, RZ, 0x18, R195 ;  /* 0x00000018ff047819 */ /* 0x000fe200000116c3 */
[----:B------:R-:W-:Y:S01]  /*5e40*/  @!P1 FADD.FTZ R173, -R173, -RZ ;  /* 0x800000ffadad9221 */ /* 0x000fe20000010100 */
[----:B------:R-:W-:Y:S01]  /*5e50*/  ISETP.LE.U32.AND P0, PT, R5, UR4, PT ;  /* 0x0000000405007c0c */ /* 0x000fe2000bf03070 */
[----:B------:R-:W1:Y:S01]  /*5e60*/  MUFU.EX2 R168, R55 ;  /* 0x0000003700a87308 */ /* 0x000e620000000800 */
[----:B------:R-:W-:Y:S01]  /*5e70*/  ISETP.LE.U32.AND P2, PT, R4, UR4, PT ;  /* 0x0000000404007c0c */ /* 0x000fe2000bf43070 */
[----:B------:R-:W-:Y:S01]  /*5e80*/  @!P4 FADD.FTZ R182, -R182, -RZ ;  /* 0x800000ffb6b6c221 */ /* 0x000fe20000010100 */
[----:B------:R-:W-:Y:S02]  /*5e90*/  LOP3.LUT R5, R198, 0xff, RZ, 0xc0, !PT ;  /* 0x000000ffc6057812 */ /* 0x000fe400078ec0ff */
[----:B------:R-:W-:Y:S01]  /*5ea0*/  LOP3.LUT R4, R195, 0xffff, RZ, 0xc0, !PT ;  /* 0x0000ffffc3047812 */ /* 0x000fe200078ec0ff */
[----:B--2---:R-:W-:Y:S01]  /*5eb0*/  @!P6 FADD.FTZ R174, -R174, -RZ ;  /* 0x800000ffaeaee221 */ /* 0x004fe20000010100 */
[----:B------:R-:W-:Y:S02]  /*5ec0*/  ISETP.LE.U32.AND P5, PT, R5, UR4, PT ;  /* 0x0000000405007c0c */ /* 0x000fe4000bfa3070 */
[----:B------:R-:W-:Y:S01]  /*5ed0*/  SHF.R.U32.HI R4, RZ, 0x8, R4 ;  /* 0x00000008ff047819 */ /* 0x000fe20000011604 */
[----:B------:R-:W2:Y:S01]  /*5ee0*/  MUFU.EX2 R165, R59 ;  /* 0x0000003b00a57308 */ /* 0x000ea20000000800 */
[----:B------:R-:W-:Y:S01]  /*5ef0*/  LOP3.LUT R5, R198, 0xffff, RZ, 0xc0, !PT ;  /* 0x0000ffffc6057812 */ /* 0x000fe200078ec0ff */
[----:B------:R-:W-:Y:S01]  /*5f00*/  @!P0 FADD.FTZ R171, -R171, -RZ ;  /* 0x800000ffabab8221 */ /* 0x000fe20000010100 */
[----:B------:R-:W-:Y:S01]  /*5f10*/  LOP3.LUT R4, R4, 0xffff, RZ, 0xc0, !PT ;  /* 0x0000ffff04047812 */ /* 0x000fe200078ec0ff */
[----:B---3--:R-:W-:Y:S01]  /*5f20*/  @!P3 FADD.FTZ R172, -R172, -RZ ;  /* 0x800000ffacacb221 */ /* 0x008fe20000010100 */
[----:B------:R-:W-:Y:S02]  /*5f30*/  SHF.R.U32.HI R5, RZ, 0x8, R5 ;  /* 0x00000008ff057819 */ /* 0x000fe40000011605 */
[----:B------:R-:W-:Y:S02]  /*5f40*/  ISETP.LE.U32.AND P6, PT, R4, UR4, PT ;  /* 0x0000000404007c0c */ /* 0x000fe4000bfc3070 */
[----:B------:R-:W-:Y:S01]  /*5f50*/  LOP3.LUT R5, R5, 0xffff, RZ, 0xc0, !PT ;  /* 0x0000ffff05057812 */ /* 0x000fe200078ec0ff */
[----:B------:R-:W-:Y:S01]  /*5f60*/  @!P5 FADD.FTZ R167, -R167, -RZ ;  /* 0x800000ffa7a7d221 */ /* 0x000fe20000010100 */
[----:B------:R-:W-:Y:S01]  /*5f70*/  SHF.R.U32.HI R4, RZ, 0x10, R198 ;  /* 0x00000010ff047819 */ /* 0x000fe200000116c6 */
[----:B------:R3:W4:Y:S01]  /*5f80*/  MUFU.EX2 R160, R108 ;  /* 0x0000006c00a07308 */ /* 0x0007220000000800 */
[----:B------:R-:W-:Y:S01]  /*5f90*/  ISETP.LE.U32.AND P3, PT, R5, UR4, PT ;  /* 0x0000000405007c0c */ /* 0x000fe2000bf63070 */
[----:B-1----:R-:W-:Y:S01]  /*5fa0*/  @!P2 FADD.FTZ R168, -R168, -RZ ;  /* 0x800000ffa8a8a221 */ /* 0x002fe20000010100 */
[----:B------:R-:W-:Y:S02]  /*5fb0*/  LOP3.LUT R4, R4, 0xff, RZ, 0xc0, !PT ;  /* 0x000000ff04047812 */ /* 0x000fe400078ec0ff */
[----:B------:R-:W-:Y:S02]  /*5fc0*/  SHF.R.U32.HI R5, RZ, 0x8, R12 ;  /* 0x00000008ff057819 */ /* 0x000fe4000001160c */
[----:B------:R-:W-:Y:S01]  /*5fd0*/  F2FP.RELU.PACK_AB R7, R211, R214 ;  /* 0x000000d6d307723e */ /* 0x000fe200000008ff */
[----:B------:R-:W-:Y:S01]  /*5fe0*/  @!P6 FADD.FTZ R170, -R170, -RZ ;  /* 0x800000ffaaaae221 */ /* 0x000fe20000010100 */
[----:B------:R-:W-:Y:S02]  /*5ff0*/  ISETP.LE.U32.AND P4, PT, R10, UR4, PT ;  /* 0x000000040a007c0c */ /* 0x000fe4000bf83070 */
[----:B------:R-:W-:Y:S01]  /*6000*/  ISETP.LE.U32.AND P6, PT, R4, UR4, PT ;  /* 0x0000000404007c0c */ /* 0x000fe2000bfc3070 */
[----:B------:R1:W-:Y:S01]  /*6010*/  STS [R231+0x10000], R7 ;  /* 0x01000007e7007388 */ /* 0x0003e20000000800 */
[----:B------:R-:W-:Y:S01]  /*6020*/  SHF.R.U32.HI R6, RZ, 0x10, R195 ;  /* 0x00000010ff067819 */ /* 0x000fe200000116c3 */
[----:B------:R-:W-:Y:S01]  /*6030*/  @!P3 FADD.FTZ R166, -R166, -RZ ;  /* 0x800000ffa6a6b221 */ /* 0x000fe20000010100 */
[----:B------:R-:W-:Y:S02]  /*6040*/  LOP3.LUT R4, R5, 0xffff, RZ, 0xc0, !PT ;  /* 0x0000ffff05047812 */ /* 0x000fe400078ec0ff */
[----:B------:R-:W-:Y:S02]  /*6050*/  LOP3.LUT R6, R6, 0xff, RZ, 0xc0, !PT ;  /* 0x000000ff06067812 */ /* 0x000fe400078ec0ff */
[----:B------:R-:W-:Y:S02]  /*6060*/  LOP3.LUT R5, R18, 0xff, RZ, 0xc0, !PT ;  /* 0x000000ff12057812 */ /* 0x000fe400078ec0ff */
[----:B------:R-:W-:Y:S01]  /*6070*/  ISETP.LE.U32.AND P2, PT, R4, UR4, PT ;  /* 0x0000000404007c0c */ /* 0x000fe2000bf43070 */
[----:B------:R-:W-:Y:S01]  /*6080*/  @!P4 FADD.FTZ R164, -R164, -RZ ;  /* 0x800000ffa4a4c221 */ /* 0x000fe20000010100 */
[----:B------:R-:W-:Y:S01]  /*6090*/  F2FP.RELU.PACK_AB R8, R196, R197 ;  /* 0x000000c5c408723e */ /* 0x000fe200000008ff */
[----:B------:R-:W-:Y:S01]  /*60a0*/  @!P6 FADD.FTZ R176, -R176, -RZ ;  /* 0x800000ffb0b0e221 */ /* 0x000fe20000010100 */
[----:B------:R-:W-:Y:S01]  /*60b0*/  SHF.R.U32.HI R4, RZ, 0x18, R198 ;  /* 0x00000018ff047819 */ /* 0x000fe200000116c6 */
[----:B---3--:R-:W-:Y:S01]  /*60c0*/  IMAD.U32 R108, RZ, RZ, UR16 ;  /* 0x00000010ff6c7e24 */ /* 0x008fe2000f8e00ff */
[----:B------:R-:W-:Y:S02]  /*60d0*/  ISETP.LE.U32.AND P6, PT, R5, UR4, PT ;  /* 0x0000000405007c0c */ /* 0x000fe4000bfc3070 */
[----:B------:R-:W-:Y:S02]  /*60e0*/  ISETP.LE.U32.AND P1, PT, R6, UR4, PT ;  /* 0x0000000406007c0c */ /* 0x000fe4000bf23070 */
[----:B------:R-:W-:Y:S02]  /*60f0*/  F2FP.RELU.PACK_AB R5, R199, R202 ;  /* 0x000000cac705723e */ /* 0x000fe400000008ff */
[----:B------:R-:W-:Y:S01]  /*6100*/  ISETP.LE.U32.AND P3, PT, R4, UR4, PT ;  /* 0x0000000404007c0c */ /* 0x000fe2000bf63070 */
[----:B------:R-:W-:Y:S01]  /*6110*/  @!P2 FADD.FTZ R163, -R163, -RZ ;  /* 0x800000ffa3a3a221 */ /* 0x000fe20000010100 */
[----:B------:R-:W-:Y:S02]  /*6120*/  F2FP.RELU.PACK_AB R0, R193, R194 ;  /* 0x000000c2c100723e */ /* 0x000fe400000008ff */
[----:B------:R-:W-:Y:S02]  /*6130*/  SHF.R.U32.HI R4, RZ, 0x8, R15 ;  /* 0x00000008ff047819 */ /* 0x000fe4000001160f */
[----:B-1----:R-:W-:Y:S01]  /*6140*/  F2FP.RELU.PACK_AB R7, R220, R219 ;  /* 0x000000dbdc07723e */ /* 0x002fe200000008ff */
[----:B------:R-:W-:Y:S01]  /*6150*/  @!P6 FADD.FTZ R159, -R159, -RZ ;  /* 0x800000ff9f9fe221 */ /* 0x000fe20000010100 */
[----:B------:R-:W-:Y:S01]  /*6160*/  LOP3.LUT R6, R13, 0xff, RZ, 0xc0, !PT ;  /* 0x000000ff0d067812 */ /* 0x000fe200078ec0ff */
[----:B------:R-:W-:Y:S01]  /*6170*/  @!P1 FADD.FTZ R169, -R169, -RZ ;  /* 0x800000ffa9a99221 */ /* 0x000fe20000010100 */
[----:B------:R-:W-:Y:S02]  /*6180*/  LOP3.LUT R4, R4, 0xffff, RZ, 0xc0, !PT ;  /* 0x0000ffff04047812 */ /* 0x000fe400078ec0ff */
[----:B------:R-:W-:Y:S01]  /*6190*/  ISETP.LE.U32.AND P4, PT, R6, UR4, PT ;  /* 0x0000000406007c0c */ /* 0x000fe2000bf83070 */
[----:B--2---:R-:W-:Y:S01]  /*61a0*/  @!P3 FADD.FTZ R165, -R165, -RZ ;  /* 0x800000ffa5a5b221 */ /* 0x004fe20000010100 */
[----:B------:R-:W-:Y:S02]  /*61b0*/  F2FP.RELU.PACK_AB R6, R215, R216 ;  /* 0x000000d8d706723e */ /* 0x000fe400000008ff */
[----:B------:R-:W-:Y:S02]  /*61c0*/  ISETP.LE.U32.AND P0, PT, R17, UR4, PT ;  /* 0x0000000411007c0c */ /* 0x000fe4000bf03070 */
[----:B------:R-:W-:Y:S01]  /*61d0*/  ISETP.LE.U32.AND P2, PT, R4, UR4, PT ;  /* 0x0000000404007c0c */ /* 0x000fe2000bf43070 */
[----:B------:R1:W-:Y:S01]  /*61e0*/  STS [R231+0x10400], R6 ;  /* 0x01040006e7007388 */ /* 0x0003e20000000800 */
[----:B------:R-:W-:Y:S02]  /*61f0*/  ISETP.LE.U32.AND P1, PT, R14, UR4, PT ;  /* 0x000000040e007c0c */ /* 0x000fe4000bf23070 */
[----:B------:R-:W-:Y:S01]  /*6200*/  F2FP.RELU.PACK_AB R4, R207, R208 ;  /* 0x000000d0cf04723e */ /* 0x000fe200000008ff */
[----:B------:R2:W-:Y:S01]  /*6210*/  STS [R232+0x10000], R5 ;  /* 0x01000005e8007388 */ /* 0x0005e20000000800 */
[----:B------:R-:W-:Y:S01]  /*6220*/  ISETP.LE.U32.AND P5, PT, R16, UR4, PT ;  /* 0x0000000410007c0c */ /* 0x000fe2000bfa3070 */
[----:B------:R-:W-:Y:S01]  /*6230*/  @!P4 FADD.FTZ R162, -R162, -RZ ;  /* 0x800000ffa2a2c221 */ /* 0x000fe20000010100 */
[----:B------:R-:W-:Y:S01]  /*6240*/  FSETP.GE.FTZ.AND P3, PT, R211, RZ, PT ;  /* 0x000000ffd300720b */ /* 0x000fe20003f76000 */
[----:B------:R3:W-:Y:S01]  /*6250*/  STS [R232+0x10400], R4 ;  /* 0x01040004e8007388 */ /* 0x0007e20000000800 */
[----:B------:R-:W-:Y:S01]  /*6260*/  FSETP.GE.FTZ.AND P4, PT, R214, RZ, PT ;  /* 0x000000ffd600720b */ /* 0x000fe20003f96000 */
[----:B------:R-:W-:Y:S01]  /*6270*/  @!P0 FADD.FTZ R111, -R111, -RZ ;  /* 0x800000ff6f6f8221 */ /* 0x000fe20000010100 */
[----:B------:R-:W-:Y:S01]  /*6280*/  LEA R108, P0, R247, R108, 0x2 ;  /* 0x0000006cf76c7211 */ /* 0x000fe200078010ff */
[----:B------:R3:W-:Y:S01]  /*6290*/  STS [R231+0x12000], R7 ;  /* 0x01200007e7007388 */ /* 0x0007e20000000800 */
[----:B----4-:R-:W-:Y:S01]  /*62a0*/  @!P2 FADD.FTZ R160, -R160, -RZ ;  /* 0x800000ffa0a0a221 */ /* 0x010fe20000010100 */
[----:B------:R-:W-:Y:S01]  /*62b0*/  FSETP.GE.FTZ.AND P2, PT, R202, RZ, PT ;  /* 0x000000ffca00720b */ /* 0x000fe20003f56000 */
[----:B------:R-:W-:Y:S01]  /*62c0*/  @!P1 FADD.FTZ R161, -R161, -RZ ;  /* 0x800000ffa1a19221 */ /* 0x000fe20000010100 */
[----:B------:R-:W-:Y:S01]  /*62d0*/  LEA.HI.X.SX32 R109, R247, R109, 0x2, P0 ;  /* 0x0000006df76d7211 */ /* 0x000fe200000f16ff */
[----:B------:R-:W-:Y:S01]  /*62e0*/  ULDC.64 UR4, c[0x0][0x118] ;  /* 0x0000460000047ab9 */ /* 0x000fe20000000a00 */
[----:B------:R-:W-:Y:S01]  /*62f0*/  FSETP.GE.FTZ.AND P1, PT, R199, RZ, PT ;  /* 0x000000ffc700720b */ /* 0x000fe20003f36000 */
[----:B------:R-:W-:Y:S01]  /*6300*/  @!P5 FADD.FTZ R110, -R110, -RZ ;  /* 0x800000ff6e6ed221 */ /* 0x000fe20000010100 */
[----:B------:R-:W-:Y:S02]  /*6310*/  FSETP.GE.FTZ.AND P0, PT, R197, RZ, PT ;  /* 0x000000ffc500720b */ /* 0x000fe40003f16000 */
[----:B-1----:R-:W-:Y:S02]  /*6320*/  F2FP.RELU.PACK_AB R6, R223, R224 ;  /* 0x000000e0df06723e */ /* 0x002fe400000008ff */
[----:B--2---:R-:W-:Y:S03]  /*6330*/  F2FP.RELU.PACK_AB R5, R217, R218 ;  /* 0x000000dad905723e */ /* 0x004fe600000008ff */
[----:B------:R1:W-:Y:S01]  /*6340*/  STS [R231+0x12400], R6 ;  /* 0x01240006e7007388 */ /* 0x0003e20000000800 */
[----:B---3--:R-:W-:Y:S03]  /*6350*/  F2FP.RELU.PACK_AB R4, R221, R222 ;  /* 0x000000dedd04723e */ /* 0x008fe600000008ff */
[----:B------:R2:W-:Y:S01]  /*6360*/  STS [R232+0x12000], R5 ;  /* 0x01200005e8007388 */ /* 0x0005e20000000800 */
[----:B------:R-:W-:Y:S03]  /*6370*/  F2FP.RELU.PACK_AB R7, R200, R201 ;  /* 0x000000c9c807723e */ /* 0x000fe600000008ff */
[----:B------:R3:W-:Y:S04]  /*6380*/  STS [R232+0x12400], R4 ;  /* 0x01240004e8007388 */ /* 0x0007e80000000800 */
        /* <DEDUP_REMOVED lines=39> */
[----:B------:R-:W-:Y:S01]  /*6600*/  STS [R228+0x10400], R5 ;  /* 0x01040005e4007388 */ /* 0x000fe20000000800 */
[----:B----4-:R-:W-:Y:S03]  /*6610*/  F2FP.RELU.PACK_AB R0, R110, R162 ;  /* 0x000000a26e00723e */ /* 0x010fe600000008ff */
[----:B------:R-:W-:Y:S04]  /*6620*/  STS [R229+0x12000], R7 ;  /* 0x01200007e5007388 */ /* 0x000fe80000000800 */
[----:B------:R-:W-:Y:S04]  /*6630*/  STS [R229+0x12400], R6 ;  /* 0x01240006e5007388 */ /* 0x000fe80000000800 */
[----:B------:R1:W-:Y:S04]  /*6640*/  STS [R228+0x12400], R0 ;  /* 0x01240000e4007388 */ /* 0x0003e80000000800 */
[----:B------:R-:W-:Y:S04]  /*6650*/  STS [R228+0x12000], R4 ;  /* 0x01200004e4007388 */ /* 0x000fe80000000800 */
[----:B------:R-:W2:Y:S08]  /*6660*/  LDSM.16.M88.4 R64, [R150+0x4000] ;  /* 0x004000009640783b */ /* 0x000eb00000000200 */
[----:B------:R-:W3:Y:S08]  /*6670*/  LDSM.16.M88.4 R60, [R150+0x5000] ;  /* 0x00500000963c783b */ /* 0x000ef00000000200 */
[----:B------:R-:W3:Y:S08]  /*6680*/  LDSM.16.M88.4 R100, [R151+0x4000] ;  /* 0x004000009764783b */ /* 0x000ef00000000200 */
[----:B------:R-:W3:Y:S08]  /*6690*/  LDSM.16.M88.4 R104, [R151+0x5000] ;  /* 0x005000009768783b */ /* 0x000ef00000000200 */
[----:B-1----:R-:W4:Y:S01]  /*66a0*/  LDG.E R0, [R108.64+0x120] ;  /* 0x000120226c007981 */ /* 0x002f22000c1e1900 */
        /* <DEDUP_REMOVED lines=31> */
[----:B------:R-:W2:Y:S04]  /*68a0*/  LDG.E R106, [R108.64] ;  /* 0x000000226c6a7981 */ /* 0x000ea8000c1e1900 */
[----:B------:R-:W3:Y:S03]  /*68b0*/  LDG.E R105, [R108.64+0x20] ;  /* 0x000020226c697981 */ /* 0x000ee6000c1e1900 */
[----:B------:R-:W-:Y:S01]  /*68c0*/  HMMA.16816.F32 R64, R100, R142, R64 ;  /* 0x0000008e6440723c */ /* 0x000fe20000001840 */
[----:B------:R-:W3:Y:S03]  /*68d0*/  LDG.E R104, [R108.64+0x100] ;  /* 0x000100226c687981 */ /* 0x000ee6000c1e1900 */
[C---:B----4-:R-:W-:Y:S02]  /*68e0*/  FADD.FTZ R26, -R0.reuse, R26 ;  /* 0x0000001a001a7221 */ /* 0x050fe40000010100 */
[----:B------:R-:W-:Y:S02]  /*68f0*/  FADD.FTZ R42, -R0, R42 ;  /* 0x0000002a002a7221 */ /* 0x000fe40000010100 */
[C---:B--2---:R-:W-:Y:S04]  /*6900*/  FADD.FTZ R101, -R106.reuse, R4 ;  /* 0x000000046a657221 */ /* 0x044fe80000010100 */
[C---:B------:R-:W-:Y:S02]  /*6910*/  FADD.FTZ R100, -R106.reuse, R5 ;  /* 0x000000056a647221 */ /* 0x040fe40000010100 */
        /* <DEDUP_REMOVED lines=13> */
[----:B------:R-:W-:Y:S01]  /*69f0*/  FADD.FTZ R5, -R106, R36 ;  /* 0x000000246a057221 */ /* 0x000fe20000010100 */
[----:B------:R-:W-:Y:S01]  /*6a00*/  FSETP.GE.FTZ.AND P3, PT, R188, RZ, PT ;  /* 0x000000ffbc00720b */ /* 0x000fe20003f76000 */
[----:B------:R-:W-:Y:S01]  /*6a10*/  FADD.FTZ R4, -R106, R37 ;  /* 0x000000256a047221 */ /* 0x000fe20000010100 */
[----:B------:R-:W-:Y:S01]  /*6a20*/  FSETP.GE.FTZ.AND P2, PT, R185, RZ, PT ;  /* 0x000000ffb900720b */ /* 0x000fe20003f56000 */
[----:B------:R-:W-:Y:S01]  /*6a30*/  FMUL.FTZ R202, R202, R16 ;  /* 0x00000010caca7220 */ /* 0x000fe20000410000 */
[-C--:B------:R-:W-:Y:S01]  /*6a40*/  FSEL R5, R5, R106.reuse, P1 ;  /* 0x0000006a05057208 */ /* 0x080fe20000800000 */
[----:B------:R-:W-:Y:S01]  /*6a50*/  FADD.FTZ R17, -R106, R32 ;  /* 0x000000206a117221 */ /* 0x000fe20000010100 */
[----:B------:R-:W-:Y:S01]  /*6a60*/  FSEL R4, R4, R106, P0 ;  /* 0x0000006a04047208 */ /* 0x000fe20000000000 */
[C---:B------:R-:W-:Y:S01]  /*6a70*/  FADD.FTZ R16, -R106.reuse, R33 ;  /* 0x000000216a107221 */ /* 0x040fe20000010100 */
        /* <DEDUP_REMOVED lines=25> */
[C---:B---3--:R-:W-:Y:S01]  /*6c10*/  FADD.FTZ R5, -R105.reuse, R6 ;  /* 0x0000000669057221 */ /* 0x048fe20000010100 */
[-C--:B------:R-:W-:Y:S01]  /*6c20*/  FSEL R20, R20, R106.reuse, P4 ;  /* 0x0000006a14147208 */ /* 0x080fe20002000000 */
[----:B------:R-:W-:Y:S01]  /*6c30*/  FADD.FTZ R4, -R105, R7 ;  /* 0x0000000769047221 */ /* 0x000fe20000010100 */
[-C--:B------:R-:W-:Y:S01]  /*6c40*/  FSEL R17, R17, R106.reuse, P3 ;  /* 0x0000006a11117208 */ /* 0x080fe20001800000 */
[C---:B------:R-:W-:Y:S01]  /*6c50*/  FADD.FTZ R18, -R105.reuse, R18 ;  /* 0x0000001269127221 */ /* 0x040fe20000010100 */
[----:B------:R-:W-:Y:S01]  /*6c60*/  FSEL R16, R16, R106, P1 ;  /* 0x0000006a10107208 */ /* 0x000fe20000800000 */
[----:B------:R-:W-:Y:S01]  /*6c70*/  @P0 FADD.FTZ R106, -R106, R65 ;  /* 0x000000416a6a0221 */ /* 0x000fe20000010100 */
[----:B------:R-:W-:Y:S01]  /*6c80*/  FSETP.GE.FTZ.AND P1, PT, R216, RZ, PT ;  /* 0x000000ffd800720b */ /* 0x000fe20003f36000 */
[----:B------:R-:W-:Y:S01]  /*6c90*/  FADD.FTZ R19, -R105, R19 ;  /* 0x0000001369137221 */ /* 0x000fe20000010100 */
[----:B------:R-:W-:Y:S01]  /*6ca0*/  FSETP.GE.FTZ.AND P0, PT, R215, RZ, PT ;  /* 0x000000ffd700720b */ /* 0x000fe20003f16000 */
[----:B------:R-:W-:Y:S01]  /*6cb0*/  FADD.FTZ R22, -R105, R22 ;  /* 0x0000001669167221 */ /* 0x000fe20000010100 */
[-C--:B------:R-:W-:Y:S01]  /*6cc0*/  FSEL R5, R5, R105.reuse, P1 ;  /* 0x0000006905057208 */ /* 0x080fe20000800000 */
[C---:B------:R-:W-:Y:S01]  /*6cd0*/  FADD.FTZ R23, -R105.reuse, R23 ;  /* 0x0000001769177221 */ /* 0x040fe20000010100 */
[-C--:B------:R-:W-:Y:S01]  /*6ce0*/  FSEL R4, R4, R105.reuse, P0 ;  /* 0x0000006904047208 */ /* 0x080fe20000000000 */
[C---:B------:R-:W-:Y:S01]  /*6cf0*/  FADD.FTZ R34, -R105.reuse, R34 ;  /* 0x0000002269227221 */ /* 0x040fe20000010100 */
[----:B------:R-:W-:Y:S01]  /*6d00*/  FSETP.GE.FTZ.AND P1, PT, R208, RZ, PT ;  /* 0x000000ffd000720b */ /* 0x000fe20003f36000 */
[----:B------:R-:W-:Y:S01]  /*6d10*/  FADD.FTZ R35, -R105, R35 ;  /* 0x0000002369237221 */ /* 0x000fe20000010100 */
[----:B------:R-:W-:Y:S01]  /*6d20*/  FSETP.GE.FTZ.AND P0, PT, R207, RZ, PT ;  /* 0x000000ffcf00720b */ /* 0x000fe20003f16000 */
[C---:B------:R-:W-:Y:S01]  /*6d30*/  FADD.FTZ R38, -R105.reuse, R38 ;  /* 0x0000002669267221 */ /* 0x040fe20000010100 */
[-C--:B------:R-:W-:Y:S01]  /*6d40*/  FSEL R18, R18, R105.reuse, P1 ;  /* 0x0000006912127208 */ /* 0x080fe20000800000 */
[----:B------:R-:W-:Y:S01]  /*6d50*/  FADD.FTZ R39, -R105, R39 ;  /* 0x0000002769277221 */ /* 0x000fe20000010100 */
[-C--:B------:R-:W-:Y:S01]  /*6d60*/  FSEL R19, R19, R105.reuse, P0 ;  /* 0x0000006913137208 */ /* 0x080fe20000000000 */
[----:B------:R-:W-:Y:S01]  /*6d70*/  FMUL.FTZ R215, R215, R4 ;  /* 0x00000004d7d77220 */ /* 0x000fe20000410000 */
[----:B------:R-:W-:Y:S01]  /*6d80*/  FSETP.GE.FTZ.AND P1, PT, R201, RZ, PT ;  /* 0x000000ffc900720b */ /* 0x000fe20003f36000 */
[C---:B------:R-:W-:Y:S01]  /*6d90*/  FADD.FTZ R50, -R105.reuse, R50 ;  /* 0x0000003269327221 */ /* 0x040fe20000010100 */
[----:B------:R-:W-:Y:S01]  /*6da0*/  FSETP.GE.FTZ.AND P0, PT, R200, RZ, PT ;  /* 0x000000ffc800720b */ /* 0x000fe20003f16000 */
[----:B------:R-:W-:Y:S01]  /*6db0*/  FADD.FTZ R4, -R105, R51 ;  /* 0x0000003369047221 */ /* 0x000fe20000010100 */
[----:B------:R-:W-:Y:S01]  /*6dc0*/  FSEL R22, R22, R105, P1 ;  /* 0x0000006916167208 */ /* 0x000fe20000800000 */
[----:B------:R-:W-:Y:S01]  /*6dd0*/  FMUL.FTZ R216, R216, R5 ;  /* 0x00000005d8d87220 */ /* 0x000fe20000410000 */
[-C--:B------:R-:W-:Y:S01]  /*6de0*/  FSEL R23, R23, R105.reuse, P0 ;  /* 0x0000006917177208 */ /* 0x080fe20000000000 */
[C---:B------:R-:W-:Y:S01]  /*6df0*/  FADD.FTZ R6, -R105.reuse, R55 ;  /* 0x0000003769067221 */ /* 0x040fe20000010100 */
[----:B------:R-:W-:Y:S01]  /*6e00*/  FSETP.GE.FTZ.AND P1, PT, R190, RZ, PT ;  /* 0x000000ffbe00720b */ /* 0x000fe20003f36000 */
[C---:B------:R-:W-:Y:S01]  /*6e10*/  FADD.FTZ R5, -R105.reuse, R66 ;  /* 0x0000004269057221 */ /* 0x040fe20000010100 */
[----:B------:R-:W-:Y:S01]  /*6e20*/  FSETP.GE.FTZ.AND P0, PT, R186, RZ, PT ;  /* 0x000000ffba00720b */ /* 0x000fe20003f16000 */
[----:B------:R-:W-:Y:S01]  /*6e30*/  FADD.FTZ R7, -R105, R54 ;  /* 0x0000003669077221 */ /* 0x000fe20000010100 */
[----:B------:R-:W-:Y:S01]  /*6e40*/  FSEL R34, R34, R105, P1 ;  /* 0x0000006922227208 */ /* 0x000fe20000800000 */
[----:B------:R-:W-:Y:S01]  /*6e50*/  FMUL.FTZ R200, R200, R23 ;  /* 0x00000017c8c87220 */ /* 0x000fe20000410000 */
[-C--:B------:R-:W-:Y:S01]  /*6e60*/  FSEL R35, R35, R105.reuse, P0 ;  /* 0x0000006923237208 */ /* 0x080fe20000000000 */
[----:B------:R-:W-:Y:S01]  /*6e70*/  FMUL.FTZ R164, R164, R16 ;  /* 0x00000010a4a47220 */ /* 0x000fe20000410000 */
[----:B------:R-:W-:Y:S01]  /*6e80*/  FSETP.GE.FTZ.AND P1, PT, R183, RZ, PT ;  /* 0x000000ffb700720b */ /* 0x000fe20003f36000 */
[----:B------:R-:W-:Y:S01]  /*6e90*/  FMUL.FTZ R201, R201, R22 ;  /* 0x00000016c9c97220 */ /* 0x000fe20000410000 */
[----:B------:R-:W-:Y:S01]  /*6ea0*/  FSETP.GE.FTZ.AND P0, PT, R178, RZ, PT ;  /* 0x000000ffb200720b */ /* 0x000fe20003f16000 */
        /* <DEDUP_REMOVED lines=13> */
[----:B------:R-:W-:Y:S01]  /*6f80*/  FSETP.GE.FTZ.AND P1, PT, R111, RZ, PT ;  /* 0x000000ff6f00720b */ /* 0x000fe20003f36000 */
[----:B------:R-:W-:Y:S01]  /*6f90*/  FMUL.FTZ R106, R163, R106 ;  /* 0x0000006aa36a7220 */ /* 0x000fe20000410000 */
[----:B------:R-:W-:Y:S01]  /*6fa0*/  FSETP.GE.FTZ.AND P3, PT, R168, RZ, PT ;  /* 0x000000ffa800720b */ /* 0x000fe20003f76000 */
[----:B------:R-:W-:Y:S01]  /*6fb0*/  FMUL.FTZ R172, R172, R4 ;  /* 0x00000004acac7220 */ /* 0x000fe20000410000 */
[----:B------:R-:W-:Y:S01]  /*6fc0*/  FSETP.GE.FTZ.AND P2, PT, R159, RZ, PT ;  /* 0x000000ff9f00720b */ /* 0x000fe20003f56000 */
[C---:B------:R-:W-:Y:S01]  /*6fd0*/  FADD.FTZ R4, -R104.reuse, R8 ;  /* 0x0000000868047221 */ /* 0x040fe20000010100 */
[----:B------:R-:W-:Y:S01]  /*6fe0*/  FSETP.GE.FTZ.AND P0, PT, R219, RZ, PT ;  /* 0x000000ffdb00720b */ /* 0x000fe20003f16000 */
[----:B------:R-:W-:Y:S01]  /*6ff0*/  FADD.FTZ R8, -R104, R9 ;  /* 0x0000000968087221 */ /* 0x000fe20000010100 */
[-C--:B------:R-:W-:Y:S01]  /*7000*/  FSEL R6, R6, R105.reuse, P3 ;  /* 0x0000006906067208 */ /* 0x080fe20001800000 */
[----:B------:R-:W-:Y:S01]  /*7010*/  FMUL.FTZ R190, R190, R34 ;  /* 0x00000022bebe7220 */ /* 0x000fe20000410000 */
[----:B------:R-:W-:Y:S01]  /*7020*/  FSEL R5, R5, R105, P2 ;  /* 0x0000006905057208 */ /* 0x000fe20001000000 */
[----:B------:R-:W-:Y:S01]  /*7030*/  FMUL.FTZ R35, R186, R35 ;  /* 0x00000023ba237220 */ /* 0x000fe20000410000 */
[----:B------:R-:W-:Y:S01]  /*7040*/  FSETP.GE.FTZ.AND P4, PT, R169, RZ, PT ;  /* 0x000000ffa900720b */ /* 0x000fe20003f96000 */
[----:B------:R-:W-:Y:S01]  /*7050*/  FMUL.FTZ R168, R168, R6 ;  /* 0x00000006a8a87220 */ /* 0x000fe20000410000 */
[----:B------:R-:W-:Y:S01]  /*7060*/  FSEL R4, R4, R104, P0 ;  /* 0x0000006804047208 */ /* 0x000fe20000000000 */
[----:B------:R-:W-:Y:S01]  /*7070*/  FMUL.FTZ R159, R159, R5 ;  /* 0x000000059f9f7220 */ /* 0x000fe20000410000 */
[----:B------:R-:W-:Y:S01]  /*7080*/  FSEL R7, R7, R105, P4 ;  /* 0x0000006907077208 */ /* 0x000fe20002000000 */
        /* <DEDUP_REMOVED lines=18> */
[C---:B------:R-:W-:Y:S01]  /*71b0*/  FADD.FTZ R6, -R104.reuse, R40 ;  /* 0x0000002868067221 */ /* 0x040fe20000010100 */
[----:B------:R-:W-:Y:S01]  /*71c0*/  FSEL R7, R7, R104, P3 ;  /* 0x0000006807077208 */ /* 0x000fe20001800000 */
[----:B------:R-:W-:Y:S01]  /*71d0*/  FADD.FTZ R5, -R104, R41 ;  /* 0x0000002968057221 */ /* 0x000fe20000010100 */
[----:B------:R-:W-:Y:S01]  /*71e0*/  FSETP.GE.FTZ.AND P0, PT, R182, RZ, PT ;  /* 0x000000ffb600720b */ /* 0x000fe20003f16000 */
[----:B------:R-:W-:Y:S01]  /*71f0*/  FMUL.FTZ R22, R204, R4 ;  /* 0x00000004cc167220 */ /* 0x000fe20000410000 */
[-C--:B------:R-:W-:Y:S01]  /*7200*/  FSEL R6, R6, R104.reuse, P2 ;  /* 0x0000006806067208 */ /* 0x080fe20001000000 */
[----:B------:R-:W-:Y:S01]  /*7210*/  FADD.FTZ R4, -R104, R44 ;  /* 0x0000002c68047221 */ /* 0x000fe20000010100 */
        /* <DEDUP_REMOVED lines=33> */
[C---:B------:R-:W-:Y:S01]  /*7430*/  FADD.FTZ R6, -R0.reuse, R11 ;  /* 0x0000000b00067221 */ /* 0x040fe20000010100 */
        /* <DEDUP_REMOVED lines=102> */
.L_x_349:
        /* <DEDUP_REMOVED lines=148> */
.L_x_350:
        /* <DEDUP_REMOVED lines=306> */
.L_x_352:
        /* <DEDUP_REMOVED lines=19> */
.L_x_353:
        /* <DEDUP_REMOVED lines=43> */
.L_x_355:
[----:B--2---:R-:W-:Y:S05]  /*9ae0*/  BSYNC B0 ;  /* 0x0000000000007941 */ /* 0x004fea0003800000 */
.L_x_354:
        /* <DEDUP_REMOVED lines=14> */
.L_x_357:
[----:B------:R-:W-:Y:S05]  /*9bd0*/  BSYNC B0 ;  /* 0x0000000000007941 */ /* 0x000fea0003800000 */
.L_x_356:
        /* <DEDUP_REMOVED lines=25> */
.L_x_359:
[----:B------:R-:W-:Y:S05]  /*9d70*/  BSYNC B0 ;  /* 0x0000000000007941 */ /* 0x000fea0003800000 */
.L_x_358:
        /* <DEDUP_REMOVED lines=12> */
.L_x_332:
        /* <DEDUP_REMOVED lines=21> */
.L_x_361:
        /* <DEDUP_REMOVED lines=19> */
.L_x_362:
        /* <DEDUP_REMOVED lines=37> */
.L_x_364:
[----:B------:R-:W-:Y:S05]  /*a310*/  BSYNC B0 ;  /* 0x0000000000007941 */ /* 0x000fea0003800000 */
.L_x_363:
        /* <DEDUP_REMOVED lines=15> */
.L_x_366:
[----:B------:R-:W-:Y:S05]  /*a410*/  BSYNC B0 ;  /* 0x0000000000007941 */ /* 0x000fea0003800000 */
.L_x_365:
        /* <DEDUP_REMOVED lines=26> */
.L_x_368:
[----:B------:R-:W-:Y:S05]  /*a5c0*/  BSYNC B0 ;  /* 0x0000000000007941 */ /* 0x000fea0003800000 */
.L_x_367:
        /* <DEDUP_REMOVED lines=12> */
.L_x_360:
[----:B------:R-:W-:Y:S05]  /*a690*/  BSYNC B1 ;  /* 0x0000000000017941 */ /* 0x000fea0003800000 */
.L_x_327:
        /* <DEDUP_REMOVED lines=11> */
.L_x_369:
[----:B------:R-:W-:Y:S05]  /*a750*/  EXIT ;  /* 0x000000000000794d */ /* 0x000fea0003800000 */
.L_x_371:
        /* <DEDUP_REMOVED lines=10> */
.L_x_1334:


//--------------------- .text._ZN5flash44flash_bwd_dq_dk_dv_loop_seqk_parallel_kernelI23Flash_bwd_kernel_traitsILi32ELi128ELi128ELi8ELi4ELi4ELi4ELb1ELb0EN7cutlass6half_tE19Flash_kernel_traitsILi32ELi128ELi128ELi8ES3_EELb0ELb0ELb0ELb0ELb0ELb0ELb1EEEvNS_16Flash_bwd_paramsE --------------------------
	.section	.text._ZN5flash44flash_bwd_dq_dk_dv_loop_seqk_parallel_kernelI23Flash_bwd_kernel_traitsILi32ELi128ELi128ELi8ELi4ELi4ELi4ELb1ELb0EN7cutlass6half_tE19Flash_kernel_traitsILi32ELi128ELi128ELi8ES3_EELb0ELb0ELb0ELb0ELb0ELb0ELb1EEEvNS_16Flash_bwd_paramsE,"ax",@progbits
	.sectioninfo	@"SHI_REGISTERS=255"
	.align	128
        .global         _ZN5flash44flash_bwd_dq_dk_dv_loop_seqk_parallel_kernelI23Flash_bwd_kernel_traitsILi32ELi128ELi128ELi8ELi4ELi4ELi4ELb1ELb0EN7cutlass6half_tE19Flash_kernel_traitsILi32ELi128ELi128ELi8ES3_EELb0ELb0ELb0ELb0ELb0ELb0ELb1EEEvNS_16Flash_bwd_paramsE
        .type           _ZN5flash44flash_bwd_dq_dk_dv_loop_seqk_parallel_kernelI23Flash_bwd_kernel_traitsILi32ELi128ELi128ELi8ELi4ELi4ELi4ELb1ELb0EN7cutlass6half_tE19Flash_kernel_traitsILi32ELi128ELi128ELi8ES3_EELb0ELb0ELb0ELb0ELb0ELb0ELb1EEEvNS_16Flash_bwd_paramsE,@function
        .size           _ZN5flash44flash_bwd_dq_dk_dv_loop_seqk_parallel_kernelI23Flash_bwd_kernel_traitsILi32ELi128ELi128ELi8ELi4ELi4ELi4ELb1ELb0EN7cutlass6half_tE19Flash_kernel_traitsILi32ELi128ELi128ELi8ES3_EELb0ELb0ELb0ELb0ELb0ELb0ELb1EEEvNS_16Flash_bwd_paramsE,(.L_x_1335 - _ZN5flash44flash_bwd_dq_dk_dv_loop_seqk_parallel_kernelI23Flash_bwd_kernel_traitsILi32ELi128ELi128ELi8ELi4ELi4ELi4ELb1ELb0EN7cutlass6half_tE19Flash_kernel_traitsILi32ELi128ELi128ELi8ES3_EELb0ELb0ELb0ELb0ELb0ELb0ELb1EEEvNS_16Flash_bwd_paramsE)
        .other          _ZN5flash44flash_bwd_dq_dk_dv_loop_seqk_parallel_kernelI23Flash_bwd_kernel_traitsILi32ELi128ELi128ELi8ELi4ELi4ELi4ELb1ELb0EN7cutlass6half_tE19Flash_kernel_traitsILi32ELi128ELi128ELi8ES3_EELb0ELb0ELb0ELb0ELb0ELb0ELb1EEEvNS_16Flash_bwd_paramsE,@"STO_CUDA_ENTRY STV_DEFAULT"
_ZN5flash44flash_bwd_dq_dk_dv_loop_seqk_parallel_kernelI23Flash_bwd_kernel_traitsILi32ELi128ELi128ELi8ELi4ELi4ELi4ELb1ELb0EN7cutlass6half_tE19Flash_kernel_traitsILi32ELi128ELi128ELi8ES3_EELb0ELb0ELb0ELb0ELb0ELb0ELb1EEEvNS_16Flash_bwd_paramsE:
.text._ZN5flash44flash_bwd_dq_dk_dv_loop_seqk_parallel_kernelI23Flash_bwd_kernel_traitsILi32ELi128ELi128ELi8ELi4ELi4ELi4ELb1ELb0EN7cutlass6half_tE19Flash_kernel_traitsILi32ELi128ELi128ELi8ES3_EELb0ELb0ELb0ELb0ELb0ELb0ELb1EEEvNS_16Flash_bwd_paramsE:
        /* <DEDUP_REMOVED lines=37> */
[----:B------:R-:W-:Y:S01]  /*0250*/  UIMAD.WIDE UR50, UR58, UR50, URZ ;  /* 0x000000323a3272a5 */ /* 0x000fe2000f8e023f */
[----:B------:R-:W-:Y:S01]  /*0260*/  SHF.R.S32.HI R2, RZ, 0x4, R9 ;  /* 0x00000004ff027819 */ /* 0x000fe20000011409 */
[----:B---3--:R-:W-:Y:S01]  /*0270*/  UIMAD UR5, UR5, UR47, URZ ;  /* 0x0000002f050572a4 */ /* 0x008fe2000f8e023f */
[CC--:B------:R-:W-:Y:S01]  /*0280*/  LEA.HI R6, R8.reuse, R19.reuse, RZ, 0x2 ;  /* 0x0000001308067211 */ /* 0x0c0fe200078f10ff */
[----:B------:R-:W-:Y:S01]  /*0290*/  IMAD.IADD R0, R19, 0x1, -R0 ;  /* 0x0000000113007824 */ /* 0x000fe200078e0a00 */
[----:B------:R-:W-:Y:S01]  /*02a0*/  LEA.HI R4, R9, R2, RZ, 0x1 ;  /* 0x0000000209047211 */ /* 0x000fe200078f08ff */
[----:B------:R-:W-:Y:S01]  /*02b0*/  UIMAD.WIDE.U32 UR60, UR47, UR17, URZ ;  /* 0x000000112f3c72a5 */ /* 0x000fe2000f8e003f */
[----:B------:R-:W-:Y:S01]  /*02c0*/  SHF.R.S32.HI R7, RZ, 0x2, R6 ;  /* 0x00000002ff077819 */ /* 0x000fe20000011406 */
[----:B------:R-:W-:Y:S01]  /*02d0*/  ULDC UR14, c[0x0][0x1c0] ;  /* 0x00007000000e7ab9 */ /* 0x000fe20000000800 */
[----:B------:R-:W-:Y:S01]  /*02e0*/  SHF.R.S32.HI R3, RZ, 0x1f, R0 ;  /* 0x0000001fff037819 */ /* 0x000fe20000011400 */
[----:B------:R-:W-:Y:S01]  /*02f0*/  ULDC UR12, c[0x0][0x1c0] ;  /* 0x00007000000c7ab9 */ /* 0x000fe20000000800 */
[----:B------:R-:W-:Y:S01]  /*0300*/  LEA.HI R20, R8, R19, RZ, 0x3 ;  /* 0x0000001308147211 */ /* 0x000fe200078f18ff */
[----:B------:R-:W-:Y:S01]  /*0310*/  UIMAD UR58, UR58, UR12, URZ ;  /* 0x0000000c3a3a72a4 */ /* 0x000fe2000f8e023f */
[----:B------:R-:W-:Y:S01]  /*0320*/  LEA.HI R18, R3, R0, RZ, 0x2 ;  /* 0x0000000003127211 */ /* 0x000fe200078f10ff */
[----:B------:R-:W-:Y:S01]  /*0330*/  ULDC.U8 UR11, c[0x0][0x3d0] ;  /* 0x0000f400000b7ab9 */ /* 0x000fe20000000000 */
[----:B------:R-:W-:Y:S01]  /*0340*/  LOP3.LUT R0, R4, 0xfffffffe, RZ, 0xc0, !PT ;  /* 0xfffffffe04007812 */ /* 0x000fe200078ec0ff */
[----:B------:R-:W-:Y:S01]  /*0350*/  USHF.L.U32 UR59, UR58, 0x7, URZ ;  /* 0x000000073a3b7899 */ /* 0x000fe2000800063f */
[----:B------:R-:W-:Y:S01]  /*0360*/  SHF.R.S32.HI R3, RZ, 0x1f, R6 ;  /* 0x0000001fff037819 */ /* 0x000fe20000011406 */
[----:B------:R-:W-:-:S02]  /*0370*/  ULDC.64 UR6, c[0x0][0x118] ;  /* 0x0000460000067ab9 */ /* 0x000fc40000000a00 */
[----:B------:R-:W-:Y:S01]  /*0380*/  IMAD.IADD R15, R2, 0x1, -R0 ;  /* 0x00000001020f7824 */ /* 0x000fe200078e0a00 */
[--C-:B------:R-:W-:Y:S01]  /*0390*/  SHF.R.S32.HI R2, RZ, 0x5, R5.reuse ;  /* 0x00000005ff027819 */ /* 0x100fe20000011405 */
[----:B------:R-:W-:Y:S01]  /*03a0*/  UMOV UR55, 0xffffe000 ;  /* 0xffffe00000377882 */ /* 0x000fe20000000000 */
[----:B------:R-:W-:Y:S01]  /*03b0*/  SHF.R.S32.HI R0, RZ, 0x1f, R5 ;  /* 0x0000001fff007819 */ /* 0x000fe20000011405 */
[----:B------:R-:W-:Y:S01]  /*03c0*/  UISETP.NE.AND UP3, UPT, UR11, URZ, UPT ;  /* 0x0000003f0b00728c */ /* 0x000fe2000bf65270 */
[-C--:B------:R-:W-:Y:S01]  /*03d0*/  LEA.HI R5, R6, R7.reuse, RZ, 0x1 ;  /* 0x0000000706057211 */ /* 0x080fe200078f08ff */
[----:B------:R-:W-:Y:S01]  /*03e0*/  UIMAD.WIDE.U32 UR56, UR50, UR60, URZ ;  /* 0x0000003c323872a5 */ /* 0x000fe2000f8e003f */
[----:B------:R-:W-:Y:S01]  /*03f0*/  LEA.HI R3, R3, R7, RZ, 0x3 ;  /* 0x0000000703037211 */ /* 0x000fe200078f18ff */
        /* <DEDUP_REMOVED lines=31> */
[----:B------:R-:W-:-:S02]  /*05f0*/  UIMAD UR22, UR58, 0x38, URZ ;  /* 0x000000383a1678a4 */ /* 0x000fc4000f8e023f */
[----:B------:R-:W-:Y:S01]  /*0600*/  USHF.L.U32 UR21, UR58, 0x6, URZ ;  /* 0x000000063a157899 */ /* 0x000fe2000800063f */
[----:B------:R-:W-:Y:S01]  /*0610*/  IMAD R17, R11, 0x2000, R8 ;  /* 0x000020000b117824 */ /* 0x000fe200078e0208 */
[----:B------:R-:W-:Y:S02]  /*0620*/  UIMAD UR20, UR58, 0x48, URZ ;  /* 0x000000483a1478a4 */ /* 0x000fe4000f8e023f */
[----:B------:R-:W-:Y:S02]  /*0630*/  UIMAD UR19, UR58, 0x50, URZ ;  /* 0x000000503a1378a4 */ /* 0x000fe4000f8e023f */
[----:B------:R-:W-:Y:S02]  /*0640*/  UIMAD UR18, UR58, 0x58, URZ ;  /* 0x000000583a1278a4 */ /* 0x000fe4000f8e023f */
[----:B------:R-:W-:Y:S02]  /*0650*/  UIMAD UR17, UR58, 0x60, URZ ;  /* 0x000000603a1178a4 */ /* 0x000fe4000f8e023f */
[----:B------:R-:W-:Y:S01]  /*0660*/  UIMAD UR15, UR58, 0x70, URZ ;  /* 0x000000703a0f78a4 */ /* 0x000fe2000f8e023f */
[----:B-1----:R-:W-:Y:S01]  /*0670*/  IMAD.IADD R7, R19, 0x1, -R0 ;  /* 0x0000000113077824 */ /* 0x002fe200078e0a00 */
[----:B------:R-:W-:Y:S01]  /*0680*/  UIADD3 UR13, -UR59, URZ, URZ ;  /* 0x0000003f3b0d7290 */ /* 0x000fe2000fffe13f */
        /* <DEDUP_REMOVED lines=74> */
[----:B------:R-:W-:Y:S01]  /*0b30*/  IADD3 R175, R182, 0x40, RZ ;  /* 0x00000040b6af7810 */ /* 0x000fe20007ffe0ff */
[----:B------:R-:W-:Y:S01]  /*0b40*/  IMAD.U32 R150, R150, 0x20, R4 ;  /* 0x0000002096967824 */ /* 0x000fe200078e0004 */
[----:B------:R-:W-:Y:S01]  /*0b50*/  @P4 IADD3 R175, R182, -0x40, RZ ;  /* 0xffffffc0b6af4810 */ /* 0x000fe20007ffe0ff */
[----:B------:R-:W-:Y:S01]  /*0b60*/  IMAD R10, R10, 0x20, R2 ;  /* 0x000000200a0a7824 */ /* 0x000fe200078e0202 */
[----:B------:R-:W-:Y:S01]  /*0b70*/  SHF.R.S32.HI R2, RZ, 0x1f, R0 ;  /* 0x0000001fff027819 */ /* 0x000fe20000011400 */
[----:B------:R-:W-:Y:S01]  /*0b80*/  IMAD.U32 R3, RZ, RZ, UR9 ;  /* 0x00000009ff037e24 */ /* 0x000fe2000f8e00ff */
[----:B------:R-:W-:Y:S01]  /*0b90*/  UIMAD UR14, UR58, 0x78, URZ ;  /* 0x000000783a0e78a4 */ /* 0x000fe2000f8e023f */
[----:B------:R-:W-:Y:S01]  /*0ba0*/  IMAD.SHL.U32 R4, R15, 0x10, RZ ;  /* 0x000000100f047824 */ /* 0x000fe200078e00ff */
[----:B------:R-:W-:Y:S01]  /*0bb0*/  SHF.L.U64.HI R2, R0, 0x2, R2 ;  /* 0x0000000200027819 */ /* 0x000fe20000010202 */
[----:B------:R-:W-:Y:S01]  /*0bc0*/  IMAD.U32 R0, RZ, RZ, UR5 ;  /* 0x00000005ff007e24 */ /* 0x000fe2000f8e00ff */
[----:B------:R1:W-:Y:S01]  /*0bd0*/  STL [R1+0x44], R3 ;  /* 0x0000440301007387 */ /* 0x0003e20000100800 */
[----:B------:R-:W-:Y:S01]  /*0be0*/  @!UP2 UIMAD UR5, UR8, UR29, URZ ;  /* 0x0000001d0805a2a4 */ /* 0x000fe2000f8e023f */
[----:B------:R-:W-:-:S02]  /*0bf0*/  IMAD.IADD R180, R182, 0x1, R176 ;  /* 0x00000001b6b47824 */ /* 0x000fc400078e02b0 */
[----:B------:R-:W-:Y:S02]  /*0c00*/  IMAD.IADD R176, R176, 0x1, R175 ;  /* 0x00000001b0b07824 */ /* 0x000fe400078e02af */
[----:B------:R-:W-:Y:S02]  /*0c10*/  IMAD R149, R150, 0x2, R149 ;  /* 0x0000000296957824 */ /* 0x000fe400078e0295 */
[--C-:B------:R-:W-:Y:S02]  /*0c20*/  IMAD.IADD R181, R182, 0x1, R177.reuse ;  /* 0x00000001b6b57824 */ /* 0x100fe400078e02b1 */
[----:B------:R-:W-:Y:S02]  /*0c30*/  IMAD.IADD R179, R180, 0x1, R177 ;  /* 0x00000001b4b37824 */ /* 0x000fe400078e02b1 */
[----:B------:R-:W-:Y:S02]  /*0c40*/  IMAD.IADD R178, R177, 0x1, R175 ;  /* 0x00000001b1b27824 */ /* 0x000fe400078e02af */
[----:B------:R-:W-:-:S02]  /*0c50*/  IMAD.SHL.U32 R150, R150, 0x2, RZ ;  /* 0x0000000296967824 */ /* 0x000fc400078e00ff */
[----:B------:R-:W-:Y:S02]  /*0c60*/  IMAD.IADD R177, R177, 0x1, R176 ;  /* 0x00000001b1b17824 */ /* 0x000fe400078e02b0 */
[----:B-1----:R-:W-:Y:S01]  /*0c70*/  IMAD.U32 R3, RZ, RZ, UR4 ;  /* 0x00000004ff037e24 */ /* 0x002fe2000f8e00ff */
[----:B------:R-:W-:Y:S02]  /*0c80*/  USHF.R.S32.HI UR4, URZ, 0x1f, UR16 ;  /* 0x0000001f3f047899 */ /* 0x000fe40008011410 */
[----:B------:R-:W-:Y:S02]  /*0c90*/  UIMAD UR16, UR58, 0x68, URZ ;  /* 0x000000683a1078a4 */ /* 0x000fe4000f8e023f */
[----:B------:R1:W-:Y:S04]  /*0ca0*/  STL [R1+0x40], R3 ;  /* 0x0000400301007387 */ /* 0x0003e80000100800 */
[----:B------:R2:W-:Y:S04]  /*0cb0*/  STL [R1+0x24], R2 ;  /* 0x0000240201007387 */ /* 0x0005e80000100800 */
[----:B------:R3:W-:Y:S01]  /*0cc0*/  STL [R1+0x3c], R0 ;  /* 0x00003c0001007387 */ /* 0x0007e20000100800 */
[----:B-1----:R-:W-:Y:S01]  /*0cd0*/  IMAD.U32 R3, RZ, RZ, UR4 ;  /* 0x00000004ff037e24 */ /* 0x002fe2000f8e00ff */
[----:B------:R-:W-:Y:S01]  /*0ce0*/  UIMAD UR4, UR51, UR60, URZ ;  /* 0x0000003c330472a4 */ /* 0x000fe2000f8e023f */
[----:B--2---:R-:W-:-:S03]  /*0cf0*/  IMAD.SHL.U32 R2, R19, 0x2, RZ ;  /* 0x0000000213027824 */ /* 0x004fc600078e00ff */
[----:B------:R1:W-:Y:S01]  /*0d00*/  STL [R1+0x38], R3 ;  /* 0x0000380301007387 */ /* 0x0003e20000100800 */
[----:B---3--:R-:W-:Y:S02]  /*0d10*/  SHF.R.S32.HI R0, RZ, 0x1, R12 ;  /* 0x00000001ff007819 */ /* 0x008fe4000001140c */
[----:B------:R-:W-:Y:S02]  /*0d20*/  LOP3.LUT R2, R2, 0x6, RZ, 0xc0, !PT ;  /* 0x0000000602027812 */ /* 0x000fe400078ec0ff */
[C---:B------:R-:W-:Y:S01]  /*0d30*/  LOP3.LUT P3, RZ, R0.reuse, 0x2, RZ, 0xc0, !PT ;  /* 0x0000000200ff7812 */ /* 0x040fe2000786c0ff */
[----:B------:R-:W-:-:S03]  /*0d40*/  IMAD.SHL.U32 R0, R0, 0x40, RZ ;  /* 0x0000004000007824 */ /* 0x000fc600078e00ff */
[----:B------:R-:W-:Y:S02]  /*0d50*/  R2P PR, R16, 0x6 ;  /* 0x0000000610007804 */ /* 0x000fe40000000000 */
[----:B------:R-:W-:Y:S02]  /*0d60*/  LOP3.LUT R0, R0, 0xc0, RZ, 0xc0, !PT ;  /* 0x000000c000007812 */ /* 0x000fe400078ec0ff */
[----:B------:R-:W-:Y:S02]  /*0d70*/  LOP3.LUT P0, RZ, R13, 0x2, RZ, 0xc0, !PT ;  /* 0x000000020dff7812 */ /* 0x000fe4000780c0ff */
[----:B------:R-:W-:Y:S02]  /*0d80*/  SEL R152, R152, 0xffffffc0, !P2 ;  /* 0xffffffc098987807 */ /* 0x000fe40005000000 */
[----:B------:R-:W-:Y:S01]  /*0d90*/  SEL R157, R157, 0xffffffe0, !P0 ;  /* 0xffffffe09d9d7807 */ /* 0x000fe20004000000 */
[----:B-1----:R-:W-:Y:S01]  /*0da0*/  IMAD.U32 R3, RZ, RZ, UR4 ;  /* 0x00000004ff037e24 */ /* 0x002fe2000f8e00ff */
[----:B------:R-:W-:Y:S01]  /*0db0*/  USHF.R.S32.HI UR4, URZ, 0x1f, UR59 ;  /* 0x0000001f3f047899 */ /* 0x000fe2000801143b */
[----:B------:R-:W-:-:S02]  /*0dc0*/  IMAD R3, R11, 0x40, R2 ;  /* 0x000000400b037824 */ /* 0x000fc400078e0202 */
[----:B------:R-:W-:-:S03]  /*0dd0*/  IMAD.SHL.U32 R2, R11, 0x8, RZ ;  /* 0x000000080b027824 */ /* 0x000fc600078e00ff */
[----:B------:R1:W-:Y:S02]  /*0de0*/  STL [R1+0x20], R3 ;  /* 0x0000200301007387 */ /* 0x0003e40000100800 */
[----:B------:R-:W-:-:S04]  /*0df0*/  LOP3.LUT R2, R2, 0x8, RZ, 0xc0, !PT ;  /* 0x0000000802027812 */ /* 0x000fc800078ec0ff */
[----:B------:R-:W-:Y:S02]  /*0e00*/  LOP3.LUT R7, R2, 0x10, R4, 0xf8, !PT ;  /* 0x0000001002077812 */ /* 0x000fe400078ef804 */
[----:B-1----:R-:W-:-:S04]  /*0e10*/  SHF.R.U32.HI R3, RZ, 0x3, R0 ;  /* 0x00000003ff037819 */ /* 0x002fc80000011600 */
[----:B------:R-:W-:Y:S01]  /*0e20*/  LOP3.LUT R8, R3, R0, R2, 0x1e, !PT ;  /* 0x0000000003087212 */ /* 0x000fe200078e1e02 */
[----:B------:R-:W-:Y:S02]  /*0e30*/  IMAD.SHL.U32 R0, R16, 0x40, RZ ;  /* 0x0000004010007824 */ /* 0x000fe400078e00ff */
        /* <DEDUP_REMOVED lines=29> */
[----:B------:R-:W-:Y:S01]  /*1010*/  IADD3 R159, R158, 0x6000, RZ ;  /* 0x000060009e9f7810 */ /* 0x000fe20007ffe0ff */
[----:B-1----:R-:W-:Y:S01]  /*1020*/  IMAD.U32 R0, RZ, RZ, UR4 ;  /* 0x00000004ff007e24 */ /* 0x002fe2000f8e00ff */
[C---:B------:R-:W-:Y:S02]  /*1030*/  IADD3 R0, R4.reuse, 0x20, RZ ;  /* 0x0000002004007810 */ /* 0x040fe40007ffe0ff */
[----:B------:R-:W-:-:S05]  /*1040*/  @P3 IADD3 R0, R4, -0x20, RZ ;  /* 0xffffffe004003810 */ /* 0x000fca0007ffe0ff */
[----:B------:R2:W-:Y:S02]  /*1050*/  STL [R1+0x30], R0 ;  /* 0x0000300001007387 */ /* 0x0005e40000100800 */
.L_x_416:
        /* <DEDUP_REMOVED lines=54> */
.L_x_372:
        /* <DEDUP_REMOVED lines=58> */
.L_x_374:
        /* <DEDUP_REMOVED lines=18> */
.L_x_375:
        /* <DEDUP_REMOVED lines=15> */
[----:B------:R-:W-:Y:S02]  /*1970*/  ULDC.64 UR36, c[0x0][0x3d8] ;  /* 0x0000f60000247ab9 */ /* 0x000fe40000000a00 */
[----:B------:R-:W-:Y:S02]  /*1980*/  @!UP1 UMOV UR40, UR10 ;  /* 0x0000000a00289c82 */ /* 0x000fe40008000000 */
[----:B------:R-:W-:Y:S01]  /*1990*/  UIMAD.WIDE.U32 UR10, UR50, UR5, URZ ;  /* 0x00000005320a72a5 */ /* 0x000fe2000f8e003f */
[----:B--2---:R1:W2:Y:S02]  /*19a0*/  R2UR UR39, R0 ;  /* 0x00000000002773c2 */ /* 0x0042a400000e0000 */
[----:B-1----:R-:W5:Y:S01]  /*19b0*/  LDL R0, [R1+0x44] ;  /* 0x0000440001007983 */ /* 0x002f620000100800 */
[----:B--2---:R-:W-:-:S04]  /*19c0*/  UIMAD UR9, UR35, UR38, UR39 ;  /* 0x00000026230972a4 */ /* 0x004fc8000f8e0227 */
[----:B------:R-:W-:-:S04]  /*19d0*/  UIADD3 UR9, UR61, UR9, URZ ;  /* 0x000000093d097290 */ /* 0x000fc8000fffe03f */
[----:B------:R-:W-:-:S04]  /*19e0*/  UIMAD UR9, UR50, UR9, UR12 ;  /* 0x00000009320972a4 */ /* 0x000fc8000f8e020c */
[----:B------:R-:W-:Y:S02]  /*19f0*/  UIADD3 UR38, UR57, UR9, URZ ;  /* 0x0000000939267290 */ /* 0x000fe4000fffe03f */
[----:B------:R-:W-:Y:S01]  /*1a00*/  UIMAD UR9, UR51, UR5, URZ ;  /* 0x00000005330972a4 */ /* 0x000fe2000f8e023f */
[----:B------:R-:W1:Y:S03]  /*1a10*/  S2UR UR12, SR_CTAID.X ;  /* 0x00000000000c79c3 */ /* 0x000e660000002500 */
[----:B------:R-:W-:Y:S02]  /*1a20*/  @UP1 UIADD3 UR38, UR11, UR9, URZ ;  /* 0x000000090b261290 */ /* 0x000fe4000fffe03f */
[----:B------:R-:W-:-:S03]  /*1a30*/  USHF.L.U64.HI UR9, UR47, 0x7, UR35 ;  /* 0x000000072f097899 */ /* 0x000fc60008010223 */
[----:B---3--:R2:W3:Y:S01]  /*1a40*/  R2UR UR35, R4 ;  /* 0x00000000042373c2 */ /* 0x0084e200000e0000 */
[----:B------:R-:W-:Y:S01]  /*1a50*/  USEL UR39, UR56, UR10, !UP1 ;  /* 0x0000000a38277287 */ /* 0x000fe2000c800000 */
[----:B--2---:R-:W2:Y:S01]  /*1a60*/  I2F.RP R4, R6 ;  /* 0x0000000600047306 */ /* 0x004ea20000209400 */
[----:B-1----:R-:W-:-:S04]  /*1a70*/  UIMAD.WIDE.U32 UR10, UR12, UR36, URZ ;  /* 0x000000240c0a72a5 */ /* 0x002fc8000f8e003f */
[----:B------:R-:W-:-:S03]  /*1a80*/  UIMAD UR37, UR12, UR37, UR11 ;  /* 0x000000250c2572a4 */ /* 0x000fc6000f8e020b */
[----:B--2---:R-:W1:Y:S01]  /*1a90*/  MUFU.RCP R4, R4 ;  /* 0x0000000400047308 */ /* 0x004e620000001000 */
[----:B------:R-:W-:Y:S02]  /*1aa0*/  USHF.L.U32 UR12, UR47, 0x7, URZ ;  /* 0x000000072f0c7899 */ /* 0x000fe4000800063f */
[----:B------:R-:W-:Y:S02]  /*1ab0*/  USEL UR36, UR10, URZ, UP3 ;  /* 0x0000003f0a247287 */ /* 0x000fe40009800000 */
[----:B------:R-:W-:Y:S02]  /*1ac0*/  USEL UR10, UR12, URZ, UP6 ;  /* 0x0000003f0c0a7287 */ /* 0x000fe4000b000000 */
[----:B------:R-:W-:Y:S02]  /*1ad0*/  USEL UR9, UR9, URZ, UP6 ;  /* 0x0000003f09097287 */ /* 0x000fe4000b000000 */
[----:B------:R-:W-:Y:S01]  /*1ae0*/  UIADD3 UR10, UP0, UR8, UR10, URZ ;  /* 0x0000000a080a7290 */ /* 0x000fe2000ff1e03f */
[----:B-1----:R-:W-:-:S03]  /*1af0*/  IADD3 R4, R4, 0xffffffe, RZ ;  /* 0x0ffffffe04047810 */ /* 0x002fc60007ffe0ff */
[----:B------:R-:W-:Y:S01]  /*1b00*/  UIADD3.X UR11, UR45, UR9, URZ, UP0, !UPT ;  /* 0x000000092d0b7290 */ /* 0x000fe200087fe43f */
[----:B------:R1:W2:Y:S01]  /*1b10*/  F2I.FTZ.U32.TRUNC.NTZ R5, R4 ;  /* 0x0000000400057305 */ /* 0x0002a2000021f000 */
[----:B------:R-:W-:-:S04]  /*1b20*/  UIMAD UR9, UR51, UR10, URZ ;  /* 0x0000000a330972a4 */ /* 0x000fc8000f8e023f */
[----:B------:R-:W-:-:S05]  /*1b30*/  UIMAD UR12, UR50, UR11, UR9 ;  /* 0x0000000b320c72a4 */ /* 0x000fca000f8e0209 */
[----:B----4-:R4:W2:Y:S01]  /*1b40*/  R2UR UR11, R3 ;  /* 0x00000000030b73c2 */ /* 0x0108a200000e0000 */
[----:B-1----:R-:W-:Y:S01]  /*1b50*/  IMAD.MOV.U32 R4, RZ, RZ, RZ ;  /* 0x000000ffff047224 */ /* 0x002fe200078e00ff */
[----:B----4-:R-:W-:Y:S02]  /*1b60*/  IABS R3, UR52 ;  /* 0x0000003400037c13 */ /* 0x010fe40008000000 */
[----:B------:R-:W-:Y:S01]  /*1b70*/  ISETP.NE.AND P1, PT, RZ, c[0x0][0x1c8], PT ;  /* 0x00007200ff007a0c */ /* 0x000fe20003f25270 */
[----:B------:R-:W-:-:S03]  /*1b80*/  USEL UR37, UR37, URZ, UP3 ;  /* 0x0000003f25257287 */ /* 0x000fc60009800000 */
[----:B-----5:R2:W1:Y:S02]  /*1b90*/  R2UR UR9, R0 ;  /* 0x00000000000973c2 */ /* 0x02046400000e0000 */
[----:B--2---:R-:W-:-:S04]  /*1ba0*/  IMAD.MOV R0, RZ, RZ, -R5 ;  /* 0x000000ffff007224 */ /* 0x004fc800078e0a05 */
        /* <DEDUP_REMOVED lines=11> */
[----:B-1----:R-:W-:Y:S02]  /*1c60*/  @UP2 USEL UR9, UR9, UR5, !UP1 ;  /* 0x0000000509092287 */ /* 0x002fe4000c800000 */
[----:B------:R-:W-:-:S08]  /*1c70*/  ULDC UR11, c[0x0][0x234] ;  /* 0x00008d00000b7ab9 */ /* 0x000fd00000000800 */
[----:B------:R-:W-:-:S05]  /*1c80*/  @P2 IADD3 R4, R4, 0x1, RZ ;  /* 0x0000000104042810 */ /* 0x000fca0007ffe0ff */
[----:B------:R-:W-:Y:S01]  /*1c90*/  @!P0 IMAD.MOV R4, RZ, RZ, -R4 ;  /* 0x000000ffff048224 */ /* 0x000fe200078e0a04 */
[----:B------:R-:W-:Y:S01]  /*1ca0*/  PLOP3.LUT P0, PT, PT, PT, UP2, 0x80, 0x0 ;  /* 0x000000000000781c */ /* 0x000fe20003f0f028 */
[----:B------:R-:W-:Y:S02]  /*1cb0*/  @UP2 UIMAD UR9, UR52, UR11, UR9 ;  /* 0x0000000b340922a4 */ /* 0x000fe4000f8e0209 */
[----:B------:R-:W-:Y:S01]  /*1cc0*/  UIMAD.WIDE.U32 UR10, UR50, UR10, URZ ;  /* 0x0000000a320a72a5 */ /* 0x000fe2000f8e003f */
[----:B------:R-:W-:-:S03]  /*1cd0*/  @!P1 LOP3.LUT R4, RZ, c[0x0][0x1c8], RZ, 0x33, !PT ;  /* 0x00007200ff049a12 */ /* 0x000fc600078e33ff */
[----:B------:R-:W-:Y:S02]  /*1ce0*/  UIADD3 UR12, UR11, UR12, URZ ;  /* 0x0000000c0b0c7290 */ /* 0x000fe4000fffe03f */
[----:B---3--:R-:W-:Y:S02]  /*1cf0*/  @!UP2 UMOV UR9, UR35 ;  /* 0x000000230009ac82 */ /* 0x008fe40008000000 */
[----:B------:R-:W-:Y:S01]  /*1d00*/  USHF.R.S32.HI UR35, URZ, 0x1f, UR34 ;  /* 0x0000001f3f237899 */ /* 0x000fe20008011422 */
[----:B------:R-:W-:Y:S01]  /*1d10*/  SHF.R.S32.HI R15, RZ, 0x1f, R4 ;  /* 0x0000001fff0f7819 */ /* 0x000fe20000011404 */
        /* <DEDUP_REMOVED lines=10> */
.L_x_376:
[----:B------:R-:W2:Y:S02]  /*1dc0*/  LDL R0, [R1+0x40] ;  /* 0x0000400001007983 */ /* 0x000ea40000100800 */
[----:B--2---:R1:W2:Y:S01]  /*1dd0*/  R2UR UR5, R0 ;  /* 0x00000000000573c2 */ /* 0x0042a200000e0000 */
[----:B------:R-:W-:-:S07]  /*1de0*/  DEPBAR.LE SB1, 0x0, {2} ;  /* 0x000090040000791a */ /* 0x000fce0000000000 */
.L_x_377:
[----:B------:R-:W2:Y:S04]  /*1df0*/  LDL R3, [R1+0x4c] ;  /* 0x00004c0001037983 */ /* 0x000ea80000100800 */
[----:B------:R-:W3:Y:S01]  /*1e00*/  LDL R0, [R1+0x38] ;  /* 0x0000380001007983 */ /* 0x000ee20000100800 */
[----:B------:R-:W-:Y:S01]  /*1e10*/  USHF.R.S32.HI UR11, URZ, 0x1f, UR59 ;  /* 0x0000001f3f0b7899 */ /* 0x000fe2000801143b */
[----:B------:R-:W-:Y:S01]  /*1e20*/  SHF.R.S32.HI R245, RZ, 0x1f, R244 ;  /* 0x0000001ffff57819 */ /* 0x000fe200000114f4 */
[----:B------:R-:W-:Y:S01]  /*1e30*/  IMAD.U32 R10, RZ, RZ, UR8 ;  /* 0x00000008ff0a7e24 */ /* 0x000fe2000f8e00ff */
[----:B------:R-:W1:Y:S01]  /*1e40*/  S2R R11, SR_TID.X ;  /* 0x00000000000b7919 */ /* 0x000e620000002100 */
[----:B------:R-:W-:Y:S01]  /*1e50*/  UIADD3 UR9, UR8, UR9, URZ ;  /* 0x0000000908097290 */ /* 0x000fe2000fffe03f */
[----:B------:R-:W-:Y:S01]  /*1e60*/  BSSY B1, `(.L_x_373) ;  /* 0x0000887000017945 */ /* 0x000fe20003800000 */
[----:B-1----:R-:W-:Y:S01]  /*1e70*/  SHF.R.S32.HI R12, RZ, 0x1f, R11 ;  /* 0x0000001fff0c7819 */ /* 0x002fe2000001140b */
[----:B--2---:R1:W2:Y:S03]  /*1e80*/  R2UR UR47, R3 ;  /* 0x00000000032f73c2 */ /* 0x0042a600000e0000 */
[----:B-1----:R-:W-:Y:S01]  /*1e90*/  LEA.HI R3, R12, R11, RZ, 0x2 ;  /* 0x0000000b0c037211 */ /* 0x002fe200078f10ff */
[----:B--2---:R-:W-:-:S04]  /*1ea0*/  UIADD3 UR10, UP5, UP4, UR10, UR59, UR47 ;  /* 0x0000003b0a0a7290 */ /* 0x004fc8000fcbe02f */
[----:B------:R-:W1:Y:S01]  /*1eb0*/  S2UR UR47, SR_CTAID.Y ;  /* 0x00000000002f79c3 */ /* 0x000e620000002600 */
[----:B------:R-:W-:Y:S01]  /*1ec0*/  SHF.R.S32.HI R3, RZ, 0x2, R3 ;  /* 0x00000002ff037819 */ /* 0x000fe20000011403 */
[----:B------:R-:W-:Y:S02]  /*1ed0*/  UIADD3 UR39, UP1, UP0, UR36, UR10, UR39 ;  /* 0x0000000a24277290 */ /* 0x000fe4000f83e027 */
[----:B------:R-:W-:Y:S01]  /*1ee0*/  USHF.R.S32.HI UR36, URZ, 0x1f, UR52 ;  /* 0x0000001f3f247899 */ /* 0x000fe20008011434 */
[----:B------:R-:W-:-:S03]  /*1ef0*/  SHF.R.S32.HI R16, RZ, 0x1f, R3 ;  /* 0x0000001fff107819 */ /* 0x000fc60000011403 */
[----:B---3--:R2:W3:Y:S02]  /*1f00*/  R2UR UR10, R0 ;  /* 0x00000000000a73c2 */ /* 0x0084e400000e0000 */
[----:B--2---:R-:W-:Y:S01]  /*1f10*/  IADD3 R0, P0, R3, UR8, RZ ;  /* 0x0000000803007c10 */ /* 0x004fe2000ff1e0ff */
        /* <DEDUP_REMOVED lines=19> */
[----:B------:R-:W-:Y:S01]  /*2050*/  SHF.R.S32.HI R0, RZ, 0x5, R0 ;  /* 0x00000005ff007819 */ /* 0x000fe20000011400 */
[----:B------:R-:W-:Y:S01]  /*2060*/  ULEA.HI.SX32 UR40, UR49, 0xffffffff, 0x19 ;  /* 0xffffffff31287891 */ /* 0x000fe2000f8fca3f */
[----:B------:R-:W-:Y:S01]  /*2070*/  IADD3.X R7, R245, UR44, RZ, P0, !PT ;  /* 0x0000002cf5077c10 */ /* 0x000fe200087fe4ff */
[----:B------:R-:W-:Y:S01]  /*2080*/  IMAD.IADD R5, R11, 0x1, -R5 ;  /* 0x000000010b057824 */ /* 0x000fe200078e0a05 */
[----:B------:R-:W-:-:S02]  /*2090*/  ULDC.64 UR10, c[0x0][0x370] ;  /* 0x0000dc00000a7ab9 */ /* 0x000fc40000000a00 */
[----:B------:R-:W-:Y:S01]  /*20a0*/  UIMAD UR10, UR45, UR10, URZ ;  /* 0x0000000a2d0a72a4 */ /* 0x000fe2000f8e023f */
[----:B------:R-:W-:Y:S02]  /*20b0*/  IMAD R0, R0, UR58, R5 ;  /* 0x0000003a00007c24 */ /* 0x000fe4000f8e0205 */
[----:B------:R-:W-:Y:S01]  /*20c0*/  IMAD.WIDE.U32 R6, R10, c[0x0][0x370], R6 ;  /* 0x0000dc000a067a25 */ /* 0x000fe200078e0006 */
[----:B------:R-:W-:Y:S02]  /*20d0*/  UIMAD UR10, UR8, UR11, UR10 ;  /* 0x0000000b080a72a4 */ /* 0x000fe4000f8e020a */
[----:B------:R-:W-:Y:S01]  /*20e0*/  IADD3 R5, P0, R0, UR39, RZ ;  /* 0x0000002700057c10 */ /* 0x000fe2000ff1e0ff */
[----:B------:R-:W-:-:S03]  /*20f0*/  UMOV UR45, 0x4 ;  /* 0x00000004002d7882 */ /* 0x000fc60000000000 */
[----:B------:R-:W-:Y:S01]  /*2100*/  IADD3 R7, R7, UR10, RZ ;  /* 0x0000000a07077c10 */ /* 0x000fe2000fffe0ff */
[----:B------:R-:W-:Y:S01]  /*2110*/  ULDC.64 UR10, c[0x0][0x3c8] ;  /* 0x0000f200000a7ab9 */ /* 0x000fe20000000a00 */
[----:B------:R-:W-:Y:S01]  /*2120*/  LEA.HI.X.SX32 R194, R0, UR38, 0x1, P0 ;  /* 0x0000002600c27c11 */ /* 0x000fe200080f0eff */
[----:B------:R-:W-:Y:S01]  /*2130*/  IMAD.U32 R0, RZ, RZ, UR52 ;  /* 0x00000034ff007e24 */ /* 0x000fe2000f8e00ff */
[C---:B------:R-:W-:Y:S01]  /*2140*/  LEA R195, P0, R5.reuse, c[0x0][0x350], 0x2 ;  /* 0x0000d40005c37a11 */ /* 0x040fe200078010ff */
[----:B------:R-:W-:Y:S02]  /*2150*/  ULDC.64 UR38, c[0x0][0x200] ;  /* 0x0000800000267ab9 */ /* 0x000fe40000000a00 */
[C---:B------:R-:W-:Y:S01]  /*2160*/  IMAD.WIDE.U32 R6, R0.reuse, c[0x0][0x378], R6 ;  /* 0x0000de0000067a25 */ /* 0x040fe200078e0006 */
[----:B------:R-:W-:Y:S01]  /*2170*/  LEA.HI.X R194, R5, c[0x0][0x354], R194, 0x2, P0 ;  /* 0x0000d50005c27a11 */ /* 0x000fe200000f14c2 */
[----:B------:R-:W-:Y:S01]  /*2180*/  UIMAD.WIDE UR8, UR9, UR45, UR38 ;  /* 0x0000002d090872a5 */ /* 0x000fe2000f8e0226 */
[----:B------:R-:W-:Y:S01]  /*2190*/  PLOP3.LUT P0, PT, PT, PT, UP0, 0x80, 0x0 ;  /* 0x000000000000781c */ /* 0x000fe20003f0f008 */
[----:B------:R-:W-:Y:S01]  /*21a0*/  IMAD.WIDE.U32 R8, R0, c[0x0][0x1a8], R8 ;  /* 0x00006a0000087a25 */ /* 0x000fe200078e0008 */
[----:B------:R-:W-:-:S03]  /*21b0*/  IADD3 R7, R7, UR12, RZ ;  /* 0x0000000c07077c10 */ /* 0x000fc6000fffe0ff */
[----:B------:R-:W-:Y:S01]  /*21c0*/  IMAD R0, R16, c[0x0][0x370], RZ ;  /* 0x0000dc0010007a24 */ /* 0x000fe200078e02ff */
[----:B------:R-:W-:Y:S01]  /*21d0*/  IADD3 R9, R9, UR37, RZ ;  /* 0x0000002509097c10 */ /* 0x000fe2000fffe0ff */
[C---:B------:R-:W-:Y:S01]  /*21e0*/  IMAD.WIDE.U32 R6, R3.reuse, c[0x0][0x370], R6 ;  /* 0x0000dc0003067a25 */ /* 0x040fe200078e0006 */
[----:B------:R-:W-:Y:S01]  /*21f0*/  LEA R12, P2, R8, c[0x0][0x160], 0x1 ;  /* 0x00005800080c7a11 */ /* 0x000fe200078408ff */
[----:B------:R-:W-:Y:S02]  /*2200*/  UIMAD.WIDE UR36, UR36, UR45, UR10 ;  /* 0x0000002d242472a5 */ /* 0x000fe4000f8e020a */
[----:B------:R-:W-:Y:S01]  /*2210*/  IMAD R0, R3, c[0x0][0x374], R0 ;  /* 0x0000dd0003007a24 */ /* 0x000fe200078e0200 */
[----:B------:R-:W-:Y:S02]  /*2220*/  LEA R10, P1, R6, c[0x0][0x330], 0x1 ;  /* 0x0000cc00060a7a11 */ /* 0x000fe400078208ff */
[----:B------:R-:W-:Y:S01]  /*2230*/  LEA.HI.X R13, R8, c[0x0][0x164], R9, 0x1, P2 ;  /* 0x00005900080d7a11 */ /* 0x000fe200010f0c09 */
[----:B------:R-:W-:-:S05]  /*2240*/  IMAD.IADD R0, R7, 0x1, R0 ;  /* 0x0000000107007824 */ /* 0x000fca00078e0200 */
[----:B------:R-:W-:Y:S01]  /*2250*/  LEA.HI.X R11, R6, c[0x0][0x334], R0, 0x1, P1 ;  /* 0x0000cd00060b7a11 */ /* 0x000fe200008f0c00 */
[----:B-1----:R-:W-:Y:S05]  /*2260*/  @!P0 BRA `(.L_x_378) ;  /* 0x00007c1000008947 */ /* 0x002fea0003800000 */
        /* <DEDUP_REMOVED lines=14> */
[----:B------:R-:W-:Y:S01]  /*2350*/  UMOV UR5, UR40 ;  /* 0x0000002800057c82 */ /* 0x000fe20008000000 */
[----:B------:R-:W-:Y:S01]  /*2360*/  IMAD.MOV.U32 R186, RZ, RZ, R12 ;  /* 0x000000ffffba7224 */ /* 0x000fe200078e000c */
[----:B------:R-:W-:Y:S01]  /*2370*/  ULEA.HI UR8, UR5, UR5, URZ, 0x1 ;  /* 0x0000000505087291 */ /* 0x000fe2000f8f083f */
        /* <DEDUP_REMOVED lines=35> */
.L_x_380:
[----:B------:R-:W-:Y:S05]  /*25b0*/  BSYNC B0 ;  /* 0x0000000000007941 */ /* 0x000fea0003800000 */
.L_x_379:
        /* <DEDUP_REMOVED lines=21> */
.L_x_382:
[----:B------:R-:W-:Y:S05]  /*2710*/  BSYNC B0 ;  /* 0x0000000000007941 */ /* 0x000fea0003800000 */
.L_x_381:
        /* <DEDUP_REMOVED lines=17> */
.L_x_384:
[----:B------:R-:W-:Y:S05]  /*2830*/  BSYNC B0 ;  /* 0x0000000000007941 */ /* 0x000fea0003800000 */
.L_x_383:
        /* <DEDUP_REMOVED lines=15> */
.L_x_386:
[----:B------:R-:W-:Y:S05]  /*2930*/  BSYNC B0 ;  /* 0x0000000000007941 */ /* 0x000fea0003800000 */
.L_x_385:
        /* <DEDUP_REMOVED lines=20> */
.L_x_388:
[----:B------:R-:W-:Y:S05]  /*2a80*/  BSYNC B0 ;  /* 0x0000000000007941 */ /* 0x000fea0003800000 */
.L_x_387:
        /* <DEDUP_REMOVED lines=20> */
.L_x_390:
[----:B------:R-:W-:Y:S05]  /*2bd0*/  BSYNC B0 ;  /* 0x0000000000007941 */ /* 0x000fea0003800000 */
.L_x_389:
[----:B------:R-:W5:Y:S01]  /*2be0*/  LDL R17, [R1+0x28] ;  /* 0x0000280001117983 */ /* 0x000f620000100800 */
        /* <DEDUP_REMOVED lines=11> */
[C---:B-----5:R-:W-:Y:S02]  /*2ca0*/  IADD3 R5, R17.reuse, 0x48, RZ ;  /* 0x0000004811057810 */ /* 0x060fe40007ffe0ff */
[----:B------:R-:W-:Y:S02]  /*2cb0*/  IADD3 R6, R17, 0x8, RZ ;  /* 0x0000000811067810 */ /* 0x000fe40007ffe0ff */
[----:B------:R-:W-:Y:S02]  /*2cc0*/  ISETP.GE.AND P5, PT, R5, UR8, PT ;  /* 0x0000000805007c0c */ /* 0x000fe4000bfa6270 */
[----:B------:R-:W-:Y:S01]  /*2cd0*/  ISETP.GE.AND P6, PT, R6, UR8, PT ;  /* 0x0000000806007c0c */ /* 0x000fe2000bfc6270 */
[----:B------:R-:W-:Y:S01]  /*2ce0*/  IMAD.SHL.U32 R6, R17, 0x4, RZ ;  /* 0x0000000411067824 */ /* 0x000fe200078e00ff */
[----:B------:R-:W-:-:S02]  /*2cf0*/  SHF.R.S32.HI R13, RZ, 0x1f, R17 ;  /* 0x0000001fff0d7819 */ /* 0x000fc40000011411 */
[C---:B------:R-:W-:Y:S02]  /*2d00*/  IADD3 R12, R17.reuse, 0x40, RZ ;  /* 0x00000040110c7810 */ /* 0x040fe40007ffe0ff */
[----:B------:R-:W-:Y:S02]  /*2d10*/  IADD3 R6, P4, R6, UR10, RZ ;  /* 0x0000000a06067c10 */ /* 0x000fe4000ff9e0ff */
[----:B------:R-:W-:Y:S02]  /*2d20*/  SHF.L.U64.HI R7, R17, 0x2, R13 ;  /* 0x0000000211077819 */ /* 0x000fe4000001020d */
[----:B------:R-:W-:Y:S02]  /*2d30*/  SHF.R.S32.HI R11, RZ, 0x1f, R5 ;  /* 0x0000001fff0b7819 */ /* 0x000fe40000011405 */
[----:B------:R-:W-:Y:S02]  /*2d40*/  @!P5 LEA R10, P3, R5, UR10, 0x2 ;  /* 0x0000000a050adc11 */ /* 0x000fe4000f8610ff */
[----:B------:R-:W-:-:S02]  /*2d50*/  IADD3.X R7, R7, UR9, RZ, P4, !PT ;  /* 0x0000000907077c10 */ /* 0x000fc4000a7fe4ff */
[----:B------:R-:W-:Y:S02]  /*2d60*/  ISETP.GE.AND P4, PT, R12, UR8, PT ;  /* 0x000000080c007c0c */ /* 0x000fe4000bf86270 */
[----:B------:R-:W-:Y:S01]  /*2d70*/  @!P5 LEA.HI.X R11, R5, UR9, R11, 0x2, P3 ;  /* 0x00000009050bdc11 */ /* 0x000fe200098f140b */
[----:B------:R-:W3:Y:S01]  /*2d80*/  @!P6 LDG.E R20, [R6.64+0x20] ;  /* 0x000020200614e981 */ /* 0x000ee2000c1e1900 */
[----:B------:R-:W-:-:S03]  /*2d90*/  ISETP.GE.AND P3, PT, R17, UR8, PT ;  /* 0x0000000811007c0c */ /* 0x000fc6000bf66270 */
[----:B--2---:R5:W2:Y:S06]  /*2da0*/  @!P5 LDG.E R18, [R10.64] ;  /* 0x000000200a12d981 */ /* 0x004aac000c1e1900 */
[----:B----4-:R-:W4:Y:S04]  /*2db0*/  @!P4 LDG.E R19, [R6.64+0x100] ;  /* 0x000100200613c981 */ /* 0x010f28000c1e1900 */
[----:B------:R-:W3:Y:S04]  /*2dc0*/  @!P3 LDG.E R21, [R6.64] ;  /* 0x000000200615b981 */ /* 0x000ee8000c1e1900 */
[----:B------:R1:W-:Y:S04]  /*2dd0*/  @P2 STS [R0+0x6000], RZ ;  /* 0x006000ff00002388 */ /* 0x0003e80000000800 */
[----:B------:R1:W-:Y:S04]  /*2de0*/  @P2 STS [R0+0x6004], RZ ;  /* 0x006004ff00002388 */ /* 0x0003e80000000800 */
[----:B------:R1:W-:Y:S01]  /*2df0*/  @P2 STS.64 [R0+0x6008], RZ ;  /* 0x006008ff00002388 */ /* 0x0003e20000000a00 */
[----:B------:R-:W-:Y:S01]  /*2e00*/  IMAD R5, R15, c[0x0][0x1b0], RZ ;  /* 0x00006c000f057a24 */ /* 0x000fe200078e02ff */
[----:B------:R-:W-:Y:S03]  /*2e10*/  BSSY B0, `(.L_x_391) ;  /* 0x000001a000007945 */ /* 0x000fe60003800000 */
[----:B-----5:R-:W-:-:S02]  /*2e20*/  IMAD R10, R4, c[0x0][0x1b4], R5 ;  /* 0x00006d00040a7a24 */ /* 0x020fc400078e0205 */
[----:B------:R-:W-:-:S04]  /*2e30*/  IMAD.WIDE.U32 R4, R4, c[0x0][0x1b0], R8 ;  /* 0x00006c0004047a25 */ /* 0x000fc800078e0008 */
[----:B------:R-:W-:Y:S01]  /*2e40*/  IMAD.IADD R10, R5, 0x1, R10 ;  /* 0x00000001050a7824 */ /* 0x000fe200078e020a */
[----:B--2---:R1:W-:Y:S04]  /*2e50*/  STL [R1+0x4], R18 ;  /* 0x0000041201007387 */ /* 0x0043e80000100800 */
[----:B----4-:R1:W-:Y:S04]  /*2e60*/  STL [R1], R19 ;  /* 0x0000001301007387 */ /* 0x0103e80000100800 */
[----:B---3--:R1:W-:Y:S04]  /*2e70*/  STL [R1+0xc], R20 ;  /* 0x00000c1401007387 */ /* 0x0083e80000100800 */
[----:B------:R1:W-:Y:S01]  /*2e80*/  STL [R1+0x8], R21 ;  /* 0x0000081501007387 */ /* 0x0003e20000100800 */
        /* <DEDUP_REMOVED lines=18> */
.L_x_392:
[----:B------:R-:W-:Y:S05]  /*2fb0*/  BSYNC B0 ;  /* 0x0000000000007941 */ /* 0x000fea0003800000 */
.L_x_391:
        /* <DEDUP_REMOVED lines=19> */
.L_x_394:
[----:B------:R-:W-:Y:S05]  /*30f0*/  BSYNC B0 ;  /* 0x0000000000007941 */ /* 0x000fea0003800000 */
.L_x_393:
[----:B------:R-:W0:Y:S01]  /*3100*/  LDGDEPBAR ;  /* 0x00000000000079af */ /* 0x000e220000000000 */
[----:B-1234-:R-:W-:Y:S01]  /*3110*/  IADD3 R0, R162, 0x1000, RZ ;  /* 0x00001000a2007810 */ /* 0x01efe20007ffe0ff */
[C---:B------:R-:W-:Y:S01]  /*3120*/  IMAD.SHL.U32 R4, R17.reuse, 0x4, RZ ;  /* 0x0000000411047824 */ /* 0x040fe200078e00ff */
[C---:B------:R-:W-:Y:S01]  /*3130*/  SHF.L.U64.HI R5, R17.reuse, 0x2, R13 ;  /* 0x0000000211057819 */ /* 0x040fe2000001020d */
[----:B------:R-:W-:Y:S01]  /*3140*/  UIADD3 UR34, UR34, 0x80, URZ ;  /* 0x0000008022227890 */ /* 0x000fe2000fffe03f */
[----:B------:R-:W-:Y:S01]  /*3150*/  SEL R0, R0, R162, !P0 ;  /* 0x000000a200007207 */ /* 0x000fe20004000000 */
[----:B------:R-:W-:Y:S01]  /*3160*/  IMAD.MOV.U32 R222, RZ, RZ, R163 ;  /* 0x000000ffffde7224 */ /* 0x000fe200078e00a3 */
[----:B------:R-:W-:Y:S01]  /*3170*/  IADD3 R3, R156, 0x1000, RZ ;  /* 0x000010009c037810 */ /* 0x000fe20007ffe0ff */
[----:B------:R1:W-:Y:S01]  /*3180*/  STL [R1+0x14], R5 ;  /* 0x0000140501007387 */ /* 0x0003e20000100800 */
[----:B------:R-:W-:Y:S01]  /*3190*/  SHF.L.U32 R154, R162, 0x1, RZ ;  /* 0x00000001a29a7819 */ /* 0x000fe200000006ff */
[----:B------:R-:W-:Y:S01]  /*31a0*/  IMAD.SHL.U32 R148, R0, 0x2, RZ ;  /* 0x0000000200947824 */ /* 0x000fe200078e00ff */
[----:B------:R-:W-:Y:S01]  /*31b0*/  IADD3 R0, R17, -0x80, RZ ;  /* 0xffffff8011007810 */ /* 0x000fe20007ffe0ff */
[----:B------:R1:W-:Y:S01]  /*31c0*/  STL [R1+0x18], R4 ;  /* 0x0000180401007387 */ /* 0x0003e20000100800 */
[----:B------:R-:W-:Y:S01]  /*31d0*/  SEL R3, R3, R156, !P0 ;  /* 0x0000009c03037207 */ /* 0x000fe20004000000 */
[----:B------:R-:W-:Y:S01]  /*31e0*/  CS2R R94, SRZ ;  /* 0x00000000005e7805 */ /* 0x000fe2000001ff00 */
[----:B------:R-:W-:Y:S01]  /*31f0*/  CS2R R92, SRZ ;  /* 0x00000000005c7805 */ /* 0x000fe2000001ff00 */
[----:B------:R-:W-:Y:S01]  /*3200*/  IMAD.SHL.U32 R0, R0, 0x4, RZ ;  /* 0x0000000400007824 */ /* 0x000fe200078e00ff */
[----:B------:R-:W-:Y:S01]  /*3210*/  CS2R R98, SRZ ;  /* 0x0000000000627805 */ /* 0x000fe2000001ff00 */
[----:B------:R-:W-:Y:S01]  /*3220*/  CS2R R96, SRZ ;  /* 0x0000000000607805 */ /* 0x000fe2000001ff00 */
[----:B------:R-:W-:Y:S01]  /*3230*/  CS2R R90, SRZ ;  /* 0x00000000005a7805 */ /* 0x000fe2000001ff00 */
[----:B------:R-:W-:Y:S01]  /*3240*/  CS2R R88, SRZ ;  /* 0x0000000000587805 */ /* 0x000fe2000001ff00 */
[----:B------:R1:W-:Y:S01]  /*3250*/  STL [R1+0x10], R0 ;  /* 0x0000100001007387 */ /* 0x0003e20000100800 */
[----:B------:R-:W-:Y:S01]  /*3260*/  CS2R R86, SRZ ;  /* 0x0000000000567805 */ /* 0x000fe2000001ff00 */
[----:B------:R-:W-:Y:S01]  /*3270*/  CS2R R84, SRZ ;  /* 0x0000000000547805 */ /* 0x000fe2000001ff00 */
        /* <DEDUP_REMOVED lines=11> */
[----:B------:R-:W-:Y:S01]  /*3330*/  IADD3 R155, R154, R157, RZ ;  /* 0x0000009d9a9b7210 */ /* 0x000fe20007ffe0ff */
[----:B------:R-:W-:Y:S01]  /*3340*/  UISETP.GE.AND UP0, UPT, UR34, UR4, UPT ;  /* 0x000000042200728c */ /* 0x000fe2000bf06270 */
        /* <DEDUP_REMOVED lines=8> */
.L_x_397:
[----:B-1--4-:R-:W4:Y:S01]  /*33d0*/  LDL R0, [R1+0x20] ;  /* 0x0000200001007983 */ /* 0x012f220000100800 */
[----:B------:R-:W-:Y:S01]  /*33e0*/  IADD3 R112, R157, R148, RZ ;  /* 0x000000949d707210 */ /* 0x000fe20007ffe0ff */
[----:B------:R-:W-:Y:S01]  /*33f0*/  UISETP.GE.AND UP5, UPT, UR5, 0x1, UPT ;  /* 0x000000010500788c */ /* 0x000fe2000bfa6270 */
[----:B------:R-:W-:Y:S01]  /*3400*/  PLOP3.LUT P1, PT, PT, PT, UP0, 0x80, 0x0 ;  /* 0x000000000000781c */ /* 0x000fe20003f2f008 */
[----:B---3--:R-:W3:Y:S01]  /*3410*/  LDL R164, [R1+0xc] ;  /* 0x00000c0001a47983 */ /* 0x008ee20000100800 */
[----:B------:R-:W-:Y:S02]  /*3420*/  PLOP3.LUT P3, PT, PT, PT, UP0, 0x80, 0x0 ;  /* 0x000000000000781c */ /* 0x000fe40003f6f008 */
[----:B------:R-:W-:Y:S01]  /*3430*/  PLOP3.LUT P0, PT, PT, PT, UP0, 0x80, 0x0 ;  /* 0x000000000000781c */ /* 0x000fe20003f0f008 */
[----:B--2---:R-:W2:Y:S01]  /*3440*/  LDL R165, [R1+0x8] ;  /* 0x0000080001a57983 */ /* 0x004ea20000100800 */
        /* <DEDUP_REMOVED lines=60> */
[----:B------:R-:W4:Y:S08]  /*3810*/  LDSM.16.M88.4 R60, [R148+0x1000] ;  /* 0x00100000943c783b */ /* 0x000f300000000200 */
[----:B------:R-:W4:Y:S08]  /*3820*/  LDSM.16.M88.4 R32, [R150+0x6400] ;  /* 0x006400009620783b */ /* 0x000f300000000200 */
[----:B------:R-:W4:Y:S01]  /*3830*/  LDSM.16.M88.4 R48, [R150+0x6800] ;  /* 0x006800009630783b */ /* 0x000f220000000200 */
[----:B--2---:R-:W-:Y:S07]  /*3840*/  FSETP.NEU.FTZ.AND P2, PT, R165, -INF , PT ;  /* 0xff800000a500780b */ /* 0x004fee0003f5d000 */
[----:B------:R-:W2:Y:S01]  /*3850*/  LDSM.16.M88.4 R100, [R150+0x6c00] ;  /* 0x006c00009664783b */ /* 0x000ea20000000200 */
[-C--:B-1----:R-:W-:Y:S07]  /*3860*/  HMMA.16816.F32 R4, R64, R16.reuse, RZ ;  /* 0x000000104004723c */ /* 0x082fee00000018ff */
[----:B------:R-:W-:Y:S01]  /*3870*/  LDSM.16.M88.4 R104, [R112] ;  /* 0x000000007068783b */ /* 0x000fe20000000200 */
[C---:B----4-:R-:W-:Y:S07]  /*3880*/  HMMA.16816.F32 R8, R60.reuse, R16, RZ ;  /* 0x000000103c08723c */ /* 0x050fee00000018ff */
[----:B------:R-:W1:Y:S01]  /*3890*/  LDSM.16.M88.4 R108, [R149+0x6000] ;  /* 0x00600000956c783b */ /* 0x000e620000000200 */
[-C--:B------:R-:W-:Y:S07]  /*38a0*/  HMMA.16816.F32 R12, R60, R18.reuse, RZ ;  /* 0x000000123c0c723c */ /* 0x080fee00000018ff */
[----:B------:R-:W4:Y:S01]  /*38b0*/  LDSM.16.M88.4 R112, [R112+0x1000] ;  /* 0x001000007070783b */ /* 0x000f220000000200 */
        /* <DEDUP_REMOVED lines=9> */
[-C--:B--2---:R-:W-:Y:S08]  /*3950*/  HMMA.16816.F32 R52, R64, R100.reuse, RZ ;  /* 0x000000644034723c */ /* 0x084ff000000018ff */
[C---:B------:R-:W-:Y:S08]  /*3960*/  HMMA.16816.F32 R56, R60.reuse, R100, RZ ;  /* 0x000000643c38723c */ /* 0x040ff000000018ff */
[-C--:B------:R-:W-:Y:S08]  /*3970*/  HMMA.16816.F32 R60, R60, R102.reuse, RZ ;  /* 0x000000663c3c723c */ /* 0x080ff000000018ff */
[----:B------:R-:W-:Y:S08]  /*3980*/  HMMA.16816.F32 R64, R64, R102, RZ ;  /* 0x000000664040723c */ /* 0x000ff000000018ff */
[-C--:B-1----:R-:W-:Y:S08]  /*3990*/  HMMA.16816.F32 R4, R104, R108.reuse, R4 ;  /* 0x0000006c6804723c */ /* 0x082ff00000001804 */
[C---:B----4-:R-:W-:Y:S01]  /*39a0*/  HMMA.16816.F32 R8, R112.reuse, R108, R8 ;  /* 0x0000006c7008723c */ /* 0x050fe20000001808 */
        /* <DEDUP_REMOVED lines=39> */
[----:B---3--:R-:W-:Y:S01]  /*3c20*/  FSETP.NEU.FTZ.AND P2, PT, R164, -INF , PT ;  /* 0xff800000a400780b */ /* 0x008fe20003f5d000 */
        /* <DEDUP_REMOVED lines=348> */
[C---:B------:R-:W-:Y:S02]  /*51f0*/  @P2 IADD3 R6, R11.reuse, 0x31, RZ ;  /* 0x000000310b062810 */ /* 0x040fe40007ffe0ff */
        /* <DEDUP_REMOVED lines=352> */
[----:B------:R-:W-:Y:S02]  /*6800*/  FADD.FTZ R18, -R105, R19 ;  /* 0x0000001369127221 */ /* 0x000fe40000010100 */
        /* <DEDUP_REMOVED lines=17> */
[----:B------:R-:W-:Y:S01]  /*6920*/  FMUL.FTZ R107, R18, R4 ;  /* 0x00000004126b7220 */ /* 0x000fe20000410000 */
[----:B------:R2:W5:Y:S01]  /*6930*/  LDL.LU R162, [R1+0xfc] ;  /* 0x0000fc0001a27983 */ /* 0x0005620000300800 */
[----:B------:R-:W-:Y:S02]  /*6940*/  FMUL.FTZ R4, R7, c[0x0][0x2ec] ;  /* 0x0000bb0007047a20 */ /* 0x000fe40000410000 */
[----:B------:R-:W-:Y:S02]  /*6950*/  FADD.FTZ R19, -R105, R34 ;  /* 0x0000002269137221 */ /* 0x000fe40000010100 */
[----:B------:R-:W-:Y:S02]  /*6960*/  FMUL.FTZ R106, R17, R5 ;  /* 0x00000005116a7220 */ /* 0x000fe40000410000 */
[----:B------:R-:W-:Y:S02]  /*6970*/  FFMA.FTZ R5, -R217, R217, 1 ;  /* 0x3f800000d9057423 */ /* 0x000fe400000101d9 */
[C---:B------:R-:W-:Y:S02]  /*6980*/  FADD.FTZ R18, -R105.reuse, R35 ;  /* 0x0000002369127221 */ /* 0x040fe40000010100 */
        /* <DEDUP_REMOVED lines=68> */
[----:B------:R-:W-:Y:S02]  /*6dd0*/  FMUL.FTZ R6, R6, c[0x0][0x2ec] ;  /* 0x0000bb0006067a20 */ /* 0x000fe40000410000 */
[----:B------:R-:W-:Y:S01]  /*6de0*/  FMUL.FTZ R50, R13, R7 ;  /* 0x000000070d327220 */ /* 0x000fe20000410000 */
[----:B------:R2:W5:Y:S01]  /*6df0*/  LDL.LU R151, [R1+0xdc] ;  /* 0x0000dc0001977983 */ /* 0x0005620000300800 */
[----:B------:R-:W-:Y:S02]  /*6e00*/  FADD.FTZ R13, -R104, R24 ;  /* 0x00000018680d7221 */ /* 0x000fe40000010100 */
[----:B------:R-:W-:Y:S02]  /*6e10*/  FMUL.FTZ R5, R5, c[0x0][0x2ec] ;  /* 0x0000bb0005057a20 */ /* 0x000fe40000410000 */
[----:B------:R-:W-:Y:S02]  /*6e20*/  FMUL.FTZ R4, R4, c[0x0][0x2ec] ;  /* 0x0000bb0004047a20 */ /* 0x000fe40000410000 */
[----:B------:R-:W-:Y:S02]  /*6e30*/  FMUL.FTZ R23, R12, R6 ;  /* 0x000000060c177220 */ /* 0x000fe40000410000 */
[----:B------:R-:W-:Y:S02]  /*6e40*/  FADD.FTZ R12, -R104, R25 ;  /* 0x00000019680c7221 */ /* 0x000fe40000010100 */
[----:B------:R-:W-:Y:S02]  /*6e50*/  FMUL.FTZ R13, R99, R13 ;  /* 0x0000000d630d7220 */ /* 0x000fe40000410000 */
[----:B------:R-:W-:Y:S01]  /*6e60*/  FMUL.FTZ R20, R9, R5 ;  /* 0x0000000509147220 */ /* 0x000fe20000410000 */
[----:B------:R2:W5:Y:S01]  /*6e70*/  LDL.LU R99, [R1+0xd8] ;  /* 0x0000d80001637983 */ /* 0x0005620000300800 */
[----:B------:R-:W-:Y:S02]  /*6e80*/  FMUL.FTZ R19, R8, R4 ;  /* 0x0000000408137220 */ /* 0x000fe40000410000 */
[C---:B------:R-:W-:Y:S02]  /*6e90*/  FADD.FTZ R9, -R104.reuse, R28 ;  /* 0x0000001c68097221 */ /* 0x040fe40000010100 */
[----:B------:R-:W-:Y:S02]  /*6ea0*/  FADD.FTZ R8, -R104, R29 ;  /* 0x0000001d68087221 */ /* 0x000fe40000010100 */
[----:B------:R-:W-:Y:S02]  /*6eb0*/  FMUL.FTZ R12, R98, R12 ;  /* 0x0000000c620c7220 */ /* 0x000fe40000410000 */
[----:B------:R-:W-:Y:S01]  /*6ec0*/  FFMA.FTZ R4, -R249, R249, 1 ;  /* 0x3f800000f9047423 */ /* 0x000fe200000101f9 */
[----:B------:R2:W5:Y:S01]  /*6ed0*/  LDL.LU R98, [R1+0xd4] ;  /* 0x0000d40001627983 */ /* 0x0005620000300800 */
[----:B------:R-:W-:Y:S02]  /*6ee0*/  FMUL.FTZ R9, R97, R9 ;  /* 0x0000000961097220 */ /* 0x000fe40000410000 */
[----:B------:R-:W-:Y:S01]  /*6ef0*/  FMUL.FTZ R8, R96, R8 ;  /* 0x0000000860087220 */ /* 0x000fe20000410000 */
[----:B------:R2:W5:Y:S01]  /*6f00*/  LDL.LU R97, [R1+0xd0] ;  /* 0x0000d00001617983 */ /* 0x0005620000300800 */
[----:B------:R-:W-:Y:S02]  /*6f10*/  FMUL.FTZ R4, R4, c[0x0][0x2ec] ;  /* 0x0000bb0004047a20 */ /* 0x000fe40000410000 */
[----:B------:R-:W-:Y:S01]  /*6f20*/  FFMA.FTZ R7, -R95, R95, 1 ;  /* 0x3f8000005f077423 */ /* 0x000fe2000001015f */
[----:B------:R2:W5:Y:S01]  /*6f30*/  LDL.LU R96, [R1+0xcc] ;  /* 0x0000cc0001607983 */ /* 0x0005620000300800 */
[----:B------:R-:W-:Y:S02]  /*6f40*/  FFMA.FTZ R6, -R94, R94, 1 ;  /* 0x3f8000005e067423 */ /* 0x000fe4000001015e */
[----:B------:R-:W-:Y:S01]  /*6f50*/  FFMA.FTZ R5, -R250, R250, 1 ;  /* 0x3f800000fa057423 */ /* 0x000fe200000101fa */
[----:B------:R2:W5:Y:S01]  /*6f60*/  LDL.LU R95, [R1+0xc8] ;  /* 0x0000c800015f7983 */ /* 0x0005620000300800 */
[----:B------:R-:W-:Y:S02]  /*6f70*/  FMUL.FTZ R18, R8, R4 ;  /* 0x0000000408127220 */ /* 0x000fe40000410000 */
[----:B------:R-:W-:Y:S01]  /*6f80*/  FADD.FTZ R8, -R104, R45 ;  /* 0x0000002d68087221 */ /* 0x000fe20000010100 */
[----:B------:R2:W5:Y:S01]  /*6f90*/  LDL.LU R94, [R1+0xc4] ;  /* 0x0000c400015e7983 */ /* 0x0005620000300800 */
[----:B------:R-:W-:Y:S02]  /*6fa0*/  FFMA.FTZ R4, -R223, R223, 1 ;  /* 0x3f800000df047423 */ /* 0x000fe400000101df */
[----:B------:R-:W-:Y:S02]  /*6fb0*/  FMUL.FTZ R7, R7, c[0x0][0x2ec] ;  /* 0x0000bb0007077a20 */ /* 0x000fe40000410000 */
[----:B------:R-:W-:Y:S02]  /*6fc0*/  FMUL.FTZ R6, R6, c[0x0][0x2ec] ;  /* 0x0000bb0006067a20 */ /* 0x000fe40000410000 */
[----:B------:R-:W-:Y:S02]  /*6fd0*/  FMUL.FTZ R5, R5, c[0x0][0x2ec] ;  /* 0x0000bb0005057a20 */ /* 0x000fe40000410000 */
[----:B------:R-:W-:Y:S02]  /*6fe0*/  FMUL.FTZ R8, R243, R8 ;  /* 0x00000008f3087220 */ /* 0x000fe40000410000 */
[----:B------:R-:W-:Y:S02]  /*6ff0*/  FMUL.FTZ R4, R4, c[0x0][0x2ec] ;  /* 0x0000bb0004047a20 */ /* 0x000fe40000410000 */
[----:B------:R-:W-:Y:S02]  /*7000*/  FMUL.FTZ R49, R13, R7 ;  /* 0x000000070d317220 */ /* 0x000fe40000410000 */
[----:B------:R-:W-:Y:S02]  /*7010*/  FMUL.FTZ R22, R12, R6 ;  /* 0x000000060c167220 */ /* 0x000fe40000410000 */
[----:B------:R-:W-:Y:S02]  /*7020*/  FMUL.FTZ R16, R9, R5 ;  /* 0x0000000509107220 */ /* 0x000fe40000410000 */
[C---:B------:R-:W-:Y:S02]  /*7030*/  FADD.FTZ R13, -R104.reuse, R40 ;  /* 0x00000028680d7221 */ /* 0x040fe40000010100 */
[C---:B------:R-:W-:Y:S02]  /*7040*/  FADD.FTZ R12, -R104.reuse, R41 ;  /* 0x00000029680c7221 */ /* 0x040fe40000010100 */
[----:B------:R-:W-:Y:S02]  /*7050*/  FADD.FTZ R9, -R104, R44 ;  /* 0x0000002c68097221 */ /* 0x000fe40000010100 */
[----:B------:R-:W-:Y:S02]  /*7060*/  FFMA.FTZ R5, -R224, R224, 1 ;  /* 0x3f800000e0057423 */ /* 0x000fe400000101e0 */
[----:B------:R-:W-:Y:S02]  /*7070*/  FMUL.FTZ R41, R8, R4 ;  /* 0x0000000408297220 */ /* 0x000fe40000410000 */
[----:B------:R-:W-:Y:S02]  /*7080*/  FADD.FTZ R8, -R104, R61 ;  /* 0x0000003d68087221 */ /* 0x000fe40000010100 */
[----:B------:R-:W-:Y:S02]  /*7090*/  FFMA.FTZ R4, -R210, R210, 1 ;  /* 0x3f800000d2047423 */ /* 0x000fe400000101d2 */
[----:B------:R-:W-:Y:S02]  /*70a0*/  FMUL.FTZ R13, R93, R13 ;  /* 0x0000000d5d0d7220 */ /* 0x000fe40000410000 */
[----:B------:R-:W-:Y:S01]  /*70b0*/  FMUL.FTZ R9, R248, R9 ;  /* 0x00000009f8097220 */ /* 0x000fe20000410000 */
[----:B------:R2:W5:Y:S01]  /*70c0*/  LDL.LU R93, [R1+0xc0] ;  /* 0x0000c000015d7983 */ /* 0x0005620000300800 */
        /* <DEDUP_REMOVED lines=9> */
[----:B------:R-:W-:Y:S02]  /*7160*/  FADD.FTZ R4, -R0, R10 ;  /* 0x0000000a00047221 */ /* 0x000fe40000010100 */
[----:B------:R-:W-:Y:S02]  /*7170*/  FFMA.FTZ R7, -R234, R234, 1 ;  /* 0x3f800000ea077423 */ /* 0x000fe400000101ea */
[----:B------:R-:W-:Y:S02]  /*7180*/  FMUL.FTZ R9, R230, R9 ;  /* 0x00000009e6097220 */ /* 0x000fe40000410000 */
[----:B------:R-:W-:Y:S02]  /*7190*/  FMUL.FTZ R5, R5, c[0x0][0x2ec] ;  /* 0x0000bb0005057a20 */ /* 0x000fe40000410000 */
[C---:B------:R-:W-:Y:S02]  /*71a0*/  FADD.FTZ R10, -R0.reuse, R11 ;  /* 0x0000000b000a7221 */ /* 0x040fe40000010100 */
[----:B------:R-:W-:Y:S02]  /*71b0*/  FMUL.FTZ R11, R91, R4 ;  /* 0x000000045b0b7220 */ /* 0x000fe40000410000 */
[----:B------:R-:W-:Y:S01]  /*71c0*/  FFMA.FTZ R6, -R233, R233, 1 ;  /* 0x3f800000e9067423 */ /* 0x000fe200000101e9 */
[----:B------:R2:W5:Y:S01]  /*71d0*/  LDL.LU R91, [R1+0xb8] ;  /* 0x0000b800015b7983 */ /* 0x0005620000300800 */
[----:B------:R-:W-:Y:S02]  /*71e0*/  FMUL.FTZ R7, R7, c[0x0][0x2ec] ;  /* 0x0000bb0007077a20 */ /* 0x000fe40000410000 */
[----:B------:R-:W-:Y:S02]  /*71f0*/  FMUL.FTZ R38, R9, R5 ;  /* 0x0000000509267220 */ /* 0x000fe40000410000 */
[----:B------:R-:W-:Y:S02]  /*7200*/  FADD.FTZ R9, -R0, R14 ;  /* 0x0000000e00097221 */ /* 0x000fe40000010100 */
[----:B------:R-:W-:Y:S02]  /*7210*/  FMUL.FTZ R10, R90, R10 ;  /* 0x0000000a5a0a7220 */ /* 0x000fe40000410000 */
[----:B------:R-:W-:Y:S01]  /*7220*/  FMUL.FTZ R6, R6, c[0x0][0x2ec] ;  /* 0x0000bb0006067a20 */ /* 0x000fe20000410000 */
[----:B------:R2:W5:Y:S01]  /*7230*/  LDL.LU R90, [R1+0xb4] ;  /* 0x0000b400015a7983 */ /* 0x0005620000300800 */
        /* <DEDUP_REMOVED lines=55> */
[C---:B------:R-:W-:Y:S01]  /*75b0*/  FADD.FTZ R13, -R0.reuse, R43 ;  /* 0x0000002b000d7221 */ /* 0x040fe20000010100 */
[----:B------:R2:W5:Y:S01]  /*75c0*/  LDL.LU R76, [R1+0x7c] ;  /* 0x00007c00014c7983 */ /* 0x0005620000300800 */
[----:B------:R-:W-:Y:S02]  /*75d0*/  FMUL.FTZ R8, R75, R8 ;  /* 0x000000084b087220 */ /* 0x000fe40000410000 */
[----:B------:R-:W-:Y:S01]  /*75e0*/  FADD.FTZ R9, -R0, R46 ;  /* 0x0000002e00097221 */ /* 0x000fe20000010100 */
        /* <DEDUP_REMOVED lines=17> */
[C---:B------:R-:W-:Y:S02]  /*7700*/  FADD.FTZ R34, -R0.reuse, R59 ;  /* 0x0000003b00227221 */ /* 0x040fe40000010100 */
[----:B------:R-:W-:Y:S02]  /*7710*/  FMUL.FTZ R36, R69, R36 ;  /* 0x0000002445247220 */ /* 0x000fe40000410000 */
[----:B------:R-:W-:Y:S01]  /*7720*/  FADD.FTZ R35, -R0, R62 ;  /* 0x0000003e00237221 */ /* 0x000fe20000010100 */
[----:B------:R2:W5:Y:S01]  /*7730*/  LDL.LU R69, [R1+0x60] ;  /* 0x0000600001457983 */ /* 0x0005620000300800 */
        /* <DEDUP_REMOVED lines=21> */
[----:B------:R-:W-:Y:S02]  /*7890*/  FFMA.FTZ R6, -R240, R240, 1 ;  /* 0x3f800000f0067423 */ /* 0x000fe400000101f0 */
[----:B------:R-:W-:Y:S02]  /*78a0*/  FFMA.FTZ R5, -R238, R238, 1 ;  /* 0x3f800000ee057423 */ /* 0x000fe400000101ee */
        /* <DEDUP_REMOVED lines=13> */
[----:B-----5:R-:W-:Y:S02]  /*7980*/  ISETP.GE.AND P2, PT, R244, c[0x0][0x220], PT ;  /* 0x00008800f4007a0c */ /* 0x020fe40003f46270 */
        /* <DEDUP_REMOVED lines=30> */
.L_x_395:
        /* <DEDUP_REMOVED lines=149> */
.L_x_396:
        /* <DEDUP_REMOVED lines=143> */
[-C--:B------:R-:W-:Y:S01]  /*8db0*/  LEA.HI.X.SX32 R29, R56, R21.reuse, 0x2, P3 ;  /* 0x00000015381d7211 */ /* 0x080fe200018f16ff */
[----:B-1----:R-:W-:Y:S02]  /*8dc0*/  IMAD.U32 R58, RZ, RZ, UR19 ;  /* 0x00000013ff3a7e24 */ /* 0x002fe4000f8e00ff */
[----:B------:R-:W-:Y:S01]  /*8dd0*/  RED.E.ADD.F32.FTZ.RN.STRONG.GPU [R36.64], R16 ;  /* 0x000000102400798e */ /* 0x000fe2000c10e786 */
[----:B--2---:R-:W-:Y:S02]  /*8de0*/  IMAD.U32 R55, RZ, RZ, UR16 ;  /* 0x00000010ff377e24 */ /* 0x004fe4000f8e00ff */
[-C--:B------:R-:W-:Y:S01]  /*8df0*/  LEA.HI.X.SX32 R33, R58, R21.reuse, 0x2, P5 ;  /* 0x000000153a217211 */ /* 0x080fe200028f16ff */
[----:B------:R-:W-:Y:S01]  /*8e00*/  RED.E.ADD.F32.FTZ.RN.STRONG.GPU [R34.64], R17 ;  /* 0x000000112200798e */ /* 0x000fe2000c10e786 */
[----:B---3--:R-:W-:Y:S01]  /*8e10*/  IMAD.U32 R54, RZ, RZ, UR15 ;  /* 0x0000000fff367e24 */ /* 0x008fe2000f8e00ff */
[-C--:B------:R-:W-:Y:S02]  /*8e20*/  LEA.HI.X.SX32 R27, R55, R21.reuse, 0x2, P2 ;  /* 0x00000015371b7211 */ /* 0x080fe400010f16ff */
[----:B------:R-:W-:Y:S01]  /*8e30*/  RED.E.ADD.F32.FTZ.RN.STRONG.GPU [R32.64], R18 ;  /* 0x000000122000798e */ /* 0x000fe2000c10e786 */
[----:B----4-:R-:W-:Y:S01]  /*8e40*/  IMAD.U32 R53, RZ, RZ, UR14 ;  /* 0x0000000eff357e24 */ /* 0x010fe2000f8e00ff */
[-C--:B------:R-:W-:Y:S02]  /*8e50*/  LEA.HI.X.SX32 R25, R54, R21.reuse, 0x2, P1 ;  /* 0x0000001536197211 */ /* 0x080fe400008f16ff */
[----:B------:R-:W-:Y:S01]  /*8e60*/  RED.E.ADD.F32.FTZ.RN.STRONG.GPU [R30.64], R19 ;  /* 0x000000131e00798e */ /* 0x000fe2000c10e786 */
[----:B------:R-:W-:Y:S01]  /*8e70*/  ISETP.LT.AND P1, PT, RZ, UR5, PT ;  /* 0x00000005ff007c0c */ /* 0x000fe2000bf21270 */
[----:B------:R-:W-:Y:S01]  /*8e80*/  UIADD3 UR5, UR5, -0x1, URZ ;  /* 0xffffffff05057890 */ /* 0x000fe2000fffe03f */
[----:B------:R-:W-:Y:S01]  /*8e90*/  LEA.HI.X.SX32 R23, R53, R21, 0x2, P0 ;  /* 0x0000001535177211 */ /* 0x000fe200000f16ff */
[----:B------:R-:W-:Y:S01]  /*8ea0*/  RED.E.ADD.F32.FTZ.RN.STRONG.GPU [R28.64], R12 ;  /* 0x0000000c1c00798e */ /* 0x000fe2000c10e786 */
[----:B------:R-:W-:Y:S01]  /*8eb0*/  PLOP3.LUT P0, PT, PT, PT, UP1, 0x80, 0x0 ;  /* 0x000000000000781c */ /* 0x000fe20003f0f018 */
[----:B------:R-:W-:Y:S02]  /*8ec0*/  @UP5 UIADD3 UR12, UP1, UR12, -0x200, URZ ;  /* 0xfffffe000c0c5890 */ /* 0x000fe4000ff3e03f */
[----:B------:R-:W1:Y:S02]  /*8ed0*/  LDSM.16.MT88.4 R8, [R3] ;  /* 0x000000000308783b */ /* 0x000e640000004200 */
[----:B------:R-:W-:Y:S02]  /*8ee0*/  @UP5 UIADD3.X UR11, UR11, -0x1, URZ, UP1, !UPT ;  /* 0xffffffff0b0b5890 */ /* 0x000fe40008ffe43f */
[----:B------:R-:W-:Y:S04]  /*8ef0*/  RED.E.ADD.F32.FTZ.RN.STRONG.GPU [R26.64], R13 ;  /* 0x0000000d1a00798e */ /* 0x000fe8000c10e786 */
[----:B------:R-:W-:Y:S02]  /*8f00*/  RED.E.ADD.F32.FTZ.RN.STRONG.GPU [R24.64], R14 ;  /* 0x0000000e1800798e */ /* 0x000fe4000c10e786 */
[----:B------:R-:W-:Y:S02]  /*8f10*/  @P0 IADD3 R0, R3, 0x2000, RZ ;  /* 0x0000200003000810 */ /* 0x000fe40007ffe0ff */
        /* <DEDUP_REMOVED lines=130> */
.L_x_398:
        /* <DEDUP_REMOVED lines=19> */
.L_x_399:
        /* <DEDUP_REMOVED lines=43> */
.L_x_401:
[----:B--2---:R-:W-:Y:S05]  /*9b20*/  BSYNC B0 ;  /* 0x0000000000007941 */ /* 0x004fea0003800000 */
.L_x_400:
        /* <DEDUP_REMOVED lines=14> */
.L_x_403:
[----:B------:R-:W-:Y:S05]  /*9c10*/  BSYNC B0 ;  /* 0x0000000000007941 */ /* 0x000fea0003800000 */
.L_x_402:
        /* <DEDUP_REMOVED lines=25> */
.L_x_405:
[----:B------:R-:W-:Y:S05]  /*9db0*/  BSYNC B0 ;  /* 0x0000000000007941 */ /* 0x000fea0003800000 */
.L_x_404:
        /* <DEDUP_REMOVED lines=12> */
.L_x_378:
        /* <DEDUP_REMOVED lines=21> */
.L_x_407:
        /* <DEDUP_REMOVED lines=19> */
.L_x_408:
        /* <DEDUP_REMOVED lines=37> */
.L_x_410:
[----:B------:R-:W-:Y:S05]  /*a350*/  BSYNC B0 ;  /* 0x0000000000007941 */ /* 0x000fea0003800000 */
.L_x_409:
        /* <DEDUP_REMOVED lines=15> */
.L_x_412:
[----:B------:R-:W-:Y:S05]  /*a450*/  BSYNC B0 ;  /* 0x0000000000007941 */ /* 0x000fea0003800000 */
.L_x_411:
        /* <DEDUP_REMOVED lines=26> */
.L_x_414:
[----:B------:R-:W-:Y:S05]  /*a600*/  BSYNC B0 ;  /* 0x0000000000007941 */ /* 0x000fea0003800000 */
.L_x_413:
        /* <DEDUP_REMOVED lines=12> */
.L_x_406:
[----:B------:R-:W-:Y:S05]  /*a6d0*/  BSYNC B1 ;  /* 0x0000000000017941 */ /* 0x000fea0003800000 */
.L_x_373:
        /* <DEDUP_REMOVED lines=11> */
.L_x_415:
[----:B------:R-:W-:Y:S05]  /*a790*/  EXIT ;  /* 0x000000000000794d */ /* 0x000fea0003800000 */
.L_x_417:
        /* <DEDUP_REMOVED lines=14> */
.L_x_1335:


//--------------------- .text._ZN5flash44flash_bwd_dq_dk_dv_loop_seqk_parallel_kernelI23Flash_bwd_kernel_traitsILi32ELi128ELi128ELi8ELi4ELi4ELi4ELb1ELb0EN7cutlass6half_tE19Flash_kernel_traitsILi32ELi128ELi128ELi8ES3_EELb1ELb0ELb1ELb0ELb0ELb0ELb0EEEvNS_16Flash_bwd_paramsE --------------------------
	.section	.text._ZN5flash44flash_bwd_dq_dk_dv_loop_seqk_parallel_kernelI23Flash_bwd_kernel_traitsILi32ELi128ELi128ELi8ELi4ELi4ELi4ELb1ELb0EN7cutlass6half_tE19Flash_kernel_traitsILi32ELi128ELi128ELi8ES3_EELb1ELb0ELb1ELb0ELb0ELb0ELb0EEEvNS_16Flash_bwd_paramsE,"ax",@progbits
	.sectioninfo	@"SHI_REGISTERS=255"
	.align	128
        .global         _ZN5flash44flash_bwd_dq_dk_dv_loop_seqk_parallel_kernelI23Flash_bwd_kernel_traitsILi32ELi128ELi128ELi8ELi4ELi4ELi4ELb1ELb0EN7cutlass6half_tE19Flash_kernel_traitsILi32ELi128ELi128ELi8ES3_EELb1ELb0ELb1ELb0ELb0ELb0ELb0EEEvNS_16Flash_bwd_paramsE
        .type           _ZN5flash44flash_bwd_dq_dk_dv_loop_seqk_parallel_kernelI23Flash_bwd_kernel_traitsILi32ELi128ELi128ELi8ELi4ELi4ELi4ELb1ELb0EN7cutlass6half_tE19Flash_kernel_traitsILi32ELi128ELi128ELi8ES3_EELb1ELb0ELb1ELb0ELb0ELb0ELb0EEEvNS_16Flash_bwd_paramsE,@function
        .size           _ZN5flash44flash_bwd_dq_dk_dv_loop_seqk_parallel_kernelI23Flash_bwd_kernel_traitsILi32ELi128ELi128ELi8ELi4ELi4ELi4ELb1ELb0EN7cutlass6half_tE19Flash_kernel_traitsILi32ELi128ELi128ELi8ES3_EELb1ELb0ELb1ELb0ELb0ELb0ELb0EEEvNS_16Flash_bwd_paramsE,(.L_x_1336 - _ZN5flash44flash_bwd_dq_dk_dv_loop_seqk_parallel_kernelI23Flash_bwd_kernel_traitsILi32ELi128ELi128ELi8ELi4ELi4ELi4ELb1ELb0EN7cutlass6half_tE19Flash_kernel_traitsILi32ELi128ELi128ELi8ES3_EELb1ELb0ELb1ELb0ELb0ELb0ELb0EEEvNS_16Flash_bwd_paramsE)
        .other          _ZN5flash44flash_bwd_dq_dk_dv_loop_seqk_parallel_kernelI23Flash_bwd_kernel_traitsILi32ELi128ELi128ELi8ELi4ELi4ELi4ELb1ELb0EN7cutlass6half_tE19Flash_kernel_traitsILi32ELi128ELi128ELi8ES3_EELb1ELb0ELb1ELb0ELb0ELb0ELb0EEEvNS_16Flash_bwd_paramsE,@"STO_CUDA_ENTRY STV_DEFAULT"
_ZN5flash44flash_bwd_dq_dk_dv_loop_seqk_parallel_kernelI23Flash_bwd_kernel_traitsILi32ELi128ELi128ELi8ELi4ELi4ELi4ELb1ELb0EN7cutlass6half_tE19Flash_kernel_traitsILi32ELi128ELi128ELi8ES3_EELb1ELb0ELb1ELb0ELb0ELb0ELb0EEEvNS_16Flash_bwd_paramsE:
.text._ZN5flash44flash_bwd_dq_dk_dv_loop_seqk_parallel_kernelI23Flash_bwd_kernel_traitsILi32ELi128ELi128ELi8ELi4ELi4ELi4ELb1ELb0EN7cutlass6half_tE19Flash_kernel_traitsILi32ELi128ELi128ELi8ES3_EELb1ELb0ELb1ELb0ELb0ELb0ELb0EEEvNS_16Flash_bwd_paramsE:
        /* <DEDUP_REMOVED lines=23> */
[----:B------:R-:W-:Y:S01]  /*0170*/  IMAD.U32 R11, RZ, RZ, UR4 ;  /* 0x00000004ff0b7e24 */ /* 0x000fe2000f8e00ff */
[----:B------:R-:W-:Y:S02]  /*0180*/  ULDC UR8, c[0x0][0x1c0] ;  /* 0x0000700000087ab9 */ /* 0x000fe40000000800 */
[----:B------:R-:W-:Y:S02]  /*0190*/  ULDC.U8 UR9, c[0x0][0x328] ;  /* 0x0000ca0000097ab9 */ /* 0x000fe40000000000 */
[----:B------:R4:W-:Y:S01]  /*01a0*/  STL [R1+0x30], R11 ;  /* 0x0000300b01007387 */ /* 0x0009e20000100800 */
[----:B------:R-:W-:Y:S02]  /*01b0*/  UISETP.NE.AND UP5, UPT, UR9, URZ, UPT ;  /* 0x0000003f0900728c */ /* 0x000fe4000bfa5270 */
[----:B------:R-:W-:Y:S01]  /*01c0*/  ULDC UR13, c[0x0][0x214] ;  /* 0x00008500000d7ab9 */ /* 0x000fe20000000800 */
[----:B-1----:R-:W-:Y:S01]  /*01d0*/  SHF.R.S32.HI R6, RZ, 0x1f, R10 ;  /* 0x0000001fff067819 */ /* 0x002fe2000001140a */
[----:B--2---:R-:W-:-:S02]  /*01e0*/  UIMAD UR18, UR55, UR61, URZ ;  /* 0x0000003d371272a4 */ /* 0x004fc4000f8e023f */
[----:B------:R-:W-:Y:S01]  /*01f0*/  ULOP3.LUT UR4, UR55, UR12, URZ, 0x3c, !UPT ;  /* 0x0000000c37047292 */ /* 0x000fe2000f8e3c3f */
[CC--:B------:R-:W-:Y:S01]  /*0200*/  LEA.HI R7, R6.reuse, R10.reuse, RZ, 0x2 ;  /* 0x0000000a06077211 */ /* 0x0c0fe200078f10ff */
[----:B------:R-:W-:Y:S01]  /*0210*/  ULDC UR17, c[0x0][0x224] ;  /* 0x0000890000117ab9 */ /* 0x000fe20000000800 */
[CC--:B------:R-:W-:Y:S01]  /*0220*/  LEA.HI R5, R6.reuse, R10.reuse, RZ, 0x5 ;  /* 0x0000000a06057211 */ /* 0x0c0fe200078f28ff */
[----:B------:R-:W-:Y:S01]  /*0230*/  ULDC UR56, c[0x0][0x1c0] ;  /* 0x0000700000387ab9 */ /* 0x000fe20000000800 */
[--C-:B------:R-:W-:Y:S01]  /*0240*/  SHF.R.S32.HI R0, RZ, 0x2, R7.reuse ;  /* 0x00000002ff007819 */ /* 0x100fe20000011407 */
[----:B---3--:R-:W-:Y:S01]  /*0250*/  UIMAD UR6, UR54, UR8, UR55 ;  /* 0x00000008360672a4 */ /* 0x008fe2000f8e0237 */
[----:B------:R-:W-:Y:S01]  /*0260*/  SHF.R.S32.HI R2, RZ, 0x1f, R7 ;  /* 0x0000001fff027819 */ /* 0x000fe20000011407 */
[----:B------:R-:W-:Y:S01]  /*0270*/  USHF.R.S32.HI UR8, URZ, 0x1f, UR55 ;  /* 0x0000001f3f087899 */ /* 0x000fe20008011437 */
[CC--:B------:R-:W-:Y:S01]  /*0280*/  LEA.HI R246, R6.reuse, R10.reuse, RZ, 0x7 ;  /* 0x0000000a06f67211 */ /* 0x0c0fe200078f38ff */
[----:B------:R-:W-:Y:S01]  /*0290*/  USHF.L.U32 UR9, UR54, 0x7, URZ ;  /* 0x0000000736097899 */ /* 0x000fe2000800063f */
[----:B------:R-:W-:Y:S01]  /*02a0*/  LEA.HI R161, R6, R10, RZ, 0x3 ;  /* 0x0000000a06a17211 */ /* 0x000fe200078f18ff */
[----:B------:R-:W-:Y:S01]  /*02b0*/  UIMAD UR6, UR6, UR17, URZ ;  /* 0x00000011060672a4 */ /* 0x000fe2000f8e023f */
[----:B------:R-:W-:Y:S01]  /*02c0*/  LEA.HI R2, R2, R0, RZ, 0x3 ;  /* 0x0000000002027211 */ /* 0x000fe200078f18ff */
[----:B------:R-:W-:Y:S01]  /*02d0*/  ULDC.U8 UR10, c[0x0][0x3d0] ;  /* 0x0000f400000a7ab9 */ /* 0x000fe20000000000 */
[----:B------:R-:W-:Y:S01]  /*02e0*/  LEA.HI R6, R6, R10, RZ, 0x4 ;  /* 0x0000000a06067211 */ /* 0x000fe200078f20ff */
[----:B------:R-:W-:Y:S01]  /*02f0*/  ULDC UR11, c[0x0][0x1c0] ;  /* 0x00007000000b7ab9 */ /* 0x000fe20000000800 */
[----:B------:R-:W-:Y:S01]  /*0300*/  LOP3.LUT R3, R7, 0xfffffffc, RZ, 0xc0, !PT ;  /* 0xfffffffc07037812 */ /* 0x000fe200078ec0ff */
[----:B------:R-:W-:Y:S01]  /*0310*/  ULDC UR19, c[0x0][0x224] ;  /* 0x0000890000137ab9 */ /* 0x000fe20000000800 */
[----:B------:R-:W-:Y:S01]  /*0320*/  LOP3.LUT R4, R5, 0xffffffe0, RZ, 0xc0, !PT ;  /* 0xffffffe005047812 */ /* 0x000fe200078ec0ff */
[----:B------:R-:W-:Y:S01]  /*0330*/  ULDC UR15, c[0x0][0x1c0] ;  /* 0x00007000000f7ab9 */ /* 0x000fe20000000800 */
[----:B------:R-:W-:Y:S01]  /*0340*/  LEA.HI R7, R7, R0, RZ, 0x1 ;  /* 0x0000000007077211 */ /* 0x000fe200078f08ff */
[----:B------:R-:W-:Y:S01]  /*0350*/  IMAD.IADD R12, R10, 0x1, -R3 ;  /* 0x000000010a0c7824 */ /* 0x000fe200078e0a03 */
[----:B------:R-:W-:Y:S01]  /*0360*/  LOP3.LUT R2, R2, 0xfffffff8, RZ, 0xc0, !PT ;  /* 0xfffffff802027812 */ /* 0x000fe200078ec0ff */
[----:B------:R-:W-:Y:S01]  /*0370*/  IMAD.IADD R4, R10, 0x1, -R4 ;  /* 0x000000010a047824 */ /* 0x000fe200078e0a04 */
[----:B------:R-:W-:Y:S01]  /*0380*/  LOP3.LUT R8, R6, 0xfffffff0, RZ, 0xc0, !PT ;  /* 0xfffffff006087812 */ /* 0x000fe200078ec0ff */
[----:B------:R-:W-:Y:S01]  /*0390*/  IMAD.SHL.U32 R238, R12, 0x8, RZ ;  /* 0x000000080cee7824 */ /* 0x000fe200078e00ff */
[----:B------:R-:W-:Y:S01]  /*03a0*/  LOP3.LUT R9, R161, 0xfffffff8, RZ, 0xc0, !PT ;  /* 0xfffffff8a1097812 */ /* 0x000fe200078ec0ff */
[----:B------:R-:W-:Y:S01]  /*03b0*/  UIMAD.WIDE UR56, UR61, UR56, URZ ;  /* 0x000000383d3872a5 */ /* 0x000fe2000f8e023f */
[----:B------:R-:W-:Y:S01]  /*03c0*/  LOP3.LUT R3, R7, 0x7fffffe, RZ, 0xc0, !PT ;  /* 0x07fffffe07037812 */ /* 0x000fe200078ec0ff */
[----:B------:R-:W-:Y:S01]  /*03d0*/  IMAD.IADD R7, R0, 0x1, -R2 ;  /* 0x0000000100077824 */ /* 0x000fe200078e0a02 */
[----:B------:R-:W-:Y:S01]  /*03e0*/  SHF.R.S32.HI R2, RZ, 0x4, R6 ;  /* 0x00000004ff027819 */ /* 0x000fe20000011406 */
[C---:B------:R-:W-:Y:S01]  /*03f0*/  IMAD.IADD R8, R10.reuse, 0x1, -R8 ;  /* 0x000000010a087824 */ /* 0x040fe200078e0a08 */
[----:B------:R-:W-:Y:S01]  /*0400*/  SHF.R.S32.HI R246, RZ, 0x7, R246 ;  /* 0x00000007fff67819 */ /* 0x000fe200000114f6 */
[----:B------:R-:W-:Y:S01]  /*0410*/  IMAD.IADD R10, R10, 0x1, -R9 ;  /* 0x000000010a0a7824 */ /* 0x000fe200078e0a09 */
[----:B------:R-:W-:Y:S01]  /*0420*/  SHF.R.S32.HI R9, RZ, 0x1f, R4 ;  /* 0x0000001fff097819 */ /* 0x000fe20000011404 */
[----:B------:R-:W-:Y:S01]  /*0430*/  IMAD.IADD R248, R0, 0x1, -R3 ;  /* 0x0000000100f87824 */ /* 0x000fe200078e0a03 */
[--C-:B------:R-:W-:Y:S01]  /*0440*/  SHF.R.S32.HI R0, RZ, 0x5, R5.reuse ;  /* 0x00000005ff007819 */ /* 0x100fe20000011405 */
[----:B------:R-:W-:Y:S01]  /*0450*/  UISETP.NE.AND UP6, UPT, UR10, URZ, UPT ;  /* 0x0000003f0a00728c */ /* 0x000fe2000bfc5270 */
[----:B------:R-:W-:Y:S01]  /*0460*/  SHF.R.S32.HI R3, RZ, 0x1f, R5 ;  /* 0x0000001fff037819 */ /* 0x000fe20000011405 */
[----:B------:R-:W-:Y:S01]  /*0470*/  UIMAD UR61, UR61, UR11, URZ ;  /* 0x0000000b3d3d72a4 */ /* 0x000fe2000f8e023f */
[----:B------:R-:W-:Y:S01]  /*0480*/  LEA.HI R5, R6, R2, RZ, 0x1 ;  /* 0x0000000206057211 */ /* 0x000fe200078f08ff */
[----:B------:R-:W-:Y:S01]  /*0490*/  IMAD R248, R0, 0x8, R248 ;  /* 0x0000000800f87824 */ /* 0x000fe200078e02f8 */
[----:B------:R-:W-:Y:S01]  /*04a0*/  LEA.HI R240, R9, R4, RZ, 0x2 ;  /* 0x0000000409f07211 */ /* 0x000fe200078f10ff */
[----:B------:R-:W-:Y:S01]  /*04b0*/  IMAD.SHL.U32 R6, R12, 0x2, RZ ;  /* 0x000000020c067824 */ /* 0x000fe200078e00ff */
[----:B------:R-:W-:Y:S01]  /*04c0*/  LEA.HI R4, R3, R0, RZ, 0x2 ;  /* 0x0000000003047211 */ /* 0x000fe200078f10ff */
[----:B------:R-:W-:Y:S01]  /*04d0*/  USHF.R.S32.HI UR7, URZ, 0x1f, UR19 ;  /* 0x0000001f3f077899 */ /* 0x000fe20008011413 */
[----:B------:R-:W-:Y:S01]  /*04e0*/  LOP3.LUT R3, R5, 0xfffffffe, RZ, 0xc0, !PT ;  /* 0xfffffffe05037812 */ /* 0x000fe200078ec0ff */
[----:B------:R-:W-:Y:S01]  /*04f0*/  IMAD R228, R246, 0x2000, R6 ;  /* 0x00002000f6e47824 */ /* 0x000fe200078e0206 */
[----:B------:R-:W-:Y:S01]  /*0500*/  SHF.R.S32.HI R5, RZ, 0x3, R161 ;  /* 0x00000003ff057819 */ /* 0x000fe200000114a1 */
[----:B------:R-:W-:Y:S01]  /*0510*/  UIMAD.WIDE.U32 UR10, UR54, UR19, URZ ;  /* 0x00000013360a72a5 */ /* 0x000fe2000f8e003f */
[----:B------:R-:W-:Y:S01]  /*0520*/  LOP3.LUT R4, R4, 0xfffffffc, RZ, 0xc0, !PT ;  /* 0xfffffffc04047812 */ /* 0x000fe200078ec0ff */
[----:B----4-:R-:W-:Y:S01]  /*0530*/  IMAD.IADD R11, R2, 0x1, -R3 ;  /* 0x00000001020b7824 */ /* 0x010fe200078e0a03 */
[----:B------:R-:W-:Y:S01]  /*0540*/  LEA.HI R9, R10, R10, RZ, 0x1 ;  /* 0x0000000a0a097211 */ /* 0x000fe200078f08ff */
[----:B------:R-:W-:Y:S01]  /*0550*/  IMAD.SHL.U32 R2, R5, 0x40, RZ ;  /* 0x0000004005027824 */ /* 0x000fe200078e00ff */
[----:B------:R-:W-:Y:S01]  /*0560*/  SHF.R.S32.HI R5, RZ, 0x1f, R8 ;  /* 0x0000001fff057819 */ /* 0x000fe20000011408 */
[----:B------:R-:W-:Y:S01]  /*0570*/  IMAD.IADD R249, R0, 0x1, -R4 ;  /* 0x0000000100f97824 */ /* 0x000fe200078e0a04 */
[----:B------:R-:W-:Y:S01]  /*0580*/  UIMAD UR7, UR7, UR54, URZ ;  /* 0x00000036070772a4 */ /* 0x000fe2000f8e023f */
[----:B------:R-:W-:Y:S01]  /*0590*/  IMAD.U32 R18, RZ, RZ, UR10 ;  /* 0x0000000aff127e24 */ /* 0x000fe2000f8e00ff */
[----:B------:R-:W-:Y:S01]  /*05a0*/  LOP3.LUT R0, R2, 0xc0, RZ, 0xc0, !PT ;  /* 0x000000c002007812 */ /* 0x000fe200078ec0ff */
[----:B------:R-:W-:Y:S01]  /*05b0*/  IMAD.U32 R19, RZ, RZ, UR11 ;  /* 0x0000000bff137e24 */ /* 0x000fe2000f8e00ff */
[----:B------:R-:W-:Y:S01]  /*05c0*/  LOP3.LUT R2, R9, 0x7fffffe, RZ, 0xc0, !PT ;  /* 0x07fffffe09027812 */ /* 0x000fe200078ec0ff */
[----:B------:R-:W-:Y:S01]  /*05d0*/  ULDC UR16, c[0x0][0x1c0] ;  /* 0x0000700000107ab9 */ /* 0x000fe20000000800 */
[----:B------:R-:W-:Y:S01]  /*05e0*/  SHF.R.U32.HI R4, RZ, 0x3, R0 ;  /* 0x00000003ff047819 */ /* 0x000fe20000011600 */
[----:B------:R-:W-:Y:S01]  /*05f0*/  IMAD.U32 R252, RZ, RZ, UR7 ;  /* 0x00000007fffc7e24 */ /* 0x000fe2000f8e00ff */
[----:B------:R-:W-:Y:S01]  /*0600*/  LOP3.LUT R3, R0, 0x18, R238, 0xf8, !PT ;  /* 0x0000001800037812 */ /* 0x000fe200078ef8ee */
[----:B------:R-:W-:Y:S01]  /*0610*/  IMAD.IADD R2, R10, 0x1, -R2 ;  /* 0x000000010a027824 */ /* 0x000fe200078e0a02 */
[----:B------:R-:W-:Y:S01]  /*0620*/  LEA.HI R5, R5, R8, RZ, 0x3 ;  /* 0x0000000805057211 */ /* 0x000fe200078f18ff */
[----:B------:R-:W-:Y:S01]  /*0630*/  IMAD R0, R246, 0x8, R11 ;  /* 0x00000008f6007824 */ /* 0x000fe200078e020b */
[----:B------:R-:W-:Y:S01]  /*0640*/  LOP3.LUT R3, R3, R4, RZ, 0x3c, !PT ;  /* 0x0000000403037212 */ /* 0x000fe200078e3cff */
[----:B------:R-:W-:Y:S01]  /*0650*/  IMAD.U32 R4, RZ, RZ, UR18 ;  /* 0x00000012ff047e24 */ /* 0x000fe2000f8e00ff */
[----:B------:R-:W-:Y:S01]  /*0660*/  USHF.R.S32.HI UR7, URZ, 0x1f, UR18 ;  /* 0x0000001f3f077899 */ /* 0x000fe20008011412 */
[----:B------:R-:W-:Y:S01]  /*0670*/  IMAD R16, R0, 0x8, R2 ;  /* 0x0000000800107824 */ /* 0x000fe200078e0202 */
[----:B------:R-:W-:Y:S01]  /*0680*/  LEA.HI R0, R8, R8, RZ, 0x1 ;  /* 0x0000000808007211 */ /* 0x000fe200078f08ff */
[----:B------:R-:W-:Y:S01]  /*0690*/  IMAD.U32 R248, R248, 0x20, R3 ;  /* 0x00000020f8f87824 */ /* 0x000fe200078e0003 */
[----:B------:R1:W-:Y:S01]  /*06a0*/  STL [R1+0x2c], R4 ;  /* 0x00002c0401007387 */ /* 0x0003e20000100800 */
[----:B------:R-:W-:Y:S01]  /*06b0*/  IMAD.U32 R2, RZ, RZ, UR4 ;  /* 0x00000004ff027e24 */ /* 0x000fe2000f8e00ff */
[----:B------:R-:W-:Y:S01]  /*06c0*/  SHF.R.S32.HI R3, RZ, 0x1, R0 ;  /* 0x00000001ff037819 */ /* 0x000fe20000011400 */
[----:B------:R-:W-:Y:S01]  /*06d0*/  UIMAD UR4, UR54, UR15, UR55 ;  /* 0x0000000f360472a4 */ /* 0x000fe2000f8e0237 */
[C---:B------:R-:W-:Y:S01]  /*06e0*/  LOP3.LUT P5, RZ, R7.reuse, 0x2, RZ, 0xc0, !PT ;  /* 0x0000000207ff7812 */ /* 0x040fe200078ac0ff */
[----:B------:R-:W-:Y:S01]  /*06f0*/  ULDC UR60, c[0x0][0x2e8] ;  /* 0x0000ba00003c7ab9 */ /* 0x000fe20000000800 */
[----:B------:R2:W-:Y:S01]  /*0700*/  STL [R1+0x28], R2 ;  /* 0x0000280201007387 */ /* 0x0005e20000100800 */
[----:B------:R-:W-:Y:S01]  /*0710*/  LOP3.LUT P4, RZ, R7, 0x4, RZ, 0xc0, !PT ;  /* 0x0000000407ff7812 */ /* 0x000fe2000788c0ff */
[----:B------:R-:W-:Y:S01]  /*0720*/  ULDC UR59, c[0x0][0x2e8] ;  /* 0x0000ba00003b7ab9 */ /* 0x000fe20000000800 */
[----:B------:R-:W-:Y:S01]  /*0730*/  SEL R225, R166, 0xffffffe0, !P5 ;  /* 0xffffffe0a6e17807 */ /* 0x000fe20006800000 */
[----:B------:R-:W-:-:S02]  /*0740*/  ULDC.U8 UR5, c[0x0][0x2d8] ;  /* 0x0000b60000057ab9 */ /* 0x000fc40000000000 */
[----:B------:R-:W-:Y:S02]  /*0750*/  USHF.L.U32 UR48, UR61, 0x3, URZ ;  /* 0x000000033d307899 */ /* 0x000fe4000800063f */
[----:B------:R-:W-:Y:S02]  /*0760*/  USHF.L.U32 UR47, UR61, 0x4, URZ ;  /* 0x000000043d2f7899 */ /* 0x000fe4000800063f */
[----:B------:R-:W-:Y:S02]  /*0770*/  UIMAD UR46, UR61, 0x18, URZ ;  /* 0x000000183d2e78a4 */ /* 0x000fe4000f8e023f */
[----:B------:R-:W-:Y:S02]  /*0780*/  USHF.L.U32 UR45, UR61, 0x5, URZ ;  /* 0x000000053d2d7899 */ /* 0x000fe4000800063f */
[----:B------:R-:W-:Y:S02]  /*0790*/  UIMAD UR44, UR61, 0x28, URZ ;  /* 0x000000283d2c78a4 */ /* 0x000fe4000f8e023f */
[----:B------:R-:W-:-:S02]  /*07a0*/  UIMAD UR43, UR61, 0x30, URZ ;  /* 0x000000303d2b78a4 */ /* 0x000fc4000f8e023f */
[----:B------:R-:W-:Y:S01]  /*07b0*/  UIMAD UR42, UR61, 0x38, URZ ;  /* 0x000000383d2a78a4 */ /* 0x000fe2000f8e023f */
[----:B-1----:R-:W-:Y:S01]  /*07c0*/  LOP3.LUT R4, R0, 0x7fffffe, RZ, 0xc0, !PT ;  /* 0x07fffffe00047812 */ /* 0x002fe200078ec0ff */
[----:B------:R-:W-:Y:S01]  /*07d0*/  USHF.L.U32 UR41, UR61, 0x6, URZ ;  /* 0x000000063d297899 */ /* 0x000fe2000800063f */
[----:B------:R-:W-:Y:S01]  /*07e0*/  SHF.R.S32.HI R0, RZ, 0x1f, R0 ;  /* 0x0000001fff007819 */ /* 0x000fe20000011400 */
[----:B------:R-:W-:Y:S02]  /*07f0*/  UIMAD UR40, UR61, 0x48, URZ ;  /* 0x000000483d2878a4 */ /* 0x000fe4000f8e023f */
[----:B------:R-:W-:Y:S01]  /*0800*/  IMAD.IADD R15, R8, 0x1, -R4 ;  /* 0x00000001080f7824 */ /* 0x000fe200078e0a04 */
[----:B------:R-:W-:Y:S01]  /*0810*/  LEA.HI R0, R0, R3, RZ, 0x2 ;  /* 0x0000000300007211 */ /* 0x000fe200078f10ff */
[----:B------:R-:W-:Y:S01]  /*0820*/  IMAD.U32 R4, RZ, RZ, UR8 ;  /* 0x00000008ff047e24 */ /* 0x000fe2000f8e00ff */
[----:B--2---:R-:W-:Y:S01]  /*0830*/  LOP3.LUT R2, R5, 0xfffffff8, RZ, 0xc0, !PT ;  /* 0xfffffff805027812 */ /* 0x004fe200078ec0ff */
[----:B------:R-:W-:Y:S01]  /*0840*/  USHF.R.S32.HI UR8, URZ, 0x1f, UR54 ;  /* 0x0000001f3f087899 */ /* 0x000fe20008011436 */
[----:B------:R-:W-:Y:S01]  /*0850*/  LOP3.LUT R0, R0, 0xfffffffc, RZ, 0xc0, !PT ;  /* 0xfffffffc00007812 */ /* 0x000fe200078ec0ff */
[C---:B------:R-:W-:Y:S01]  /*0860*/  IMAD.SHL.U32 R4, R7.reuse, 0x40, RZ ;  /* 0x0000004007047824 */ /* 0x040fe200078e00ff */
[----:B------:R-:W-:Y:S01]  /*0870*/  UIMAD UR39, UR61, 0x50, URZ ;  /* 0x000000503d2778a4 */ /* 0x000fe2000f8e023f */
[----:B------:R-:W-:Y:S01]  /*0880*/  IMAD.IADD R14, R8, 0x1, -R2 ;  /* 0x00000001080e7824 */ /* 0x000fe200078e0a02 */
[----:B------:R-:W-:Y:S01]  /*0890*/  LOP3.LUT R2, R7, 0x1, RZ, 0xc0, !PT ;  /* 0x0000000107027812 */ /* 0x000fe200078ec0ff */
[----:B------:R-:W-:Y:S01]  /*08a0*/  IMAD.IADD R13, R3, 0x1, -R0 ;  /* 0x00000001030d7824 */ /* 0x000fe200078e0a00 */
[----:B------:R-:W-:Y:S01]  /*08b0*/  LOP3.LUT R4, R4, 0x1c0, RZ, 0xc0, !PT ;  /* 0x000001c004047812 */ /* 0x000fe200078ec0ff */
[----:B------:R-:W-:Y:S01]  /*08c0*/  IMAD.U32 R0, RZ, RZ, UR8 ;  /* 0x00000008ff007e24 */ /* 0x000fe2000f8e00ff */
[----:B------:R-:W-:Y:S01]  /*08d0*/  ISETP.NE.U32.AND P6, PT, R2, 0x1, PT ;  /* 0x000000010200780c */ /* 0x000fe20003fc5070 */
[----:B------:R-:W-:Y:S01]  /*08e0*/  IMAD.U32 R2, RZ, RZ, UR9 ;  /* 0x00000009ff027e24 */ /* 0x000fe2000f8e00ff */
[----:B------:R-:W-:Y:S01]  /*08f0*/  SHF.R.S32.HI R0, RZ, 0x1, R9 ;  /* 0x00000001ff007819 */ /* 0x000fe20000011409 */
[----:B------:R-:W-:Y:S01]  /*0900*/  IMAD.SHL.U32 R2, R10, 0x40, RZ ;  /* 0x000000400a027824 */ /* 0x000fe200078e00ff */
[----:B------:R-:W-:Y:S01]  /*0910*/  USHF.R.S32.HI UR9, URZ, 0x1f, UR55 ;  /* 0x0000001f3f097899 */ /* 0x000fe20008011437 */
[----:B------:R-:W-:Y:S01]  /*0920*/  LEA.HI R9, R7, R7, RZ, 0x1 ;  /* 0x0000000707097211 */ /* 0x000fe200078f08ff */
[----:B------:R-:W-:Y:S01]  /*0930*/  @!UP5 UIMAD UR8, UR54, UR16, UR55 ;  /* 0x000000103608d2a4 */ /* 0x000fe2000f8e0237 */
[C---:B------:R-:W-:Y:S01]  /*0940*/  LOP3.LUT P0, RZ, R0.reuse, 0x2, RZ, 0xc0, !PT ;  /* 0x0000000200ff7812 */ /* 0x040fe2000780c0ff */
[----:B------:R-:W-:Y:S01]  /*0950*/  IMAD.SHL.U32 R10, R0, 0x40, RZ ;  /* 0x00000040000a7824 */ /* 0x000fe200078e00ff */
[----:B------:R-:W-:Y:S01]  /*0960*/  LOP3.LUT R8, R2, 0x1c0, RZ, 0xc0, !PT ;  /* 0x000001c002087812 */ /* 0x000fe200078ec0ff */
[----:B------:R-:W-:Y:S01]  /*0970*/  IMAD.SHL.U32 R0, R249, 0x10, RZ ;  /* 0x00000010f9007824 */ /* 0x000fe200078e00ff */
[----:B------:R-:W-:Y:S01]  /*0980*/  LOP3.LUT R2, R9, 0x3fffffe, RZ, 0xc0, !PT ;  /* 0x03fffffe09027812 */ /* 0x000fe200078ec0ff */
[----:B------:R-:W-:Y:S01]  /*0990*/  IMAD.U32 R3, RZ, RZ, UR9 ;  /* 0x00000009ff037e24 */ /* 0x000fe2000f8e00ff */
[----:B------:R-:W-:Y:S01]  /*09a0*/  SHF.R.S32.HI R3, RZ, 0x3, R5 ;  /* 0x00000003ff037819 */ /* 0x000fe20000011405 */
[----:B------:R-:W-:Y:S01]  /*09b0*/  @UP5 UIMAD UR9, UR54, UR13, URZ ;  /* 0x0000000d360952a4 */ /* 0x000fe2000f8e023f */
[----:B------:R-:W-:Y:S01]  /*09c0*/  LEA.HI.SX32 R240, R240, R0, 0x1e ;  /* 0x00000000f0f07211 */ /* 0x000fe200078ff2ff */
[----:B------:R-:W-:Y:S01]  /*09d0*/  IMAD.IADD R12, R7, 0x1, -R2 ;  /* 0x00000001070c7824 */ /* 0x000fe200078e0a02 */
[----:B------:R-:W-:Y:S01]  /*09e0*/  LOP3.LUT R5, R8, 0x30, R0, 0xf8, !PT ;  /* 0x0000003008057812 */ /* 0x000fe200078ef800 */
[----:B------:R-:W-:Y:S01]  /*09f0*/  IMAD.SHL.U32 R2, R249, 0x400, RZ ;  /* 0x00000400f9027824 */ /* 0x000fe200078e00ff */
[----:B------:R-:W-:Y:S01]  /*0a00*/  LOP3.LUT R0, R10, 0xc0, RZ, 0xc0, !PT ;  /* 0x000000c00a007812 */ /* 0x000fe200078ec0ff */
[----:B------:R-:W-:Y:S01]  /*0a10*/  IMAD R15, R3, 0x8, R15 ;  /* 0x00000008030f7824 */ /* 0x000fe200078e020f */
[--C-:B------:R-:W-:Y:S01]  /*0a20*/  LOP3.LUT R5, R5, 0x8, R161.reuse, 0xf8, !PT ;  /* 0x0000000805057812 */ /* 0x100fe200078ef8a1 */
[----:B------:R-:W-:Y:S01]  /*0a30*/  IMAD R163, R3, 0x200, R2 ;  /* 0x0000020003a37824 */ /* 0x000fe200078e0202 */
[----:B------:R-:W-:Y:S01]  /*0a40*/  LOP3.LUT R161, R0, 0x8, R161, 0xf8, !PT ;  /* 0x0000000800a17812 */ /* 0x000fe200078ef8a1 */
[----:B------:R-:W-:Y:S01]  /*0a50*/  IMAD.U32 R3, RZ, RZ, UR6 ;  /* 0x00000006ff037e24 */ /* 0x000fe2000f8e00ff */
[----:B------:R-:W-:Y:S01]  /*0a60*/  SHF.R.U32.HI R0, RZ, 0x3, R0 ;  /* 0x00000003ff007819 */ /* 0x000fe20000011600 */
[----:B------:R-:W-:Y:S01]  /*0a70*/  USHF.L.U32 UR6, UR4, 0x5, URZ ;  /* 0x0000000504067899 */ /* 0x000fe2000800063f */
[----:B------:R-:W-:Y:S01]  /*0a80*/  LEA.HI R4, R4, R4, RZ, 0x1d ;  /* 0x0000000404047211 */ /* 0x000fe200078fe8ff */
[----:B------:R-:W-:Y:S01]  /*0a90*/  UIMAD UR4, UR57, UR10, URZ ;  /* 0x0000000a390472a4 */ /* 0x000fe2000f8e023f */
[----:B------:R-:W-:Y:S01]  /*0aa0*/  LOP3.LUT R161, R161, R0, RZ, 0x3c, !PT ;  /* 0x00000000a1a17212 */ /* 0x000fe200078e3cff */
[----:B------:R-:W-:Y:S01]  /*0ab0*/  IMAD.U32 R0, RZ, RZ, UR9 ;  /* 0x00000009ff007e24 */ /* 0x000fe2000f8e00ff */
[----:B------:R-:W-:Y:S01]  /*0ac0*/  IADD3 R228, R4, R228, R2 ;  /* 0x000000e404e47210 */ /* 0x000fe20007ffe002 */
[----:B------:R-:W-:Y:S01]  /*0ad0*/  UIMAD.WIDE.U32 UR10, UR56, UR10, URZ ;  /* 0x0000000a380a72a5 */ /* 0x000fe2000f8e003f */
[----:B------:R-:W-:Y:S01]  /*0ae0*/  SHF.R.U32.HI R2, RZ, 0x3, R8 ;  /* 0x00000003ff027819 */ /* 0x000fe20000011608 */
[----:B------:R-:W-:Y:S01]  /*0af0*/  @!UP5 UIMAD UR8, UR8, UR13, URZ ;  /* 0x0000000d0808d2a4 */ /* 0x000fe2000f8e023f */
[----:B------:R1:W-:Y:S01]  /*0b00*/  STL [R1+0x24], R0 ;  /* 0x0000240001007387 */ /* 0x0003e20000100800 */
[----:B------:R-:W-:Y:S01]  /*0b10*/  IMAD.SHL.U32 R228, R228, 0x2, RZ ;  /* 0x00000002e4e47824 */ /* 0x000fe200078e00ff */
[----:B------:R-:W-:Y:S01]  /*0b20*/  LOP3.LUT R5, R5, R2, RZ, 0x3c, !PT ;  /* 0x0000000205057212 */ /* 0x000fe200078e3cff */
[----:B------:R-:W-:Y:S01]  /*0b30*/  IMAD.U32 R2, RZ, RZ, UR4 ;  /* 0x00000004ff027e24 */ /* 0x000fe2000f8e00ff */
[----:B------:R2:W-:Y:S01]  /*0b40*/  STL [R1+0x20], R3 ;  /* 0x0000200301007387 */ /* 0x0005e20000100800 */
[----:B------:R-:W-:Y:S01]  /*0b50*/  USHF.L.U32 UR4, UR61, 0x7, URZ ;  /* 0x000000073d047899 */ /* 0x000fe2000800063f */
[----:B------:R-:W-:Y:S01]  /*0b60*/  SEL R224, R224, 0x10, !P6 ;  /* 0x00000010e0e07807 */ /* 0x000fe20007000000 */
[----:B------:R-:W-:Y:S01]  /*0b70*/  IMAD.U32 R161, R16, 0x20, R161 ;  /* 0x0000002010a17824 */ /* 0x000fe200078e00a1 */
[C---:B------:R-:W-:Y:S01]  /*0b80*/  IADD3 R223, R228.reuse, 0x40, RZ ;  /* 0x00000040e4df7810 */ /* 0x040fe20007ffe0ff */
[C---:B------:R-:W-:Y:S01]  /*0b90*/  IMAD R5, R11.reuse, 0x200, R5 ;  /* 0x000002000b057824 */ /* 0x040fe200078e0205 */
[----:B------:R-:W-:Y:S01]  /*0ba0*/  @P4 IADD3 R223, R228, -0x40, RZ ;  /* 0xffffffc0e4df4810 */ /* 0x000fe20007ffe0ff */
[----:B------:R-:W-:Y:S01]  /*0bb0*/  IMAD.U32 R4, RZ, RZ, UR4 ;  /* 0x00000004ff047e24 */ /* 0x000fe2000f8e00ff */
[----:B------:R-:W-:Y:S01]  /*0bc0*/  SEL R162, R166, 0xffffffe0, !P0 ;  /* 0xffffffe0a6a27807 */ /* 0x000fe20004000000 */
[----:B------:R-:W-:Y:S01]  /*0bd0*/  IMAD.SHL.U32 R4, R11, 0x10, RZ ;  /* 0x000000100b047824 */ /* 0x000fe200078e00ff */
[----:B------:R-:W-:Y:S01]  /*0be0*/  UIMAD UR38, UR61, 0x58, URZ ;  /* 0x000000583d2678a4 */ /* 0x000fe2000f8e023f */
[----:B------:R-:W-:Y:S01]  /*0bf0*/  IMAD.IADD R229, R228, 0x1, R224 ;  /* 0x00000001e4e57824 */ /* 0x000fe200078e02e0 */
[----:B------:R-:W-:Y:S01]  /*0c00*/  UIMAD UR37, UR61, 0x60, URZ ;  /* 0x000000603d2578a4 */ /* 0x000fe2000f8e023f */
[----:B------:R-:W-:Y:S01]  /*0c10*/  IMAD.SHL.U32 R161, R161, 0x2, RZ ;  /* 0x00000002a1a17824 */ /* 0x000fe200078e00ff */
[----:B------:R-:W-:Y:S01]  /*0c20*/  UIMAD UR36, UR61, 0x68, URZ ;  /* 0x000000683d2478a4 */ /* 0x000fe2000f8e023f */
[----:B------:R-:W-:Y:S01]  /*0c30*/  IMAD.IADD R224, R224, 0x1, R223 ;  /* 0x00000001e0e07824 */ /* 0x000fe200078e02df */
[----:B------:R-:W-:Y:S01]  /*0c40*/  UIMAD UR35, UR61, 0x70, URZ ;  /* 0x000000703d2378a4 */ /* 0x000fe2000f8e023f */
[--C-:B------:R-:W-:Y:S01]  /*0c50*/  IMAD.IADD R230, R228, 0x1, R225.reuse ;  /* 0x00000001e4e67824 */ /* 0x100fe200078e02e1 */
[----:B------:R-:W-:Y:S01]  /*0c60*/  UIMAD UR34, UR61, 0x78, URZ ;  /* 0x000000783d2278a4 */ /* 0x000fe2000f8e023f */
[----:B------:R-:W-:Y:S01]  /*0c70*/  IMAD.IADD R227, R229, 0x1, R225 ;  /* 0x00000001e5e37824 */ /* 0x000fe200078e02e1 */
[----:B------:R-:W-:Y:S01]  /*0c80*/  UIADD3 UR33, -UR4, URZ, URZ ;  /* 0x0000003f04217290 */ /* 0x000fe2000fffe13f */
[----:B-1----:R-:W-:Y:S01]  /*0c90*/  IMAD R0, R249, 0x200, R6 ;  /* 0x00000200f9007824 */ /* 0x002fe200078e0206 */
[----:B------:R-:W-:Y:S01]  /*0ca0*/  UMOV UR58, 0xffffe000 ;  /* 0xffffe000003a7882 */ /* 0x000fe20000000000 */
[----:B------:R-:W-:Y:S01]  /*0cb0*/  IMAD.IADD R226, R225, 0x1, R223 ;  /* 0x00000001e1e27824 */ /* 0x000fe200078e02df */
[----:B------:R-:W-:Y:S01]  /*0cc0*/  ULDC.64 UR12, c[0x0][0x118] ;  /* 0x00004600000c7ab9 */ /* 0x000fe20000000a00 */
[----:B------:R-:W-:-:S02]  /*0cd0*/  IMAD R12, R12, 0x20, R0 ;  /* 0x000000200c0c7824 */ /* 0x000fc400078e0200 */
[----:B------:R-:W-:Y:S01]  /*0ce0*/  IMAD.U32 R0, RZ, RZ, UR6 ;  /* 0x00000006ff007e24 */ /* 0x000fe2000f8e00ff */
[----:B------:R-:W-:Y:S01]  /*0cf0*/  USHF.R.S32.HI UR6, URZ, 0x1f, UR6 ;  /* 0x0000001f3f067899 */ /* 0x000fe20008011406 */
[----:B--2---:R-:W-:Y:S02]  /*0d00*/  IMAD.U32 R3, RZ, RZ, UR11 ;  /* 0x0000000bff037e24 */ /* 0x004fe4000f8e00ff */
[----:B------:R-:W-:Y:S01]  /*0d10*/  IMAD.IADD R162, R161, 0x1, R162 ;  /* 0x00000001a1a27824 */ /* 0x000fe200078e02a2 */
[----:B------:R1:W-:Y:S01]  /*0d20*/  STL [R1+0x1c], R0 ;  /* 0x00001c0001007387 */ /* 0x0003e20000100800 */
[----:B------:R-:W-:-:S03]  /*0d30*/  IMAD.IADD R225, R225, 0x1, R224 ;  /* 0x00000001e1e17824 */ /* 0x000fc600078e02e0 */
[----:B------:R2:W-:Y:S01]  /*0d40*/  STL [R1+0x18], R2 ;  /* 0x0000180201007387 */ /* 0x0005e20000100800 */
[----:B-1----:R-:W-:Y:S01]  /*0d50*/  SHF.R.S32.HI R0, RZ, 0x1, R9 ;  /* 0x00000001ff007819 */ /* 0x002fe20000011409 */
[----:B--2---:R-:W-:-:S03]  /*0d60*/  IMAD.U32 R2, RZ, RZ, UR7 ;  /* 0x00000007ff027e24 */ /* 0x004fc6000f8e00ff */
[C---:B------:R-:W-:Y:S01]  /*0d70*/  LOP3.LUT P3, RZ, R0.reuse, 0x2, RZ, 0xc0, !PT ;  /* 0x0000000200ff7812 */ /* 0x040fe2000786c0ff */
[----:B------:R-:W-:Y:S01]  /*0d80*/  IMAD.SHL.U32 R0, R0, 0x40, RZ ;  /* 0x0000004000007824 */ /* 0x000fe200078e00ff */
[----:B------:R-:W-:Y:S01]  /*0d90*/  USHF.R.S32.HI UR7, URZ, 0x1f, UR4 ;  /* 0x0000001f3f077899 */ /* 0x000fe20008011404 */
[----:B------:R1:W-:Y:S01]  /*0da0*/  STL [R1+0x14], R2 ;  /* 0x0000140201007387 */ /* 0x0003e20000100800 */
[----:B------:R-:W-:Y:S02]  /*0db0*/  R2P PR, R14, 0x6 ;  /* 0x000000060e007804 */ /* 0x000fe40000000000 */
[----:B------:R-:W-:Y:S02]  /*0dc0*/  LOP3.LUT R0, R0, 0xc0, RZ, 0xc0, !PT ;  /* 0x000000c000007812 */ /* 0x000fe400078ec0ff */
[----:B------:R-:W-:Y:S02]  /*0dd0*/  LOP3.LUT P0, RZ, R13, 0x2, RZ, 0xc0, !PT ;  /* 0x000000020dff7812 */ /* 0x000fe4000780c0ff */
[----:B------:R-:W-:-:S02]  /*0de0*/  SEL R164, R164, 0xffffffc0, !P2 ;  /* 0xffffffc0a4a47807 */ /* 0x000fc40005000000 */
[----:B------:R-:W-:Y:S01]  /*0df0*/  SEL R166, R166, 0xffffffe0, !P0 ;  /* 0xffffffe0a6a67807 */ /* 0x000fe20004000000 */
[----:B-1----:R-:W-:-:S05]  /*0e00*/  IMAD.U32 R2, RZ, RZ, UR10 ;  /* 0x0000000aff027e24 */ /* 0x002fca000f8e00ff */
[----:B------:R1:W-:Y:S02]  /*0e10*/  STL.64 [R1], R2 ;  /* 0x0000000201007387 */ /* 0x0003e40000100a00 */
[----:B-1----:R-:W-:Y:S01]  /*0e20*/  IMAD.SHL.U32 R2, R246, 0x8, RZ ;  /* 0x00000008f6027824 */ /* 0x002fe200078e00ff */
[----:B------:R-:W-:-:S04]  /*0e30*/  SHF.R.U32.HI R3, RZ, 0x3, R0 ;  /* 0x00000003ff037819 */ /* 0x000fc80000011600 */
        /* <DEDUP_REMOVED lines=20> */
[C---:B------:R-:W-:Y:S01]  /*0f80*/  IADD3 R251, R250.reuse, 0x20, RZ ;  /* 0x00000020fafb7810 */ /* 0x040fe20007ffe0ff */
[----:B------:R-:W-:Y:S01]  /*0f90*/  IMAD.U32 R2, RZ, RZ, UR8 ;  /* 0x00000008ff027e24 */ /* 0x000fe2000f8e00ff */
[----:B------:R-:W-:Y:S01]  /*0fa0*/  LEA R163, R163, 0x8000, 0x1 ;  /* 0x00008000a3a37811 */ /* 0x000fe200078e08ff */
[----:B------:R-:W-:Y:S01]  /*0fb0*/  IMAD.U32 R0, RZ, RZ, UR7 ;  /* 0x00000007ff007e24 */ /* 0x000fe2000f8e00ff */
[----:B------:R-:W-:Y:S01]  /*0fc0*/  @P3 IADD3 R251, R250, -0x20, RZ ;  /* 0xffffffe0fafb3810 */ /* 0x000fe20007ffe0ff */
[----:B------:R-:W-:Y:S01]  /*0fd0*/  IMAD.IADD R168, R4, 0x1, R3 ;  /* 0x0000000104a87824 */ /* 0x000fe200078e0203 */
[----:B------:R1:W-:Y:S01]  /*0fe0*/  STL [R1+0x10], R2 ;  /* 0x0000100201007387 */ /* 0x0003e20000100800 */
[C---:B------:R-:W-:Y:S01]  /*0ff0*/  IADD3 R169, R163.reuse, 0x20, RZ ;  /* 0x00000020a3a97810 */ /* 0x040fe20007ffe0ff */
[C---:B------:R-:W-:Y:S01]  /*1000*/  IMAD.IADD R165, R163.reuse, 0x1, R164 ;  /* 0x00000001a3a57824 */ /* 0x040fe200078e02a4 */
[----:B------:R-:W-:Y:S01]  /*1010*/  @P1 IADD3 R169, R163, -0x20, RZ ;  /* 0xffffffe0a3a91810 */ /* 0x000fe20007ffe0ff */
[----:B------:R2:W-:Y:S03]  /*1020*/  STL [R1+0xc], R0 ;  /* 0x00000c0001007387 */ /* 0x0005e60000100800 */
[C---:B------:R-:W-:Y:S01]  /*1030*/  IADD3 R172, R169.reuse, 0x2000, RZ ;  /* 0x00002000a9ac7810 */ /* 0x040fe20007ffe0ff */
[----:B------:R-:W-:Y:S01]  /*1040*/  IMAD.IADD R164, R164, 0x1, R169 ;  /* 0x00000001a4a47824 */ /* 0x000fe200078e02a9 */
[----:B------:R-:W-:-:S02]  /*1050*/  IADD3 R171, R169, 0x4000, RZ ;  /* 0x00004000a9ab7810 */ /* 0x000fc40007ffe0ff */
[----:B------:R-:W-:Y:S01]  /*1060*/  IADD3 R170, R169, 0x6000, RZ ;  /* 0x00006000a9aa7810 */ /* 0x000fe20007ffe0ff */
[----:B-1----:R-:W-:Y:S02]  /*1070*/  IMAD.SHL.U32 R2, R5, 0x2, RZ ;  /* 0x0000000205027824 */ /* 0x002fe400078e00ff */
[----:B--2---:R-:W-:-:S05]  /*1080*/  IMAD.U32 R0, RZ, RZ, UR6 ;  /* 0x00000006ff007e24 */ /* 0x004fca000f8e00ff */
[----:B------:R1:W-:Y:S02]  /*1090*/  STL [R1+0x8], R0 ;  /* 0x0000080001007387 */ /* 0x0003e40000100800 */
.L_x_464:
[----:B------:R-:W-:Y:S02]  /*10a0*/  ULDC.64 UR6, c[0x0][0x250] ;  /* 0x0000940000067ab9 */ /* 0x000fe40000000a00 */
[----:B------:R-:W-:Y:S02]  /*10b0*/  UISETP.NE.U32.AND UP3, UPT, URZ, UR6, UPT ;  /* 0x000000063f00728c */ /* 0x000fe4000bf65070 */
[----:B------:R-:W-:Y:S02]  /*10c0*/  USHF.L.U32 UR15, UR54, 0x2, URZ ;  /* 0x00000002360f7899 */ /* 0x000fe4000800063f */
[----:B------:R-:W-:Y:S02]  /*10d0*/  UISETP.NE.AND.EX UP3, UPT, URZ, UR7, UPT, UP3 ;  /* 0x000000073f00728c */ /* 0x000fe4000bf65330 */
[----:B------:R-:W-:Y:S02]  /*10e0*/  USHF.R.S32.HI UR50, URZ, 0x1f, UR54 ;  /* 0x0000001f3f327899 */ /* 0x000fe40008011436 */
[----:B------:R-:W-:-:S02]  /*10f0*/  ULDC.64 UR52, c[0x0][0x118] ;  /* 0x0000460000347ab9 */ /* 0x000fc40000000a00 */
[----:B------:R-:W-:Y:S01]  /*1100*/  USHF.L.U64.HI UR4, UR54, 0x2, UR50 ;  /* 0x0000000236047899 */ /* 0x000fe20008010232 */
[----:B------:R-:W-:-:S04]  /*1110*/  PLOP3.LUT P0, PT, PT, PT, UP3, 0x80, 0x0 ;  /* 0x000000000000781c */ /* 0x000fc80003f0f038 */
[----:B------:R-:W-:-:S04]  /*1120*/  @UP3 UIADD3 UR6, UP0, UR15, UR6, URZ ;  /* 0x000000060f063290 */ /* 0x000fc8000ff1e03f */
[----:B------:R-:W-:Y:S02]  /*1130*/  @UP3 UIADD3.X UR7, UR4, UR7, URZ, UP0, !UPT ;  /* 0x0000000704073290 */ /* 0x000fe400087fe43f */
[----:B-12---:R-:W-:Y:S01]  /*1140*/  IMAD.U32 R8, RZ, RZ, UR6 ;  /* 0x00000006ff087e24 */ /* 0x006fe2000f8e00ff */
[----:B------:R-:W-:Y:S02]  /*1150*/  ULDC.U8 UR6, c[0x0][0x312] ;  /* 0x0000c48000067ab9 */ /* 0x000fe40000000000 */
[----:B------:R-:W-:Y:S01]  /*1160*/  UISETP.NE.AND UP4, UPT, UR6, URZ, UPT ;  /* 0x0000003f0600728c */ /* 0x000fe2000bf85270 */
[----:B------:R-:W-:Y:S02]  /*1170*/  IMAD.U32 R9, RZ, RZ, UR7 ;  /* 0x00000007ff097e24 */ /* 0x000fe4000f8e00ff */
[----:B------:R-:W-:Y:S02]  /*1180*/  ULDC.64 UR6, c[0x0][0x240] ;  /* 0x0000900000067ab9 */ /* 0x000fe40000000a00 */
[----:B------:R-:W-:Y:S01]  /*1190*/  UISETP.NE.U32.AND UP1, UPT, URZ, UR6, UPT ;  /* 0x000000063f00728c */ /* 0x000fe2000bf25070 */
[----:B------:R-:W2:Y:S01]  /*11a0*/  @P0 LDG.E R8, [R8.64] ;  /* 0x0000003408080981 */ /* 0x000ea2000c1e1900 */
[----:B------:R-:W-:-:S02]  /*11b0*/  UIADD3 UR6, UP0, UR15, UR6, URZ ;  /* 0x000000060f067290 */ /* 0x000fc4000ff1e03f */
[----:B------:R-:W-:Y:S02]  /*11c0*/  UISETP.NE.AND.EX UP1, UPT, URZ, UR7, UPT, UP1 ;  /* 0x000000073f00728c */ /* 0x000fe4000bf25310 */
[----:B------:R-:W-:Y:S02]  /*11d0*/  UIADD3.X UR8, UR4, UR7, URZ, UP0, !UPT ;  /* 0x0000000704087290 */ /* 0x000fe400087fe43f */
[----:B------:R-:W-:Y:S01]  /*11e0*/  IMAD.U32 R6, RZ, RZ, UR6 ;  /* 0x00000006ff067e24 */ /* 0x000fe2000f8e00ff */
[----:B------:R-:W-:Y:S01]  /*11f0*/  ULDC.64 UR6, c[0x0][0x248] ;  /* 0x0000920000067ab9 */ /* 0x000fe20000000a00 */
[----:B------:R-:W-:Y:S01]  /*1200*/  PLOP3.LUT P2, PT, PT, PT, UP1, 0x80, 0x0 ;  /* 0x000000000000781c */ /* 0x000fe20003f4f018 */
[----:B------:R-:W-:Y:S01]  /*1210*/  UISETP.EQ.U32.AND UP2, UPT, URZ, UR6, UPT ;  /* 0x000000063f00728c */ /* 0x000fe2000bf42070 */
[----:B------:R-:W-:Y:S01]  /*1220*/  IMAD.U32 R7, RZ, RZ, UR8 ;  /* 0x00000008ff077e24 */ /* 0x000fe2000f8e00ff */
[----:B------:R-:W-:Y:S02]  /*1230*/  UIADD3 UR6, UP0, UR15, UR6, URZ ;  /* 0x000000060f067290 */ /* 0x000fe4000ff1e03f */
[----:B------:R-:W-:-:S02]  /*1240*/  UISETP.EQ.OR.EX UP2, UPT, URZ, UR7, !UP4, UP2 ;  /* 0x000000073f00728c */ /* 0x000fc4000e742720 */
        /* <DEDUP_REMOVED lines=27> */
.L_x_418:
        /* <DEDUP_REMOVED lines=67> */
.L_x_420:
        /* <DEDUP_REMOVED lines=18> */
.L_x_421:
[----:B------:R-:W2:Y:S01]  /*1950*/  LDL R6, [R1+0x18] ;  /* 0x0000180001067983 */ /* 0x000ea20000100800 */
[----:B------:R-:W-:-:S03]  /*1960*/  ULDC.64 UR16, c[0x0][0x370] ;  /* 0x0000dc0000107ab9 */ /* 0x000fc60000000a00 */
[----:B------:R-:W3:Y:S01]  /*1970*/  LDL.64 R4, [R1] ;  /* 0x0000000001047983 */ /* 0x000ee20000100a00 */
[----:B------:R-:W-:Y:S01]  /*1980*/  @UP3 UIMAD.WIDE.U32 UR10, UR6, UR16, URZ ;  /* 0x00000010060a32a5 */ /* 0x000fe2000f8e003f */
[----:B------:R-:W1:Y:S01]  /*1990*/  R2UR UR20, R252 ;  /* 0x00000000fc1473c2 */ /* 0x000e6200000e0000 */
[----:B------:R-:W-:Y:S02]  /*19a0*/  IMAD.U32 R3, RZ, RZ, UR5 ;  /* 0x00000005ff037e24 */ /* 0x000fe4000f8e00ff */
[----:B------:R-:W-:Y:S01]  /*19b0*/  @UP3 UIMAD UR26, UR6, UR17, UR11 ;  /* 0x00000011061a32a4 */ /* 0x000fe2000f8e020b */
[----:B------:R-:W-:Y:S02]  /*19c0*/  IMAD.U32 R0, RZ, RZ, UR4 ;  /* 0x00000004ff007e24 */ /* 0x000fe4000f8e00ff */
[----:B------:R-:W-:Y:S02]  /*19d0*/  @UP3 UMOV UR22, UR10 ;  /* 0x0000000a00163c82 */ /* 0x000fe40008000000 */
[----:B------:R-:W-:-:S02]  /*19e0*/  ULDC.64 UR10, c[0x0][0x368] ;  /* 0x0000da00000a7ab9 */ /* 0x000fc40000000a00 */
[----:B------:R-:W-:-:S04]  /*19f0*/  @!UP3 UIMAD UR15, UR50, UR10, URZ ;  /* 0x0000000a320fb2a4 */ /* 0x000fc8000f8e023f */
[----:B------:R-:W-:Y:S02]  /*1a00*/  @!UP3 UIMAD UR15, UR54, UR11, UR15 ;  /* 0x0000000b360fb2a4 */ /* 0x000fe4000f8e020f */
[----:B------:R-:W-:Y:S02]  /*1a10*/  @!UP3 UIMAD.WIDE.U32 UR10, UR54, UR10, URZ ;  /* 0x0000000a360ab2a5 */ /* 0x000fe4000f8e003f */
[----:B------:R-:W-:Y:S02]  /*1a20*/  ULDC UR19, c[0x0][0x224] ;  /* 0x0000890000137ab9 */ /* 0x000fe40000000800 */
[----:B------:R-:W-:-:S03]  /*1a30*/  UIMAD.WIDE.U32 UR4, UR54, UR19, URZ ;  /* 0x00000013360472a5 */ /* 0x000fc6000f8e003f */
[----:B------:R-:W-:Y:S02]  /*1a40*/  @!UP3 UMOV UR22, UR10 ;  /* 0x0000000a0016bc82 */ /* 0x000fe40008000000 */
[----:B-1----:R-:W-:Y:S01]  /*1a50*/  UIMAD UR10, UR50, UR19, UR20 ;  /* 0x00000013320a72a4 */ /* 0x002fe2000f8e0214 */
[----:B------:R-:W1:Y:S08]  /*1a60*/  S2UR UR19, SR_CTAID.X ;  /* 0x00000000001379c3 */ /* 0x000e700000002500 */
[----:B--2---:R2:W4:Y:S08]  /*1a70*/  R2UR UR18, R6 ;  /* 0x00000000061273c2 */ /* 0x00453000000e0000 */
[----:B---3--:R3:W5:Y:S08]  /*1a80*/  R2UR UR16, R4 ;  /* 0x00000000041073c2 */ /* 0x00877000000e0000 */
[----:B------:R1:W4:Y:S01]  /*1a90*/  R2UR UR17, R5 ;  /* 0x00000000051173c2 */ /* 0x00032200000e0000 */
[----:B--2---:R-:W2:Y:S04]  /*1aa0*/  LDL R6, [R1+0x28] ;  /* 0x0000280001067983 */ /* 0x004ea80000100800 */
[----:B---3--:R-:W3:Y:S04]  /*1ab0*/  LDL R4, [R1+0x10] ;  /* 0x0000100001047983 */ /* 0x008ee80000100800 */
[----:B-1----:R-:W3:Y:S01]  /*1ac0*/  LDL R5, [R1+0x24] ;  /* 0x0000240001057983 */ /* 0x002ee20000100800 */
[----:B------:R-:W-:-:S04]  /*1ad0*/  UIADD3 UR10, UR5, UR10, URZ ;  /* 0x0000000a050a7290 */ /* 0x000fc8000fffe03f */
[----:B----4-:R-:W-:Y:S02]  /*1ae0*/  UIMAD UR10, UR56, UR10, UR18 ;  /* 0x0000000a380a72a4 */ /* 0x010fe4000f8e0212 */
[----:B------:R-:W-:Y:S02]  /*1af0*/  @!UP3 UIADD3 UR26, UR11, UR15, URZ ;  /* 0x0000000f0b1ab290 */ /* 0x000fe4000fffe03f */
[----:B------:R-:W-:Y:S02]  /*1b00*/  UIADD3 UR18, UR17, UR10, URZ ;  /* 0x0000000a11127290 */ /* 0x000fe4000fffe03f */
[----:B------:R-:W-:Y:S02]  /*1b10*/  UIMAD.WIDE.U32 UR10, UR56, UR6, URZ ;  /* 0x00000006380a72a5 */ /* 0x000fe4000f8e003f */
[----:B------:R-:W-:Y:S02]  /*1b20*/  UIMAD UR15, UR57, UR6, URZ ;  /* 0x00000006390f72a4 */ /* 0x000fe4000f8e023f */
[----:B-----5:R-:W-:-:S02]  /*1b30*/  USEL UR23, UR16, UR10, !UP3 ;  /* 0x0000000a10177287 */ /* 0x020fc4000d800000 */
[----:B------:R-:W-:Y:S02]  /*1b40*/  @UP3 UIADD3 UR18, UR11, UR15, URZ ;  /* 0x0000000f0b123290 */ /* 0x000fe4000fffe03f */
[----:B------:R-:W-:Y:S02]  /*1b50*/  ULDC.64 UR16, c[0x0][0x3d8] ;  /* 0x0000f60000107ab9 */ /* 0x000fe40000000a00 */
[----:B------:R-:W-:-:S04]  /*1b60*/  UIMAD.WIDE.U32 UR10, UR19, UR16, URZ ;  /* 0x00000010130a72a5 */ /* 0x000fc8000f8e003f */
[----:B------:R-:W-:Y:S02]  /*1b70*/  UIMAD UR17, UR19, UR17, UR11 ;  /* 0x00000011131172a4 */ /* 0x000fe4000f8e020b */
[----:B------:R-:W-:Y:S02]  /*1b80*/  USHF.L.U32 UR19, UR54, 0x7, URZ ;  /* 0x0000000736137899 */ /* 0x000fe4000800063f */
[----:B------:R-:W-:Y:S02]  /*1b90*/  USEL UR20, UR10, URZ, UP6 ;  /* 0x0000003f0a147287 */ /* 0x000fe4000b000000 */
[----:B------:R-:W-:-:S04]  /*1ba0*/  USHF.L.U64.HI UR10, UR54, 0x7, UR50 ;  /* 0x00000007360a7899 */ /* 0x000fc80008010232 */
[----:B------:R-:W-:Y:S02]  /*1bb0*/  USEL UR11, UR10, URZ, UP1 ;  /* 0x0000003f0a0b7287 */ /* 0x000fe40008800000 */
[----:B------:R-:W-:Y:S01]  /*1bc0*/  USEL UR10, UR19, URZ, UP1 ;  /* 0x0000003f130a7287 */ /* 0x000fe20008800000 */
[----:B------:R1:W4:Y:S08]  /*1bd0*/  R2UR UR4, R0 ;  /* 0x00000000000473c2 */ /* 0x00033000000e0000 */
[----:B------:R5:W1:Y:S02]  /*1be0*/  R2UR UR5, R3 ;  /* 0x00000000030573c2 */ /* 0x000a6400000e0000 */
[----:B-----5:R-:W-:Y:S01]  /*1bf0*/  IABS R3, UR55 ;  /* 0x0000003700037c13 */ /* 0x020fe20008000000 */
[----:B------:R-:W-:Y:S01]  /*1c00*/  UIADD3 UR10, UP1, UR8, UR10, URZ ;  /* 0x0000000a080a7290 */ /* 0x000fe2000ff3e03f */
[----:B------:R-:W-:-:S03]  /*1c10*/  ISETP.NE.AND P2, PT, RZ, c[0x0][0x1c8], PT ;  /* 0x00007200ff007a0c */ /* 0x000fc60003f45270 */
[----:B------:R-:W-:Y:S02]  /*1c20*/  UIADD3.X UR15, UR25, UR11, URZ, UP1, !UPT ;  /* 0x0000000b190f7290 */ /* 0x000fe40008ffe43f */
[----:B------:R-:W-:-:S04]  /*1c30*/  UIMAD UR11, UR57, UR10, URZ ;  /* 0x0000000a390b72a4 */ /* 0x000fc8000f8e023f */
[----:B------:R-:W-:Y:S02]  /*1c40*/  UIMAD UR15, UR56, UR15, UR11 ;  /* 0x0000000f380f72a4 */ /* 0x000fe4000f8e020b */
[----:B------:R-:W-:Y:S01]  /*1c50*/  UIMAD.WIDE.U32 UR10, UR56, UR10, URZ ;  /* 0x0000000a380a72a5 */ /* 0x000fe2000f8e003f */
[----:B--2---:R2:W5:Y:S08]  /*1c60*/  R2UR UR32, R6 ;  /* 0x00000000062073c2 */ /* 0x00457000000e0000 */
[----:B---3--:R3:W1:Y:S01]  /*1c70*/  R2UR UR19, R4 ;  /* 0x00000000041373c2 */ /* 0x00866200000e0000 */
[----:B--2---:R-:W-:-:S04]  /*1c80*/  IABS R6, c[0x0][0x1c8] ;  /* 0x0000720000067a13 */ /* 0x004fc80000000000 */
[----:B---3--:R-:W2:Y:S08]  /*1c90*/  I2F.RP R4, R6 ;  /* 0x0000000600047306 */ /* 0x008eb00000209400 */
[----:B--2---:R-:W2:Y:S01]  /*1ca0*/  MUFU.RCP R4, R4 ;  /* 0x0000000400047308 */ /* 0x004ea20000001000 */
[----:B------:R3:W1:Y:S01]  /*1cb0*/  R2UR UR16, R5 ;  /* 0x00000000051073c2 */ /* 0x00066200000e0000 */
[----:B--2---:R-:W-:-:S06]  /*1cc0*/  IADD3 R4, R4, 0xffffffe, RZ ;  /* 0x0ffffffe04047810 */ /* 0x004fcc0007ffe0ff */
[----:B---3--:R-:W1:Y:S02]  /*1cd0*/  F2I.FTZ.U32.TRUNC.NTZ R5, R4 ;  /* 0x0000000400057305 */ /* 0x008e64000021f000 */
[----:B-1----:R-:W-:Y:S02]  /*1ce0*/  IMAD.MOV R0, RZ, RZ, -R5 ;  /* 0x000000ffff007224 */ /* 0x002fe400078e0a05 */
[----:B------:R-:W-:Y:S02]  /*1cf0*/  IMAD.MOV.U32 R4, RZ, RZ, RZ ;  /* 0x000000ffff047224 */ /* 0x000fe400078e00ff */
        /* <DEDUP_REMOVED lines=10> */
[----:B-----5:R-:W-:Y:S01]  /*1da0*/  ISETP.LE.AND P1, PT, RZ, UR32, PT ;  /* 0x00000020ff007c0c */ /* 0x020fe2000bf23270 */
[----:B------:R-:W-:Y:S02]  /*1db0*/  @UP5 USEL UR16, UR16, UR6, !UP3 ;  /* 0x0000000610105287 */ /* 0x000fe4000d800000 */
[----:B------:R-:W-:-:S08]  /*1dc0*/  ULDC UR32, c[0x0][0x234] ;  /* 0x00008d0000207ab9 */ /* 0x000fd00000000800 */
[----:B------:R-:W-:Y:S01]  /*1dd0*/  @P3 IADD3 R4, R4, 0x1, RZ ;  /* 0x0000000104043810 */ /* 0x000fe20007ffe0ff */
[----:B------:R-:W-:-:S04]  /*1de0*/  @UP5 UIMAD UR16, UR55, UR32, UR16 ;  /* 0x00000020371052a4 */ /* 0x000fc8000f8e0210 */
[----:B------:R-:W-:Y:S01]  /*1df0*/  @!P1 IMAD.MOV R4, RZ, RZ, -R4 ;  /* 0x000000ffff049224 */ /* 0x000fe200078e0a04 */
[----:B------:R-:W-:Y:S02]  /*1e00*/  PLOP3.LUT P1, PT, PT, PT, UP5, 0x80, 0x0 ;  /* 0x000000000000781c */ /* 0x000fe40003f2f058 */
[----:B------:R-:W-:Y:S01]  /*1e10*/  @!UP5 UMOV UR16, UR19 ;  /* 0x000000130010dc82 */ /* 0x000fe20008000000 */
[----:B------:R-:W-:Y:S01]  /*1e20*/  @!P2 LOP3.LUT R4, RZ, c[0x0][0x1c8], RZ, 0x33, !PT ;  /* 0x00007200ff04aa12 */ /* 0x000fe200078e33ff */
[----:B------:R-:W-:Y:S02]  /*1e30*/  USEL UR19, UR17, URZ, UP6 ;  /* 0x0000003f11137287 */ /* 0x000fe4000b000000 */
[----:B------:R-:W-:Y:S02]  /*1e40*/  UIADD3 UR17, UR11, UR15, URZ ;  /* 0x0000000f0b117290 */ /* 0x000fe4000fffe03f */
[----:B------:R-:W-:Y:S01]  /*1e50*/  USHF.R.S32.HI UR15, URZ, 0x1f, UR7 ;  /* 0x0000001f3f0f7899 */ /* 0x000fe20008011407 */
[----:B------:R-:W-:-:S04]  /*1e60*/  SHF.R.S32.HI R15, RZ, 0x1f, R4 ;  /* 0x0000001fff0f7819 */ /* 0x000fc80000011404 */
[----:B----4-:R-:W-:Y:S05]  /*1e70*/  @!P1 BRA `(.L_x_422) ;  /* 0x0000008000009947 */ /* 0x010fea0003800000 */
[----:B------:R-:W2:Y:S01]  /*1e80*/  LDL R7, [R1+0x30] ;  /* 0x0000300001077983 */ /* 0x000ea20000100800 */
[----:B------:R-:W-:Y:S02]  /*1e90*/  ULDC UR5, c[0x0][0x224] ;  /* 0x0000890000057ab9 */ /* 0x000fe40000000800 */
[----:B------:R-:W-:-:S03]  /*1ea0*/  @!UP3 UIMAD UR6, UR54, UR5, URZ ;  /* 0x000000053606b2a4 */ /* 0x000fc6000f8e023f */
[----:B------:R-:W-:Y:S02]  /*1eb0*/  ULDC.U8 UR5, c[0x0][0x2d8] ;  /* 0x0000b60000057ab9 */ /* 0x000fe40000000000 */
[----:B------:R-:W-:Y:S01]  /*1ec0*/  ULEA UR6, UR54, UR6, 0x7 ;  /* 0x0000000636067291 */ /* 0x000fe2000f8e383f */
[----:B--2---:R-:W1:Y:S03]  /*1ed0*/  R2UR UR32, R7 ;  /* 0x00000000072073c2 */ /* 0x004e6600000e0000 */
[----:B-1----:R-:W-:Y:S01]  /*1ee0*/  UIMAD UR6, UR32, UR55, UR6 ;  /* 0x00000037200672a4 */ /* 0x002fe2000f8e0206 */
[----:B------:R-:W-:Y:S05]  /*1ef0*/  BRA `(.L_x_423) ;  /* 0x0000003000007947 */ /* 0x000fea0003800000 */
.L_x_422:
[----:B------:R-:W2:Y:S02]  /*1f00*/  LDL R0, [R1+0x20] ;  /* 0x0000200001007983 */ /* 0x000ea40000100800 */
[----:B--2---:R1:W2:Y:S01]  /*1f10*/  R2UR UR6, R0 ;  /* 0x00000000000673c2 */ /* 0x0042a200000e0000 */
[----:B------:R-:W-:-:S07]  /*1f20*/  DEPBAR.LE SB1, 0x0, {2} ;  /* 0x000090040000791a */ /* 0x000fce0000000000 */
.L_x_423:
[----:B------:R-:W2:Y:S04]  /*1f30*/  LDL R5, [R1+0x2c] ;  /* 0x00002c0001057983 */ /* 0x000ea80000100800 */
[----:B------:R-:W3:Y:S04]  /*1f40*/  LDL R3, [R1+0xc] ;  /* 0x00000c0001037983 */ /* 0x000ee80000100800 */
[----:B------:R-:W4:Y:S01]  /*1f50*/  LDL R0, [R1+0x14] ;  /* 0x0000140001007983 */ /* 0x000f220000100800 */
[----:B------:R-:W-:Y:S01]  /*1f60*/  IMAD.U32 R11, RZ, RZ, UR13 ;  /* 0x0000000dff0b7e24 */ /* 0x000fe2000f8e00ff */
[----:B------:R-:W-:Y:S01]  /*1f70*/  USHF.L.U32 UR32, UR61, 0x7, URZ ;  /* 0x000000073d207899 */ /* 0x000fe2000800063f */
[----:B------:R-:W-:Y:S01]  /*1f80*/  IMAD.U32 R10, RZ, RZ, UR12 ;  /* 0x0000000cff0a7e24 */ /* 0x000fe2000f8e00ff */
[----:B------:R-:W1:Y:S01]  /*1f90*/  S2R R12, SR_TID.X ;  /* 0x00000000000c7919 */ /* 0x000e620000002100 */
[----:B------:R-:W-:Y:S01]  /*1fa0*/  SHF.R.S32.HI R239, RZ, 0x1f, R238 ;  /* 0x0000001fffef7819 */ /* 0x000fe200000114ee */
[----:B------:R-:W-:Y:S01]  /*1fb0*/  UIADD3 UR16, UR8, UR16, URZ ;  /* 0x0000001008107290 */ /* 0x000fe2000fffe03f */
[----:B------:R-:W-:Y:S01]  /*1fc0*/  BSSY B1, `(.L_x_419) ;  /* 0x00008b1000017945 */ /* 0x000fe20003800000 */
[----:B-1----:R-:W-:Y:S01]  /*1fd0*/  SHF.R.S32.HI R13, RZ, 0x1f, R12 ;  /* 0x0000001fff0d7819 */ /* 0x002fe2000001140c */
[----:B--2---:R-:W1:Y:S08]  /*1fe0*/  R2UR UR5, R5 ;  /* 0x00000000050573c2 */ /* 0x004e7000000e0000 */
[----:B---3--:R2:W3:Y:S08]  /*1ff0*/  R2UR UR13, R3 ;  /* 0x00000000030d73c2 */ /* 0x0084f000000e0000 */
[----:B----4-:R-:W3:Y:S01]  /*2000*/  R2UR UR12, R0 ;  /* 0x00000000000c73c2 */ /* 0x010ee200000e0000 */
[----:B-1----:R-:W-:-:S02]  /*2010*/  UIADD3 UR10, UP4, UP3, UR10, UR32, UR5 ;  /* 0x000000200a0a7290 */ /* 0x002fc4000fb9e005 */
[----:B------:R-:W-:Y:S02]  /*2020*/  USHF.R.S32.HI UR32, URZ, 0x1f, UR55 ;  /* 0x0000001f3f207899 */ /* 0x000fe40008011437 */
[----:B------:R-:W-:Y:S02]  /*2030*/  UIADD3 UR23, UP2, UP1, UR20, UR10, UR23 ;  /* 0x0000000a14177290 */ /* 0x000fe4000f95e017 */
[----:B------:R-:W-:Y:S01]  /*2040*/  ULDC.U8 UR5, c[0x0][0x2d8] ;  /* 0x0000b60000057ab9 */ /* 0x000fe20000000000 */
[----:B--2---:R-:W-:-:S04]  /*2050*/  LEA.HI R3, R13, R12, RZ, 0x2 ;  /* 0x0000000c0d037211 */ /* 0x004fc800078f10ff */
[----:B------:R-:W-:-:S04]  /*2060*/  SHF.R.S32.HI R3, RZ, 0x2, R3 ;  /* 0x00000002ff037819 */ /* 0x000fc80000011403 */
[----:B------:R-:W-:Y:S01]  /*2070*/  SHF.R.S32.HI R16, RZ, 0x1f, R3 ;  /* 0x0000001fff107819 */ /* 0x000fe20000011403 */
[----:B---3--:R-:W-:Y:S01]  /*2080*/  UIADD3.X UR10, UR17, UR13, UR12, UP4, UP3 ;  /* 0x0000000d110a7290 */ /* 0x008fe2000a7e640c */
[----:B------:R-:W-:Y:S02]  /*2090*/  IADD3 R0, P1, R3, UR8, RZ ;  /* 0x0000000803007c10 */ /* 0x000fe4000ff3e0ff */
[----:B------:R-:W-:Y:S02]  /*20a0*/  ULDC.64 UR12, c[0x0][0x3c8] ;  /* 0x0000f200000c7ab9 */ /* 0x000fe40000000a00 */
[----:B------:R-:W-:Y:S01]  /*20b0*/  UIADD3.X UR20, UR19, UR10, UR18, UP2, UP1 ;  /* 0x0000000a13147290 */ /* 0x000fe200097e2412 */
[----:B------:R-:W-:Y:S01]  /*20c0*/  IADD3.X R5, R16, UR25, RZ, P1, !PT ;  /* 0x0000001910057c10 */ /* 0x000fe20008ffe4ff */
[----:B------:R-:W-:Y:S01]  /*20d0*/  IMAD.WIDE.U32 R6, R0, c[0x0][0x190], R238 ;  /* 0x0000640000067a25 */ /* 0x000fe200078e00ee */
[----:B------:R-:W-:Y:S02]  /*20e0*/  ULDC.64 UR10, c[0x0][0x1a8] ;  /* 0x00006a00000a7ab9 */ /* 0x000fe40000000a00 */
[----:B------:R-:W-:Y:S01]  /*20f0*/  UIMAD UR10, UR32, UR10, URZ ;  /* 0x0000000a200a72a4 */ /* 0x000fe2000f8e023f */
[----:B------:R-:W-:Y:S01]  /*2100*/  IMAD R5, R5, c[0x0][0x190], RZ ;  /* 0x0000640005057a24 */ /* 0x000fe200078e02ff */
[----:B------:R-:W-:-:S02]  /*2110*/  IADD3 R8, P1, R6, UR30, RZ ;  /* 0x0000001e06087c10 */ /* 0x000fc4000ff3e0ff */
[----:B------:R-:W-:Y:S01]  /*2120*/  UIMAD UR19, UR55, UR11, UR10 ;  /* 0x0000000b371372a4 */ /* 0x000fe2000f8e020a */
[----:B------:R-:W-:Y:S02]  /*2130*/  IMAD R0, R0, c[0x0][0x194], R5 ;  /* 0x0000650000007a24 */ /* 0x000fe400078e0205 */
[----:B------:R-:W-:Y:S01]  /*2140*/  ULDC.64 UR10, c[0x0][0x378] ;  /* 0x0000de00000a7ab9 */ /* 0x000fe20000000a00 */
[----:B------:R-:W-:Y:S01]  /*2150*/  IMAD.U32 R5, RZ, RZ, UR8 ;  /* 0x00000008ff057e24 */ /* 0x000fe2000f8e00ff */
[----:B------:R-:W-:Y:S01]  /*2160*/  UIMAD UR10, UR32, UR10, URZ ;  /* 0x0000000a200a72a4 */ /* 0x000fe2000f8e023f */
[----:B------:R-:W-:Y:S02]  /*2170*/  IADD3.X R9, R7, UR29, R0, P1, !PT ;  /* 0x0000001d07097c10 */ /* 0x000fe40008ffe400 */
[----:B------:R-:W-:Y:S01]  /*2180*/  ULDC UR32, c[0x0][0x2e8] ;  /* 0x0000ba0000207ab9 */ /* 0x000fe20000000800 */
[----:B------:R-:W-:Y:S01]  /*2190*/  LEA.HI R0, R13, R12, RZ, 0x5 ;  /* 0x0000000c0d007211 */ /* 0x000fe200078f28ff */
[----:B------:R-:W-:Y:S01]  /*21a0*/  UIMAD UR18, UR55, UR11, UR10 ;  /* 0x0000000b371272a4 */ /* 0x000fe2000f8e020a */
[----:B------:R-:W-:-:S02]  /*21b0*/  IADD3 R6, P1, R238, UR22, RZ ;  /* 0x00000016ee067c10 */ /* 0x000fc4000ff3e0ff */
[----:B------:R-:W-:Y:S01]  /*21c0*/  ULDC.64 UR10, c[0x0][0x370] ;  /* 0x0000dc00000a7ab9 */ /* 0x000fe20000000a00 */
[----:B------:R-:W-:Y:S01]  /*21d0*/  LOP3.LUT R14, R0, 0xffffffe0, RZ, 0xc0, !PT ;  /* 0xffffffe0000e7812 */ /* 0x000fe200078ec0ff */
[----:B------:R-:W-:Y:S01]  /*21e0*/  UIMAD UR10, UR25, UR10, URZ ;  /* 0x0000000a190a72a4 */ /* 0x000fe2000f8e023f */
[----:B------:R-:W-:Y:S02]  /*21f0*/  SHF.R.S32.HI R0, RZ, 0x5, R0 ;  /* 0x00000005ff007819 */ /* 0x000fe40000011400 */
[----:B------:R-:W-:Y:S01]  /*2200*/  IADD3.X R7, R239, UR26, RZ, P1, !PT ;  /* 0x0000001aef077c10 */ /* 0x000fe20008ffe4ff */
[----:B------:R-:W-:Y:S01]  /*2210*/  UIMAD UR17, UR8, UR11, UR10 ;  /* 0x0000000b081172a4 */ /* 0x000fe2000f8e020a */
[----:B------:R-:W-:Y:S01]  /*2220*/  IMAD.IADD R14, R12, 0x1, -R14 ;  /* 0x000000010c0e7824 */ /* 0x000fe200078e0a0e */
[----:B------:R-:W-:Y:S02]  /*2230*/  UIADD3 UR10, UR8, UR6, URZ ;  /* 0x00000006080a7290 */ /* 0x000fe4000fffe03f */
[----:B------:R-:W-:Y:S01]  /*2240*/  UIADD3 UR6, -UR4, UR9, UR7 ;  /* 0x0000000904067290 */ /* 0x000fe2000fffe107 */
[----:B------:R-:W-:Y:S01]  /*2250*/  IMAD R0, R0, UR61, R14 ;  /* 0x0000003d00007c24 */ /* 0x000fe2000f8e020e */
[----:B------:R-:W-:Y:S01]  /*2260*/  UMOV UR25, 0x4 ;  /* 0x0000000400197882 */ /* 0x000fe20000000000 */
[----:B------:R-:W-:Y:S01]  /*2270*/  IMAD.WIDE.U32 R6, R5, c[0x0][0x370], R6 ;  /* 0x0000dc0005067a25 */ /* 0x000fe200078e0006 */
[----:B------:R-:W-:-:S02]  /*2280*/  UIADD3 UR6, UR6, -UR32, URZ ;  /* 0x8000002006067290 */ /* 0x000fc4000fffe03f */
[----:B------:R-:W-:Y:S01]  /*2290*/  IADD3 R177, P1, R0, UR23, RZ ;  /* 0x0000001700b17c10 */ /* 0x000fe2000ff3e0ff */
[----:B------:R-:W-:Y:S01]  /*22a0*/  UIMAD.WIDE UR10, UR10, UR25, UR12 ;  /* 0x000000190a0a72a5 */ /* 0x000fe2000f8e020c */
[----:B------:R1:W2:Y:S01]  /*22b0*/  R2UR UR12, R10 ;  /* 0x000000000a0c73c2 */ /* 0x0002a200000e0000 */
[----:B------:R-:W-:Y:S01]  /*22c0*/  USHF.R.S32.HI UR32, URZ, 0x1f, UR6 ;  /* 0x0000001f3f207899 */ /* 0x000fe20008011406 */
[----:B------:R-:W-:-:S03]  /*22d0*/  IADD3 R7, R7, UR17, RZ ;  /* 0x0000001107077c10 */ /* 0x000fc6000fffe0ff */
[----:B------:R-:W-:Y:S02]  /*22e0*/  ULEA.HI UR32, UR32, UR6, URZ, 0x7 ;  /* 0x0000000620207291 */ /* 0x000fe4000f8f383f */
[----:B------:R-:W-:Y:S01]  /*22f0*/  UMOV UR30, UR10 ;  /* 0x0000000a001e7c82 */ /* 0x000fe20008000000 */
[----:B------:R3:W4:Y:S01]  /*2300*/  R2UR UR13, R11 ;  /* 0x000000000b0d73c2 */ /* 0x00072200000e0000 */
[----:B------:R-:W-:Y:S02]  /*2310*/  USHF.R.S32.HI UR32, URZ, 0x7, UR32 ;  /* 0x000000073f207899 */ /* 0x000fe40008011420 */
[----:B------:R-:W-:Y:S02]  /*2320*/  UMOV UR29, UR11 ;  /* 0x0000000b001d7c82 */ /* 0x000fe40008000000 */
[----:B------:R-:W-:Y:S02]  /*2330*/  UISETP.LT.AND UP1, UPT, URZ, UR32, UPT ;  /* 0x000000203f00728c */ /* 0x000fe4000bf21270 */
[----:B------:R-:W-:-:S02]  /*2340*/  ULDC.64 UR10, c[0x0][0x200] ;  /* 0x00008000000a7ab9 */ /* 0x000fc40000000a00 */
[----:B------:R-:W-:Y:S02]  /*2350*/  USEL UR32, URZ, UR32, !UP1 ;  /* 0x000000203f207287 */ /* 0x000fe4000c800000 */
[----:B------:R-:W-:Y:S02]  /*2360*/  UIADD3 UR6, UR27, -0x1, URZ ;  /* 0xffffffff1b067890 */ /* 0x000fe4000fffe03f */
[----:B------:R-:W-:Y:S01]  /*2370*/  UISETP.GT.AND UP1, UPT, UR27, UR32, UPT ;  /* 0x000000201b00728c */ /* 0x000fe2000bf24270 */
[----:B-1----:R-:W-:Y:S01]  /*2380*/  LEA.HI.X.SX32 R10, R0, UR20, 0x1, P1 ;  /* 0x00000014000a7c11 */ /* 0x002fe200088f0eff */
[----:B------:R-:W-:Y:S01]  /*2390*/  IMAD.U32 R0, RZ, RZ, UR55 ;  /* 0x00000037ff007e24 */ /* 0x000fe2000f8e00ff */
[C---:B------:R-:W-:Y:S01]  /*23a0*/  LEA R178, P1, R177.reuse, c[0x0][0x350], 0x2 ;  /* 0x0000d400b1b27a11 */ /* 0x040fe200078210ff */
        /* <DEDUP_REMOVED lines=15> */
[----:B--234-:R-:W-:Y:S05]  /*24a0*/  @P1 BRA `(.L_x_424) ;  /* 0x0000075000001947 */ /* 0x01cfea0003800000 */
        /* <DEDUP_REMOVED lines=18> */
.L_x_425:
[----:B------:R-:W-:Y:S02]  /*25d0*/  @UP0 UIADD3 UR6, UR49, UR51, URZ ;  /* 0x0000003331060290 */ /* 0x000fe4000fffe03f */
[----:B------:R-:W-:Y:S02]  /*25e0*/  ULDC.64 UR10, c[0x0][0x3a8] ;  /* 0x0000ea00000a7ab9 */ /* 0x000fe40000000a00 */
[----:B------:R-:W-:-:S04]  /*25f0*/  @UP0 UIMAD.WIDE.U32 UR8, UR6, UR10, URZ ;  /* 0x0000000a060802a5 */ /* 0x000fc8000f8e003f */
[----:B------:R-:W-:Y:S01]  /*2600*/  @UP0 UIMAD UR6, UR6, UR11, UR9 ;  /* 0x0000000b060602a4 */ /* 0x000fe2000f8e0209 */
        /* <DEDUP_REMOVED lines=11> */
[----:B------:R-:W-:Y:S02]  /*26c0*/  UIADD3 UR6, UR9, UR6, URZ ;  /* 0x0000000609067290 */ /* 0x000fe4000fffe03f */
.L_x_426:
        /* <DEDUP_REMOVED lines=29> */
.L_x_428:
[----:B------:R-:W-:Y:S05]  /*28a0*/  BSYNC B0 ;  /* 0x0000000000007941 */ /* 0x000fea0003800000 */
.L_x_427:
        /* <DEDUP_REMOVED lines=14> */
.L_x_430:
[----:B------:R-:W-:Y:S05]  /*2990*/  BSYNC B0 ;  /* 0x0000000000007941 */ /* 0x000fea0003800000 */
.L_x_429:
[----:B------:R-:W-:Y:S01]  /*29a0*/  ULDC.64 UR10, c[0x0][0x3a8] ;  /* 0x0000ea00000a7ab9 */ /* 0x000fe20000000a00 */
[----:B-1----:R-:W-:Y:S01]  /*29b0*/  IMAD.WIDE.U32 R4, R11, c[0x0][0x3a8], R238 ;  /* 0x0000ea000b047a25 */ /* 0x002fe200078e00ee */
[----:B------:R-:W-:Y:S01]  /*29c0*/  UIMAD UR15, UR15, UR10, URZ ;  /* 0x0000000a0f0f72a4 */ /* 0x000fe2000f8e023f */
[----:B------:R-:W-:Y:S01]  /*29d0*/  BSSY B0, `(.L_x_431) ;  /* 0x0000016000007945 */ /* 0x000fe20003800000 */
[----:B------:R-:W-:Y:S02]  /*29e0*/  USHF.R.S32.HI UR4, URZ, 0x1f, UR55 ;  /* 0x0000001f3f047899 */ /* 0x000fe40008011437 */
[----:B------:R-:W-:Y:S01]  /*29f0*/  UIMAD UR7, UR7, UR11, UR15 ;  /* 0x0000000b070772a4 */ /* 0x000fe2000f8e020f */
[----:B------:R-:W-:Y:S01]  /*2a00*/  IADD3 R4, P2, R4, UR8, RZ ;  /* 0x0000000804047c10 */ /* 0x000fe2000ff5e0ff */
[----:B------:R-:W-:Y:S02]  /*2a10*/  ULDC.64 UR8, c[0x0][0x3c0] ;  /* 0x0000f00000087ab9 */ /* 0x000fe40000000a00 */
[----:B------:R-:W-:-:S02]  /*2a20*/  UIMAD UR4, UR4, UR8, URZ ;  /* 0x00000008040472a4 */ /* 0x000fc4000f8e023f */
[----:B------:R-:W-:Y:S02]  /*2a30*/  IMAD.U32 R0, RZ, RZ, UR7 ;  /* 0x00000007ff007e24 */ /* 0x000fe4000f8e00ff */
[----:B------:R-:W-:-:S03]  /*2a40*/  UIMAD UR4, UR55, UR9, UR4 ;  /* 0x00000009370472a4 */ /* 0x000fc6000f8e0204 */
[----:B------:R-:W-:Y:S02]  /*2a50*/  IADD3.X R5, R5, UR6, R0, P2, !PT ;  /* 0x0000000605057c10 */ /* 0x000fe400097fe400 */
        /* <DEDUP_REMOVED lines=13> */
.L_x_432:
[----:B------:R-:W-:Y:S05]  /*2b30*/  BSYNC B0 ;  /* 0x0000000000007941 */ /* 0x000fea0003800000 */
.L_x_431:
        /* <DEDUP_REMOVED lines=12> */
.L_x_424:
        /* <DEDUP_REMOVED lines=43> */
.L_x_435:
[----:B------:R-:W-:Y:S05]  /*2eb0*/  BSYNC B0 ;  /* 0x0000000000007941 */ /* 0x000fea0003800000 */
.L_x_434:
        /* <DEDUP_REMOVED lines=21> */
.L_x_437:
[----:B------:R-:W-:Y:S05]  /*3010*/  BSYNC B0 ;  /* 0x0000000000007941 */ /* 0x000fea0003800000 */
.L_x_436:
        /* <DEDUP_REMOVED lines=17> */
.L_x_439:
[----:B------:R-:W-:Y:S05]  /*3130*/  BSYNC B0 ;  /* 0x0000000000007941 */ /* 0x000fea0003800000 */
.L_x_438:
        /* <DEDUP_REMOVED lines=15> */
.L_x_441:
[----:B------:R-:W-:Y:S05]  /*3230*/  BSYNC B0 ;  /* 0x0000000000007941 */ /* 0x000fea0003800000 */
.L_x_440:
        /* <DEDUP_REMOVED lines=20> */
.L_x_443:
[----:B------:R-:W-:Y:S05]  /*3380*/  BSYNC B0 ;  /* 0x0000000000007941 */ /* 0x000fea0003800000 */
.L_x_442:
        /* <DEDUP_REMOVED lines=20> */
.L_x_445:
[----:B------:R-:W-:Y:S05]  /*34d0*/  BSYNC B0 ;  /* 0x0000000000007941 */ /* 0x000fea0003800000 */
.L_x_444:
[----:B------:R-:W-:Y:S01]  /*34e0*/  ULDC.64 UR16, c[0x0][0x198] ;  /* 0x0000660000107ab9 */ /* 0x000fe20000000a00 */
[----:B---3--:R-:W-:Y:S01]  /*34f0*/  IMAD.WIDE.U32 R6, R13, c[0x0][0x198], R238 ;  /* 0x000066000d067a25 */ /* 0x008fe200078e00ee */
[----:B------:R-:W-:Y:S01]  /*3500*/  UIMAD UR15, UR15, UR16, URZ ;  /* 0x000000100f0f72a4 */ /* 0x000fe2000f8e023f */
[----:B------:R-:W-:Y:S02]  /*3510*/  ISETP.GE.AND P6, PT, R240, UR8, PT ;  /* 0x00000008f0007c0c */ /* 0x000fe4000bfc6270 */
        /* <DEDUP_REMOVED lines=13> */
[C---:B------:R-:W-:Y:S02]  /*35f0*/  IADD3 R5, R240.reuse, 0x48, RZ ;  /* 0x00000048f0057810 */ /* 0x040fe40007ffe0ff */
        /* <DEDUP_REMOVED lines=34> */
.L_x_447:
[----:B---3--:R-:W-:Y:S05]  /*3820*/  BSYNC B0 ;  /* 0x0000000000007941 */ /* 0x008fea0003800000 */
.L_x_446:
        /* <DEDUP_REMOVED lines=19> */
.L_x_449:
[----:B------:R-:W-:Y:S05]  /*3960*/  BSYNC B0 ;  /* 0x0000000000007941 */ /* 0x000fea0003800000 */
.L_x_448:
[----:B------:R-:W0:Y:S04]  /*3970*/  LDGDEPBAR ;  /* 0x00000000000079af */ /* 0x000e280000000000 */
[----:B--2---:R-:W2:Y:S04]  /*3980*/  LDL R3, [R1+0x1c] ;  /* 0x00001c0001037983 */ /* 0x004ea80000100800 */
[----:B-1-34-:R-:W3:Y:S01]  /*3990*/  LDL R0, [R1+0x8] ;  /* 0x0000080001007983 */ /* 0x01aee20000100800 */
[----:B------:R-:W-:Y:S02]  /*39a0*/  IMAD.MOV.U32 R6, RZ, RZ, c[0x0][0x308] ;  /* 0x0000c200ff067624 */ /* 0x000fe400078e00ff */
[----:B------:R-:W-:Y:S01]  /*39b0*/  IMAD.MOV.U32 R7, RZ, RZ, c[0x0][0x30c] ;  /* 0x0000c300ff077624 */ /* 0x000fe200078e00ff */
[----:B------:R-:W-:-:S04]  /*39c0*/  DEPBAR.LE SB0, 0x1 ;  /* 0x000080400000791a */ /* 0x000fc80000000000 */
[----:B------:R-:W-:Y:S06]  /*39d0*/  BAR.SYNC.DEFER_BLOCKING 0x0 ;  /* 0x0000000000007b1d */ /* 0x000fec0000010000 */
[----:B------:R1:W4:Y:S04]  /*39e0*/  LDG.E.64 R4, [R6.64+0x8] ;  /* 0x0000083406047981 */ /* 0x000328000c1e1b00 */
[----:B------:R1:W2:Y:S04]  /*39f0*/  LDSM.16.M88.4 R128, [R161+0x8000] ;  /* 0x00800000a180783b */ /* 0x0002a80000000200 */
[----:B------:R2:W2:Y:S04]  /*3a00*/  LDSM.16.M88.4 R132, [R161+0x8400] ;  /* 0x00840000a184783b */ /* 0x0004a80000000200 */
[----:B------:R2:W2:Y:S04]  /*3a10*/  LDSM.16.M88.4 R136, [R161+0x8800] ;  /* 0x00880000a188783b */ /* 0x0004a80000000200 */
[----:B------:R2:W2:Y:S04]  /*3a20*/  LDSM.16.M88.4 R140, [R161+0x8c00] ;  /* 0x008c0000a18c783b */ /* 0x0004a80000000200 */
[----:B------:R2:W2:Y:S04]  /*3a30*/  LDSM.16.M88.4 R144, [R162+0x8000] ;  /* 0x00800000a290783b */ /* 0x0004a80000000200 */
[----:B------:R2:W2:Y:S04]  /*3a40*/  LDSM.16.M88.4 R148, [R162+0x8400] ;  /* 0x00840000a294783b */ /* 0x0004a80000000200 */
[----:B-1----:R-:W4:Y:S04]  /*3a50*/  LDG.E.64 R6, [R6.64] ;  /* 0x0000003406067981 */ /* 0x002f28000c1e1b00 */
[----:B------:R1:W1:Y:S04]  /*3a60*/  LDSM.16.M88.4 R152, [R162+0x8800] ;  /* 0x00880000a298783b */ /* 0x0002680000000200 */
[----:B------:R1:W1:Y:S01]  /*3a70*/  LDSM.16.M88.4 R156, [R162+0x8c00] ;  /* 0x008c0000a29c783b */ /* 0x0002620000000200 */
        /* <DEDUP_REMOVED lines=17> */
[----:B------:R-:W-:Y:S01]  /*3b90*/  ULDC UR28, c[0x0][0x2e4] ;  /* 0x0000b900001c7ab9 */ /* 0x000fe20000000800 */
[----:B--2---:R2:W4:Y:S08]  /*3ba0*/  R2UR UR8, R3 ;  /* 0x00000000030873c2 */ /* 0x00453000000e0000 */
[----:B---3--:R3:W1:Y:S01]  /*3bb0*/  R2UR UR7, R0 ;  /* 0x00000000000773c2 */ /* 0x00866200000e0000 */
[----:B--2---:R-:W-:-:S02]  /*3bc0*/  IADD3 R3, R168, 0x1000, RZ ;  /* 0x00001000a8037810 */ /* 0x004fc40007ffe0ff */
[--C-:B---3--:R-:W-:Y:S02]  /*3bd0*/  SHF.R.S32.HI R0, RZ, 0x1f, R14.reuse ;  /* 0x0000001fff007819 */ /* 0x108fe4000001140e */
[----:B------:R-:W-:Y:S02]  /*3be0*/  SEL R3, R3, R168, !P0 ;  /* 0x000000a803037207 */ /* 0x000fe40004000000 */
[----:B----4-:R-:W-:-:S04]  /*3bf0*/  IADD3 R247, P2, P1, R4, UR8, R14 ;  /* 0x0000000804f77c10 */ /* 0x010fc8000f95e00e */
[----:B-1----:R-:W-:Y:S02]  /*3c00*/  IADD3.X R245, R5, UR7, R0, P2, P1 ;  /* 0x0000000705f57c10 */ /* 0x002fe400097e2400 */
[----:B------:R-:W-:-:S04]  /*3c10*/  IADD3 R0, R167, 0x1000, RZ ;  /* 0x00001000a7007810 */ /* 0x000fc80007ffe0ff */
[----:B------:R-:W-:Y:S01]  /*3c20*/  SEL R0, R0, R167, !P0 ;  /* 0x000000a700007207 */ /* 0x000fe20004000000 */
[----:B------:R-:W1:Y:S08]  /*3c30*/  R2UR UR16, R6 ;  /* 0x00000000061073c2 */ /* 0x000e7000000e0000 */
[----:B------:R-:W2:Y:S01]  /*3c40*/  R2UR UR31, R7 ;  /* 0x00000000071f73c2 */ /* 0x000ea200000e0000 */
[----:B------:R-:W-:-:S02]  /*3c50*/  IMAD.SHL.U32 R160, R3, 0x2, RZ ;  /* 0x0000000203a07824 */ /* 0x000fc400078e00ff */
[----:B------:R-:W-:Y:S01]  /*3c60*/  IMAD.SHL.U32 R3, R0, 0x2, RZ ;  /* 0x0000000200037824 */ /* 0x000fe200078e00ff */
[----:B-1----:R-:W-:Y:S01]  /*3c70*/  LOP3.LUT R245, R245, UR16, RZ, 0x3c, !PT ;  /* 0x00000010f5f57c12 */ /* 0x002fe2000f8e3cff */
[----:B------:R-:W-:Y:S02]  /*3c80*/  UIADD3 UR25, UR16, -0x61c88647, URZ ;  /* 0x9e3779b910197890 */ /* 0x000fe4000fffe03f */
[----:B------:R-:W-:Y:S02]  /*3c90*/  UIADD3 UR24, UR16, 0x3c6ef372, URZ ;  /* 0x3c6ef37210187890 */ /* 0x000fe4000fffe03f */
[----:B------:R-:W-:Y:S02]  /*3ca0*/  UIADD3 UR22, UR16, -0x255992d5, URZ ;  /* 0xdaa66d2b10167890 */ /* 0x000fe4000fffe03f */
[----:B------:R-:W-:Y:S02]  /*3cb0*/  UIADD3 UR20, UR16, 0x78dde6e4, URZ ;  /* 0x78dde6e410147890 */ /* 0x000fe4000fffe03f */
[----:B------:R-:W-:-:S02]  /*3cc0*/  UIADD3 UR18, UR16, 0x1715609d, URZ ;  /* 0x1715609d10127890 */ /* 0x000fc4000fffe03f */
[----:B------:R-:W-:Y:S02]  /*3cd0*/  UIADD3 UR16, UR16, -0x4ab325aa, URZ ;  /* 0xb54cda5610107890 */ /* 0x000fe4000fffe03f */
[----:B--2---:R-:W-:Y:S02]  /*3ce0*/  UIADD3 UR50, UR31, -0x4498517b, URZ ;  /* 0xbb67ae851f327890 */ /* 0x004fe4000fffe03f */
[----:B------:R-:W-:Y:S02]  /*3cf0*/  UIADD3 UR23, UR31, 0x76cf5d0a, URZ ;  /* 0x76cf5d0a1f177890 */ /* 0x000fe4000fffe03f */
[----:B------:R-:W-:Y:S02]  /*3d00*/  UIADD3 UR21, UR31, 0x32370b8f, URZ ;  /* 0x32370b8f1f157890 */ /* 0x000fe4000fffe03f */
[----:B------:R-:W-:Y:S02]  /*3d10*/  UIADD3 UR19, UR31, -0x126145ec, URZ ;  /* 0xed9eba141f137890 */ /* 0x000fe4000fffe03f */
[----:B------:R-:W-:-:S02]  /*3d20*/  UIADD3 UR17, UR31, -0x56f99767, URZ ;  /* 0xa90668991f117890 */ /* 0x000fc4000fffe03f */
[----:B------:R-:W-:Y:S02]  /*3d30*/  UIADD3 UR15, UR31, 0x646e171e, URZ ;  /* 0x646e171e1f0f7890 */ /* 0x000fe4000fffe03f */
.L_x_454:
[----:B------:R-:W0:Y:S01]  /*3d40*/  LDGDEPBAR ;  /* 0x00000000000079af */ /* 0x000e220000000000 */
[----:B------:R-:W-:Y:S01]  /*3d50*/  IMAD.U32 R4, RZ, RZ, UR30 ;  /* 0x0000001eff047e24 */ /* 0x000fe2000f8e00ff */
[----:B------:R-:W-:Y:S01]  /*3d60*/  IADD3 R112, R166, R160, RZ ;  /* 0x000000a0a6707210 */ /* 0x000fe20007ffe0ff */
[----:B------:R-:W-:Y:S01]  /*3d70*/  IMAD.U32 R5, RZ, RZ, UR29 ;  /* 0x0000001dff057e24 */ /* 0x000fe2000f8e00ff */
[----:B------:R-:W-:Y:S01]  /*3d80*/  MOV R237, R177 ;  /* 0x000000b100ed7202 */ /* 0x000fe20000000f00 */
[----:B------:R-:W-:Y:S01]  /*3d90*/  USHF.L.U32 UR27, UR14, 0x7, URZ ;  /* 0x000000070e1b7899 */ /* 0x000fe2000800063f */
[C---:B------:R-:W-:Y:S01]  /*3da0*/  LEA R4, P0, R240.reuse, R4, 0x2 ;  /* 0x00000004f0047211 */ /* 0x040fe200078010ff */
[----:B------:R-:W-:Y:S02]  /*3db0*/  IMAD.MOV.U32 R236, RZ, RZ, R178 ;  /* 0x000000ffffec7224 */ /* 0x000fe400078e00b2 */
[----:B------:R-:W-:Y:S01]  /*3dc0*/  UIADD3 UR26, UR27, UR9, URZ ;  /* 0x000000091b1a7290 */ /* 0x000fe2000fffe03f */
[----:B------:R-:W-:Y:S03]  /*3dd0*/  LEA.HI.X.SX32 R5, R240, R5, 0x2, P0 ;  /* 0x00000005f0057211 */ /* 0x000fe600000f16ff */
[----:B------:R-:W-:Y:S04]  /*3de0*/  UIADD3 UR7, -UR4, 0x80, UR26 ;  /* 0x0000008004077890 */ /* 0x000fe8000fffe11a */
[----:B------:R-:W-:Y:S02]  /*3df0*/  UIADD3 UR8, UR7, -UR60, URZ ;  /* 0x8000003c07087290 */ /* 0x000fe4000fffe03f */
[----:B------:R-:W-:Y:S04]  /*3e00*/  USHF.L.U32 UR7, UR6, 0x7, URZ ;  /* 0x0000000706077899 */ /* 0x000fe8000800063f */
[----:B------:R-:W-:Y:S01]  /*3e10*/  UISETP.GE.AND UP0, UPT, UR7, UR8, UPT ;  /* 0x000000080700728c */ /* 0x000fe2000bf06270 */
[----:B------:R-:W-:Y:S04]  /*3e20*/  DEPBAR.LE SB0, 0x0 ;  /* 0x000080000000791a */ /* 0x000fe80000000000 */
[----:B------:R-:W-:Y:S01]  /*3e30*/  BAR.SYNC.DEFER_BLOCKING 0x0 ;  /* 0x0000000000007b1d */ /* 0x000fe20000010000 */
[----:B------:R-:W-:Y:S05]  /*3e40*/  PLOP3.LUT P0, PT, PT, PT, UP0, 0x80, 0x0 ;  /* 0x000000000000781c */ /* 0x000fea0003f0f008 */
[----:B------:R-:W-:Y:S01]  /*3e50*/  LDSM.16.M88.4 R64, [R160] ;  /* 0x00000000a040783b */ /* 0x000fe20000000200 */
[----:B------:R-:W-:Y:S05]  /*3e60*/  ULDC UR8, c[0x0][0x2e4] ;  /* 0x0000b90000087ab9 */ /* 0x000fea0000000800 */
[----:B------:R-:W1:Y:S06]  /*3e70*/  LDSM.16.M88.4 R16, [R161+0x6000] ;  /* 0x00600000a110783b */ /* 0x000e6c0000000200 */
[----:B------:R-:W2:Y:S06]  /*3e80*/  LDSM.16.M88.4 R60, [R160+0x1000] ;  /* 0x00100000a03c783b */ /* 0x000eac0000000200 */
[----:B-----5:R1:W5:Y:S06]  /*3e90*/  LDG.E R176, [R4.64] ;  /* 0x0000003404b07981 */ /* 0x02036c000c1e1900 */
[----:B------:R1:W5:Y:S06]  /*3ea0*/  LDG.E R175, [R4.64+0x20] ;  /* 0x0000203404af7981 */ /* 0x00036c000c1e1900 */
[----:B------:R1:W5:Y:S06]  /*3eb0*/  LDG.E R174, [R4.64+0x100] ;  /* 0x0001003404ae7981 */ /* 0x00036c000c1e1900 */
[----:B------:R1:W5:Y:S06]  /*3ec0*/  LDG.E R173, [R4.64+0x120] ;  /* 0x0001203404ad7981 */ /* 0x00036c000c1e1900 */
[----:B------:R-:W3:Y:S06]  /*3ed0*/  LDSM.16.M88.4 R32, [R161+0x6400] ;  /* 0x00640000a120783b */ /* 0x000eec0000000200 */
[----:B------:R-:W4:Y:S06]  /*3ee0*/  LDSM.16.M88.4 R48, [R161+0x6800] ;  /* 0x00680000a130783b */ /* 0x000f2c0000000200 */
[----:B------:R-:W4:Y:S06]  /*3ef0*/  LDSM.16.M88.4 R100, [R161+0x6c00] ;  /* 0x006c0000a164783b */ /* 0x000f2c0000000200 */
[----:B------:R-:W-:Y:S01]  /*3f00*/  LDSM.16.M88.4 R104, [R112] ;  /* 0x000000007068783b */ /* 0x000fe20000000200 */
[-C--:B-1----:R-:W-:Y:S05]  /*3f10*/  HMMA.16816.F32 R4, R64, R16.reuse, RZ ;  /* 0x000000104004723c */ /* 0x082fea00000018ff */
[----:B------:R-:W1:Y:S03]  /*3f20*/  LDSM.16.M88.4 R108, [R162+0x6000] ;  /* 0x00600000a26c783b */ /* 0x000e660000000200 */
[C---:B--2---:R-:W-:Y:S03]  /*3f30*/  HMMA.16816.F32 R8, R60.reuse, R16, RZ ;  /* 0x000000103c08723c */ /* 0x044fe600000018ff */
[----:B------:R-:W2:Y:S05]  /*3f40*/  LDSM.16.M88.4 R112, [R112+0x1000] ;  /* 0x001000007070783b */ /* 0x000eaa0000000200 */
[-C--:B------:R-:W-:Y:S01]  /*3f50*/  HMMA.16816.F32 R12, R60, R18.reuse, RZ ;  /* 0x000000123c0c723c */ /* 0x080fe200000018ff */
[----:B------:R-:W1:Y:S06]  /*3f60*/  LDSM.16.M88.4 R116, [R162+0x6400] ;  /* 0x00640000a274783b */ /* 0x000e6c0000000200 */
[----:B------:R-:W1:Y:S01]  /*3f70*/  LDSM.16.M88.4 R120, [R162+0x6800] ;  /* 0x00680000a278783b */ /* 0x000e620000000200 */
[C---:B------:R-:W-:Y:S05]  /*3f80*/  HMMA.16816.F32 R16, R64.reuse, R18, RZ ;  /* 0x000000124010723c */ /* 0x040fea00000018ff */
[----:B------:R-:W1:Y:S03]  /*3f90*/  LDSM.16.M88.4 R124, [R162+0x6c00] ;  /* 0x006c0000a27c783b */ /* 0x000e660000000200 */
[-C--:B---3--:R-:W-:Y:S08]  /*3fa0*/  HMMA.16816.F32 R20, R64, R32.reuse, RZ ;  /* 0x000000204014723c */ /* 0x088ff000000018ff */
[C---:B------:R-:W-:Y:S08]  /*3fb0*/  HMMA.16816.F32 R24, R60.reuse, R32, RZ ;  /* 0x000000203c18723c */ /* 0x040ff000000018ff */
[-C--:B------:R-:W-:Y:S08]  /*3fc0*/  HMMA.16816.F32 R28, R60, R34.reuse, RZ ;  /* 0x000000223c1c723c */ /* 0x080ff000000018ff */
[C---:B------:R-:W-:Y:S08]  /*3fd0*/  HMMA.16816.F32 R32, R64.reuse, R34, RZ ;  /* 0x000000224020723c */ /* 0x040ff000000018ff */
[-C--:B----4-:R-:W-:Y:S08]  /*3fe0*/  HMMA.16816.F32 R36, R64, R48.reuse, RZ ;  /* 0x000000304024723c */ /* 0x090ff000000018ff */
        /* <DEDUP_REMOVED lines=8> */
[C---:B--2---:R-:W-:Y:S08]  /*4070*/  HMMA.16816.F32 R8, R112.reuse, R108, R8 ;  /* 0x0000006c7008723c */ /* 0x044ff00000001808 */
        /* <DEDUP_REMOVED lines=15> */
[----:B------:R-:W-:Y:S02]  /*4170*/  UIADD3 UR27, UR27, 0x80, URZ ;  /* 0x000000801b1b7890 */ /* 0x000fe4000fffe03f */
[----:B------:R-:W-:Y:S02]  /*4180*/  UIADD3 UR26, UR28, UR26, -UR4 ;  /* 0x0000001a1c1a7290 */ /* 0x000fe4000fffe804 */
[----:B------:R-:W-:Y:S02]  /*4190*/  UIADD3 UR8, UR7, 0x80, URZ ;  /* 0x0000008007087890 */ /* 0x000fe4000fffe03f */
[----:B------:R-:W-:Y:S02]  /*41a0*/  IMAD.U32 R0, RZ, RZ, UR27 ;  /* 0x0000001bff007e24 */ /* 0x000fe4000f8e00ff */
[----:B------:R-:W-:Y:S03]  /*41b0*/  UISETP.GE.AND UP0, UPT, UR8, UR26, UPT ;  /* 0x0000001a0800728c */ /* 0x000fe6000bf06270 */
[----:B------:R-:W-:Y:S01]  /*41c0*/  ISETP.LT.AND P0, PT, R0, UR4, PT ;  /* 0x0000000400007c0c */ /* 0x000fe2000bf01270 */
[----:B------:R-:W-:Y:S02]  /*41d0*/  UMOV UR8, UR28 ;  /* 0x0000001c00087c82 */ /* 0x000fe40008000000 */
[----:B------:R-:W-:Y:S11]  /*41e0*/  PLOP3.LUT P1, PT, PT, PT, UP0, 0x80, 0x0 ;  /* 0x000000000000781c */ /* 0x000ff60003f2f008 */
[----:B------:R-:W-:Y:S02]  /*41f0*/  @!UPT UIADD3 URZ, URZ, URZ, URZ ;  /* 0x0000003f3f3ff290 */ /* 0x000fe4000fffe03f */
[----:B------:R-:W-:-:S05]  /*4200*/  @!P1 BRA P0, `(.L_x_451) ;  /* 0x00000ed000009947 */ /* 0x000fca0000000000 */
.L_x_450:
[----:B------:R-:W-:Y:S01]  /*4210*/  IADD3 R0, R240, UR7, RZ ;  /* 0x00000007f0007c10 */ /* 0x000fe2000fffe0ff */
[----:B------:R-:W-:Y:S02]  /*4220*/  UIADD3 UR7, -UR8, UR4, -UR9 ;  /* 0x0000000408077290 */ /* 0x000fe4000fffe909 */
[----:B------:R-:W-:Y:S01]  /*4230*/  UMOV UR28, UR8 ;  /* 0x00000008001c7c82 */ /* 0x000fe20008000000 */
[C---:B------:R-:W-:Y:S02]  /*4240*/  IADD3 R102, R0.reuse, 0x8, RZ ;  /* 0x0000000800667810 */ /* 0x040fe40007ffe0ff */
[C---:B------:R-:W-:Y:S02]  /*4250*/  IADD3 R101, R0.reuse, 0x40, RZ ;  /* 0x0000004000657810 */ /* 0x040fe40007ffe0ff */
[C---:B------:R-:W-:Y:S02]  /*4260*/  IADD3 R100, R0.reuse, 0x48, RZ ;  /* 0x0000004800647810 */ /* 0x040fe40007ffe0ff */
[----:B------:R-:W-:Y:S02]  /*4270*/  IADD3 R107, R0, UR7, RZ ;  /* 0x00000007006b7c10 */ /* 0x000fe4000fffe0ff */
[----:B------:R-:W-:Y:S02]  /*4280*/  IADD3 R105, R102, UR7, RZ ;  /* 0x0000000766697c10 */ /* 0x000fe4000fffe0ff */
[C---:B------:R-:W-:Y:S02]  /*4290*/  IADD3 R103, R101.reuse, UR7, RZ ;  /* 0x0000000765677c10 */ /* 0x040fe4000fffe0ff */
[C---:B------:R-:W-:Y:S01]  /*42a0*/  IADD3 R104, R100.reuse, UR7, RZ ;  /* 0x0000000764687c10 */ /* 0x040fe2000fffe0ff */
[----:B------:R-:W-:Y:S01]  /*42b0*/  UIADD3 UR7, UR4, 0x1, -UR9 ;  /* 0x0000000104077890 */ /* 0x000fe2000fffe809 */
[----:B------:R-:W-:Y:S02]  /*42c0*/  IMNMX R107, RZ, R107, !PT ;  /* 0x0000006bff6b7217 */ /* 0x000fe40007800200 */
[----:B------:R-:W-:Y:S01]  /*42d0*/  IMNMX R105, RZ, R105, !PT ;  /* 0x00000069ff697217 */ /* 0x000fe20007800200 */
[----:B------:R-:W-:Y:S01]  /*42e0*/  UIADD3 UR7, UR7, UR59, URZ ;  /* 0x0000003b07077290 */ /* 0x000fe2000fffe03f */
[----:B------:R-:W-:Y:S05]  /*42f0*/  IMNMX R103, RZ, R103, !PT ;  /* 0x00000067ff677217 */ /* 0x000fea0007800200 */
[----:B------:R-:W-:Y:S02]  /*4300*/  IADD3 R108, R100, UR7, RZ ;  /* 0x00000007646c7c10 */ /* 0x000fe4000fffe0ff */
[----:B------:R-:W-:Y:S01]  /*4310*/  IADD3 R106, R0, UR7, RZ ;  /* 0x00000007006a7c10 */ /* 0x000fe2000fffe0ff */
[----:B------:R-:W1:Y:S01]  /*4320*/  S2R R100, SR_TID.X ;  /* 0x0000000000647919 */ /* 0x000e620000002100 */
[----:B------:R-:W-:Y:S01]  /*4330*/  IADD3 R109, R102, UR7, RZ ;  /* 0x00000007666d7c10 */ /* 0x000fe2000fffe0ff */
[----:B------:R-:W-:Y:S01]  /*4340*/  IMAD.U32 R0, RZ, RZ, UR14 ;  /* 0x0000000eff007e24 */ /* 0x000fe2000f8e00ff */
[----:B------:R-:W-:Y:S02]  /*4350*/  IMNMX R106, R106, UR4, PT ;  /* 0x000000046a6a7c17 */ /* 0x000fe4000b800200 */
[----:B------:R-:W-:Y:S02]  /*4360*/  IADD3 R102, R101, UR7, RZ ;  /* 0x0000000765667c10 */ /* 0x000fe4000fffe0ff */
[----:B------:R-:W-:Y:S02]  /*4370*/  IMNMX R101, RZ, R104, !PT ;  /* 0x00000068ff657217 */ /* 0x000fe40007800200 */
[----:B------:R-:W-:Y:S02]  /*4380*/  IMNMX R104, R109, UR4, PT ;  /* 0x000000046d687c17 */ /* 0x000fe4000b800200 */
[----:B------:R-:W-:Y:S01]  /*4390*/  IMNMX R102, R102, UR4, PT ;  /* 0x0000000466667c17 */ /* 0x000fe2000b800200 */
[----:B-1----:R-:W-:Y:S05]  /*43a0*/  IMAD.SHL.U32 R100, R100, 0x2, RZ ;  /* 0x0000000264647824 */ /* 0x002fea00078e00ff */
[----:B------:R-:W-:Y:S05]  /*43b0*/  LOP3.LUT R100, R100, 0x6, RZ, 0xc0, !PT ;  /* 0x0000000664647812 */ /* 0x000fea00078ec0ff */
[----:B------:R-:W-:Y:S04]  /*43c0*/  IMAD R100, R246, 0x40, R100 ;  /* 0x00000040f6647824 */ /* 0x000fe800078e0264 */
[----:B------:R-:W-:Y:S01]  /*43d0*/  IMAD R0, R0, 0x80, R100 ;  /* 0x0000008000007824 */ /* 0x000fe200078e0264 */
[----:B------:R-:W-:Y:S04]  /*43e0*/  IMNMX R100, R108, UR4, PT ;  /* 0x000000046c647c17 */ /* 0x000fe8000b800200 */
[C---:B------:R-:W-:Y:S02]  /*43f0*/  ISETP.GE.AND P0, PT, R0.reuse, R107, PT ;  /* 0x0000006b0000720c */ /* 0x040fe40003f06270 */
[C---:B------:R-:W-:Y:S02]  /*4400*/  IADD3 R121, R0.reuse, 0x1, RZ ;  /* 0x0000000100797810 */ /* 0x040fe40007ffe0ff */
[C---:B------:R-:W-:Y:S02]  /*4410*/  IADD3 R120, R0.reuse, 0x8, RZ ;  /* 0x0000000800787810 */ /* 0x040fe40007ffe0ff */
[C---:B------:R-:W-:Y:S02]  /*4420*/  IADD3 R119, R0.reuse, 0x9, RZ ;  /* 0x0000000900777810 */ /* 0x040fe40007ffe0ff */
[C---:B------:R-:W-:Y:S02]  /*4430*/  IADD3 R118, R0.reuse, 0x10, RZ ;  /* 0x0000001000767810 */ /* 0x040fe40007ffe0ff */
[C---:B------:R-:W-:Y:S02]  /*4440*/  ISETP.GE.OR P0, PT, R0.reuse, R106, !P0 ;  /* 0x0000006a0000720c */ /* 0x040fe40004706670 */
[C---:B------:R-:W-:Y:S02]  /*4450*/  ISETP.GE.AND P6, PT, R0.reuse, R105, PT ;  /* 0x000000690000720c */ /* 0x040fe40003fc6270 */
[C---:B------:R-:W-:Y:S02]  /*4460*/  ISETP.GE.AND P5, PT, R0.reuse, R103, PT ;  /* 0x000000670000720c */ /* 0x040fe40003fa6270 */
[----:B------:R-:W-:Y:S02]  /*4470*/  ISETP.GE.AND P4, PT, R0, R101, PT ;  /* 0x000000650000720c */ /* 0x000fe40003f86270 */
[-C--:B------:R-:W-:Y:S02]  /*4480*/  ISETP.GE.AND P3, PT, R121, R107.reuse, PT ;  /* 0x0000006b7900720c */ /* 0x080fe40003f66270 */
[-C--:B------:R-:W-:Y:S02]  /*4490*/  ISETP.GE.AND P2, PT, R120, R107.reuse, PT ;  /* 0x0000006b7800720c */ /* 0x080fe40003f46270 */
[-C--:B------:R-:W-:Y:S02]  /*44a0*/  ISETP.GE.AND P1, PT, R119, R107.reuse, PT ;  /* 0x0000006b7700720c */ /* 0x080fe40003f26270 */
[----:B------:R-:W-:Y:S02]  /*44b0*/  FSEL R4, R4, -INF , !P0 ;  /* 0xff80000004047808 */ /* 0x000fe40004000000 */
[-C--:B------:R-:W-:Y:S02]  /*44c0*/  ISETP.GE.AND P0, PT, R118, R107.reuse, PT ;  /* 0x0000006b7600720c */ /* 0x080fe40003f06270 */
[C---:B------:R-:W-:Y:S02]  /*44d0*/  IADD3 R117, R0.reuse, 0x11, RZ ;  /* 0x0000001100757810 */ /* 0x040fe40007ffe0ff */
[C---:B------:R-:W-:Y:S02]  /*44e0*/  IADD3 R116, R0.reuse, 0x18, RZ ;  /* 0x0000001800747810 */ /* 0x040fe40007ffe0ff */
[C---:B------:R-:W-:Y:S02]  /*44f0*/  IADD3 R115, R0.reuse, 0x19, RZ ;  /* 0x0000001900737810 */ /* 0x040fe40007ffe0ff */
[C---:B------:R-:W-:Y:S02]  /*4500*/  IADD3 R114, R0.reuse, 0x20, RZ ;  /* 0x0000002000727810 */ /* 0x040fe40007ffe0ff */
[C---:B------:R-:W-:Y:S02]  /*4510*/  IADD3 R113, R0.reuse, 0x21, RZ ;  /* 0x0000002100717810 */ /* 0x040fe40007ffe0ff */
[C---:B------:R-:W-:Y:S02]  /*4520*/  IADD3 R112, R0.reuse, 0x28, RZ ;  /* 0x0000002800707810 */ /* 0x040fe40007ffe0ff */
[C---:B------:R-:W-:Y:S02]  /*4530*/  IADD3 R111, R0.reuse, 0x29, RZ ;  /* 0x00000029006f7810 */ /* 0x040fe40007ffe0ff */
[C---:B------:R-:W-:Y:S02]  /*4540*/  ISETP.GE.OR P6, PT, R0.reuse, R104, !P6 ;  /* 0x000000680000720c */ /* 0x040fe400077c6670 */
[C---:B------:R-:W-:Y:S02]  /*4550*/  ISETP.GE.OR P5, PT, R0.reuse, R102, !P5 ;  /* 0x000000660000720c */ /* 0x040fe40006fa6670 */
[----:B------:R-:W-:Y:S02]  /*4560*/  ISETP.GE.OR P4, PT, R0, R100, !P4 ;  /* 0x000000640000720c */ /* 0x000fe40006786670 */
        /* <DEDUP_REMOVED lines=127> */
[-C--:B------:R-:W-:Y:S02]  /*4d60*/  ISETP.GE.OR P6, PT, R112, R102.reuse, !P6 ;  /* 0x000000667000720c */ /* 0x080fe400077c6670 */
[-C--:B------:R-:W-:Y:S02]  /*4d70*/  ISETP.GE.OR P5, PT, R111, R102.reuse, !P5 ;  /* 0x000000666f00720c */ /* 0x080fe40006fa6670 */
[-C--:B------:R-:W-:Y:S02]  /*4d80*/  ISETP.GE.OR P4, PT, R110, R102.reuse, !P4 ;  /* 0x000000666e00720c */ /* 0x080fe40006786670 */
[-C--:B------:R-:W-:Y:S02]  /*4d90*/  ISETP.GE.OR P3, PT, R109, R102.reuse, !P3 ;  /* 0x000000666d00720c */ /* 0x080fe40005f66670 */
[-C--:B------:R-:W-:Y:S02]  /*4da0*/  ISETP.GE.OR P2, PT, R108, R102.reuse, !P2 ;  /* 0x000000666c00720c */ /* 0x080fe40005746670 */
[----:B------:R-:W-:Y:S02]  /*4db0*/  ISETP.GE.OR P1, PT, R0, R102, !P1 ;  /* 0x000000660000720c */ /* 0x000fe40004f26670 */
        /* <DEDUP_REMOVED lines=50> */
.L_x_451:
[C---:B------:R-:W-:Y:S01]  /*50e0*/  FSETP.NEU.FTZ.AND P0, PT, R243.reuse, -INF , PT ;  /* 0xff800000f300780b */ /* 0x040fe20003f1d000 */
[----:B------:R-:W-:Y:S01]  /*50f0*/  FMUL.FTZ R101, R243, 1.4426950216293334961 ;  /* 0x3fb8aa3bf3657820 */ /* 0x000fe20000410000 */
[----:B------:R-:W-:Y:S01]  /*5100*/  UISETP.GT.AND UP2, UPT, UR6, UR32, UPT ;  /* 0x000000200600728c */ /* 0x000fe2000bf44270 */
[----:B------:R-:W-:Y:S02]  /*5110*/  FMUL.FTZ R100, R244, 1.4426950216293334961 ;  /* 0x3fb8aa3bf4647820 */ /* 0x000fe40000410000 */
[----:B------:R-:W-:Y:S01]  /*5120*/  FMUL.FTZ R0, R242, 1.4426950216293334961 ;  /* 0x3fb8aa3bf2007820 */ /* 0x000fe20000410000 */
[----:B------:R-:W-:Y:S02]  /*5130*/  FSEL R101, R101, RZ, P0 ;  /* 0x000000ff65657208 */ /* 0x000fe40000000000 */
[----:B------:R-:W-:Y:S03]  /*5140*/  FSETP.NEU.FTZ.AND P0, PT, R244, -INF , PT ;  /* 0xff800000f400780b */ /* 0x000fe60003f1d000 */
[--C-:B------:R-:W-:Y:S01]  /*5150*/  FFMA.FTZ R16, R16, c[0x0][0x23c], -R101.reuse ;  /* 0x00008f0010107a23 */ /* 0x100fe20000010865 */
[----:B------:R-:W-:Y:S01]  /*5160*/  FSEL R100, R100, RZ, P0 ;  /* 0x000000ff64647208 */ /* 0x000fe20000000000 */
[--C-:B------:R-:W-:Y:S01]  /*5170*/  FFMA.FTZ R64, R64, c[0x0][0x23c], -R101.reuse ;  /* 0x00008f0040407a23 */ /* 0x100fe20000010865 */
[----:B------:R-:W-:Y:S01]  /*5180*/  FSETP.NEU.FTZ.AND P0, PT, R241, -INF , PT ;  /* 0xff800000f100780b */ /* 0x000fe20003f1d000 */
[----:B------:R1:W-:Y:S01]  /*5190*/  MUFU.EX2 R206, R16 ;  /* 0x0000001000ce7308 */ /* 0x0003e20000000800 */
        /* <DEDUP_REMOVED lines=14> */
[----:B-1----:R-:W-:Y:S02]  /*5280*/  FMUL.FTZ R16, R241, 1.4426950216293334961 ;  /* 0x3fb8aa3bf1107820 */ /* 0x002fe40000410000 */
[--C-:B------:R-:W-:Y:S02]  /*5290*/  FFMA.FTZ R65, R65, c[0x0][0x23c], -R101.reuse ;  /* 0x00008f0041417a23 */ /* 0x100fe40000010865 */
[--C-:B------:R-:W-:Y:S01]  /*52a0*/  FFMA.FTZ R190, R33, c[0x0][0x23c], -R101.reuse ;  /* 0x00008f0021be7a23 */ /* 0x100fe20000010865 */
[----:B------:R-:W-:Y:S01]  /*52b0*/  FSEL R16, R16, RZ, P0 ;  /* 0x000000ff10107208 */ /* 0x000fe20000000000 */
[----:B------:R-:W-:Y:S01]  /*52c0*/  MUFU.EX2 R219, R64 ;  /* 0x0000004000db7308 */ /* 0x000fe20000000800 */
[----:B------:R-:W-:Y:S01]  /*52d0*/  FSETP.NEU.FTZ.AND P0, PT, R242, -INF , PT ;  /* 0xff800000f200780b */ /* 0x000fe20003f1d000 */
[----:B------:R-:W-:Y:S02]  /*52e0*/  FFMA.FTZ R34, R34, c[0x0][0x23c], -R100 ;  /* 0x00008f0022227a23 */ /* 0x000fe40000010864 */
[--C-:B------:R-:W-:Y:S01]  /*52f0*/  FFMA.FTZ R60, R60, c[0x0][0x23c], -R16.reuse ;  /* 0x00008f003c3c7a23 */ /* 0x100fe20000010810 */
[----:B------:R-:W-:Y:S01]  /*5300*/  FSEL R0, R0, RZ, P0 ;  /* 0x000000ff00007208 */ /* 0x000fe20000000000 */
[----:B--2---:R-:W-:Y:S02]  /*5310*/  FFMA.FTZ R7, R17, c[0x0][0x23c], -R101 ;  /* 0x00008f0011077a23 */ /* 0x004fe40000010865 */
[----:B------:R-:W-:Y:S02]  /*5320*/  FFMA.FTZ R12, R12, c[0x0][0x23c], -R16 ;  /* 0x00008f000c0c7a23 */ /* 0x000fe40000010810 */
[----:B------:R-:W-:Y:S01]  /*5330*/  FFMA.FTZ R15, R15, c[0x0][0x23c], -R0 ;  /* 0x00008f000f0f7a23 */ /* 0x000fe20000010800 */
[----:B------:R1:W-:Y:S01]  /*5340*/  MUFU.EX2 R199, R18 ;  /* 0x0000001200c77308 */ /* 0x0003e20000000800 */
[----:B------:R-:W-:Y:S02]  /*5350*/  FFMA.FTZ R28, R28, c[0x0][0x23c], -R16 ;  /* 0x00008f001c1c7a23 */ /* 0x000fe40000010810 */
[----:B---3--:R-:W-:Y:S02]  /*5360*/  FFMA.FTZ R4, R6, c[0x0][0x23c], -R100 ;  /* 0x00008f0006047a23 */ /* 0x008fe40000010864 */
[----:B------:R-:W-:Y:S02]  /*5370*/  IMAD.U32 R6, RZ, RZ, UR6 ;  /* 0x00000006ff067e24 */ /* 0x000fe4000f8e00ff */
[--C-:B------:R-:W-:Y:S02]  /*5380*/  FFMA.FTZ R30, R30, c[0x0][0x23c], -R0.reuse ;  /* 0x00008f001e1e7a23 */ /* 0x100fe40000010800 */
[----:B------:R-:W-:Y:S01]  /*5390*/  IMAD R6, R6, 0x8, R249 ;  /* 0x0000000806067824 */ /* 0x000fe200078e02f9 */
[----:B------:R2:W-:Y:S01]  /*53a0*/  MUFU.EX2 R197, R15 ;  /* 0x0000000f00c57308 */ /* 0x0005e20000000800 */
[--C-:B------:R-:W-:Y:S02]  /*53b0*/  FFMA.FTZ R63, R63, c[0x0][0x23c], -R0.reuse ;  /* 0x00008f003f3f7a23 */ /* 0x100fe40000010800 */
[----:B------:R-:W-:Y:S02]  /*53c0*/  FFMA.FTZ R31, R31, c[0x0][0x23c], -R0 ;  /* 0x00008f001f1f7a23 */ /* 0x000fe40000010800 */
[----:B------:R-:W-:Y:S02]  /*53d0*/  FFMA.FTZ R108, R9, c[0x0][0x23c], -R16 ;  /* 0x00008f00096c7a23 */ /* 0x000fe40000010810 */
[----:B------:R-:W-:Y:S02]  /*53e0*/  FFMA.FTZ R119, R10, c[0x0][0x23c], -R0 ;  /* 0x00008f000a777a23 */ /* 0x000fe40000010800 */
[----:B------:R-:W-:Y:S01]  /*53f0*/  FFMA.FTZ R24, R24, c[0x0][0x23c], -R16 ;  /* 0x00008f0018187a23 */ /* 0x000fe20000010810 */
[----:B------:R3:W4:Y:S01]  /*5400*/  MUFU.EX2 R205, R19 ;  /* 0x0000001300cd7308 */ /* 0x0007220000000800 */
[----:B------:R-:W-:Y:S02]  /*5410*/  FFMA.FTZ R27, R27, c[0x0][0x23c], -R0 ;  /* 0x00008f001b1b7a23 */ /* 0x000fe40000010800 */
[----:B------:R-:W-:Y:S01]  /*5420*/  FFMA.FTZ R120, R13, c[0x0][0x23c], -R16 ;  /* 0x00008f000d787a23 */ /* 0x000fe20000010810 */
[----:B-1----:R-:W-:Y:S01]  /*5430*/  IADD3 R18, R6, 0x4, RZ ;  /* 0x0000000406127810 */ /* 0x002fe20007ffe0ff */
[--C-:B------:R-:W-:Y:S02]  /*5440*/  FFMA.FTZ R17, R11, c[0x0][0x23c], -R0.reuse ;  /* 0x00008f000b117a23 */ /* 0x100fe40000010800 */
[----:B------:R-:W-:Y:S02]  /*5450*/  FFMA.FTZ R185, R26, c[0x0][0x23c], -R0 ;  /* 0x00008f001ab97a23 */ /* 0x000fe40000010800 */
[--C-:B------:R-:W-:Y:S01]  /*5460*/  FFMA.FTZ R184, R29, c[0x0][0x23c], -R16.reuse ;  /* 0x00008f001db87a23 */ /* 0x100fe20000010810 */
[----:B------:R1:W-:Y:S01]  /*5470*/  MUFU.EX2 R193, R7 ;  /* 0x0000000700c17308 */ /* 0x0003e20000000800 */
[--C-:B------:R-:W-:Y:S02]  /*5480*/  FFMA.FTZ R121, R25, c[0x0][0x23c], -R16.reuse ;  /* 0x00008f0019797a23 */ /* 0x100fe40000010810 */
[--C-:B------:R-:W-:Y:S02]  /*5490*/  FFMA.FTZ R36, R36, c[0x0][0x23c], -R101.reuse ;  /* 0x00008f0024247a23 */ /* 0x100fe40000010865 */
[----:B--2---:R-:W-:Y:S02]  /*54a0*/  FFMA.FTZ R15, R8, c[0x0][0x23c], -R16 ;  /* 0x00008f00080f7a23 */ /* 0x004fe40000010810 */
[----:B------:R-:W-:Y:S02]  /*54b0*/  IMAD.U32 R8, RZ, RZ, UR14 ;  /* 0x0000000eff087e24 */ /* 0x000fe4000f8e00ff */
[----:B------:R-:W-:Y:S01]  /*54c0*/  FFMA.FTZ R38, R38, c[0x0][0x23c], -R100 ;  /* 0x00008f0026267a23 */ /* 0x000fe20000010864 */
[----:B------:R2:W-:Y:S01]  /*54d0*/  MUFU.EX2 R192, R4 ;  /* 0x0000000400c07308 */ /* 0x0005e20000000800 */
[----:B------:R-:W-:Y:S02]  /*54e0*/  IMAD R8, R8, 0x2, R246 ;  /* 0x0000000208087824 */ /* 0x000fe400078e02f6 */
[--C-:B------:R-:W-:Y:S02]  /*54f0*/  FFMA.FTZ R35, R35, c[0x0][0x23c], -R100.reuse ;  /* 0x00008f0023237a23 */ /* 0x100fe40000010864 */
[----:B---3--:R-:W-:Y:S04]  /*5500*/  IMAD.WIDE.U32 R18, R18, -0x326172a9, RZ ;  /* 0xcd9e8d5712127825 */ /* 0x008fe800078e00ff */
[----:B------:R-:W-:Y:S01]  /*5510*/  IMAD.SHL.U32 R8, R8, 0x2, RZ ;  /* 0x0000000208087824 */ /* 0x000fe200078e00ff */
[----:B------:R3:W-:Y:S01]  /*5520*/  MUFU.EX2 R200, R23 ;  /* 0x0000001700c87308 */ /* 0x0007e20000000800 */
[----:B------:R-:W-:Y:S02]  /*5530*/  FFMA.FTZ R48, R48, c[0x0][0x23c], -R101 ;  /* 0x00008f0030307a23 */ /* 0x000fe40000010865 */
[--C-:B------:R-:W-:Y:S01]  /*5540*/  FFMA.FTZ R51, R51, c[0x0][0x23c], -R100.reuse ;  /* 0x00008f0033337a23 */ /* 0x100fe20000010864 */
[----:B------:R-:W-:Y:S01]  /*5550*/  IADD3 R9, R8, 0x1, RZ ;  /* 0x0000000108097810 */ /* 0x000fe20007ffe0ff */
[----:B-1----:R-:W-:Y:S04]  /*5560*/  IMAD.WIDE.U32 R6, R6, -0x326172a9, RZ ;  /* 0xcd9e8d5706067825 */ /* 0x002fe800078e00ff */
[----:B------:R-:W-:Y:S01]  /*5570*/  FFMA.FTZ R50, R50, c[0x0][0x23c], -R100 ;  /* 0x00008f0032327a23 */ /* 0x000fe20000010864 */
[----:B------:R1:W-:Y:S01]  /*5580*/  MUFU.EX2 R198, R12 ;  /* 0x0000000c00c67308 */ /* 0x0003e20000000800 */
[----:B------:R-:W-:Y:S02]  /*5590*/  FFMA.FTZ R44, R44, c[0x0][0x23c], -R16 ;  /* 0x00008f002c2c7a23 */ /* 0x000fe40000010810 */
[----:B------:R-:W-:Y:S02]  /*55a0*/  FFMA.FTZ R47, R47, c[0x0][0x23c], -R0 ;  /* 0x00008f002f2f7a23 */ /* 0x000fe40000010800 */
[----:B--2---:R-:W-:Y:S04]  /*55b0*/  IMAD.WIDE.U32 R4, R247, -0x2daee0ad, RZ ;  /* 0xd2511f53f7047825 */ /* 0x004fe800078e00ff */
[----:B------:R-:W-:Y:S01]  /*55c0*/  FFMA.FTZ R39, R39, c[0x0][0x23c], -R100 ;  /* 0x00008f0027277a23 */ /* 0x000fe20000010864 */
[C---:B------:R-:W-:Y:S01]  /*55d0*/  LOP3.LUT R10, R5.reuse, UR31, R8, 0x96, !PT ;  /* 0x0000001f050a7c12 */ /* 0x040fe2000f8e9608 */
[----:B------:R2:W-:Y:S01]  /*55e0*/  MUFU.EX2 R191, R15 ;  /* 0x0000000f00bf7308 */ /* 0x0005e20000000800 */
[----:B------:R-:W-:Y:S01]  /*55f0*/  LOP3.LUT R9, R5, UR31, R9, 0x96, !PT ;  /* 0x0000001f05097c12 */ /* 0x000fe2000f8e9609 */
[--C-:B------:R-:W-:Y:S01]  /*5600*/  FFMA.FTZ R123, R37, c[0x0][0x23c], -R101.reuse ;  /* 0x00008f00257b7a23 */ /* 0x100fe20000010865 */
[----:B------:R-:W-:Y:S01]  /*5610*/  LOP3.LUT R4, R4, UR50, RZ, 0x3c, !PT ;  /* 0x0000003204047c12 */ /* 0x000fe2000f8e3cff */
[----:B---3--:R-:W-:Y:S01]  /*5620*/  FFMA.FTZ R23, R14, c[0x0][0x23c], -R0 ;  /* 0x00008f000e177a23 */ /* 0x008fe20000010800 */
[-C--:B------:R-:W-:Y:S01]  /*5630*/  LOP3.LUT R14, R7, R245.reuse, RZ, 0x3c, !PT ;  /* 0x000000f5070e7212 */ /* 0x080fe200078e3cff */
[--C-:B------:R-:W-:Y:S02]  /*5640*/  FFMA.FTZ R49, R49, c[0x0][0x23c], -R101.reuse ;  /* 0x00008f0031317a23 */ /* 0x100fe40000010865 */
[----:B------:R-:W-:Y:S02]  /*5650*/  FFMA.FTZ R40, R40, c[0x0][0x23c], -R16 ;  /* 0x00008f0028287a23 */ /* 0x000fe40000010810 */
[----:B------:R3:W-:Y:S01]  /*5660*/  MUFU.EX2 R201, R20 ;  /* 0x0000001400c97308 */ /* 0x0007e20000000800 */
[----:B------:R-:W-:Y:S01]  /*5670*/  FFMA.FTZ R43, R43, c[0x0][0x23c], -R0 ;  /* 0x00008f002b2b7a23 */ /* 0x000fe20000010800 */
[----:B-1----:R-:W-:Y:S01]  /*5680*/  LOP3.LUT R12, R19, R245, RZ, 0x3c, !PT ;  /* 0x000000f5130c7212 */ /* 0x002fe200078e3cff */
[----:B------:R-:W-:Y:S04]  /*5690*/  IMAD.WIDE.U32 R10, R10, -0x326172a9, RZ ;  /* 0xcd9e8d570a0a7825 */ /* 0x000fe800078e00ff */
[----:B------:R-:W-:Y:S03]  /*56a0*/  IMAD.WIDE.U32 R12, R12, -0x2daee0ad, RZ ;  /* 0xd2511f530c0c7825 */ /* 0x000fe600078e00ff */
[----:B------:R1:W-:Y:S01]  /*56b0*/  MUFU.EX2 R211, R28 ;  /* 0x0000001c00d37308 */ /* 0x0003e20000000800 */
[----:B------:R-:W-:Y:S04]  /*56c0*/  IMAD.WIDE.U32 R8, R9, -0x326172a9, RZ ;  /* 0xcd9e8d5709087825 */ /* 0x000fe800078e00ff */
[----:B--2---:R-:W-:Y:S01]  /*56d0*/  IMAD.WIDE.U32 R14, R14, -0x2daee0ad, RZ ;  /* 0xd2511f530e0e7825 */ /* 0x004fe200078e00ff */
[C---:B------:R-:W-:Y:S02]  /*56e0*/  LOP3.LUT R19, R9.reuse, UR25, R6, 0x96, !PT ;  /* 0x0000001909137c12 */ /* 0x040fe4000f8e9606 */
[----:B------:R-:W-:Y:S02]  /*56f0*/  LOP3.LUT R9, R9, UR25, R18, 0x96, !PT ;  /* 0x0000001909097c12 */ /* 0x000fe4000f8e9612 */
[----:B------:R2:W-:Y:S01]  /*5700*/  MUFU.EX2 R204, R30 ;  /* 0x0000001e00cc7308 */ /* 0x0005e20000000800 */
[----:B------:R-:W-:Y:S01]  /*5710*/  LOP3.LUT R7, R4, R15, RZ, 0x3c, !PT ;  /* 0x0000000f04077212 */ /* 0x000fe200078e3cff */
[--C-:B------:R-:W-:Y:S01]  /*5720*/  FFMA.FTZ R52, R52, c[0x0][0x23c], -R101.reuse ;  /* 0x00008f0034347a23 */ /* 0x100fe20000010865 */
[----:B------:R-:W-:Y:S01]  /*5730*/  LOP3.LUT R4, R4, R13, RZ, 0x3c, !PT ;  /* 0x0000000d04047212 */ /* 0x000fe200078e3cff */
[----:B------:R-:W-:Y:S01]  /*5740*/  FFMA.FTZ R101, R53, c[0x0][0x23c], -R101 ;  /* 0x00008f0035657a23 */ /* 0x000fe20000010865 */
[C---:B---3--:R-:W-:Y:S01]  /*5750*/  LOP3.LUT R20, R11.reuse, UR25, R6, 0x96, !PT ;  /* 0x000000190b147c12 */ /* 0x048fe2000f8e9606 */
[----:B------:R-:W-:Y:S01]  /*5760*/  FFMA.FTZ R46, R46, c[0x0][0x23c], -R0 ;  /* 0x00008f002e2e7a23 */ /* 0x000fe20000010800 */
[----:B------:R-:W-:Y:S01]  /*5770*/  LOP3.LUT R11, R11, UR25, R18, 0x96, !PT ;  /* 0x000000190b0b7c12 */ /* 0x000fe2000f8e9612 */
[----:B------:R-:W-:Y:S02]  /*5780*/  IMAD.WIDE.U32 R6, R7, -0x326172a9, RZ ;  /* 0xcd9e8d5707067825 */ /* 0x000fe400078e00ff */
[----:B------:R3:W3:Y:S02]  /*5790*/  MUFU.EX2 R213, R32 ;  /* 0x0000002000d57308 */ /* 0x0006e40000000800 */
[----:B------:R-:W-:Y:S04]  /*57a0*/  IMAD.WIDE.U32 R4, R4, -0x326172a9, RZ ;  /* 0xcd9e8d5704047825 */ /* 0x000fe800078e00ff */
[----:B------:R-:W-:Y:S01]  /*57b0*/  IMAD.WIDE.U32 R20, R20, -0x2daee0ad, RZ ;  /* 0xd2511f5314147825 */ /* 0x000fe200078e00ff */
[C---:B-1----:R-:W-:Y:S02]  /*57c0*/  LOP3.LUT R28, R5.reuse, UR24, R10, 0x96, !PT ;  /* 0x00000018051c7c12 */ /* 0x042fe4000f8e960a */
[----:B------:R-:W-:Y:S01]  /*57d0*/  LOP3.LUT R26, R5, UR24, R8, 0x96, !PT ;  /* 0x00000018051a7c12 */ /* 0x000fe2000f8e9608 */
[----:B------:R1:W-:Y:S01]  /*57e0*/  MUFU.EX2 R210, R31 ;  /* 0x0000001f00d27308 */ /* 0x0003e20000000800 */
[----:B------:R-:W-:Y:S01]  /*57f0*/  LOP3.LUT R22, R21, UR23, R14, 0x96, !PT ;  /* 0x0000001715167c12 */ /* 0x000fe2000f8e960e */
[----:B------:R-:W-:Y:S01]  /*5800*/  FFMA.FTZ R55, R55, c[0x0][0x23c], -R100 ;  /* 0x00008f0037377a23 */ /* 0x000fe20000010864 */
[----:B--2---:R-:W-:Y:S01]  /*5810*/  LOP3.LUT R30, R7, UR24, R10, 0x96, !PT ;  /* 0x00000018071e7c12 */ /* 0x004fe2000f8e960a */
[----:B------:R-:W-:Y:S04]  /*5820*/  IMAD.WIDE.U32 R10, R11, -0x2daee0ad, RZ ;  /* 0xd2511f530b0a7825 */ /* 0x000fe800078e00ff */
[----:B------:R-:W-:Y:S01]  /*5830*/  FFMA.FTZ R100, R54, c[0x0][0x23c], -R100 ;  /* 0x00008f0036647a23 */ /* 0x000fe20000010864 */
[----:B------:R-:W-:Y:S01]  /*5840*/  LOP3.LUT R13, R11, UR23, R12, 0x96, !PT ;  /* 0x000000170b0d7c12 */ /* 0x000fe2000f8e960c */
[----:B------:R2:W-:Y:S01]  /*5850*/  MUFU.EX2 R188, R23 ;  /* 0x0000001700bc7308 */ /* 0x0005e20000000800 */
[----:B------:R-:W-:Y:S01]  /*5860*/  FFMA.FTZ R45, R45, c[0x0][0x23c], -R16 ;  /* 0x00008f002d2d7a23 */ /* 0x000fe20000010810 */
[----:B---3--:R-:W-:Y:S01]  /*5870*/  LOP3.LUT R32, R7, UR24, R8, 0x96, !PT ;  /* 0x0000001807207c12 */ /* 0x008fe2000f8e9608 */
[----:B------:R-:W-:Y:S04]  /*5880*/  IMAD.WIDE.U32 R18, R19, -0x2daee0ad, RZ ;  /* 0xd2511f5313127825 */ /* 0x000fe800078e00ff */
[----:B------:R-:W-:Y:S01]  /*5890*/  IMAD.WIDE.U32 R8, R9, -0x2daee0ad, RZ ;  /* 0xd2511f5309087825 */ /* 0x000fe200078e00ff */
[----:B------:R-:W-:Y:S02]  /*58a0*/  LOP3.LUT R21, R19, UR23, R14, 0x96, !PT ;  /* 0x0000001713157c12 */ /* 0x000fe4000f8e960e */
[----:B------:R3:W-:Y:S01]  /*58b0*/  MUFU.EX2 R203, R24 ;  /* 0x0000001800cb7308 */ /* 0x0007e20000000800 */
[----:B------:R-:W-:Y:S04]  /*58c0*/  IMAD.WIDE.U32 R32, R32, -0x2daee0ad, RZ ;  /* 0xd2511f5320207825 */ /* 0x000fe800078e00ff */
[----:B-1----:R-:W-:Y:S01]  /*58d0*/  IMAD.WIDE.U32 R30, R30, -0x2daee0ad, RZ ;  /* 0xd2511f531e1e7825 */ /* 0x002fe200078e00ff */
[----:B------:R-:W-:Y:S04]  /*58e0*/  LOP3.LUT R11, R33, UR21, R18, 0x96, !PT ;  /* 0x00000015210b7c12 */ /* 0x000fe8000f8e9612 */
[----:B------:R1:W-:Y:S01]  /*58f0*/  MUFU.EX2 R202, R27 ;  /* 0x0000001b00ca7308 */ /* 0x0003e20000000800 */
[----:B------:R-:W-:Y:S01]  /*5900*/  LOP3.LUT R14, R31, UR21, R20, 0x96, !PT ;  /* 0x000000151f0e7c12 */ /* 0x000fe2000f8e9614 */
[----:B------:R-:W-:Y:S02]  /*5910*/  FFMA.FTZ R42, R42, c[0x0][0x23c], -R0 ;  /* 0x00008f002a2a7a23 */ /* 0x000fe40000010800 */
[----:B--2---:R-:W-:Y:S04]  /*5920*/  IMAD.WIDE.U32 R22, R22, -0x326172a9, RZ ;  /* 0xcd9e8d5716167825 */ /* 0x004fe800078e00ff */
[----:B------:R-:W-:Y:S01]  /*5930*/  FFMA.FTZ R41, R41, c[0x0][0x23c], -R16 ;  /* 0x00008f0029297a23 */ /* 0x000fe20000010810 */
[----:B------:R-:W-:Y:S01]  /*5940*/  LOP3.LUT R18, R23, UR22, R6, 0x96, !PT ;  /* 0x0000001617127c12 */ /* 0x000fe2000f8e9606 */
[----:B------:R2:W-:Y:S01]  /*5950*/  MUFU.EX2 R189, R17 ;  /* 0x0000001100bd7308 */ /* 0x0005e20000000800 */
[--C-:B------:R-:W-:Y:S02]  /*5960*/  FFMA.FTZ R59, R59, c[0x0][0x23c], -R0.reuse ;  /* 0x00008f003b3b7a23 */ /* 0x100fe40000010800 */
[----:B------:R-:W-:Y:S01]  /*5970*/  FFMA.FTZ R58, R58, c[0x0][0x23c], -R0 ;  /* 0x00008f003a3a7a23 */ /* 0x000fe20000010800 */
[----:B---3--:R-:W-:Y:S01]  /*5980*/  LOP3.LUT R24, R9, UR23, R12, 0x96, !PT ;  /* 0x0000001709187c12 */ /* 0x008fe2000f8e960c */
[----:B------:R-:W-:Y:S04]  /*5990*/  IMAD.WIDE.U32 R12, R13, -0x326172a9, RZ ;  /* 0xcd9e8d570d0c7825 */ /* 0x000fe800078e00ff */
[----:B------:R-:W-:Y:S01]  /*59a0*/  IMAD.WIDE.U32 R28, R28, -0x2daee0ad, RZ ;  /* 0xd2511f531c1c7825 */ /* 0x000fe200078e00ff */
[----:B------:R-:W-:Y:S03]  /*59b0*/  MUFU.EX2 R218, R67 ;  /* 0x0000004300da7308 */ /* 0x000fe60000000800 */
[----:B------:R-:W-:Y:S01]  /*59c0*/  FFMA.FTZ R0, R62, c[0x0][0x23c], -R0 ;  /* 0x00008f003e007a23 */ /* 0x000fe20000010800 */
[----:B------:R-:W-:Y:S01]  /*59d0*/  LOP3.LUT R7, R29, UR21, R10, 0x96, !PT ;  /* 0x000000151d077c12 */ /* 0x000fe2000f8e960a */
[----:B-1----:R-:W-:Y:S04]  /*59e0*/  IMAD.WIDE.U32 R26, R26, -0x2daee0ad, RZ ;  /* 0xd2511f531a1a7825 */ /* 0x002fe800078e00ff */
[----:B------:R-:W-:Y:S01]  /*59f0*/  FFMA.FTZ R56, R56, c[0x0][0x23c], -R16 ;  /* 0x00008f0038387a23 */ /* 0x000fe20000010810 */
[----:B------:R-:W-:Y:S01]  /*5a00*/  LOP3.LUT R5, R27, UR21, R8, 0x96, !PT ;  /* 0x000000151b057c12 */ /* 0x000fe2000f8e9608 */
[----:B------:R-:W-:Y:S01]  /*5a10*/  MUFU.EX2 R216, R60 ;  /* 0x0000003c00d87308 */ /* 0x000fe20000000800 */
[----:B------:R-:W-:Y:S01]  /*5a20*/  LOP3.LUT R8, R13, UR22, R4, 0x96, !PT ;  /* 0x000000160d087c12 */ /* 0x000fe2000f8e9604 */
[----:B------:R-:W-:Y:S04]  /*5a30*/  IMAD.WIDE.U32 R20, R21, -0x326172a9, RZ ;  /* 0xcd9e8d5715147825 */ /* 0x000fe800078e00ff */
[----:B------:R-:W-:Y:S01]  /*5a40*/  IMAD.WIDE.U32 R24, R24, -0x326172a9, RZ ;  /* 0xcd9e8d5718187825 */ /* 0x000fe200078e00ff */
[----:B--2---:R-:W-:Y:S03]  /*5a50*/  LOP3.LUT R17, R21, UR22, R6, 0x96, !PT ;  /* 0x0000001615117c12 */ /* 0x004fe6000f8e9606 */
[----:B------:R-:W-:Y:S01]  /*5a60*/  IMAD.WIDE.U32 R14, R14, -0x326172a9, RZ ;  /* 0xcd9e8d570e0e7825 */ /* 0x000fe200078e00ff */
[----:B------:R-:W-:Y:S01]  /*5a70*/  LOP3.LUT R4, R25, UR22, R4, 0x96, !PT ;  /* 0x0000001619047c12 */ /* 0x000fe2000f8e9604 */
[----:B------:R-:W-:Y:S02]  /*5a80*/  MUFU.EX2 R182, R66 ;  /* 0x0000004200b67308 */ /* 0x000fe40000000800 */
[----:B------:R-:W-:Y:S01]  /*5a90*/  IMAD.WIDE.U32 R18, R18, -0x2daee0ad, RZ ;  /* 0xd2511f5312127825 */ /* 0x000fe200078e00ff */
[----:B------:R-:W-:Y:S03]  /*5aa0*/  LOP3.LUT R29, R15, UR20, R22, 0x96, !PT ;  /* 0x000000140f1d7c12 */ /* 0x000fe6000f8e9616 */
[----:B------:R-:W-:Y:S01]  /*5ab0*/  IMAD.WIDE.U32 R8, R8, -0x2daee0ad, RZ ;  /* 0xd2511f5308087825 */ /* 0x000fe200078e00ff */
[----:B------:R-:W-:Y:S03]  /*5ac0*/  LOP3.LUT R22, R19, UR19, R30, 0x96, !PT ;  /* 0x0000001313167c12 */ /* 0x000fe6000f8e961e */
[----:B------:R-:W-:Y:S01]  /*5ad0*/  IMAD.WIDE.U32 R6, R7, -0x326172a9, RZ ;  /* 0xcd9e8d5707067825 */ /* 0x000fe200078e00ff */
[----:B------:R-:W-:Y:S01]  /*5ae0*/  LOP3.LUT R25, R9, UR19, R28, 0x96, !PT ;  /* 0x0000001309197c12 */ /* 0x000fe2000f8e961c */
[----:B------:R1:W-:Y:S02]  /*5af0*/  MUFU.EX2 R207, R34 ;  /* 0x0000002200cf7308 */ /* 0x0003e40000000800 */
[----:B------:R-:W-:Y:S01]  /*5b00*/  IMAD.WIDE.U32 R10, R11, -0x326172a9, RZ ;  /* 0xcd9e8d570b0a7825 */ /* 0x000fe200078e00ff */
[----:B------:R-:W-:Y:S03]  /*5b10*/  LOP3.LUT R15, R7, UR20, R12, 0x96, !PT ;  /* 0x00000014070f7c12 */ /* 0x000fe6000f8e960c */
[----:B------:R-:W-:Y:S01]  /*5b20*/  FFMA.FTZ R57, R57, c[0x0][0x23c], -R16 ;  /* 0x00008f0039397a23 */ /* 0x000fe20000010810 */
[----:B------:R-:W-:Y:S01]  /*5b30*/  LOP3.LUT R27, R11, UR20, R20, 0x96, !PT ;  /* 0x000000140b1b7c12 */ /* 0x000fe2000f8e9614 */
[----:B------:R-:W-:Y:S02]  /*5b40*/  IMAD.WIDE.U32 R20, R5, -0x326172a9, RZ ;  /* 0xcd9e8d5705147825 */ /* 0x000fe400078e00ff */
[----:B------:R2:W-:Y:S02]  /*5b50*/  MUFU.EX2 R209, R36 ;  /* 0x0000002400d17308 */ /* 0x0005e40000000800 */
        /* <DEDUP_REMOVED lines=9> */
[----:B------:R-:W-:Y:S01]  /*5bf0*/  IMAD.WIDE.U32 R26, R27, -0x2daee0ad, RZ ;  /* 0xd2511f531b1a7825 */ /* 0x000fe200078e00ff */
[----:B------:R-:W-:Y:S03]  /*5c00*/  LOP3.LUT R9, R29, UR17, R18, 0x96, !PT ;  /* 0x000000111d097c12 */ /* 0x000fe6000f8e9612 */
[----:B------:R-:W-:Y:S01]  /*5c10*/  IMAD.WIDE.U32 R24, R25, -0x326172a9, RZ ;  /* 0xcd9e8d5719187825 */ /* 0x000fe200078e00ff */
[----:B------:R-:W-:Y:S03]  /*5c20*/  MUFU.EX2 R126, R100 ;  /* 0x00000064007e7308 */ /* 0x000fe60000000800 */
[----:B------:R-:W-:Y:S01]  /*5c30*/  IMAD.WIDE.U32 R14, R15, -0x2daee0ad, RZ ;  /* 0xd2511f530f0e7825 */ /* 0x000fe200078e00ff */
[----:B------:R-:W-:Y:S02]  /*5c40*/  LOP3.LUT R5, R25, UR18, R6, 0x96, !PT ;  /* 0x0000001219057c12 */ /* 0x000fe4000f8e9606 */
[----:B------:R-:W-:Y:S01]  /*5c50*/  LOP3.LUT R6, R27, UR17, R12, 0x96, !PT ;  /* 0x000000111b067c12 */ /* 0x000fe2000f8e960c */
[----:B------:R-:W-:Y:S01]  /*5c60*/  IMAD.WIDE.U32 R30, R30, -0x2daee0ad, RZ ;  /* 0xd2511f531e1e7825 */ /* 0x000fe200078e00ff */
[----:B------:R-:W-:Y:S02]  /*5c70*/  LOP3.LUT R27, R15, UR17, R8, 0x96, !PT ;  /* 0x000000110f1b7c12 */ /* 0x000fe4000f8e9608 */
[----:B------:R2:W2:Y:S01]  /*5c80*/  MUFU.EX2 R212, R35 ;  /* 0x0000002300d47308 */ /* 0x0004a20000000800 */
[----:B------:R-:W-:Y:S01]  /*5c90*/  IMAD.WIDE.U32 R18, R19, -0x326172a9, RZ ;  /* 0xcd9e8d5713127825 */ /* 0x000fe200078e00ff */
[----:B------:R-:W-:Y:S03]  /*5ca0*/  LOP3.LUT R25, R31, UR17, R4, 0x96, !PT ;  /* 0x000000111f197c12 */ /* 0x000fe6000f8e9604 */
[----:B------:R-:W-:Y:S01]  /*5cb0*/  IMAD.WIDE.U32 R8, R9, -0x326172a9, RZ ;  /* 0xcd9e8d5709087825 */ /* 0x000fe200078e00ff */
[----:B------:R-:W-:Y:S03]  /*5cc0*/  LOP3.LUT R29, R19, UR18, R10, 0x96, !PT ;  /* 0x00000012131d7c12 */ /* 0x000fe6000f8e960a */
[----:B------:R-:W-:Y:S01]  /*5cd0*/  IMAD.WIDE.U32 R6, R6, -0x326172a9, RZ ;  /* 0xcd9e8d5706067825 */ /* 0x000fe200078e00ff */
[----:B------:R-:W-:Y:S01]  /*5ce0*/  SHF.R.U32.HI R21, RZ, 0x18, R8 ;  /* 0x00000018ff157819 */ /* 0x000fe20000011608 */
[----:B------:R-:W2:Y:S01]  /*5cf0*/  MUFU.EX2 R220, R48 ;  /* 0x0000003000dc7308 */ /* 0x000ea20000000800 */
[C---:B------:R-:W-:Y:S01]  /*5d00*/  LOP3.LUT R15, R8.reuse, 0xff, RZ, 0xc0, !PT ;  /* 0x000000ff080f7812 */ /* 0x040fe200078ec0ff */
[----:B------:R-:W-:Y:S01]  /*5d10*/  IMAD.WIDE.U32 R12, R13, -0x326172a9, RZ ;  /* 0xcd9e8d570d0c7825 */ /* 0x000fe200078e00ff */
[----:B-1----:R-:W-:Y:S02]  /*5d20*/  LOP3.LUT R34, R8, 0xffff, RZ, 0xc0, !PT ;  /* 0x0000ffff08227812 */ /* 0x002fe400078ec0ff */
[----:B------:R-:W-:Y:S01]  /*5d30*/  ISETP.LE.U32.AND P4, PT, R21, UR5, PT ;  /* 0x0000000515007c0c */ /* 0x000fe2000bf83070 */
[----:B------:R-:W-:Y:S01]  /*5d40*/  IMAD.WIDE.U32 R10, R11, -0x2daee0ad, RZ ;  /* 0xd2511f530b0a7825 */ /* 0x000fe200078e00ff */
[----:B------:R-:W-:Y:S02]  /*5d50*/  LOP3.LUT R23, R13, UR18, R20, 0x96, !PT ;  /* 0x000000120d177c12 */ /* 0x000fe4000f8e9614 */
[----:B------:R-:W-:Y:S01]  /*5d60*/  LOP3.LUT R20, R9, UR16, R22, 0x96, !PT ;  /* 0x0000001009147c12 */ /* 0x000fe2000f8e9616 */
[----:B------:R-:W-:Y:S01]  /*5d70*/  IMAD.WIDE.U32 R4, R5, -0x2daee0ad, RZ ;  /* 0xd2511f5305047825 */ /* 0x000fe200078e00ff */
[----:B------:R-:W-:Y:S01]  /*5d80*/  LOP3.LUT R19, R11, UR15, R28, 0x96, !PT ;  /* 0x0000000f0b137c12 */ /* 0x000fe2000f8e961c */
[----:B------:R-:W-:Y:S01]  /*5d90*/  MUFU.EX2 R127, R65 ;  /* 0x00000041007f7308 */ /* 0x000fe20000000800 */
[----:B------:R-:W-:Y:S01]  /*5da0*/  SHF.R.U32.HI R28, RZ, 0x10, R8 ;  /* 0x00000010ff1c7819 */ /* 0x000fe20000011608 */
[----:B------:R-:W-:Y:S01]  /*5db0*/  FFMA.FTZ R16, R61, c[0x0][0x23c], -R16 ;  /* 0x00008f003d107a23 */ /* 0x000fe20000010810 */
[----:B------:R-:W-:Y:S02]  /*5dc0*/  LOP3.LUT R17, R5, UR15, R14, 0x96, !PT ;  /* 0x0000000f05117c12 */ /* 0x000fe4000f8e960e */
[----:B------:R-:W-:Y:S02]  /*5dd0*/  LOP3.LUT R14, R10, 0xff, RZ, 0xc0, !PT ;  /* 0x000000ff0a0e7812 */ /* 0x000fe400078ec0ff */
[C---:B------:R-:W-:Y:S02]  /*5de0*/  LOP3.LUT R9, R4.reuse, 0xff, RZ, 0xc0, !PT ;  /* 0x000000ff04097812 */ /* 0x040fe400078ec0ff */
[--C-:B------:R-:W-:Y:S01]  /*5df0*/  SHF.R.U32.HI R8, RZ, 0x18, R4.reuse ;  /* 0x00000018ff087819 */ /* 0x100fe20000011604 */
[----:B------:R-:W-:Y:S01]  /*5e00*/  MUFU.EX2 R116, R101 ;  /* 0x0000006500747308 */ /* 0x000fe20000000800 */
[----:B------:R-:W-:Y:S02]  /*5e10*/  SHF.R.U32.HI R32, RZ, 0x10, R4 ;  /* 0x00000010ff207819 */ /* 0x000fe40000011604 */
[----:B--2---:R-:W-:Y:S02]  /*5e20*/  LOP3.LUT R36, R4, 0xffff, RZ, 0xc0, !PT ;  /* 0x0000ffff04247812 */ /* 0x004fe400078ec0ff */
[----:B------:R-:W-:Y:S02]  /*5e30*/  LOP3.LUT R4, R6, 0xff, RZ, 0xc0, !PT ;  /* 0x000000ff06047812 */ /* 0x000fe400078ec0ff */
[----:B------:R-:W-:Y:S02]  /*5e40*/  SHF.R.U32.HI R13, RZ, 0x18, R10 ;  /* 0x00000018ff0d7819 */ /* 0x000fe4000001160a */
[----:B------:R-:W-:Y:S01]  /*5e50*/  ISETP.LE.U32.AND P3, PT, R15, UR5, PT ;  /* 0x000000050f007c0c */ /* 0x000fe2000bf63070 */
[----:B------:R-:W-:Y:S01]  /*5e60*/  MUFU.EX2 R117, R63 ;  /* 0x0000003f00757308 */ /* 0x000fe20000000800 */
[----:B------:R-:W-:Y:S02]  /*5e70*/  ISETP.LE.U32.AND P2, PT, R14, UR5, PT ;  /* 0x000000050e007c0c */ /* 0x000fe4000bf43070 */
[----:B------:R-:W-:Y:S02]  /*5e80*/  ISETP.LE.U32.AND P6, PT, R9, UR5, PT ;  /* 0x0000000509007c0c */ /* 0x000fe4000bfc3070 */
[----:B------:R-:W-:Y:S01]  /*5e90*/  ISETP.LE.U32.AND P5, PT, R8, UR5, PT ;  /* 0x0000000508007c0c */ /* 0x000fe2000bfa3070 */
[----:B------:R-:W-:Y:S01]  /*5ea0*/  IMAD.WIDE.U32 R8, R27, -0x326172a9, RZ ;  /* 0xcd9e8d571b087825 */ /* 0x000fe200078e00ff */
[----:B------:R-:W-:Y:S02]  /*5eb0*/  ISETP.LE.U32.AND P0, PT, R4, UR5, PT ;  /* 0x0000000504007c0c */ /* 0x000fe4000bf03070 */
[----:B------:R-:W-:Y:S01]  /*5ec0*/  ISETP.LE.U32.AND P1, PT, R13, UR5, PT ;  /* 0x000000050d007c0c */ /* 0x000fe2000bf23070 */
[----:B------:R-:W-:Y:S01]  /*5ed0*/  IMAD.WIDE.U32 R4, R25, -0x326172a9, RZ ;  /* 0xcd9e8d5719047825 */ /* 0x000fe200078e00ff */
[----:B------:R-:W-:Y:S01]  /*5ee0*/  LOP3.LUT R14, R9, UR16, R24, 0x96, !PT ;  /* 0x00000010090e7c12 */ /* 0x000fe2000f8e9618 */
[----:B------:R-:W1:Y:S01]  /*5ef0*/  MUFU.EX2 R221, R51 ;  /* 0x0000003300dd7308 */ /* 0x000e620000000800 */
[----:B------:R-:W-:Y:S02]  /*5f00*/  SHF.R.U32.HI R15, RZ, 0x18, R6 ;  /* 0x00000018ff0f7819 */ /* 0x000fe40000011606 */
[C---:B------:R-:W-:Y:S02]  /*5f10*/  LOP3.LUT R24, R4.reuse, 0xff, RZ, 0xc0, !PT ;  /* 0x000000ff04187812 */ /* 0x040fe400078ec0ff */
[--C-:B------:R-:W-:Y:S02]  /*5f20*/  SHF.R.U32.HI R25, RZ, 0x18, R4.reuse ;  /* 0x00000018ff197819 */ /* 0x100fe40000011604 */
[----:B------:R-:W-:Y:S02]  /*5f30*/  SHF.R.U32.HI R27, RZ, 0x10, R4 ;  /* 0x00000010ff1b7819 */ /* 0x000fe40000011604 */
[----:B---3--:R-:W-:Y:S01]  /*5f40*/  LOP3.LUT R38, R4, 0xffff, RZ, 0xc0, !PT ;  /* 0x0000ffff04267812 */ /* 0x008fe200078ec0ff */
[----:B------:R-:W-:Y:S01]  /*5f50*/  MUFU.EX2 R109, R0 ;  /* 0x00000000006d7308 */ /* 0x000fe20000000800 */
[----:B------:R-:W-:Y:S02]  /*5f60*/  SHF.R.U32.HI R4, RZ, 0x18, R20 ;  /* 0x00000018ff047819 */ /* 0x000fe40000011614 */
[----:B------:R-:W-:Y:S02]  /*5f70*/  LOP3.LUT R13, R5, UR16, R12, 0x96, !PT ;  /* 0x00000010050d7c12 */ /* 0x000fe4000f8e960c */
[----:B------:R-:W-:Y:S02]  /*5f80*/  LOP3.LUT R5, R20, 0xff, RZ, 0xc0, !PT ;  /* 0x000000ff14057812 */ /* 0x000fe400078ec0ff */
[----:B------:R-:W-:Y:S02]  /*5f90*/  LOP3.LUT R22, R8, 0xff, RZ, 0xc0, !PT ;  /* 0x000000ff08167812 */ /* 0x000fe400078ec0ff */
[----:B------:R-:W-:Y:S01]  /*5fa0*/  SHF.R.U32.HI R31, RZ, 0x10, R10 ;  /* 0x00000010ff1f7819 */ /* 0x000fe2000001160a */
[----:B------:R-:W2:Y:S01]  /*5fb0*/  MUFU.EX2 R217, R50 ;  /* 0x0000003200d97308 */ /* 0x000ea20000000800 */
[----:B------:R-:W-:Y:S02]  /*5fc0*/  SHF.R.U32.HI R21, RZ, 0x18, R8 ;  /* 0x00000018ff157819 */ /* 0x000fe40000011608 */
[----:B------:R-:W-:Y:S02]  /*5fd0*/  LOP3.LUT R18, R7, UR16, R18, 0x96, !PT ;  /* 0x0000001007127c12 */ /* 0x000fe4000f8e9612 */
[----:B------:R-:W-:Y:S02]  /*5fe0*/  SHF.R.U32.HI R33, RZ, 0x10, R6 ;  /* 0x00000010ff217819 */ /* 0x000fe40000011606 */
[----:B------:R-:W-:Y:S01]  /*5ff0*/  LOP3.LUT R35, R10, 0xffff, RZ, 0xc0, !PT ;  /* 0x0000ffff0a237812 */ /* 0x000fe200078ec0ff */
[----:B------:R-:W-:Y:S01]  /*6000*/  IMAD.WIDE.U32 R10, R29, -0x2daee0ad, RZ ;  /* 0xd2511f531d0a7825 */ /* 0x000fe200078e00ff */
[----:B------:R-:W-:Y:S01]  /*6010*/  LOP3.LUT R37, R6, 0xffff, RZ, 0xc0, !PT ;  /* 0x0000ffff06257812 */ /* 0x000fe200078ec0ff */
[----:B------:R-:W3:Y:S02]  /*6020*/  MUFU.EX2 R214, R44 ;  /* 0x0000002c00d67308 */ /* 0x000ee40000000800 */
[----:B------:R-:W-:Y:S01]  /*6030*/  IMAD.WIDE.U32 R6, R23, -0x2daee0ad, RZ ;  /* 0xd2511f5317067825 */ /* 0x000fe200078e00ff */
[----:B------:R-:W-:Y:S02]  /*6040*/  LOP3.LUT R23, R10, 0xff, RZ, 0xc0, !PT ;  /* 0x000000ff0a177812 */ /* 0x000fe400078ec0ff */
[----:B------:R-:W-:Y:S02]  /*6050*/  SHF.R.U32.HI R29, RZ, 0x10, R10 ;  /* 0x00000010ff1d7819 */ /* 0x000fe4000001160a */
[----:B------:R-:W-:Y:S02]  /*6060*/  LOP3.LUT R12, R7, UR15, R30, 0x96, !PT ;  /* 0x0000000f070c7c12 */ /* 0x000fe4000f8e961e */
[----:B------:R-:W-:Y:S01]  /*6070*/  LOP3.LUT R30, R8, 0xffff, RZ, 0xc0, !PT ;  /* 0x0000ffff081e7812 */ /* 0x000fe200078ec0ff */
[----:B------:R-:W1:Y:S01]  /*6080*/  MUFU.EX2 R215, R47 ;  /* 0x0000002f00d77308 */ /* 0x000e620000000800 */
[----:B------:R-:W-:Y:S02]  /*6090*/  SHF.R.U32.HI R9, RZ, 0x18, R10 ;  /* 0x00000018ff097819 */ /* 0x000fe4000001160a */
[----:B------:R-:W-:Y:S07]  /*60a0*/  LOP3.LUT R7, R6, 0xffff, RZ, 0xc0, !PT ;  /* 0x0000ffff06077812 */ /* 0x000fee00078ec0ff */
[----:B------:R1:W1:Y:S10]  /*60b0*/  MUFU.EX2 R208, R39 ;  /* 0x0000002700d07308 */ /* 0x0002740000000800 */
[----:B------:R-:W2:Y:S10]  /*60c0*/  MUFU.EX2 R187, R187 ;  /* 0x000000bb00bb7308 */ /* 0x000eb40000000800 */
[----:B------:R-:W2:Y:S01]  /*60d0*/  MUFU.EX2 R190, R190 ;  /* 0x000000be00be7308 */ /* 0x000ea20000000800 */
[----:B-1----:R-:W-:Y:S02]  /*60e0*/  LOP3.LUT R39, R10, 0xffff, RZ, 0xc0, !PT ;  /* 0x0000ffff0a277812 */ /* 0x002fe400078ec0ff */
[----:B------:R-:W-:Y:S07]  /*60f0*/  SHF.R.U32.HI R10, RZ, 0x18, R6 ;  /* 0x00000018ff0a7819 */ /* 0x000fee0000011606 */
[----:B------:R-:W1:Y:S10]  /*6100*/  MUFU.EX2 R185, R185 ;  /* 0x000000b900b97308 */ /* 0x000e740000000800 */
[----:B------:R-:W1:Y:S10]  /*6110*/  MUFU.EX2 R184, R184 ;  /* 0x000000b800b87308 */ /* 0x000e740000000800 */
[----:B------:R-:W1:Y:S10]  /*6120*/  MUFU.EX2 R186, R49 ;  /* 0x0000003100ba7308 */ /* 0x000e740000000800 */
[----:B------:R-:W1:Y:S10]  /*6130*/  MUFU.EX2 R180, R40 ;  /* 0x0000002800b47308 */ /* 0x000e740000000800 */
[----:B------:R-:W1:Y:S10]  /*6140*/  MUFU.EX2 R178, R43 ;  /* 0x0000002b00b27308 */ /* 0x000e740000000800 */
[----:B------:R-:W1:Y:S10]  /*6150*/  MUFU.EX2 R177, R46 ;  /* 0x0000002e00b17308 */ /* 0x000e740000000800 */
[----:B------:R-:W1:Y:S10]  /*6160*/  MUFU.EX2 R181, R52 ;  /* 0x0000003400b57308 */ /* 0x000e740000000800 */
        /* <DEDUP_REMOVED lines=12> */
[----:B------:R-:W1:Y:S10]  /*6230*/  MUFU.EX2 R113, R59 ;  /* 0x0000003b00717308 */ /* 0x000e740000000800 */
[----:B------:R-:W-:Y:S10]  /*6240*/  MUFU.EX2 R112, R57 ;  /* 0x0000003900707308 */ /* 0x000ff40000000800 */
[----:B------:R-:W1:Y:S10]  /*6250*/  MUFU.EX2 R111, R58 ;  /* 0x0000003a006f7308 */ /* 0x000e740000000800 */
[----:B------:R-:W1:Y:S01]  /*6260*/  MUFU.EX2 R110, R16 ;  /* 0x00000010006e7308 */ /* 0x000e620000000800 */
[----:B----4-:R-:W-:Y:S01]  /*6270*/  @!P4 FADD.FTZ R205, -R205, -RZ ;  /* 0x800000ffcdcdc221 */ /* 0x010fe20000010100 */
[----:B------:R-:W-:Y:S01]  /*6280*/  ISETP.LE.U32.AND P4, PT, R4, UR5, PT ;  /* 0x0000000504007c0c */ /* 0x000fe2000bf83070 */
[----:B------:R-:W-:Y:S01]  /*6290*/  @!P3 FADD.FTZ R206, -R206, -RZ ;  /* 0x800000ffceceb221 */ /* 0x000fe20000010100 */
[----:B------:R-:W-:Y:S01]  /*62a0*/  LOP3.LUT R4, R28, 0xff, RZ, 0xc0, !PT ;  /* 0x000000ff1c047812 */ /* 0x000fe200078ec0ff */
[----:B------:R-:W-:Y:S01]  /*62b0*/  @!P2 FADD.FTZ R213, -R213, -RZ ;  /* 0x800000ffd5d5a221 */ /* 0x000fe20000010100 */
[----:B------:R-:W-:Y:S01]  /*62c0*/  ISETP.LE.U32.AND P3, PT, R15, UR5, PT ;  /* 0x000000050f007c0c */ /* 0x000fe2000bf63070 */
[----:B------:R-:W-:Y:S01]  /*62d0*/  @!P1 FADD.FTZ R212, -R212, -RZ ;  /* 0x800000ffd4d49221 */ /* 0x000fe20000010100 */
[----:B------:R-:W-:Y:S01]  /*62e0*/  ISETP.LE.U32.AND P2, PT, R5, UR5, PT ;  /* 0x0000000505007c0c */ /* 0x000fe2000bf43070 */
[----:B------:R-:W-:Y:S01]  /*62f0*/  @!P6 FADD.FTZ R211, -R211, -RZ ;  /* 0x800000ffd3d3e221 */ /* 0x000fe20000010100 */
[----:B------:R-:W-:Y:S01]  /*6300*/  ISETP.LE.U32.AND P1, PT, R4, UR5, PT ;  /* 0x0000000504007c0c */ /* 0x000fe2000bf23070 */
[----:B------:R-:W-:Y:S01]  /*6310*/  @!P0 FADD.FTZ R220, -R220, -RZ ;  /* 0x800000ffdcdc8221 */ /* 0x000fe20000010100 */
[----:B------:R-:W-:Y:S01]  /*6320*/  LOP3.LUT R4, R19, 0xff, RZ, 0xc0, !PT ;  /* 0x000000ff13047812 */ /* 0x000fe200078ec0ff */
[----:B------:R-:W-:Y:S01]  /*6330*/  @!P5 FADD.FTZ R210, -R210, -RZ ;  /* 0x800000ffd2d2d221 */ /* 0x000fe20000010100 */
[----:B------:R-:W-:Y:S01]  /*6340*/  ISETP.LE.U32.AND P6, PT, R22, UR5, PT ;  /* 0x0000000516007c0c */ /* 0x000fe2000bfc3070 */
[----:B------:R-:W-:Y:S01]  /*6350*/  @!P4 FADD.FTZ R195, -R195, -RZ ;  /* 0x800000ffc3c3c221 */ /* 0x000fe20000010100 */
[----:B------:R-:W-:Y:S02]  /*6360*/  ISETP.LE.U32.AND P0, PT, R4, UR5, PT ;  /* 0x0000000504007c0c */ /* 0x000fe4000bf03070 */
[----:B------:R-:W-:Y:S01]  /*6370*/  LOP3.LUT R4, R31, 0xff, RZ, 0xc0, !PT ;  /* 0x000000ff1f047812 */ /* 0x000fe200078ec0ff */
[----:B------:R-:W-:Y:S01]  /*6380*/  @!P3 FADD.FTZ R221, -R221, -RZ ;  /* 0x800000ffddddb221 */ /* 0x000fe20000010100 */
[----:B------:R-:W-:Y:S01]  /*6390*/  ISETP.LE.U32.AND P5, PT, R21, UR5, PT ;  /* 0x0000000515007c0c */ /* 0x000fe2000bfa3070 */
[----:B------:R-:W-:Y:S01]  /*63a0*/  @!P2 FADD.FTZ R194, -R194, -RZ ;  /* 0x800000ffc2c2a221 */ /* 0x000fe20000010100 */
[----:B------:R-:W-:Y:S01]  /*63b0*/  SHF.R.U32.HI R5, RZ, 0x18, R19 ;  /* 0x00000018ff057819 */ /* 0x000fe20000011613 */
[----:B------:R-:W-:Y:S01]  /*63c0*/  @!P1 FADD.FTZ R199, -R199, -RZ ;  /* 0x800000ffc7c79221 */ /* 0x000fe20000010100 */
[----:B------:R-:W-:Y:S02]  /*63d0*/  ISETP.LE.U32.AND P4, PT, R4, UR5, PT ;  /* 0x0000000504007c0c */ /* 0x000fe4000bf83070 */
[----:B------:R-:W-:Y:S01]  /*63e0*/  LOP3.LUT R4, R17, 0xff, RZ, 0xc0, !PT ;  /* 0x000000ff11047812 */ /* 0x000fe200078ec0ff */
[----:B------:R-:W-:Y:S01]  /*63f0*/  @!P6 FADD.FTZ R198, -R198, -RZ ;  /* 0x800000ffc6c6e221 */ /* 0x000fe20000010100 */
[----:B------:R-:W-:Y:S01]  /*6400*/  ISETP.LE.U32.AND P3, PT, R5, UR5, PT ;  /* 0x0000000505007c0c */ /* 0x000fe2000bf63070 */
[----:B------:R-:W-:Y:S01]  /*6410*/  @!P0 FADD.FTZ R201, -R201, -RZ ;  /* 0x800000ffc9c98221 */ /* 0x000fe20000010100 */
[----:B------:R-:W-:Y:S02]  /*6420*/  ISETP.LE.U32.AND P2, PT, R4, UR5, PT ;  /* 0x0000000504007c0c */ /* 0x000fe4000bf43070 */
[----:B------:R-:W-:Y:S01]  /*6430*/  LOP3.LUT R4, R32, 0xff, RZ, 0xc0, !PT ;  /* 0x000000ff20047812 */ /* 0x000fe200078ec0ff */
[----:B------:R-:W-:Y:S01]  /*6440*/  @!P5 FADD.FTZ R197, -R197, -RZ ;  /* 0x800000ffc5c5d221 */ /* 0x000fe20000010100 */
[----:B------:R-:W-:Y:S02]  /*6450*/  SHF.R.U32.HI R5, RZ, 0x18, R17 ;  /* 0x00000018ff057819 */ /* 0x000fe40000011611 */
[----:B------:R-:W-:Y:S01]  /*6460*/  ISETP.LE.U32.AND P6, PT, R4, UR5, PT ;  /* 0x0000000504007c0c */ /* 0x000fe2000bfc3070 */
[----:B------:R-:W-:Y:S01]  /*6470*/  @!P4 FADD.FTZ R207, -R207, -RZ ;  /* 0x800000ffcfcfc221 */ /* 0x000fe20000010100 */
[----:B------:R-:W-:Y:S02]  /*6480*/  LOP3.LUT R4, R18, 0xff, RZ, 0xc0, !PT ;  /* 0x000000ff12047812 */ /* 0x000fe400078ec0ff */
[----:B------:R-:W-:Y:S01]  /*6490*/  ISETP.LE.U32.AND P1, PT, R5, UR5, PT ;  /* 0x0000000505007c0c */ /* 0x000fe2000bf23070 */
[----:B------:R-:W-:Y:S01]  /*64a0*/  @!P3 FADD.FTZ R200, -R200, -RZ ;  /* 0x800000ffc8c8b221 */ /* 0x000fe20000010100 */
[----:B------:R-:W-:Y:S01]  /*64b0*/  ISETP.LE.U32.AND P5, PT, R4, UR5, PT ;  /* 0x0000000504007c0c */ /* 0x000fe2000bfa3070 */
[----:B------:R-:W-:Y:S01]  /*64c0*/  @!P2 FADD.FTZ R203, -R203, -RZ ;  /* 0x800000ffcbcba221 */ /* 0x000fe20000010100 */
[----:B------:R-:W-:Y:S02]  /*64d0*/  LOP3.LUT R4, R33, 0xff, RZ, 0xc0, !PT ;  /* 0x000000ff21047812 */ /* 0x000fe400078ec0ff */
[----:B------:R-:W-:Y:S02]  /*64e0*/  SHF.R.U32.HI R5, RZ, 0x18, R18 ;  /* 0x00000018ff057819 */ /* 0x000fe40000011612 */
[----:B------:R-:W-:Y:S01]  /*64f0*/  ISETP.LE.U32.AND P3, PT, R4, UR5, PT ;  /* 0x0000000504007c0c */ /* 0x000fe2000bf63070 */
[----:B------:R-:W-:Y:S01]  /*6500*/  @!P6 FADD.FTZ R204, -R204, -RZ ;  /* 0x800000ffcccce221 */ /* 0x000fe20000010100 */
[----:B------:R-:W-:Y:S02]  /*6510*/  ISETP.LE.U32.AND P4, PT, R24, UR5, PT ;  /* 0x0000000518007c0c */ /* 0x000fe4000bf83070 */
[----:B------:R-:W-:Y:S01]  /*6520*/  ISETP.LE.U32.AND P2, PT, R25, UR5, PT ;  /* 0x0000000519007c0c */ /* 0x000fe2000bf43070 */
[----:B------:R-:W-:Y:S01]  /*6530*/  @!P1 FADD.FTZ R202, -R202, -RZ ;  /* 0x800000ffcaca9221 */ /* 0x000fe20000010100 */
[----:B------:R-:W-:Y:S01]  /*6540*/  ISETP.LE.U32.AND P0, PT, R5, UR5, PT ;  /* 0x0000000505007c0c */ /* 0x000fe2000bf03070 */
[----:B------:R-:W-:Y:S01]  /*6550*/  @!P5 FADD.FTZ R209, -R209, -RZ ;  /* 0x800000ffd1d1d221 */ /* 0x000fe20000010100 */
[----:B------:R-:W-:Y:S02]  /*6560*/  SHF.R.U32.HI R5, RZ, 0x10, R20 ;  /* 0x00000010ff057819 */ /* 0x000fe40000011614 */
[----:B------:R-:W-:Y:S02]  /*6570*/  LOP3.LUT R15, R11, UR15, R26, 0x96, !PT ;  /* 0x0000000f0b0f7c12 */ /* 0x000fe4000f8e961a */
[----:B------:R-:W-:Y:S01]  /*6580*/  SHF.R.U32.HI R26, RZ, 0x10, R8 ;  /* 0x00000010ff1a7819 */ /* 0x000fe20000011608 */
[----:B--2---:R-:W-:Y:S01]  /*6590*/  @!P3 FADD.FTZ R217, -R217, -RZ ;  /* 0x800000ffd9d9b221 */ /* 0x004fe20000010100 */
[----:B------:R-:W-:Y:S01]  /*65a0*/  LOP3.LUT R8, R6, 0xff, RZ, 0xc0, !PT ;  /* 0x000000ff06087812 */ /* 0x000fe200078ec0ff */
[----:B---3--:R-:W-:Y:S01]  /*65b0*/  @!P4 FADD.FTZ R214, -R214, -RZ ;  /* 0x800000ffd6d6c221 */ /* 0x008fe20000010100 */
[----:B------:R-:W-:Y:S01]  /*65c0*/  ISETP.LE.U32.AND P1, PT, R23, UR5, PT ;  /* 0x0000000517007c0c */ /* 0x000fe2000bf23070 */
[----:B------:R-:W-:Y:S01]  /*65d0*/  @!P2 FADD.FTZ R215, -R215, -RZ ;  /* 0x800000ffd7d7a221 */ /* 0x000fe20000010100 */
[----:B------:R-:W-:Y:S01]  /*65e0*/  SHF.R.U32.HI R4, RZ, 0x8, R34 ;  /* 0x00000008ff047819 */ /* 0x000fe20000011622 */
[----:B------:R-:W-:Y:S01]  /*65f0*/  @!P0 FADD.FTZ R208, -R208, -RZ ;  /* 0x800000ffd0d08221 */ /* 0x000fe20000010100 */
[----:B------:R-:W-:Y:S02]  /*6600*/  LOP3.LUT R5, R5, 0xff, RZ, 0xc0, !PT ;  /* 0x000000ff05057812 */ /* 0x000fe400078ec0ff */
[----:B------:R-:W-:Y:S02]  /*6610*/  ISETP.LE.U32.AND P6, PT, R9, UR5, PT ;  /* 0x0000000509007c0c */ /* 0x000fe4000bfc3070 */
[----:B------:R-:W-:Y:S02]  /*6620*/  ISETP.LE.U32.AND P5, PT, R8, UR5, PT ;  /* 0x0000000508007c0c */ /* 0x000fe4000bfa3070 */
[----:B------:R-:W-:Y:S02]  /*6630*/  LOP3.LUT R4, R4, 0xffff, RZ, 0xc0, !PT ;  /* 0x0000ffff04047812 */ /* 0x000fe400078ec0ff */
[----:B------:R-:W-:Y:S01]  /*6640*/  ISETP.LE.U32.AND P3, PT, R5, UR5, PT ;  /* 0x0000000505007c0c */ /* 0x000fe2000bf63070 */
[----:B------:R-:W-:Y:S01]  /*6650*/  @!P1 FADD.FTZ R219, -R219, -RZ ;  /* 0x800000ffdbdb9221 */ /* 0x000fe20000010100 */
[----:B------:R-:W-:Y:S02]  /*6660*/  LOP3.LUT R5, R14, 0xff, RZ, 0xc0, !PT ;  /* 0x000000ff0e057812 */ /* 0x000fe400078ec0ff */
[----:B------:R-:W-:Y:S02]  /*6670*/  ISETP.LE.U32.AND P4, PT, R4, UR5, PT ;  /* 0x0000000504007c0c */ /* 0x000fe4000bf83070 */
[----:B------:R-:W-:Y:S01]  /*6680*/  ISETP.LE.U32.AND P2, PT, R5, UR5, PT ;  /* 0x0000000505007c0c */ /* 0x000fe2000bf43070 */
[----:B------:R-:W-:Y:S01]  /*6690*/  @!P6 FADD.FTZ R218, -R218, -RZ ;  /* 0x800000ffdadae221 */ /* 0x000fe20000010100 */
[----:B------:R-:W-:Y:S01]  /*66a0*/  SHF.R.U32.HI R4, RZ, 0x18, R14 ;  /* 0x00000018ff047819 */ /* 0x000fe2000001160e */
[----:B------:R-:W-:Y:S01]  /*66b0*/  @!P5 FADD.FTZ R216, -R216, -RZ ;  /* 0x800000ffd8d8d221 */ /* 0x000fe20000010100 */
[----:B------:R-:W-:Y:S02]  /*66c0*/  SHF.R.U32.HI R5, RZ, 0x10, R19 ;  /* 0x00000010ff057819 */ /* 0x000fe40000011613 */
[----:B------:R-:W-:Y:S01]  /*66d0*/  SHF.R.U32.HI R11, RZ, 0x10, R6 ;  /* 0x00000010ff0b7819 */ /* 0x000fe20000011606 */
[----:B------:R-:W-:Y:S01]  /*66e0*/  @!P3 FADD.FTZ R192, -R192, -RZ ;  /* 0x800000ffc0c0b221 */ /* 0x000fe20000010100 */
[----:B------:R-:W-:Y:S02]  /*66f0*/  LOP3.LUT R6, R26, 0xff, RZ, 0xc0, !PT ;  /* 0x000000ff1a067812 */ /* 0x000fe400078ec0ff */
[----:B------:R-:W-:Y:S01]  /*6700*/  ISETP.LE.U32.AND P1, PT, R4, UR5, PT ;  /* 0x0000000504007c0c */ /* 0x000fe2000bf23070 */
[----:B------:R-:W-:Y:S01]  /*6710*/  @!P4 FADD.FTZ R193, -R193, -RZ ;  /* 0x800000ffc1c1c221 */ /* 0x000fe20000010100 */
[----:B------:R-:W-:Y:S01]  /*6720*/  LOP3.LUT R5, R5, 0xff, RZ, 0xc0, !PT ;  /* 0x000000ff05057812 */ /* 0x000fe200078ec0ff */
[----:B------:R-:W-:Y:S01]  /*6730*/  @!P2 FADD.FTZ R191, -R191, -RZ ;  /* 0x800000ffbfbfa221 */ /* 0x000fe20000010100 */
[----:B------:R-:W-:Y:S02]  /*6740*/  SHF.R.U32.HI R4, RZ, 0x8, R35 ;  /* 0x00000008ff047819 */ /* 0x000fe40000011623 */
[----:B------:R-:W-:Y:S02]  /*6750*/  ISETP.LE.U32.AND P6, PT, R6, UR5, PT ;  /* 0x0000000506007c0c */ /* 0x000fe4000bfc3070 */
[----:B------:R-:W-:Y:S02]  /*6760*/  ISETP.LE.U32.AND P5, PT, R5, UR5, PT ;  /* 0x0000000505007c0c */ /* 0x000fe4000bfa3070 */
[----:B------:R-:W-:Y:S02]  /*6770*/  SHF.R.U32.HI R6, RZ, 0x10, R17 ;  /* 0x00000010ff067819 */ /* 0x000fe40000011611 */
[----:B------:R-:W-:Y:S01]  /*6780*/  LOP3.LUT R4, R4, 0xffff, RZ, 0xc0, !PT ;  /* 0x0000ffff04047812 */ /* 0x000fe200078ec0ff */
[----:B------:R-:W-:Y:S01]  /*6790*/  @!P1 FADD.FTZ R189, -R189, -RZ ;  /* 0x800000ffbdbd9221 */ /* 0x000fe20000010100 */
[----:B------:R-:W-:Y:S02]  /*67a0*/  SHF.R.U32.HI R5, RZ, 0x8, R36 ;  /* 0x00000008ff057819 */ /* 0x000fe40000011624 */
[----:B------:R-:W-:Y:S02]  /*67b0*/  LOP3.LUT R6, R6, 0xff, RZ, 0xc0, !PT ;  /* 0x000000ff06067812 */ /* 0x000fe400078ec0ff */
[----:B------:R-:W-:Y:S01]  /*67c0*/  ISETP.LE.U32.AND P3, PT, R4, UR5, PT ;  /* 0x0000000504007c0c */ /* 0x000fe2000bf63070 */
[----:B------:R-:W-:Y:S01]  /*67d0*/  @!P6 FADD.FTZ R188, -R188, -RZ ;  /* 0x800000ffbcbce221 */ /* 0x000fe20000010100 */
[----:B------:R-:W-:Y:S01]  /*67e0*/  LOP3.LUT R4, R5, 0xffff, RZ, 0xc0, !PT ;  /* 0x0000ffff05047812 */ /* 0x000fe200078ec0ff */
[----:B------:R-:W-:Y:S01]  /*67f0*/  @!P5 FADD.FTZ R187, -R187, -RZ ;  /* 0x800000ffbbbbd221 */ /* 0x000fe20000010100 */
[----:B------:R-:W-:Y:S02]  /*6800*/  SHF.R.U32.HI R5, RZ, 0x10, R18 ;  /* 0x00000010ff057819 */ /* 0x000fe40000011612 */
[----:B------:R-:W-:Y:S02]  /*6810*/  ISETP.LE.U32.AND P4, PT, R6, UR5, PT ;  /* 0x0000000506007c0c */ /* 0x000fe4000bf83070 */
[----:B------:R-:W-:Y:S02]  /*6820*/  SHF.R.U32.HI R6, RZ, 0x8, R37 ;  /* 0x00000008ff067819 */ /* 0x000fe40000011625 */
[----:B------:R-:W-:Y:S02]  /*6830*/  ISETP.LE.U32.AND P2, PT, R4, UR5, PT ;  /* 0x0000000504007c0c */ /* 0x000fe4000bf43070 */
[----:B------:R-:W-:Y:S01]  /*6840*/  LOP3.LUT R4, R5, 0xff, RZ, 0xc0, !PT ;  /* 0x000000ff05047812 */ /* 0x000fe200078ec0ff */
[----:B------:R-:W-:Y:S01]  /*6850*/  @!P3 FADD.FTZ R190, -R190, -RZ ;  /* 0x800000ffbebeb221 */ /* 0x000fe20000010100 */
[----:B------:R-:W-:Y:S02]  /*6860*/  LOP3.LUT R5, R6, 0xffff, RZ, 0xc0, !PT ;  /* 0x0000ffff06057812 */ /* 0x000fe400078ec0ff */
[----:B------:R-:W-:Y:S02]  /*6870*/  ISETP.LE.U32.AND P1, PT, R4, UR5, PT ;  /* 0x0000000504007c0c */ /* 0x000fe4000bf23070 */
[----:B------:R-:W-:Y:S01]  /*6880*/  LOP3.LUT R4, R13, 0xff, RZ, 0xc0, !PT ;  /* 0x000000ff0d047812 */ /* 0x000fe200078ec0ff */
[----:B-1----:R-:W-:Y:S01]  /*6890*/  @!P4 FADD.FTZ R185, -R185, -RZ ;  /* 0x800000ffb9b9c221 */ /* 0x002fe20000010100 */
[----:B------:R-:W-:Y:S02]  /*68a0*/  ISETP.LE.U32.AND P6, PT, R5, UR5, PT ;  /* 0x0000000505007c0c */ /* 0x000fe4000bfc3070 */
[----:B------:R-:W-:Y:S01]  /*68b0*/  ISETP.LE.U32.AND P5, PT, R4, UR5, PT ;  /* 0x0000000504007c0c */ /* 0x000fe2000bfa3070 */
[----:B------:R-:W-:Y:S01]  /*68c0*/  @!P2 FADD.FTZ R184, -R184, -RZ ;  /* 0x800000ffb8b8a221 */ /* 0x000fe20000010100 */
[----:B------:R-:W-:Y:S02]  /*68d0*/  SHF.R.U32.HI R5, RZ, 0x18, R13 ;  /* 0x00000018ff057819 */ /* 0x000fe4000001160d */
[----:B------:R-:W-:Y:S02]  /*68e0*/  LOP3.LUT R4, R27, 0xff, RZ, 0xc0, !PT ;  /* 0x000000ff1b047812 */ /* 0x000fe400078ec0ff */
[----:B------:R-:W-:Y:S01]  /*68f0*/  ISETP.LE.U32.AND P3, PT, R5, UR5, PT ;  /* 0x0000000505007c0c */ /* 0x000fe2000bf63070 */
[----:B------:R-:W-:Y:S01]  /*6900*/  @!P1 FADD.FTZ R183, -R183, -RZ ;  /* 0x800000ffb7b79221 */ /* 0x000fe20000010100 */
[----:B------:R-:W-:Y:S02]  /*6910*/  LOP3.LUT R5, R15, 0xff, RZ, 0xc0, !PT ;  /* 0x000000ff0f057812 */ /* 0x000fe400078ec0ff */
[----:B------:R-:W-:Y:S01]  /*6920*/  ISETP.LE.U32.AND P4, PT, R4, UR5, PT ;  /* 0x0000000504007c0c */ /* 0x000fe2000bf83070 */
[----:B------:R-:W-:Y:S01]  /*6930*/  @!P6 FADD.FTZ R186, -R186, -RZ ;  /* 0x800000ffbabae221 */ /* 0x000fe20000010100 */
[----:B------:R-:W-:Y:S01]  /*6940*/  SHF.R.U32.HI R4, RZ, 0x18, R15 ;  /* 0x00000018ff047819 */ /* 0x000fe2000001160f */
[----:B------:R-:W-:Y:S01]  /*6950*/  @!P5 FADD.FTZ R180, -R180, -RZ ;  /* 0x800000ffb4b4d221 */ /* 0x000fe20000010100 */
[----:B------:R-:W-:Y:S02]  /*6960*/  ISETP.LE.U32.AND P2, PT, R5, UR5, PT ;  /* 0x0000000505007c0c */ /* 0x000fe4000bf43070 */
[----:B------:R-:W-:Y:S02]  /*6970*/  ISETP.LE.U32.AND P1, PT, R4, UR5, PT ;  /* 0x0000000504007c0c */ /* 0x000fe4000bf23070 */
[----:B------:R-:W-:Y:S01]  /*6980*/  LOP3.LUT R5, R29, 0xff, RZ, 0xc0, !PT ;  /* 0x000000ff1d057812 */ /* 0x000fe200078ec0ff */
[----:B------:R-:W-:Y:S01]  /*6990*/  @!P3 FADD.FTZ R178, -R178, -RZ ;  /* 0x800000ffb2b2b221 */ /* 0x000fe20000010100 */
[----:B------:R-:W-:Y:S02]  /*69a0*/  LOP3.LUT R20, R20, 0xffff, RZ, 0xc0, !PT ;  /* 0x0000ffff14147812 */ /* 0x000fe400078ec0ff */
[----:B------:R-:W-:Y:S01]  /*69b0*/  LOP3.LUT R4, R12, 0xff, RZ, 0xc0, !PT ;  /* 0x000000ff0c047812 */ /* 0x000fe200078ec0ff */
[----:B------:R-:W-:Y:S01]  /*69c0*/  @!P4 FADD.FTZ R177, -R177, -RZ ;  /* 0x800000ffb1b1c221 */ /* 0x000fe20000010100 */
[----:B------:R-:W-:Y:S02]  /*69d0*/  ISETP.LE.U32.AND P6, PT, R5, UR5, PT ;  /* 0x0000000505007c0c */ /* 0x000fe4000bfc3070 */
[----:B------:R-:W-:Y:S01]  /*69e0*/  ISETP.LE.U32.AND P5, PT, R4, UR5, PT ;  /* 0x0000000504007c0c */ /* 0x000fe2000bfa3070 */
[----:B------:R-:W-:Y:S01]  /*69f0*/  @!P2 FADD.FTZ R181, -R181, -RZ ;  /* 0x800000ffb5b5a221 */ /* 0x000fe20000010100 */
[----:B------:R-:W-:Y:S01]  /*6a00*/  SHF.R.U32.HI R4, RZ, 0x8, R20 ;  /* 0x00000008ff047819 */ /* 0x000fe20000011614 */
[----:B------:R-:W-:Y:S01]  /*6a10*/  @!P1 FADD.FTZ R179, -R179, -RZ ;  /* 0x800000ffb3b39221 */ /* 0x000fe20000010100 */
[----:B------:R-:W-:Y:S02]  /*6a20*/  SHF.R.U32.HI R5, RZ, 0x18, R12 ;  /* 0x00000018ff057819 */ /* 0x000fe4000001160c */
[----:B------:R-:W-:Y:S02]  /*6a30*/  SHF.R.U32.HI R6, RZ, 0x10, R14 ;  /* 0x00000010ff067819 */ /* 0x000fe4000001160e */
[----:B------:R-:W-:Y:S02]  /*6a40*/  LOP3.LUT R4, R4, 0xffff, RZ, 0xc0, !PT ;  /* 0x0000ffff04047812 */ /* 0x000fe400078ec0ff */
[----:B------:R-:W-:Y:S01]  /*6a50*/  ISETP.LE.U32.AND P3, PT, R5, UR5, PT ;  /* 0x0000000505007c0c */ /* 0x000fe2000bf63070 */
[----:B------:R-:W-:Y:S01]  /*6a60*/  @!P6 FADD.FTZ R182, -R182, -RZ ;  /* 0x800000ffb6b6e221 */ /* 0x000fe20000010100 */
[----:B------:R-:W-:Y:S01]  /*6a70*/  LOP3.LUT R5, R6, 0xff, RZ, 0xc0, !PT ;  /* 0x000000ff06057812 */ /* 0x000fe200078ec0ff */
[----:B------:R-:W-:Y:S01]  /*6a80*/  @!P5 FADD.FTZ R114, -R114, -RZ ;  /* 0x800000ff7272d221 */ /* 0x000fe20000010100 */
[----:B------:R-:W-:Y:S02]  /*6a90*/  ISETP.LE.U32.AND P4, PT, R4, UR5, PT ;  /* 0x0000000504007c0c */ /* 0x000fe4000bf83070 */
[----:B------:R-:W-:Y:S02]  /*6aa0*/  ISETP.LE.U32.AND P2, PT, R5, UR5, PT ;  /* 0x0000000505007c0c */ /* 0x000fe4000bf43070 */
[----:B------:R-:W-:Y:S02]  /*6ab0*/  SHF.R.U32.HI R4, RZ, 0x8, R30 ;  /* 0x00000008ff047819 */ /* 0x000fe4000001161e */
[----:B------:R-:W-:Y:S02]  /*6ac0*/  LOP3.LUT R5, R19, 0xffff, RZ, 0xc0, !PT ;  /* 0x0000ffff13057812 */ /* 0x000fe400078ec0ff */
[----:B------:R-:W-:Y:S01]  /*6ad0*/  LOP3.LUT R17, R17, 0xffff, RZ, 0xc0, !PT ;  /* 0x0000ffff11117812 */ /* 0x000fe200078ec0ff */
[----:B------:R-:W-:Y:S01]  /*6ae0*/  @!P3 FADD.FTZ R113, -R113, -RZ ;  /* 0x800000ff7171b221 */ /* 0x000fe20000010100 */
[----:B------:R-:W-:Y:S02]  /*6af0*/  LOP3.LUT R4, R4, 0xffff, RZ, 0xc0, !PT ;  /* 0x0000ffff04047812 */ /* 0x000fe400078ec0ff */
[----:B------:R-:W-:Y:S01]  /*6b00*/  SHF.R.U32.HI R5, RZ, 0x8, R5 ;  /* 0x00000008ff057819 */ /* 0x000fe20000011605 */
[----:B------:R-:W-:Y:S01]  /*6b10*/  @!P4 FADD.FTZ R118, -R118, -RZ ;  /* 0x800000ff7676c221 */ /* 0x000fe20000010100 */
[----:B------:R-:W-:Y:S01]  /*6b20*/  ISETP.LE.U32.AND P1, PT, R4, UR5, PT ;  /* 0x0000000504007c0c */ /* 0x000fe2000bf23070 */
[----:B------:R-:W-:Y:S01]  /*6b30*/  @!P2 FADD.FTZ R119, -R119, -RZ ;  /* 0x800000ff7777a221 */ /* 0x000fe20000010100 */
[----:B------:R-:W-:Y:S02]  /*6b40*/  LOP3.LUT R4, R5, 0xffff, RZ, 0xc0, !PT ;  /* 0x0000ffff05047812 */ /* 0x000fe400078ec0ff */
[----:B------:R-:W-:Y:S02]  /*6b50*/  SHF.R.U32.HI R5, RZ, 0x8, R17 ;  /* 0x00000008ff057819 */ /* 0x000fe40000011611 */
[----:B------:R-:W-:Y:S02]  /*6b60*/  LOP3.LUT R6, R18, 0xffff, RZ, 0xc0, !PT ;  /* 0x0000ffff12067812 */ /* 0x000fe400078ec0ff */
[----:B------:R-:W-:Y:S02]  /*6b70*/  ISETP.LE.U32.AND P6, PT, R4, UR5, PT ;  /* 0x0000000504007c0c */ /* 0x000fe4000bfc3070 */
[----:B------:R-:W-:Y:S02]  /*6b80*/  LOP3.LUT R4, R5, 0xffff, RZ, 0xc0, !PT ;  /* 0x0000ffff05047812 */ /* 0x000fe400078ec0ff */
[----:B------:R-:W-:Y:S01]  /*6b90*/  SHF.R.U32.HI R6, RZ, 0x8, R6 ;  /* 0x00000008ff067819 */ /* 0x000fe20000011606 */
[----:B------:R-:W-:Y:S01]  /*6ba0*/  @!P1 FADD.FTZ R120, -R120, -RZ ;  /* 0x800000ff78789221 */ /* 0x000fe20000010100 */
[----:B------:R-:W-:Y:S02]  /*6bb0*/  F2FP.RELU.PACK_AB R0, R221, R217 ;  /* 0x000000d9dd00723e */ /* 0x000fe400000008ff */
[----:B------:R-:W-:Y:S02]  /*6bc0*/  LOP3.LUT R5, R6, 0xffff, RZ, 0xc0, !PT ;  /* 0x0000ffff06057812 */ /* 0x000fe400078ec0ff */
[----:B------:R-:W-:Y:S02]  /*6bd0*/  SHF.R.U32.HI R6, RZ, 0x10, R15 ;  /* 0x00000010ff067819 */ /* 0x000fe4000001160f */
[----:B------:R-:W-:Y:S01]  /*6be0*/  ISETP.LE.U32.AND P2, PT, R5, UR5, PT ;  /* 0x0000000505007c0c */ /* 0x000fe2000bf43070 */
[----:B------:R-:W-:Y:S01]  /*6bf0*/  @!P6 FADD.FTZ R122, -R122, -RZ ;  /* 0x800000ff7a7ae221 */ /* 0x000fe20000010100 */
[----:B------:R-:W-:Y:S02]  /*6c00*/  SHF.R.U32.HI R5, RZ, 0x10, R13 ;  /* 0x00000010ff057819 */ /* 0x000fe4000001160d */
[----:B------:R-:W-:Y:S02]  /*6c10*/  FSETP.GE.FTZ.AND P3, PT, R194, RZ, PT ;  /* 0x000000ffc200720b */ /* 0x000fe40003f76000 */
[----:B------:R-:W-:Y:S02]  /*6c20*/  LOP3.LUT R5, R5, 0xff, RZ, 0xc0, !PT ;  /* 0x000000ff05057812 */ /* 0x000fe400078ec0ff */
[----:B------:R-:W-:Y:S02]  /*6c30*/  ISETP.LE.U32.AND P4, PT, R4, UR5, PT ;  /* 0x0000000504007c0c */ /* 0x000fe4000bf83070 */
[----:B------:R-:W-:Y:S02]  /*6c40*/  ISETP.LE.U32.AND P6, PT, R5, UR5, PT ;  /* 0x0000000505007c0c */ /* 0x000fe4000bfc3070 */
[----:B------:R-:W-:Y:S01]  /*6c50*/  LOP3.LUT R5, R6, 0xff, RZ, 0xc0, !PT ;  /* 0x000000ff06057812 */ /* 0x000fe200078ec0ff */
[----:B------:R-:W-:Y:S01]  /*6c60*/  @!P2 FADD.FTZ R123, -R123, -RZ ;  /* 0x800000ff7b7ba221 */ /* 0x000fe20000010100 */
[----:B------:R-:W-:Y:S02]  /*6c70*/  LOP3.LUT R4, R11, 0xff, RZ, 0xc0, !PT ;  /* 0x000000ff0b047812 */ /* 0x000fe400078ec0ff */
[----:B------:R-:W-:Y:S02]  /*6c80*/  ISETP.LE.U32.AND P2, PT, R5, UR5, PT ;  /* 0x0000000505007c0c */ /* 0x000fe4000bf43070 */
[----:B------:R-:W-:Y:S02]  /*6c90*/  SHF.R.U32.HI R5, RZ, 0x8, R39 ;  /* 0x00000008ff057819 */ /* 0x000fe40000011627 */
[----:B------:R-:W-:Y:S01]  /*6ca0*/  ISETP.LE.U32.AND P1, PT, R4, UR5, PT ;  /* 0x0000000504007c0c */ /* 0x000fe2000bf23070 */
[----:B------:R-:W-:Y:S01]  /*6cb0*/  @!P4 FADD.FTZ R121, -R121, -RZ ;  /* 0x800000ff7979c221 */ /* 0x000fe20000010100 */
[----:B------:R-:W-:Y:S01]  /*6cc0*/  LOP3.LUT R5, R5, 0xffff, RZ, 0xc0, !PT ;  /* 0x0000ffff05057812 */ /* 0x000fe200078ec0ff */
[----:B------:R-:W-:Y:S01]  /*6cd0*/  @!P6 FADD.FTZ R124, -R124, -RZ ;  /* 0x800000ff7c7ce221 */ /* 0x000fe20000010100 */
[----:B------:R-:W-:Y:S02]  /*6ce0*/  SHF.R.U32.HI R4, RZ, 0x8, R38 ;  /* 0x00000008ff047819 */ /* 0x000fe40000011626 */
[----:B------:R-:W-:Y:S02]  /*6cf0*/  ISETP.LE.U32.AND P6, PT, R5, UR5, PT ;  /* 0x0000000505007c0c */ /* 0x000fe4000bfc3070 */
[----:B------:R-:W-:Y:S01]  /*6d00*/  LOP3.LUT R4, R4, 0xffff, RZ, 0xc0, !PT ;  /* 0x0000ffff04047812 */ /* 0x000fe200078ec0ff */
[----:B------:R-:W-:Y:S01]  /*6d10*/  @!P2 FADD.FTZ R126, -R126, -RZ ;  /* 0x800000ff7e7ea221 */ /* 0x000fe20000010100 */
[----:B------:R-:W-:Y:S02]  /*6d20*/  LOP3.LUT R13, R13, 0xffff, RZ, 0xc0, !PT ;  /* 0x0000ffff0d0d7812 */ /* 0x000fe400078ec0ff */
[----:B------:R-:W-:Y:S01]  /*6d30*/  ISETP.LE.U32.AND P4, PT, R4, UR5, PT ;  /* 0x0000000504007c0c */ /* 0x000fe2000bf83070 */
[----:B------:R-:W-:Y:S01]  /*6d40*/  @!P1 FADD.FTZ R109, -R109, -RZ ;  /* 0x800000ff6d6d9221 */ /* 0x000fe20000010100 */
[----:B------:R-:W-:Y:S02]  /*6d50*/  FSETP.GE.FTZ.AND P1, PT, R192, RZ, PT ;  /* 0x000000ffc000720b */ /* 0x000fe40003f36000 */
[----:B------:R-:W-:Y:S02]  /*6d60*/  LOP3.LUT R4, R14, 0xffff, RZ, 0xc0, !PT ;  /* 0x0000ffff0e047812 */ /* 0x000fe400078ec0ff */
[----:B------:R-:W-:Y:S01]  /*6d70*/  SHF.R.U32.HI R13, RZ, 0x8, R13 ;  /* 0x00000008ff0d7819 */ /* 0x000fe2000001160d */
[----:B------:R-:W-:Y:S01]  /*6d80*/  @!P6 FADD.FTZ R127, -R127, -RZ ;  /* 0x800000ff7f7fe221 */ /* 0x000fe20000010100 */
[----:B------:R-:W-:Y:S02]  /*6d90*/  SHF.R.U32.HI R4, RZ, 0x8, R4 ;  /* 0x00000008ff047819 */ /* 0x000fe40000011604 */
[----:B------:R-:W-:Y:S02]  /*6da0*/  LOP3.LUT R5, R13, 0xffff, RZ, 0xc0, !PT ;  /* 0x0000ffff0d057812 */ /* 0x000fe400078ec0ff */
[----:B------:R-:W-:Y:S01]  /*6db0*/  LOP3.LUT R4, R4, 0xffff, RZ, 0xc0, !PT ;  /* 0x0000ffff04047812 */ /* 0x000fe200078ec0ff */
[----:B------:R-:W-:Y:S01]  /*6dc0*/  @!P4 FADD.FTZ R125, -R125, -RZ ;  /* 0x800000ff7d7dc221 */ /* 0x000fe20000010100 */
[----:B------:R-:W-:Y:S02]  /*6dd0*/  ISETP.LE.U32.AND P2, PT, R5, UR5, PT ;  /* 0x0000000505007c0c */ /* 0x000fe4000bf43070 */
[----:B------:R-:W-:Y:S02]  /*6de0*/  ISETP.LE.U32.AND P4, PT, R4, UR5, PT ;  /* 0x0000000504007c0c */ /* 0x000fe4000bf83070 */
[----:B------:R-:W-:Y:S02]  /*6df0*/  SHF.R.U32.HI R5, RZ, 0x10, R12 ;  /* 0x00000010ff057819 */ /* 0x000fe4000001160c */
[----:B------:R-:W-:Y:S02]  /*6e00*/  LOP3.LUT R15, R15, 0xffff, RZ, 0xc0, !PT ;  /* 0x0000ffff0f0f7812 */ /* 0x000fe400078ec0ff */
[----:B------:R-:W-:Y:S02]  /*6e10*/  LOP3.LUT R5, R5, 0xff, RZ, 0xc0, !PT ;  /* 0x000000ff05057812 */ /* 0x000fe400078ec0ff */
[----:B------:R-:W-:Y:S02]  /*6e20*/  SHF.R.U32.HI R4, RZ, 0x8, R15 ;  /* 0x00000008ff047819 */ /* 0x000fe4000001160f */
[----:B------:R-:W-:Y:S01]  /*6e30*/  LOP3.LUT R6, R12, 0xffff, RZ, 0xc0, !PT ;  /* 0x0000ffff0c067812 */ /* 0x000fe200078ec0ff */
[----:B------:R-:W-:Y:S01]  /*6e40*/  @!P2 FADD.FTZ R115, -R115, -RZ ;  /* 0x800000ff7373a221 */ /* 0x000fe20000010100 */
[----:B------:R-:W-:Y:S01]  /*6e50*/  LOP3.LUT R4, R4, 0xffff, RZ, 0xc0, !PT ;  /* 0x0000ffff04047812 */ /* 0x000fe200078ec0ff */
[----:B------:R-:W-:Y:S01]  /*6e60*/  @!P4 FADD.FTZ R108, -R108, -RZ ;  /* 0x800000ff6c6cc221 */ /* 0x000fe20000010100 */
[----:B------:R-:W-:Y:S02]  /*6e70*/  ISETP.LE.U32.AND P4, PT, R5, UR5, PT ;  /* 0x0000000505007c0c */ /* 0x000fe4000bf83070 */
[----:B------:R-:W-:Y:S02]  /*6e80*/  F2FP.RELU.PACK_AB R5, R118, R194 ;  /* 0x000000c27605723e */ /* 0x000fe400000008ff */
[----:B------:R-:W-:Y:S02]  /*6e90*/  ISETP.LE.U32.AND P6, PT, R4, UR5, PT ;  /* 0x0000000504007c0c */ /* 0x000fe4000bfc3070 */
[----:B------:R-:W-:Y:S01]  /*6ea0*/  SHF.R.U32.HI R4, RZ, 0x8, R7 ;  /* 0x00000008ff047819 */ /* 0x000fe20000011607 */
[----:B------:R1:W-:Y:S01]  /*6eb0*/  STS [R228+0x10000], R5 ;  /* 0x01000005e4007388 */ /* 0x0003e20000000800 */
[----:B------:R-:W-:Y:S02]  /*6ec0*/  SHF.R.U32.HI R6, RZ, 0x8, R6 ;  /* 0x00000008ff067819 */ /* 0x000fe40000011606 */
[----:B------:R-:W-:Y:S02]  /*6ed0*/  LOP3.LUT R7, R4, 0xffff, RZ, 0xc0, !PT ;  /* 0x0000ffff04077812 */ /* 0x000fe400078ec0ff */
[----:B------:R-:W-:Y:S01]  /*6ee0*/  F2FP.RELU.PACK_AB R4, R195, R192 ;  /* 0x000000c0c304723e */ /* 0x000fe200000008ff */
[----:B------:R-:W-:Y:S01]  /*6ef0*/  @!P4 FADD.FTZ R111, -R111, -RZ ;  /* 0x800000ff6f6fc221 */ /* 0x000fe20000010100 */
[----:B------:R-:W-:Y:S02]  /*6f00*/  LOP3.LUT R6, R6, 0xffff, RZ, 0xc0, !PT ;  /* 0x0000ffff06067812 */ /* 0x000fe400078ec0ff */
[----:B------:R-:W-:Y:S01]  /*6f10*/  F2FP.RELU.PACK_AB R8, R108, R191 ;  /* 0x000000bf6c08723e */ /* 0x000fe200000008ff */
[----:B------:R2:W-:Y:S01]  /*6f20*/  STS [R228+0x10400], R4 ;  /* 0x01040004e4007388 */ /* 0x0005e20000000800 */
[----:B------:R-:W-:Y:S01]  /*6f30*/  ISETP.LE.U32.AND P2, PT, R7, UR5, PT ;  /* 0x0000000507007c0c */ /* 0x000fe2000bf43070 */
[----:B------:R-:W-:Y:S01]  /*6f40*/  @!P6 FADD.FTZ R116, -R116, -RZ ;  /* 0x800000ff7474e221 */ /* 0x000fe20000010100 */
[----:B------:R-:W-:Y:S02]  /*6f50*/  ISETP.LE.U32.AND P6, PT, R6, UR5, PT ;  /* 0x0000000506007c0c */ /* 0x000fe4000bfc3070 */
[----:B------:R-:W-:Y:S02]  /*6f60*/  F2FP.RELU.PACK_AB R6, R193, R206 ;  /* 0x000000cec106723e */ /* 0x000fe400000008ff */
[----:B------:R-:W-:Y:S02]  /*6f70*/  F2FP.RELU.PACK_AB R7, R189, R119 ;  /* 0x00000077bd07723e */ /* 0x000fe400000008ff */
[----:B------:R-:W-:Y:S01]  /*6f80*/  ISETP.LE.U32.AND P0, PT, R10, UR5, PT ;  /* 0x000000050a007c0c */ /* 0x000fe2000bf03070 */
[----:B------:R3:W-:Y:S04]  /*6f90*/  STS [R229+0x10000], R6 ;  /* 0x01000006e5007388 */ /* 0x0007e80000000800 */
[----:B------:R-:W-:Y:S01]  /*6fa0*/  @!P2 FADD.FTZ R110, -R110, -RZ ;  /* 0x800000ff6e6ea221 */ /* 0x000fe20000010100 */
[----:B------:R-:W-:Y:S01]  /*6fb0*/  FSETP.GE.FTZ.AND P2, PT, R118, RZ, PT ;  /* 0x000000ff7600720b */ /* 0x000fe20003f56000 */
[----:B------:R-:W-:Y:S01]  /*6fc0*/  @!P6 FADD.FTZ R112, -R112, -RZ ;  /* 0x800000ff7070e221 */ /* 0x000fe20000010100 */
[----:B-1----:R-:W-:Y:S05]  /*6fd0*/  F2FP.RELU.PACK_AB R5, R205, R199 ;  /* 0x000000c7cd05723e */ /* 0x002fea00000008ff */
[----:B------:R1:W-:Y:S01]  /*6fe0*/  STS [R229+0x10400], R5 ;  /* 0x01040005e5007388 */ /* 0x0003e20000000800 */
[----:B------:R-:W-:Y:S01]  /*6ff0*/  @!P0 FADD.FTZ R117, -R117, -RZ ;  /* 0x800000ff75758221 */ /* 0x000fe20000010100 */
[----:B------:R-:W-:Y:S02]  /*7000*/  FSETP.GE.FTZ.AND P0, PT, R195, RZ, PT ;  /* 0x000000ffc300720b */ /* 0x000fe40003f16000 */
[----:B--2---:R-:W-:Y:S01]  /*7010*/  F2FP.RELU.PACK_AB R4, R120, R198 ;  /* 0x000000c67804723e */ /* 0x004fe200000008ff */
[----:B------:R2:W-:Y:S04]  /*7020*/  STS [R228+0x12000], R8 ;  /* 0x01200008e4007388 */ /* 0x0005e80000000800 */
[----:B------:R4:W-:Y:S01]  /*7030*/  STS [R228+0x12400], R7 ;  /* 0x01240007e4007388 */ /* 0x0009e20000000800 */
[----:B---3--:R-:W-:Y:S03]  /*7040*/  F2FP.RELU.PACK_AB R6, R200, R187 ;  /* 0x000000bbc806723e */ /* 0x008fe600000008ff */
[----:B------:R3:W-:Y:S01]  /*7050*/  STS [R229+0x12000], R4 ;  /* 0x01200004e5007388 */ /* 0x0007e20000000800 */
[----:B-1----:R-:W-:Y:S02]  /*7060*/  F2FP.RELU.PACK_AB R5, R190, R213 ;  /* 0x000000d5be05723e */ /* 0x002fe400000008ff */
[----:B--2---:R-:W-:Y:S02]  /*7070*/  F2FP.RELU.PACK_AB R8, R197, R188 ;  /* 0x000000bcc508723e */ /* 0x004fe400000008ff */
[----:B----4-:R-:W-:Y:S03]  /*7080*/  F2FP.RELU.PACK_AB R7, R122, R201 ;  /* 0x000000c97a07723e */ /* 0x010fe600000008ff */
[----:B------:R1:W-:Y:S01]  /*7090*/  STS [R229+0x12400], R8 ;  /* 0x01240008e5007388 */ /* 0x0003e20000000800 */
[----:B---3--:R-:W-:Y:S03]  /*70a0*/  F2FP.RELU.PACK_AB R4, R212, R207 ;  /* 0x000000cfd404723e */ /* 0x008fe600000008ff */
[----:B------:R2:W-:Y:S04]  /*70b0*/  STS [R230+0x10000], R7 ;  /* 0x01000007e6007388 */ /* 0x0005e80000000800 */
[----:B------:R3:W-:Y:S04]  /*70c0*/  STS [R230+0x10400], R6 ;  /* 0x01040006e6007388 */ /* 0x0007e80000000800 */
[----:B------:R4:W-:Y:S04]  /*70d0*/  STS [R227+0x10000], R5 ;  /* 0x01000005e3007388 */ /* 0x0009e80000000800 */
[----:B------:R4:W-:Y:S01]  /*70e0*/  STS [R227+0x10400], R4 ;  /* 0x01040004e3007388 */ /* 0x0009e20000000800 */
[----:B-1----:R-:W-:Y:S02]  /*70f0*/  F2FP.RELU.PACK_AB R8, R121, R203 ;  /* 0x000000cb7908723e */ /* 0x002fe400000008ff */
[----:B--2---:R-:W-:Y:S03]  /*7100*/  F2FP.RELU.PACK_AB R7, R202, R185 ;  /* 0x000000b9ca07723e */ /* 0x004fe600000008ff */
[----:B------:R-:W-:Y:S01]  /*7110*/  STS [R230+0x12000], R8 ;  /* 0x01200008e6007388 */ /* 0x000fe20000000800 */
[----:B---3--:R-:W-:Y:S03]  /*7120*/  F2FP.RELU.PACK_AB R6, R184, R211 ;  /* 0x000000d3b806723e */ /* 0x008fe600000008ff */
[----:B------:R1:W-:Y:S01]  /*7130*/  STS [R230+0x12400], R7 ;  /* 0x01240007e6007388 */ /* 0x0003e20000000800 */
[----:B----4-:R-:W-:Y:S03]  /*7140*/  F2FP.RELU.PACK_AB R5, R210, R204 ;  /* 0x000000ccd205723e */ /* 0x010fe600000008ff */
[----:B------:R2:W-:Y:S01]  /*7150*/  STS [R227+0x12000], R6 ;  /* 0x01200006e3007388 */ /* 0x0005e20000000800 */
[----:B------:R-:W-:Y:S03]  /*7160*/  F2FP.RELU.PACK_AB R4, R123, R209 ;  /* 0x000000d17b04723e */ /* 0x000fe600000008ff */
[----:B------:R3:W-:Y:S04]  /*7170*/  STS [R227+0x12400], R5 ;  /* 0x01240005e3007388 */ /* 0x0007e80000000800 */
[----:B------:R4:W-:Y:S01]  /*7180*/  STS [R223+0x10000], R4 ;  /* 0x01000004df007388 */ /* 0x0009e20000000800 */
[----:B-1----:R-:W-:Y:S02]  /*7190*/  F2FP.RELU.PACK_AB R7, R208, R183 ;  /* 0x000000b7d007723e */ /* 0x002fe400000008ff */
[----:B--2---:R-:W-:Y:S03]  /*71a0*/  F2FP.RELU.PACK_AB R6, R115, R180 ;  /* 0x000000b47306723e */ /* 0x004fe600000008ff */
[----:B------:R1:W-:Y:S01]  /*71b0*/  STS [R223+0x10400], R7 ;  /* 0x01040007df007388 */ /* 0x0003e20000000800 */
[----:B---3--:R-:W-:Y:S03]  /*71c0*/  F2FP.RELU.PACK_AB R5, R178, R124 ;  /* 0x0000007cb205723e */ /* 0x008fe600000008ff */
[----:B------:R2:W-:Y:S01]  /*71d0*/  STS [R224+0x10400], R0 ;  /* 0x01040000e0007388 */ /* 0x0005e20000000800 */
[----:B----4-:R-:W-:Y:S05]  /*71e0*/  F2FP.RELU.PACK_AB R4, R186, R220 ;  /* 0x000000dcba04723e */ /* 0x010fea00000008ff */
[----:B------:R3:W-:Y:S04]  /*71f0*/  STS [R224+0x10000], R4 ;  /* 0x01000004e0007388 */ /* 0x0007e80000000800 */
[----:B------:R4:W-:Y:S04]  /*7200*/  STS [R223+0x12000], R6 ;  /* 0x01200006df007388 */ /* 0x0009e80000000800 */
[----:B------:R4:W-:Y:S01]  /*7210*/  STS [R223+0x12400], R5 ;  /* 0x01240005df007388 */ /* 0x0009e20000000800 */
[----:B-1----:R-:W-:Y:S02]  /*7220*/  F2FP.RELU.PACK_AB R7, R125, R214 ;  /* 0x000000d67d07723e */ /* 0x002fe400000008ff */
[----:B--2---:R-:W-:Y:S03]  /*7230*/  F2FP.RELU.PACK_AB R0, R127, R219 ;  /* 0x000000db7f00723e */ /* 0x004fe600000008ff */
[----:B------:R1:W-:Y:S01]  /*7240*/  STS [R224+0x12000], R7 ;  /* 0x01200007e0007388 */ /* 0x0003e20000000800 */
[----:B---3--:R-:W-:Y:S02]  /*7250*/  F2FP.RELU.PACK_AB R4, R179, R126 ;  /* 0x0000007eb304723e */ /* 0x008fe400000008ff */
[----:B----4-:R-:W-:Y:S02]  /*7260*/  F2FP.RELU.PACK_AB R6, R215, R177 ;  /* 0x000000b1d706723e */ /* 0x010fe400000008ff */
[----:B------:R-:W-:Y:S03]  /*7270*/  F2FP.RELU.PACK_AB R5, R116, R181 ;  /* 0x000000b57405723e */ /* 0x000fe600000008ff */
[----:B------:R2:W-:Y:S04]  /*7280*/  STS [R224+0x12400], R6 ;  /* 0x01240006e0007388 */ /* 0x0005e80000000800 */
[----:B------:R3:W-:Y:S04]  /*7290*/  STS [R226+0x10000], R5 ;  /* 0x01000005e2007388 */ /* 0x0007e80000000800 */
[----:B------:R4:W-:Y:S01]  /*72a0*/  STS [R226+0x10400], R4 ;  /* 0x01040004e2007388 */ /* 0x0009e20000000800 */
[----:B-1----:R-:W-:Y:S03]  /*72b0*/  F2FP.RELU.PACK_AB R7, R112, R114 ;  /* 0x000000727007723e */ /* 0x002fe600000008ff */
[----:B------:R1:W-:Y:S01]  /*72c0*/  STS [R225+0x10000], R0 ;  /* 0x01000000e1007388 */ /* 0x0003e20000000800 */
[----:B--2---:R-:W-:Y:S02]  /*72d0*/  F2FP.RELU.PACK_AB R6, R113, R111 ;  /* 0x0000006f7106723e */ /* 0x004fe400000008ff */
[----:B---3--:R-:W-:Y:S02]  /*72e0*/  F2FP.RELU.PACK_AB R5, R110, R216 ;  /* 0x000000d86e05723e */ /* 0x008fe400000008ff */
[----:B----4-:R-:W-:Y:S02]  /*72f0*/  F2FP.RELU.PACK_AB R4, R117, R109 ;  /* 0x0000006d7504723e */ /* 0x010fe400000008ff */
[----:B-1----:R-:W-:Y:S05]  /*7300*/  F2FP.RELU.PACK_AB R0, R218, R182 ;  /* 0x000000b6da00723e */ /* 0x002fea00000008ff */
[----:B------:R1:W-:Y:S04]  /*7310*/  STS [R225+0x10400], R0 ;  /* 0x01040000e1007388 */ /* 0x0003e80000000800 */
[----:B------:R-:W-:Y:S04]  /*7320*/  STS [R226+0x12000], R7 ;  /* 0x01200007e2007388 */ /* 0x000fe80000000800 */
[----:B------:R-:W-:Y:S04]  /*7330*/  STS [R226+0x12400], R6 ;  /* 0x01240006e2007388 */ /* 0x000fe80000000800 */
[----:B------:R-:W-:Y:S04]  /*7340*/  STS [R225+0x12000], R5 ;  /* 0x01200005e1007388 */ /* 0x000fe80000000800 */
[----:B------:R-:W-:Y:S01]  /*7350*/  STS [R225+0x12400], R4 ;  /* 0x01240004e1007388 */ /* 0x000fe20000000800 */
[----:B-1----:R-:W-:Y:S05]  /*7360*/  IMAD.SHL.U32 R0, R168, 0x2, RZ ;  /* 0x00000002a8007824 */ /* 0x002fea00078e00ff */
[----:B------:R-:W1:Y:S08]  /*7370*/  LDSM.16.M88.4 R64, [R0+0x4000] ;  /* 0x004000000040783b */ /* 0x000e700000000200 */
[----:B------:R2:W3:Y:S02]  /*7380*/  LDSM.16.M88.4 R60, [R0+0x5000] ;  /* 0x00500000003c783b */ /* 0x0004e40000000200 */
[----:B--2---:R-:W-:Y:S06]  /*7390*/  IMAD.IADD R0, R0, 0x1, R166 ;  /* 0x0000000100007824 */ /* 0x004fec00078e02a6 */
        /* <DEDUP_REMOVED lines=22> */
[C---:B------:R-:W-:Y:S03]  /*7500*/  HMMA.16816.F32 R16, R100.reuse, R146, R16 ;  /* 0x000000926410723c */ /* 0x040fe60000001810 */
[----:B------:R-:W-:Y:S01]  /*7510*/  FADD.FTZ R196, -R176, R4 ;  /* 0x00000004b0c47221 */ /* 0x000fe20000010100 */
[-C--:B------:R-:W-:Y:S01]  /*7520*/  FSEL R0, R0, R175.reuse, P0 ;  /* 0x000000af00007208 */ /* 0x080fe20000000000 */
[----:B------:R-:W-:Y:S01]  /*7530*/  FADD.FTZ R4, -R175, R6 ;  /* 0x00000006af047221 */ /* 0x000fe20000010100 */
[----:B------:R-:W-:Y:S01]  /*7540*/  FSETP.GE.FTZ.AND P0, PT, R189, RZ, PT ;  /* 0x000000ffbd00720b */ /* 0x000fe20003f16000 */
[----:B------:R-:W-:Y:S01]  /*7550*/  FADD.FTZ R5, -R176, R5 ;  /* 0x00000005b0057221 */ /* 0x000fe20000010100 */
[-C--:B------:R-:W-:Y:S01]  /*7560*/  HMMA.16816.F32 R20, R100, R148.reuse, R20 ;  /* 0x000000946414723c */ /* 0x080fe20000001814 */
[C---:B------:R-:W-:Y:S03]  /*7570*/  FADD.FTZ R11, -R173.reuse, R11 ;  /* 0x0000000bad0b7221 */ /* 0x040fe60000010100 */
[----:B------:R-:W-:Y:S01]  /*7580*/  FADD.FTZ R10, -R173, R10 ;  /* 0x0000000aad0a7221 */ /* 0x000fe20000010100 */
[----:B------:R-:W-:Y:S01]  /*7590*/  FSEL R4, R4, R175, P1 ;  /* 0x000000af04047208 */ /* 0x000fe20000800000 */
[C---:B------:R-:W-:Y:S01]  /*75a0*/  FADD.FTZ R9, -R174.reuse, R9 ;  /* 0x00000009ae097221 */ /* 0x040fe20000010100 */
[----:B------:R-:W-:Y:S01]  /*75b0*/  FSETP.GE.FTZ.AND P1, PT, R119, RZ, PT ;  /* 0x000000ff7700720b */ /* 0x000fe20003f36000 */
[----:B------:R-:W-:Y:S01]  /*75c0*/  FADD.FTZ R6, -R174, R8 ;  /* 0x00000008ae067221 */ /* 0x000fe20000010100 */
[C---:B------:R-:W-:Y:S03]  /*75d0*/  HMMA.16816.F32 R24, R104.reuse, R148, R24 ;  /* 0x000000946818723c */ /* 0x040fe60000001818 */
[----:B------:R-:W-:Y:S01]  /*75e0*/  FMUL.FTZ R195, R195, R0 ;  /* 0x00000000c3c37220 */ /* 0x000fe20000410000 */
[----:B------:R-:W-:Y:S01]  /*75f0*/  FSEL R5, R5, R176, P2 ;  /* 0x000000b005057208 */ /* 0x000fe20001000000 */
[C---:B------:R-:W-:Y:S01]  /*7600*/  FADD.FTZ R15, -R173.reuse, R15 ;  /* 0x0000000fad0f7221 */ /* 0x040fe20000010100 */
[----:B------:R-:W-:Y:S01]  /*7610*/  FSETP.GE.FTZ.AND P2, PT, R108, RZ, PT ;  /* 0x000000ff6c00720b */ /* 0x000fe20003f56000 */
[----:B------:R-:W-:Y:S01]  /*7620*/  FMUL.FTZ R192, R192, R4 ;  /* 0x00000004c0c07220 */ /* 0x000fe20000410000 */
[-C--:B------:R-:W-:Y:S01]  /*7630*/  HMMA.16816.F32 R28, R104, R150.reuse, R28 ;  /* 0x00000096681c723c */ /* 0x080fe2000000181c */
[----:B------:R-:W-:Y:S03]  /*7640*/  FADD.FTZ R14, -R173, R14 ;  /* 0x0000000ead0e7221 */ /* 0x000fe60000010100 */
[----:B------:R-:W-:Y:S01]  /*7650*/  FMUL.FTZ R118, R118, R5 ;  /* 0x0000000576767220 */ /* 0x000fe20000410000 */
[-C--:B------:R-:W-:Y:S01]  /*7660*/  FSEL R0, R11, R173.reuse, P0 ;  /* 0x000000ad0b007208 */ /* 0x080fe20000000000 */
[----:B------:R-:W-:Y:S01]  /*7670*/  FADD.FTZ R13, -R174, R13 ;  /* 0x0000000dae0d7221 */ /* 0x000fe20000010100 */
[----:B------:R-:W-:Y:S01]  /*7680*/  FSEL R7, R196, R176, P3 ;  /* 0x000000b0c4077208 */ /* 0x000fe20001800000 */
[----:B------:R-:W-:Y:S01]  /*7690*/  FADD.FTZ R12, -R174, R12 ;  /* 0x0000000cae0c7221 */ /* 0x000fe20000010100 */
[----:B------:R-:W-:Y:S01]  /*76a0*/  FSETP.GE.FTZ.AND P3, PT, R191, RZ, PT ;  /* 0x000000ffbf00720b */ /* 0x000fe20003f76000 */
[C---:B------:R-:W-:Y:S01]  /*76b0*/  HMMA.16816.F32 R32, R100.reuse, R150, R32 ;  /* 0x000000966420723c */ /* 0x040fe20000001820 */
        /* <DEDUP_REMOVED lines=8> */
[-C--:B------:R-:W-:Y:S01]  /*7740*/  HMMA.16816.F32 R36, R100, R152.reuse, R36 ;  /* 0x000000986424723c */ /* 0x080fe20000001824 */
[----:B------:R-:W-:Y:S02]  /*7750*/  FSETP.GE.FTZ.AND P2, PT, R120, RZ, PT ;  /* 0x000000ff7800720b */ /* 0x000fe40003f56000 */
[----:B------:R-:W-:Y:S01]  /*7760*/  FMUL.FTZ R108, R108, R5 ;  /* 0x000000056c6c7220 */ /* 0x000fe20000410000 */
[----:B------:R-:W-:Y:S01]  /*7770*/  FSEL R6, R6, R174, P3 ;  /* 0x000000ae06067208 */ /* 0x000fe20001800000 */
[C---:B------:R-:W-:Y:S01]  /*7780*/  FADD.FTZ R17, -R176.reuse, R17 ;  /* 0x00000011b0117221 */ /* 0x040fe20000010100 */
[-C--:B------:R-:W-:Y:S01]  /*7790*/  FSEL R0, R15, R173.reuse, P0 ;  /* 0x000000ad0f007208 */ /* 0x080fe20000000000 */
[----:B------:R-:W-:Y:S01]  /*77a0*/  FADD.FTZ R16, -R176, R16 ;  /* 0x00000010b0107221 */ /* 0x000fe20000010100 */
[C---:B------:R-:W-:Y:S01]  /*77b0*/  HMMA.16816.F32 R40, R104.reuse, R152, R40 ;  /* 0x000000986828723c */ /* 0x040fe20000001828 */
[----:B------:R-:W-:Y:S01]  /*77c0*/  FMUL.FTZ R191, R191, R6 ;  /* 0x00000006bfbf7220 */ /* 0x000fe20000410000 */
[----:B------:R-:W-:Y:S02]  /*77d0*/  FSETP.GE.FTZ.AND P3, PT, R198, RZ, PT ;  /* 0x000000ffc600720b */ /* 0x000fe40003f76000 */
[----:B------:R-:W-:Y:S01]  /*77e0*/  FMUL.FTZ R197, R197, R0 ;  /* 0x00000000c5c57220 */ /* 0x000fe20000410000 */
[----:B------:R-:W-:Y:S01]  /*77f0*/  FSEL R4, R14, R173, P1 ;  /* 0x000000ad0e047208 */ /* 0x000fe20000800000 */
[----:B------:R-:W-:Y:S01]  /*7800*/  FADD.FTZ R23, -R175, R23 ;  /* 0x00000017af177221 */ /* 0x000fe20000010100 */
[----:B------:R-:W-:Y:S01]  /*7810*/  FSETP.GE.FTZ.AND P0, PT, R205, RZ, PT ;  /* 0x000000ffcd00720b */ /* 0x000fe20003f16000 */
[----:B------:R-:W-:Y:S01]  /*7820*/  FADD.FTZ R22, -R175, R22 ;  /* 0x00000016af167221 */ /* 0x000fe20000010100 */
[----:B------:R-:W-:Y:S01]  /*7830*/  FSETP.GE.FTZ.AND P1, PT, R199, RZ, PT ;  /* 0x000000ffc700720b */ /* 0x000fe20003f36000 */
[-C--:B------:R-:W-:Y:S02]  /*7840*/  HMMA.16816.F32 R44, R104, R154.reuse, R44 ;  /* 0x0000009a682c723c */ /* 0x080fe4000000182c */
[----:B------:R-:W-:Y:S01]  /*7850*/  FMUL.FTZ R188, R188, R4 ;  /* 0x00000004bcbc7220 */ /* 0x000fe20000410000 */
[-C--:B------:R-:W-:Y:S01]  /*7860*/  FSEL R5, R13, R174.reuse, P2 ;  /* 0x000000ae0d057208 */ /* 0x080fe20001000000 */
[----:B------:R-:W-:Y:S01]  /*7870*/  FADD.FTZ R21, -R176, R21 ;  /* 0x00000015b0157221 */ /* 0x000fe20000010100 */
[----:B------:R-:W-:Y:S01]  /*7880*/  FSEL R6, R12, R174, P3 ;  /* 0x000000ae0c067208 */ /* 0x000fe20001800000 */
[----:B------:R-:W-:Y:S01]  /*7890*/  FADD.FTZ R20, -R176, R20 ;  /* 0x00000014b0147221 */ /* 0x000fe20000010100 */
[----:B------:R-:W-:Y:S01]  /*78a0*/  FSETP.GE.FTZ.AND P2, PT, R193, RZ, PT ;  /* 0x000000ffc100720b */ /* 0x000fe20003f56000 */
[----:B------:R-:W-:Y:S01]  /*78b0*/  FMUL.FTZ R120, R120, R5 ;  /* 0x0000000578787220 */ /* 0x000fe20000410000 */
[-C--:B------:R-:W-:Y:S01]  /*78c0*/  FSEL R0, R19, R175.reuse, P0 ;  /* 0x000000af13007208 */ /* 0x080fe20000000000 */
[C---:B------:R-:W-:Y:S01]  /*78d0*/  HMMA.16816.F32 R48, R100.reuse, R154, R48 ;  /* 0x0000009a6430723c */ /* 0x040fe20000001830 */
[----:B------:R-:W-:Y:S01]  /*78e0*/  FSETP.GE.FTZ.AND P3, PT, R206, RZ, PT ;  /* 0x000000ffce00720b */ /* 0x000fe20003f76000 */
        /* <DEDUP_REMOVED lines=8> */
[-C--:B------:R-:W-:Y:S01]  /*7970*/  HMMA.16816.F32 R52, R100, R156.reuse, R52 ;  /* 0x0000009c6434723c */ /* 0x080fe20000001834 */
[----:B------:R-:W-:Y:S01]  /*7980*/  FSETP.GE.FTZ.AND P2, PT, R122, RZ, PT ;  /* 0x000000ff7a00720b */ /* 0x000fe20003f56000 */
[----:B------:R-:W-:Y:S01]  /*7990*/  FADD.FTZ R26, -R173, R26 ;  /* 0x0000001aad1a7221 */ /* 0x000fe20000010100 */
[----:B------:R-:W-:Y:S01]  /*79a0*/  FSEL R6, R16, R176, P3 ;  /* 0x000000b010067208 */ /* 0x000fe20001800000 */
[----:B------:R-:W-:Y:S01]  /*79b0*/  FMUL.FTZ R193, R193, R5 ;  /* 0x00000005c1c17220 */ /* 0x000fe20000410000 */
[-C--:B------:R-:W-:Y:S01]  /*79c0*/  FSEL R0, R23, R175.reuse, P0 ;  /* 0x000000af17007208 */ /* 0x080fe20000000000 */
[----:B------:R-:W-:Y:S01]  /*79d0*/  FADD.FTZ R25, -R174, R25 ;  /* 0x00000019ae197221 */ /* 0x000fe20000010100 */
[----:B------:R-:W-:Y:S01]  /*79e0*/  FSETP.GE.FTZ.AND P3, PT, R201, RZ, PT ;  /* 0x000000ffc900720b */ /* 0x000fe20003f76000 */
[----:B------:R-:W-:Y:S01]  /*79f0*/  FMUL.FTZ R206, R206, R6 ;  /* 0x00000006cece7220 */ /* 0x000fe20000410000 */
[----:B------:R-:W-:Y:S01]  /*7a00*/  FSEL R4, R22, R175, P1 ;  /* 0x000000af16047208 */ /* 0x000fe20000800000 */
[C---:B------:R-:W-:Y:S01]  /*7a10*/  HMMA.16816.F32 R56, R104.reuse, R156, R56 ;  /* 0x0000009c6838723c */ /* 0x040fe20000001838 */
[----:B------:R-:W-:Y:S01]  /*7a20*/  FSETP.GE.FTZ.AND P0, PT, R202, RZ, PT ;  /* 0x000000ffca00720b */ /* 0x000fe20003f16000 */
        /* <DEDUP_REMOVED lines=17> */
[----:B------:R-:W-:Y:S01]  /*7b40*/  FSETP.GE.FTZ.AND P1, PT, R204, RZ, PT ;  /* 0x000000ffcc00720b */ /* 0x000fe20003f36000 */
[----:B------:R-:W-:Y:S02]  /*7b50*/  HMMA.16816.F32 R64, R100, R158, R64 ;  /* 0x0000009e6440723c */ /* 0x000fe40000001840 */
[----:B------:R-:W-:Y:S01]  /*7b60*/  FADD.FTZ R28, -R174, R28 ;  /* 0x0000001cae1c7221 */ /* 0x000fe20000010100 */
[----:B------:R-:W-:Y:S01]  /*7b70*/  FSEL R5, R25, R174, P2 ;  /* 0x000000ae19057208 */ /* 0x000fe20001000000 */
[----:B------:R-:W-:Y:S01]  /*7b80*/  FMUL.FTZ R21, R202, R0 ;  /* 0x00000000ca157220 */ /* 0x000fe20000410000 */
[----:B------:R-:W-:Y:S01]  /*7b90*/  FSEL R6, R24, R174, P3 ;  /* 0x000000ae18067208 */ /* 0x000fe20001800000 */
[----:B------:R-:W-:Y:S01]  /*7ba0*/  FADD.FTZ R35, -R175, R35 ;  /* 0x00000023af237221 */ /* 0x000fe20000010100 */
[----:B------:R-:W-:Y:S01]  /*7bb0*/  FSETP.GE.FTZ.AND P2, PT, R184, RZ, PT ;  /* 0x000000ffb800720b */ /* 0x000fe20003f56000 */
[----:B------:R-:W-:Y:S01]  /*7bc0*/  FMUL.FTZ R185, R185, R4 ;  /* 0x00000004b9b97220 */ /* 0x000fe20000410000 */
[-C--:B------:R-:W-:Y:S02]  /*7bd0*/  FSEL R0, R31, R173.reuse, P0 ;  /* 0x000000ad1f007208 */ /* 0x080fe40000000000 */
[----:B------:R-:W-:Y:S01]  /*7be0*/  FSETP.GE.FTZ.AND P3, PT, R211, RZ, PT ;  /* 0x000000ffd300720b */ /* 0x000fe20003f76000 */
[----:B------:R-:W-:Y:S01]  /*7bf0*/  FADD.FTZ R34, -R175, R34 ;  /* 0x00000022af227221 */ /* 0x000fe20000010100 */
[----:B------:R-:W-:Y:S01]  /*7c00*/  FSEL R4, R30, R173, P1 ;  /* 0x000000ad1e047208 */ /* 0x000fe20000800000 */
[----:B------:R-:W-:Y:S01]  /*7c10*/  FMUL.FTZ R22, R121, R5 ;  /* 0x0000000579167220 */ /* 0x000fe20000410000 */
[----:B------:R-:W-:Y:S01]  /*7c20*/  FSETP.GE.FTZ.AND P0, PT, R212, RZ, PT ;  /* 0x000000ffd400720b */ /* 0x000fe20003f16000 */
[C---:B------:R-:W-:Y:S01]  /*7c30*/  FADD.FTZ R33, -R176.reuse, R33 ;  /* 0x00000021b0217221 */ /* 0x040fe20000010100 */
        /* <DEDUP_REMOVED lines=35> */
[----:B------:R-:W-:Y:S01]  /*7e70*/  FMUL.FTZ R15, R208, R0 ;  /* 0x00000000d00f7220 */ /* 0x000fe20000410000 */
[----:B------:R-:W-:Y:S01]  /*7e80*/  FSEL R6, R36, R176, P3 ;  /* 0x000000b024067208 */ /* 0x000fe20001800000 */
[----:B------:R-:W-:Y:S01]  /*7e90*/  FMUL.FTZ R183, R183, R4 ;  /* 0x00000004b7b77220 */ /* 0x000fe20000410000 */
[-C--:B------:R-:W-:Y:S01]  /*7ea0*/  FSEL R0, R43, R173.reuse, P0 ;  /* 0x000000ad2b007208 */ /* 0x080fe20000000000 */
[----:B------:R-:W-:Y:S01]  /*7eb0*/  FADD.FTZ R47, -R173, R47 ;  /* 0x0000002fad2f7221 */ /* 0x000fe20000010100 */
[----:B------:R-:W-:Y:S01]  /*7ec0*/  FSETP.GE.FTZ.AND P2, PT, R115, RZ, PT ;  /* 0x000000ff7300720b */ /* 0x000fe20003f56000 */
[----:B------:R-:W-:Y:S01]  /*7ed0*/  FADD.FTZ R46, -R173, R46 ;  /* 0x0000002ead2e7221 */ /* 0x000fe20000010100 */
[----:B------:R-:W-:Y:S01]  /*7ee0*/  FSEL R4, R42, R173, P1 ;  /* 0x000000ad2a047208 */ /* 0x000fe20000800000 */
[----:B------:R-:W-:Y:S01]  /*7ef0*/  FMUL.FTZ R16, R123, R5 ;  /* 0x000000057b107220 */ /* 0x000fe20000410000 */
[----:B------:R-:W-:Y:S01]  /*7f00*/  FSETP.GE.FTZ.AND P0, PT, R215, RZ, PT ;  /* 0x000000ffd700720b */ /* 0x000fe20003f16000 */
[C---:B------:R-:W-:Y:S01]  /*7f10*/  FADD.FTZ R5, -R174.reuse, R45 ;  /* 0x0000002dae057221 */ /* 0x040fe20000010100 */
[----:B------:R-:W-:Y:S01]  /*7f20*/  FSETP.GE.FTZ.AND P1, PT, R177, RZ, PT ;  /* 0x000000ffb100720b */ /* 0x000fe20003f36000 */
        /* <DEDUP_REMOVED lines=14> */
[----:B------:R-:W-:Y:S01]  /*8010*/  FADD.FTZ R7, -R174, R44 ;  /* 0x0000002cae077221 */ /* 0x000fe20000010100 */
[-C--:B------:R-:W-:Y:S01]  /*8020*/  FSEL R5, R5, R174.reuse, P2 ;  /* 0x000000ae05057208 */ /* 0x080fe20001000000 */
[----:B------:R-:W-:Y:S01]  /*8030*/  FADD.FTZ R49, -R176, R49 ;  /* 0x00000031b0317221 */ /* 0x000fe20000010100 */
        /* <DEDUP_REMOVED lines=14> */
[----:B------:R-:W-:Y:S01]  /*8120*/  FSEL R7, R7, R174, P3 ;  /* 0x000000ae07077208 */ /* 0x000fe20001800000 */
[----:B------:R-:W-:Y:S01]  /*8130*/  FADD.FTZ R56, -R174, R56 ;  /* 0x00000038ae387221 */ /* 0x000fe20000010100 */
        /* <DEDUP_REMOVED lines=9> */
[----:B------:R-:W-:Y:S01]  /*81d0*/  FMUL.FTZ R36, R214, R7 ;  /* 0x00000007d6247220 */ /* 0x000fe20000410000 */
[----:B------:R-:W-:Y:S01]  /*81e0*/  FSETP.GE.FTZ.AND P1, PT, R114, RZ, PT ;  /* 0x000000ff7200720b */ /* 0x000fe20003f36000 */
        /* <DEDUP_REMOVED lines=8> */
[----:B------:R-:W-:Y:S01]  /*8270*/  FMUL.FTZ R126, R126, R4 ;  /* 0x000000047e7e7220 */ /* 0x000fe20000410000 */
[----:B------:R-:W-:Y:S01]  /*8280*/  FSEL R0, R56, R174, P1 ;  /* 0x000000ae38007208 */ /* 0x000fe20000800000 */
[----:B------:R-:W-:Y:S01]  /*8290*/  FADD.FTZ R62, -R173, R62 ;  /* 0x0000003ead3e7221 */ /* 0x000fe20000010100 */
[----:B------:R-:W-:Y:S01]  /*82a0*/  FSETP.GE.FTZ.AND P1, PT, R113, RZ, PT ;  /* 0x000000ff7100720b */ /* 0x000fe20003f36000 */
[----:B------:R-:W-:Y:S01]  /*82b0*/  FMUL.FTZ R180, R180, R8 ;  /* 0x00000008b4b47220 */ /* 0x000fe20000410000 */
[----:B------:R-:W-:Y:S01]  /*82c0*/  FSEL R6, R52, R176, P3 ;  /* 0x000000b034067208 */ /* 0x000fe20001800000 */
[----:B------:R-:W-:Y:S01]  /*82d0*/  FMUL.FTZ R8, R116, R5 ;  /* 0x0000000574087220 */ /* 0x000fe20000410000 */
[----:B------:R-:W-:Y:S01]  /*82e0*/  FSETP.GE.FTZ.AND P0, PT, R111, RZ, PT ;  /* 0x000000ff6f00720b */ /* 0x000fe20003f16000 */
[----:B------:R-:W-:Y:S01]  /*82f0*/  FMUL.FTZ R114, R114, R0 ;  /* 0x0000000072727220 */ /* 0x000fe20000410000 */
[----:B------:R-:W-:Y:S01]  /*8300*/  FSETP.GE.FTZ.AND P3, PT, R112, RZ, PT ;  /* 0x000000ff7000720b */ /* 0x000fe20003f76000 */
[----:B------:R-:W-:Y:S01]  /*8310*/  FADD.FTZ R0, -R174, R60 ;  /* 0x0000003cae007221 */ /* 0x000fe20000010100 */
[-C--:B------:R-:W-:Y:S01]  /*8320*/  FSEL R4, R59, R173.reuse, P1 ;  /* 0x000000ad3b047208 */ /* 0x080fe20000800000 */
[----:B------:R-:W-:Y:S01]  /*8330*/  FMUL.FTZ R181, R181, R6 ;  /* 0x00000006b5b57220 */ /* 0x000fe20000410000 */
[----:B------:R-:W-:Y:S01]  /*8340*/  FSETP.GE.FTZ.AND P1, PT, R109, RZ, PT ;  /* 0x000000ff6d00720b */ /* 0x000fe20003f36000 */
[----:B------:R-:W-:Y:S01]  /*8350*/  FMUL.FTZ R46, R177, R46 ;  /* 0x0000002eb12e7220 */ /* 0x000fe20000410000 */
        /* <DEDUP_REMOVED lines=9> */
[----:B------:R-:W-:Y:S01]  /*83f0*/  FMUL.FTZ R112, R112, R6 ;  /* 0x0000000670707220 */ /* 0x000fe20000410000 */
[----:B------:R-:W-:Y:S02]  /*8400*/  FSETP.GE.FTZ.AND P1, PT, R219, RZ, PT ;  /* 0x000000ffdb00720b */ /* 0x000fe40003f36000 */
[----:B------:R-:W-:Y:S01]  /*8410*/  FSEL R0, R0, R174, P3 ;  /* 0x000000ae00007208 */ /* 0x000fe20001800000 */
[----:B------:R-:W-:Y:S01]  /*8420*/  @P2 FADD.FTZ R174, -R174, R61 ;  /* 0x0000003daeae2221 */ /* 0x000fe20000010100 */
[----:B------:R-:W-:Y:S01]  /*8430*/  FSETP.GE.FTZ.AND P3, PT, R127, RZ, PT ;  /* 0x000000ff7f00720b */ /* 0x000fe20003f76000 */
[----:B------:R-:W-:Y:S01]  /*8440*/  @P0 FADD.FTZ R173, -R173, R63 ;  /* 0x0000003fadad0221 */ /* 0x000fe20000010100 */
[----:B------:R-:W-:Y:S01]  /*8450*/  FSETP.GE.FTZ.AND P2, PT, R218, RZ, PT ;  /* 0x000000ffda00720b */ /* 0x000fe20003f56000 */
[----:B------:R-:W-:Y:S01]  /*8460*/  FMUL.FTZ R35, R216, R0 ;  /* 0x00000000d8237220 */ /* 0x000fe20000410000 */
[----:B------:R-:W-:Y:S01]  /*8470*/  FSEL R4, R4, R176, P1 ;  /* 0x000000b004047208 */ /* 0x000fe20000800000 */
[----:B------:R-:W-:Y:S01]  /*8480*/  FADD.FTZ R0, -R175, R66 ;  /* 0x00000042af007221 */ /* 0x000fe20000010100 */
[----:B------:R-:W-:Y:S01]  /*8490*/  PLOP3.LUT P1, PT, PT, PT, UP2, 0x80, 0x0 ;  /* 0x000000000000781c */ /* 0x000fe20003f2f028 */
[----:B------:R-:W-:Y:S01]  /*84a0*/  FMUL.FTZ R62, R109, R62 ;  /* 0x0000003e6d3e7220 */ /* 0x000fe20000410000 */
[----:B------:R-:W-:Y:S01]  /*84b0*/  FSETP.GE.FTZ.AND P0, PT, R182, RZ, PT ;  /* 0x000000ffb600720b */ /* 0x000fe20003f16000 */
[----:B------:R-:W-:Y:S02]  /*84c0*/  FMUL.FTZ R34, R219, R4 ;  /* 0x00000004db227220 */ /* 0x000fe40000410000 */
[----:B------:R-:W-:Y:S01]  /*84d0*/  FMUL.FTZ R110, R110, R174 ;  /* 0x000000ae6e6e7220 */ /* 0x000fe20000410000 */
[----:B------:R-:W-:Y:S01]  /*84e0*/  FSEL R0, R0, R175, P0 ;  /* 0x000000af00007208 */ /* 0x000fe20000000000 */
[----:B------:R-:W-:Y:S02]  /*84f0*/  @P3 FADD.FTZ R176, -R176, R65 ;  /* 0x00000041b0b03221 */ /* 0x000fe40000010100 */
        /* <DEDUP_REMOVED lines=39> */
.L_x_452:
        /* <DEDUP_REMOVED lines=148> */
.L_x_453:
[----:B------:R-:W-:Y:S01]  /*90b0*/  LDSM.16.M88.4 R16, [R163] ;  /* 0x00000000a310783b */ /* 0x000fe20000000200 */
[----:B-1----:R-:W-:Y:S01]  /*90c0*/  @P1 IADD3 R4, R240, -0x80, RZ ;  /* 0xffffff80f0041810 */ /* 0x002fe20007ffe0ff */
[----:B------:R-:W-:Y:S01]  /*90d0*/  IMAD.MOV.U32 R5, RZ, RZ, 0x4 ;  /* 0x00000004ff057424 */ /* 0x000fe200078e00ff */
[----:B------:R-:W-:Y:S01]  /*90e0*/  @UP2 UIADD3 UR8, UP0, UR10, -0x200, URZ ;  /* 0xfffffe000a082890 */ /* 0x000fe2000ff1e03f */
[----:B------:R-:W1:Y:S01]  /*90f0*/  LDSM.16.MT88.4 R20, [R0+0x6000] ;  /* 0x006000000014783b */ /* 0x000e620000004200 */
[----:B------:R-:W-:Y:S01]  /*9100*/  IMAD.U32 R59, RZ, RZ, UR40 ;  /* 0x00000028ff3b7e24 */ /* 0x000fe2000f8e00ff */
[----:B------:R-:W-:Y:S01]  /*9110*/  UISETP.GT.AND UP1, UPT, UR6, UR32, UPT ;  /* 0x000000200600728c */ /* 0x000fe2000bf24270 */
[----:B------:R-:W-:Y:S01]  /*9120*/  @P1 IMAD.WIDE R52, R4, R5, UR10 ;  /* 0x0000000a04341e25 */ /* 0x000fe2000f8e0205 */
[----:B------:R-:W2:Y:S01]  /*9130*/  LDSM.16.M88.4 R12, [R163+0x2000] ;  /* 0x00200000a30c783b */ /* 0x000ea20000000200 */
[----:B------:R-:W-:Y:S02]  /*9140*/  @UP2 UIADD3.X UR7, UR11, -0x1, URZ, UP0, !UPT ;  /* 0xffffffff0b072890 */ /* 0x000fe400087fe43f */
[----:B------:R-:W-:Y:S01]  /*9150*/  IMAD.U32 R58, RZ, RZ, UR39 ;  /* 0x00000027ff3a7e24 */ /* 0x000fe2000f8e00ff */
[----:B------:R-:W-:Y:S01]  /*9160*/  LDSM.16.M88.4 R24, [R169] ;  /* 0x00000000a918783b */ /* 0x000fe20000000200 */
[----:B------:R-:W-:Y:S01]  /*9170*/  IMAD.U32 R57, RZ, RZ, UR38 ;  /* 0x00000026ff397e24 */ /* 0x000fe2000f8e00ff */
[----:B------:R-:W-:Y:S01]  /*9180*/  @UP2 UMOV UR10, UR8 ;  /* 0x00000008000a2c82 */ /* 0x000fe20008000000 */
[----:B------:R-:W-:Y:S01]  /*9190*/  IMAD.U32 R56, RZ, RZ, UR37 ;  /* 0x00000025ff387e24 */ /* 0x000fe2000f8e00ff */
[----:B------:R-:W3:Y:S01]  /*91a0*/  LDSM.16.MT88.4 R28, [R0+0x6400] ;  /* 0x00640000001c783b */ /* 0x000ee20000004200 */
[----:B------:R-:W-:Y:S01]  /*91b0*/  IMAD.U32 R55, RZ, RZ, UR36 ;  /* 0x00000024ff377e24 */ /* 0x000fe2000f8e00ff */
[----:B------:R-:W-:Y:S02]  /*91c0*/  @UP2 UMOV UR11, UR7 ;  /* 0x00000007000b2c82 */ /* 0x000fe40008000000 */
[----:B------:R-:W4:Y:S01]  /*91d0*/  LDSM.16.M88.4 R32, [R172] ;  /* 0x00000000ac20783b */ /* 0x000f220000000200 */
[----:B------:R-:W-:Y:S02]  /*91e0*/  ULOP3.LUT UR7, UR6, 0x1, URZ, 0xc0, !UPT ;  /* 0x0000000106077892 */ /* 0x000fe4000f8ec03f */
[----:B------:R-:W-:Y:S01]  /*91f0*/  UIADD3 UR6, UR6, -0x1, URZ ;  /* 0xffffffff06067890 */ /* 0x000fe2000fffe03f */
[----:B------:R-:W-:Y:S01]  /*9200*/  LDSM.16.M88.4 R36, [R165] ;  /* 0x00000000a524783b */ /* 0x000fe20000000200 */
[----:B------:R-:W-:Y:S03]  /*9210*/  UISETP.NE.U32.AND UP0, UPT, UR7, 0x1, UPT ;  /* 0x000000010700788c */ /* 0x000fe6000bf05070 */
        /* <DEDUP_REMOVED lines=54> */
[----:B------:R-:W-:Y:S04]  /*9580*/  IMAD.U32 R36, RZ, RZ, UR41 ;  /* 0x00000029ff247e24 */ /* 0x000fe8000f8e00ff */
        /* <DEDUP_REMOVED lines=28> */
[-C--:B------:R-:W-:Y:S02]  /*9750*/  LEA R50, P0, R50, R20.reuse, 0x2 ;  /* 0x0000001432327211 */ /* 0x080fe400078010ff */
        /* <DEDUP_REMOVED lines=45> */
[----:B------:R-:W-:Y:S01]  /*9a30*/  PLOP3.LUT P0, PT, PT, PT, UP1, 0x80, 0x0 ;  /* 0x000000000000781c */ /* 0x000fe20003f0f018 */
[----:B------:R-:W-:Y:S01]  /*9a40*/  LDSM.16.MT88.4 R4, [R2+0x8000] ;  /* 0x008000000204783b */ /* 0x000fe20000004200 */
[C---:B------:R-:W-:Y:S01]  /*9a50*/  IADD3 R0, R3.reuse, -0x2000, RZ ;  /* 0xffffe00003007810 */ /* 0x040fe20007ffe0ff */
[----:B------:R-:W-:Y:S02]  /*9a60*/  @UP2 UIADD3.X UR29, UR29, -0x1, URZ, UP0, !UPT ;  /* 0xffffffff1d1d2890 */ /* 0x000fe400087fe43f */
[----:B------:R-:W1:Y:S04]  /*9a70*/  LDSM.16.MT88.4 R8, [R3] ;  /* 0x000000000308783b */ /* 0x000e680000004200 */
        /* <DEDUP_REMOVED lines=63> */
[----:B------:R-:W-:Y:S01]  /*9e70*/  UISETP.NE.AND UP0, UPT, UR51, -0x1, UPT ;  /* 0xffffffff3300788c */ /* 0x000fe2000bf05270 */
[----:B------:R-:W-:-:S02]  /*9e80*/  FMUL.FTZ R17, R85, c[0x0][0x2e0] ;  /* 0x0000b80055117a20 */ /* 0x000fc40000410000 */
[----:B------:R-:W-:Y:S01]  /*9e90*/  FMUL.FTZ R86, R86, c[0x0][0x2e0] ;  /* 0x0000b80056567a20 */ /* 0x000fe20000410000 */
[----:B------:R-:W-:Y:S01]  /*9ea0*/  ULDC.64 UR10, c[0x0][0x3a0] ;  /* 0x0000e800000a7ab9 */ /* 0x000fe20000000a00 */
[----:B------:R-:W-:Y:S01]  /*9eb0*/  FMUL.FTZ R16, R87, c[0x0][0x2e0] ;  /* 0x0000b80057107a20 */ /* 0x000fe20000410000 */
[----:B------:R-:W-:Y:S01]  /*9ec0*/  F2FP.PACK_AB R17, R17, R84 ;  /* 0x000000541111723e */ /* 0x000fe200000000ff */
        /* <DEDUP_REMOVED lines=56> */
[----:B------:R-:W-:Y:S01]  /*a250*/  @UP0 UMOV UR15, UR6 ;  /* 0x00000006000f0c82 */ /* 0x000fe20008000000 */
[----:B------:R1:W-:Y:S02]  /*a260*/  STS [R251+0x2000], R5 ;  /* 0x00200005fb007388 */ /* 0x0003e40000000800 */
[----:B------:R-:W-:-:S02]  /*a270*/  F2FP.PACK_AB R0, R0, R78 ;  /* 0x0000004e0000723e */ /* 0x000fc400000000ff */
        /* <DEDUP_REMOVED lines=10> */
[----:B------:R-:W-:-:S03]  /*a320*/  UIMAD UR10, UR49, UR7, UR8 ;  /* 0x00000007310a72a4 */ /* 0x000fc6000f8e0208 */
[----:B------:R-:W-:Y:S02]  /*a330*/  ULDC.64 UR8, c[0x0][0x388] ;  /* 0x0000e20000087ab9 */ /* 0x000fe40000000a00 */
[----:B------:R-:W-:-:S04]  /*a340*/  UIMAD UR7, UR11, UR8, URZ ;  /* 0x000000080b0772a4 */ /* 0x000fc8000f8e023f */
[----:B------:R-:W-:Y:S02]  /*a350*/  UIMAD UR9, UR54, UR9, UR7 ;  /* 0x00000009360972a4 */ /* 0x000fe4000f8e0207 */
[----:B------:R-:W-:-:S04]  /*a360*/  UIMAD.WIDE.U32 UR6, UR49, UR6, URZ ;  /* 0x00000006310672a5 */ /* 0x000fc8000f8e003f */
[----:B------:R-:W-:-:S04]  /*a370*/  UIADD3 UR7, UR7, UR10, URZ ;  /* 0x0000000a07077290 */ /* 0x000fc8000fffe03f */
[----:B------:R-:W-:-:S04]  /*a380*/  UIMAD.WIDE.U32 UR6, UR54, UR8, UR6 ;  /* 0x00000008360672a5 */ /* 0x000fc8000f8e0006 */
[----:B------:R-:W-:-:S03]  /*a390*/  UIADD3 UR16, UR7, UR9, URZ ;  /* 0x0000000907107290 */ /* 0x000fc6000fffe03f */
[----:B------:R-:W-:Y:S02]  /*a3a0*/  UMOV UR15, UR6 ;  /* 0x00000006000f7c82 */ /* 0x000fe40008000000 */
.L_x_455:
        /* <DEDUP_REMOVED lines=18> */
.L_x_456:
        /* <DEDUP_REMOVED lines=43> */
.L_x_458:
[----:B--2---:R-:W-:Y:S05]  /*a780*/  BSYNC B0 ;  /* 0x0000000000007941 */ /* 0x004fea0003800000 */
.L_x_457:
        /* <DEDUP_REMOVED lines=14> */
.L_x_460:
[----:B------:R-:W-:Y:S05]  /*a870*/  BSYNC B0 ;  /* 0x0000000000007941 */ /* 0x000fea0003800000 */
.L_x_459:
        /* <DEDUP_REMOVED lines=25> */
.L_x_462:
[----:B------:R-:W-:Y:S05]  /*aa10*/  BSYNC B0 ;  /* 0x0000000000007941 */ /* 0x000fea0003800000 */
.L_x_461:
        /* <DEDUP_REMOVED lines=11> */
.L_x_433:
[----:B------:R-:W-:Y:S05]  /*aad0*/  BSYNC B1 ;  /* 0x0000000000017941 */ /* 0x000fea0003800000 */
.L_x_419:
        /* <DEDUP_REMOVED lines=11> */
.L_x_463:
[----:B------:R-:W-:Y:S05]  /*ab90*/  EXIT ;  /* 0x000000000000794d */ /* 0x000fea0003800000 */
.L_x_465:
        /* <DEDUP_REMOVED lines=14> */
.L_x_1336:


//--------------------- .text._ZN5flash44flash_bwd_dq_dk_dv_loop_seqk_parallel_kernelI23Flash_bwd_kernel_traitsILi32ELi128ELi128ELi8ELi4ELi4ELi4ELb1ELb0EN7cutlass6half_tE19Flash_kernel_traitsILi32ELi128ELi128ELi8ES3_EELb0ELb0ELb1ELb0ELb0ELb0ELb1EEEvNS_16Flash_bwd_paramsE --------------------------
	.section	.text._ZN5flash44flash_bwd_dq_dk_dv_loop_seqk_parallel_kernelI23Flash_bwd_kernel_traitsILi32ELi128ELi128ELi8ELi4ELi4ELi4ELb1ELb0EN7cutlass6half_tE19Flash_kernel_traitsILi32ELi128ELi128ELi8ES3_EELb0ELb0ELb1ELb0ELb0ELb0ELb1EEEvNS_16Flash_bwd_paramsE,"ax",@progbits
	.sectioninfo	@"SHI_REGISTERS=255"
	.align	128
        .global         _ZN5flash44flash_bwd_dq_dk_dv_loop_seqk_parallel_kernelI23Flash_bwd_kernel_traitsILi32ELi128ELi128ELi8ELi4ELi4ELi4ELb1ELb0EN7cutlass6half_tE19Flash_kernel_traitsILi32ELi128ELi128ELi8ES3_EELb0ELb0ELb1ELb0ELb0ELb0ELb1EEEvNS_16Flash_bwd_paramsE
        .type           _ZN5flash44flash_bwd_dq_dk_dv_loop_seqk_parallel_kernelI23Flash_bwd_kernel_traitsILi32ELi128ELi128ELi8ELi4ELi4ELi4ELb1ELb0EN7cutlass6half_tE19Flash_kernel_traitsILi32ELi128ELi128ELi8ES3_EELb0ELb0ELb1ELb0ELb0ELb0ELb1EEEvNS_16Flash_bwd_paramsE,@function
        .size           _ZN5flash44flash_bwd_dq_dk_dv_loop_seqk_parallel_kernelI23Flash_bwd_kernel_traitsILi32ELi128ELi128ELi8ELi4ELi4ELi4ELb1ELb0EN7cutlass6half_tE19Flash_kernel_traitsILi32ELi128ELi128ELi8ES3_EELb0ELb0ELb1ELb0ELb0ELb0ELb1EEEvNS_16Flash_bwd_paramsE,(.L_x_1337 - _ZN5flash44flash_bwd_dq_dk_dv_loop_seqk_parallel_kernelI23Flash_bwd_kernel_traitsILi32ELi128ELi128ELi8ELi4ELi4ELi4ELb1ELb0EN7cutlass6half_tE19Flash_kernel_traitsILi32ELi128ELi128ELi8ES3_EELb0ELb0ELb1ELb0ELb0ELb0ELb1EEEvNS_16Flash_bwd_paramsE)
        .other          _ZN5flash44flash_bwd_dq_dk_dv_loop_seqk_parallel_kernelI23Flash_bwd_kernel_traitsILi32ELi128ELi128ELi8ELi4ELi4ELi4ELb1ELb0EN7cutlass6half_tE19Flash_kernel_traitsILi32ELi128ELi128ELi8ES3_EELb0ELb0ELb1ELb0ELb0ELb0ELb1EEEvNS_16Flash_bwd_paramsE,@"STO_CUDA_ENTRY STV_DEFAULT"
_ZN5flash44flash_bwd_dq_dk_dv_loop_seqk_parallel_kernelI23Flash_bwd_kernel_traitsILi32ELi128ELi128ELi8ELi4ELi4ELi4ELb1ELb0EN7cutlass6half_tE19Flash_kernel_traitsILi32ELi128ELi128ELi8ES3_EELb0ELb0ELb1ELb0ELb0ELb0ELb1EEEvNS_16Flash_bwd_paramsE:
.text._ZN5flash44flash_bwd_dq_dk_dv_loop_seqk_parallel_kernelI23Flash_bwd_kernel_traitsILi32ELi128ELi128ELi8ELi4ELi4ELi4ELb1ELb0EN7cutlass6half_tE19Flash_kernel_traitsILi32ELi128ELi128ELi8ES3_EELb0ELb0ELb1ELb0ELb0ELb0ELb1EEEvNS_16Flash_bwd_paramsE:
        /* <DEDUP_REMOVED lines=15> */
[----:B------:R-:W-:Y:S01]  /*00f0*/  IMAD.MOV.U32 R158, RZ, RZ, 0x20 ;  /* 0x00000020ff9e7424 */ /* 0x000fe200078e00ff */
[----:B------:R-:W-:Y:S01]  /*0100*/  ULDC UR4, c[0x0][0x234] ;  /* 0x00008d0000047ab9 */ /* 0x000fe20000000800 */
[----:B------:R-:W-:Y:S01]  /*0110*/  IMAD.MOV.U32 R234, RZ, RZ, -0x10 ;  /* 0xfffffff0ffea7424 */ /* 0x000fe200078e00ff */
[----:B------:R-:W-:Y:S01]  /*0120*/  UIMAD UR4, UR7, UR6, UR4 ;  /* 0x00000006070472a4 */ /* 0x000fe2000f8e0204 */
[----:B------:R-:W-:Y:S01]  /*0130*/  IMAD.MOV.U32 R152, RZ, RZ, 0x40 ;  /* 0x00000040ff987424 */ /* 0x000fe200078e00ff */
[----:B------:R-:W-:Y:S01]  /*0140*/  ULDC UR5, c[0x0][0x22c] ;  /* 0x00008b0000057ab9 */ /* 0x000fe20000000800 */
[----:B------:R-:W3:Y:S01]  /*0150*/  S2UR UR53, SR_CTAID.Y ;  /* 0x00000000003579c3 */ /* 0x000ee20000002600 */
[----:B------:R-:W-:-:S02]  /*0160*/  ULDC UR56, c[0x0][0x1c0] ;  /* 0x0000700000387ab9 */ /* 0x000fc40000000800 */
[----:B------:R-:W-:Y:S02]  /*0170*/  ULDC UR11, c[0x0][0x1c0] ;  /* 0x00007000000b7ab9 */ /* 0x000fe40000000800 */
[----:B------:R-:W-:Y:S02]  /*0180*/  ULDC UR16, c[0x0][0x1c8] ;  /* 0x0000720000107ab9 */ /* 0x000fe40000000800 */
[----:B------:R-:W-:Y:S02]  /*0190*/  UIMAD.WIDE UR56, UR5, UR56, URZ ;  /* 0x00000038053872a5 */ /* 0x000fe4000f8e023f */
[----:B------:R-:W-:Y:S02]  /*01a0*/  UIMAD UR11, UR5, UR11, URZ ;  /* 0x0000000b050b72a4 */ /* 0x000fe4000f8e023f */
[----:B------:R-:W-:Y:S02]  /*01b0*/  ULDC.U8 UR9, c[0x0][0x328] ;  /* 0x0000ca0000097ab9 */ /* 0x000fe40000000000 */
[----:B------:R-:W-:Y:S01]  /*01c0*/  UISETP.NE.AND UP5, UPT, UR9, URZ, UPT ;  /* 0x0000003f0900728c */ /* 0x000fe2000bfa5270 */
[----:B-1----:R-:W-:Y:S01]  /*01d0*/  SHF.R.S32.HI R8, RZ, 0x1f, R19 ;  /* 0x0000001fff087819 */ /* 0x002fe20000011413 */
[----:B------:R-:W-:-:S02]  /*01e0*/  ULDC UR14, c[0x0][0x214] ;  /* 0x00008500000e7ab9 */ /* 0x000fc40000000800 */
[----:B--2---:R-:W-:Y:S01]  /*01f0*/  UIMAD UR19, UR58, UR5, URZ ;  /* 0x000000053a1372a4 */ /* 0x004fe2000f8e023f */
[CC--:B------:R-:W-:Y:S01]  /*0200*/  LEA.HI R5, R8.reuse, R19.reuse, RZ, 0x5 ;  /* 0x0000001308057211 */ /* 0x0c0fe200078f28ff */
[----:B------:R-:W-:Y:S01]  /*0210*/  ULOP3.LUT UR5, UR58, UR16, URZ, 0x3c, !UPT ;  /* 0x000000103a057292 */ /* 0x000fe2000f8e3c3f */
[CC--:B------:R-:W-:Y:S01]  /*0220*/  LEA.HI R9, R8.reuse, R19.reuse, RZ, 0x4 ;  /* 0x0000001308097211 */ /* 0x0c0fe200078f20ff */
[----:B------:R-:W-:Y:S01]  /*0230*/  USHF.R.S32.HI UR6, URZ, 0x1f, UR58 ;  /* 0x0000001f3f067899 */ /* 0x000fe2000801143a */
[----:B------:R-:W-:Y:S01]  /*0240*/  LOP3.LUT R0, R5, 0xffffffe0, RZ, 0xc0, !PT ;  /* 0xffffffe005007812 */ /* 0x000fe200078ec0ff */
[----:B------:R-:W-:Y:S01]  /*0250*/  ULDC UR8, c[0x0][0x1c0] ;  /* 0x0000700000087ab9 */ /* 0x000fe20000000800 */
[----:B------:R-:W-:Y:S01]  /*0260*/  SHF.R.S32.HI R2, RZ, 0x4, R9 ;  /* 0x00000004ff027819 */ /* 0x000fe20000011409 */
[----:B---3--:R-:W-:Y:S01]  /*0270*/  USHF.L.U32 UR7, UR53, 0x7, URZ ;  /* 0x0000000735077899 */ /* 0x008fe2000800063f */
        /* <DEDUP_REMOVED lines=9> */
[----:B------:R-:W-:Y:S01]  /*0310*/  ULDC.U8 UR10, c[0x0][0x3d0] ;  /* 0x0000f400000a7ab9 */ /* 0x000fe20000000000 */
[----:B------:R-:W-:Y:S01]  /*0320*/  LEA.HI R18, R3, R0, RZ, 0x2 ;  /* 0x0000000003127211 */ /* 0x000fe200078f10ff */
[----:B------:R-:W-:Y:S01]  /*0330*/  ULDC.64 UR12, c[0x0][0x118] ;  /* 0x00004600000c7ab9 */ /* 0x000fe20000000a00 */
[----:B------:R-:W-:Y:S01]  /*0340*/  LOP3.LUT R0, R4, 0xfffffffe, RZ, 0xc0, !PT ;  /* 0xfffffffe04007812 */ /* 0x000fe200078ec0ff */
[----:B------:R-:W-:Y:S01]  /*0350*/  UISETP.NE.AND UP6, UPT, UR10, URZ, UPT ;  /* 0x0000003f0a00728c */ /* 0x000fe2000bfc5270 */
[----:B------:R-:W-:Y:S01]  /*0360*/  SHF.R.S32.HI R3, RZ, 0x1f, R6 ;  /* 0x0000001fff037819 */ /* 0x000fe20000011406 */
[----:B------:R-:W-:-:S02]  /*0370*/  USHF.L.U32 UR36, UR11, 0x3, URZ ;  /* 0x000000030b247899 */ /* 0x000fc4000800063f */
[----:B------:R-:W-:Y:S01]  /*0380*/  IMAD.IADD R15, R2, 0x1, -R0 ;  /* 0x00000001020f7824 */ /* 0x000fe200078e0a00 */
[--C-:B------:R-:W-:Y:S01]  /*0390*/  SHF.R.S32.HI R2, RZ, 0x5, R5.reuse ;  /* 0x00000005ff027819 */ /* 0x100fe20000011405 */
[----:B------:R-:W-:Y:S01]  /*03a0*/  USHF.L.U32 UR35, UR11, 0x4, URZ ;  /* 0x000000040b237899 */ /* 0x000fe2000800063f */
[----:B------:R-:W-:Y:S01]  /*03b0*/  SHF.R.S32.HI R0, RZ, 0x1f, R5 ;  /* 0x0000001fff007819 */ /* 0x000fe20000011405 */
[----:B------:R-:W-:Y:S01]  /*03c0*/  UIMAD UR34, UR11, 0x18, URZ ;  /* 0x000000180b2278a4 */ /* 0x000fe2000f8e023f */
[-C--:B------:R-:W-:Y:S01]  /*03d0*/  LEA.HI R5, R6, R7.reuse, RZ, 0x1 ;  /* 0x0000000706057211 */ /* 0x080fe200078f08ff */
[----:B------:R-:W-:Y:S01]  /*03e0*/  USHF.L.U32 UR33, UR11, 0x5, URZ ;  /* 0x000000050b217899 */ /* 0x000fe2000800063f */
        /* <DEDUP_REMOVED lines=23> */
[----:B------:R-:W-:Y:S01]  /*0560*/  UIMAD UR28, UR11, 0x48, URZ ;  /* 0x000000480b1c78a4 */ /* 0x000fe2000f8e023f */
[----:B------:R-:W-:Y:S01]  /*0570*/  LOP3.LUT R0, R0, 0xc0, RZ, 0xc0, !PT ;  /* 0x000000c000007812 */ /* 0x000fe200078ec0ff */
[----:B------:R-:W-:Y:S01]  /*0580*/  IMAD.SHL.U32 R16, R10, 0x8, RZ ;  /* 0x000000080a107824 */ /* 0x000fe200078e00ff */
[----:B------:R-:W-:Y:S01]  /*0590*/  LOP3.LUT R2, R9, 0xfffffff0, RZ, 0xc0, !PT ;  /* 0xfffffff009027812 */ /* 0x000fe200078ec0ff */
[----:B------:R-:W-:Y:S01]  /*05a0*/  UIMAD UR27, UR11, 0x50, URZ ;  /* 0x000000500b1b78a4 */ /* 0x000fe2000f8e023f */
[----:B------:R-:W-:Y:S01]  /*05b0*/  LOP3.LUT R3, R8, 0x3fffffe, RZ, 0xc0, !PT ;  /* 0x03fffffe08037812 */ /* 0x000fe200078ec0ff */
[----:B------:R-:W-:Y:S01]  /*05c0*/  UIMAD UR26, UR11, 0x58, URZ ;  /* 0x000000580b1a78a4 */ /* 0x000fe2000f8e023f */
[----:B------:R-:W-:Y:S01]  /*05d0*/  SHF.R.U32.HI R6, RZ, 0x3, R0 ;  /* 0x00000003ff067819 */ /* 0x000fe20000011600 */
[----:B------:R1:W-:Y:S01]  /*05e0*/  STL [R1+0x10], R16 ;  /* 0x0000101001007387 */ /* 0x0003e20000100800 */
[----:B------:R-:W-:Y:S01]  /*05f0*/  LOP3.LUT R5, R0, 0x18, R16, 0xf8, !PT ;  /* 0x0000001800057812 */ /* 0x000fe200078ef810 */
[----:B------:R-:W-:Y:S01]  /*0600*/  IMAD.IADD R0, R19, 0x1, -R2 ;  /* 0x0000000113007824 */ /* 0x000fe200078e0a02 */
[----:B------:R-:W-:Y:S01]  /*0610*/  LOP3.LUT P4, RZ, R4, 0x4, RZ, 0xc0, !PT ;  /* 0x0000000404ff7812 */ /* 0x000fe2000788c0ff */
[----:B------:R-:W-:Y:S01]  /*0620*/  IMAD.IADD R3, R7, 0x1, -R3 ;  /* 0x0000000107037824 */ /* 0x000fe200078e0a03 */
[----:B------:R-:W-:Y:S01]  /*0630*/  LOP3.LUT R5, R5, R6, RZ, 0x3c, !PT ;  /* 0x0000000605057212 */ /* 0x000fe200078e3cff */
[----:B------:R-:W-:Y:S01]  /*0640*/  IMAD R2, R11, 0x8, R15 ;  /* 0x000000080b027824 */ /* 0x000fe200078e020f */
[----:B------:R-:W-:Y:S01]  /*0650*/  SHF.R.S32.HI R9, RZ, 0x1f, R0 ;  /* 0x0000001fff097819 */ /* 0x000fe20000011400 */
[----:B------:R-:W-:Y:S01]  /*0660*/  IMAD.U32 R6, RZ, RZ, UR4 ;  /* 0x00000004ff067e24 */ /* 0x000fe2000f8e00ff */
[----:B------:R-:W-:Y:S01]  /*0670*/  UIMAD UR4, UR53, UR8, UR58 ;  /* 0x00000008350472a4 */ /* 0x000fe2000f8e023a */
[----:B------:R-:W-:Y:S01]  /*0680*/  IMAD R150, R2, 0x8, R3 ;  /* 0x0000000802967824 */ /* 0x000fe200078e0203 */
[-C--:B------:R-:W-:Y:S01]  /*0690*/  LEA.HI R2, R0, R0.reuse, RZ, 0x1 ;  /* 0x0000000000027211 */ /* 0x080fe200078f08ff */
[----:B------:R-:W-:Y:S01]  /*06a0*/  IMAD.U32 R3, R12, 0x20, R5 ;  /* 0x000000200c037824 */ /* 0x000fe200078e0005 */
[----:B------:R-:W-:Y:S01]  /*06b0*/  LEA.HI R9, R9, R0, RZ, 0x3 ;  /* 0x0000000009097211 */ /* 0x000fe200078f18ff */
[----:B------:R2:W-:Y:S01]  /*06c0*/  STL [R1+0x84], R6 ;  /* 0x0000840601007387 */ /* 0x0005e20000100800 */
[----:B------:R-:W-:Y:S01]  /*06d0*/  UIMAD UR4, UR4, UR18, URZ ;  /* 0x00000012040472a4 */ /* 0x000fe2000f8e023f */
[----:B------:R-:W-:Y:S01]  /*06e0*/  SEL R235, R158, 0xffffffe0, !P5 ;  /* 0xffffffe09eeb7807 */ /* 0x000fe20006800000 */
[----:B------:R-:W-:Y:S01]  /*06f0*/  UIMAD.WIDE.U32 UR8, UR53, UR20, URZ ;  /* 0x00000014350872a5 */ /* 0x000fe2000f8e003f */
[----:B------:R3:W-:Y:S01]  /*0700*/  STL [R1+0x38], R3 ;  /* 0x0000380301007387 */ /* 0x0007e20000100800 */
[----:B------:R-:W-:Y:S01]  /*0710*/  LOP3.LUT R5, R9, 0xfffffff8, RZ, 0xc0, !PT ;  /* 0xfffffff809057812 */ /* 0x000fe200078ec0ff */
[----:B------:R-:W-:-:S02]  /*0720*/  UIMAD UR25, UR11, 0x60, URZ ;  /* 0x000000600b1978a4 */ /* 0x000fc4000f8e023f */
[----:B------:R-:W-:Y:S02]  /*0730*/  UIMAD UR24, UR11, 0x68, URZ ;  /* 0x000000680b1878a4 */ /* 0x000fe4000f8e023f */
[----:B------:R-:W-:Y:S01]  /*0740*/  UIMAD UR23, UR11, 0x70, URZ ;  /* 0x000000700b1778a4 */ /* 0x000fe2000f8e023f */
[----:B-1----:R-:W-:Y:S01]  /*0750*/  IMAD.IADD R16, R0, 0x1, -R5 ;  /* 0x0000000100107824 */ /* 0x002fe200078e0a05 */
[----:B------:R-:W-:Y:S02]  /*0760*/  UIMAD UR22, UR11, 0x78, URZ ;  /* 0x000000780b1678a4 */ /* 0x000fe4000f8e023f */
[----:B------:R-:W-:Y:S01]  /*0770*/  UMOV UR61, 0xffffe000 ;  /* 0xffffe000003d7882 */ /* 0x000fe20000000000 */
[----:B--2---:R-:W-:Y:S02]  /*0780*/  LOP3.LUT R6, R2, 0x7fffffe, RZ, 0xc0, !PT ;  /* 0x07fffffe02067812 */ /* 0x004fe400078ec0ff */
[----:B---3--:R-:W-:-:S03]  /*0790*/  SHF.R.S32.HI R3, RZ, 0x1, R2 ;  /* 0x00000001ff037819 */ /* 0x008fc60000011402 */
[----:B------:R-:W-:Y:S01]  /*07a0*/  IMAD.IADD R14, R0, 0x1, -R6 ;  /* 0x00000001000e7824 */ /* 0x000fe200078e0a06 */
        /* <DEDUP_REMOVED lines=8> */
[----:B------:R-:W-:-:S02]  /*0830*/  IMAD.U32 R0, RZ, RZ, UR19 ;  /* 0x00000013ff007e24 */ /* 0x000fc4000f8e00ff */
[----:B------:R-:W-:Y:S02]  /*0840*/  IMAD.U32 R3, RZ, RZ, UR11 ;  /* 0x0000000bff037e24 */ /* 0x000fe4000f8e00ff */
[----:B------:R-:W-:Y:S01]  /*0850*/  IMAD.SHL.U32 R7, R10, 0x2, RZ ;  /* 0x000000020a077824 */ /* 0x000fe200078e00ff */
[----:B------:R1:W-:Y:S01]  /*0860*/  STL [R1+0x58], R0 ;  /* 0x0000580001007387 */ /* 0x0003e20000100800 */
[C---:B------:R-:W-:Y:S02]  /*0870*/  LEA.HI R10, R4.reuse, R4, RZ, 0x1 ;  /* 0x00000004040a7211 */ /* 0x040fe400078f08ff */
[----:B------:R-:W-:Y:S01]  /*0880*/  IMAD R17, R11, 0x2000, R7 ;  /* 0x000020000b117824 */ /* 0x000fe200078e0207 */
[----:B------:R2:W-:Y:S01]  /*0890*/  STL [R1+0x4c], R3 ;  /* 0x00004c0301007387 */ /* 0x0005e20000100800 */
[----:B-1----:R-:W-:Y:S01]  /*08a0*/  IMAD.U32 R0, RZ, RZ, UR5 ;  /* 0x00000005ff007e24 */ /* 0x002fe2000f8e00ff */
[----:B------:R-:W-:Y:S01]  /*08b0*/  USHF.R.S32.HI UR5, URZ, 0x1f, UR20 ;  /* 0x0000001f3f057899 */ /* 0x000fe20008011414 */
[----:B--2---:R-:W-:-:S03]  /*08c0*/  IMAD.SHL.U32 R3, R4, 0x40, RZ ;  /* 0x0000004004037824 */ /* 0x004fc600078e00ff */
[----:B------:R1:W-:Y:S01]  /*08d0*/  STL [R1+0x80], R0 ;  /* 0x0000800001007387 */ /* 0x0003e20000100800 */
[----:B------:R-:W-:Y:S01]  /*08e0*/  UIMAD UR5, UR5, UR53, URZ ;  /* 0x00000035050572a4 */ /* 0x000fe2000f8e023f */
[----:B------:R-:W-:-:S04]  /*08f0*/  LOP3.LUT R3, R3, 0x1c0, RZ, 0xc0, !PT ;  /* 0x000001c003037812 */ /* 0x000fc800078ec0ff */
[----:B------:R-:W-:Y:S02]  /*0900*/  LEA.HI R3, R3, R3, RZ, 0x1d ;  /* 0x0000000303037211 */ /* 0x000fe400078fe8ff */
[----:B-1----:R-:W-:Y:S02]  /*0910*/  SHF.R.S32.HI R0, RZ, 0x1, R8 ;  /* 0x00000001ff007819 */ /* 0x002fe40000011408 */
[----:B------:R-:W-:Y:S02]  /*0920*/  LOP3.LUT R8, R2, 0x1c0, RZ, 0xc0, !PT ;  /* 0x000001c002087812 */ /* 0x000fe400078ec0ff */
[----:B------:R-:W-:Y:S01]  /*0930*/  LOP3.LUT R2, R10, 0x3fffffe, RZ, 0xc0, !PT ;  /* 0x03fffffe0a027812 */ /* 0x000fe200078ec0ff */
[C---:B------:R-:W-:Y:S01]  /*0940*/  IMAD.SHL.U32 R6, R0.reuse, 0x40, RZ ;  /* 0x0000004000067824 */ /* 0x040fe200078e00ff */
[----:B------:R-:W-:Y:S01]  /*0950*/  LOP3.LUT P0, RZ, R0, 0x2, RZ, 0xc0, !PT ;  /* 0x0000000200ff7812 */ /* 0x000fe2000780c0ff */
[----:B------:R-:W-:Y:S02]  /*0960*/  IMAD.SHL.U32 R0, R162, 0x10, RZ ;  /* 0x00000010a2007824 */ /* 0x000fe400078e00ff */
[----:B------:R-:W-:Y:S01]  /*0970*/  IMAD.IADD R12, R4, 0x1, -R2 ;  /* 0x00000001040c7824 */ /* 0x000fe200078e0a02 */
[----:B------:R-:W-:Y:S01]  /*0980*/  SHF.R.S32.HI R4, RZ, 0x3, R9 ;  /* 0x00000003ff047819 */ /* 0x000fe20000011409 */
[----:B------:R-:W-:Y:S01]  /*0990*/  IMAD.SHL.U32 R2, R162, 0x400, RZ ;  /* 0x00000400a2027824 */ /* 0x000fe200078e00ff */
[----:B------:R-:W-:Y:S01]  /*09a0*/  LEA.HI.SX32 R18, R18, R0, 0x1e ;  /* 0x0000000012127211 */ /* 0x000fe200078ff2ff */
[----:B------:R-:W-:Y:S01]  /*09b0*/  IMAD.U32 R9, RZ, RZ, UR9 ;  /* 0x00000009ff097e24 */ /* 0x000fe2000f8e00ff */
[----:B------:R-:W-:Y:S01]  /*09c0*/  LOP3.LUT R5, R8, 0x30, R0, 0xf8, !PT ;  /* 0x0000003008057812 */ /* 0x000fe200078ef800 */
[----:B------:R-:W-:Y:S01]  /*09d0*/  IMAD R14, R4, 0x8, R14 ;  /* 0x00000008040e7824 */ /* 0x000fe200078e020e */
[----:B------:R-:W-:Y:S01]  /*09e0*/  LOP3.LUT R0, R6, 0xc0, RZ, 0xc0, !PT ;  /* 0x000000c006007812 */ /* 0x000fe200078ec0ff */
[--C-:B------:R-:W-:Y:S01]  /*09f0*/  IMAD R151, R4, 0x200, R2.reuse ;  /* 0x0000020004977824 */ /* 0x100fe200078e0202 */
[----:B------:R-:W-:Y:S01]  /*0a00*/  IADD3 R17, R3, R17, R2 ;  /* 0x0000001103117210 */ /* 0x000fe20007ffe002 */
[----:B------:R-:W-:Y:S01]  /*0a10*/  STL [R1+0x28], R18 ;  /* 0x0000281201007387 */ /* 0x000fe20000100800 */
[----:B------:R-:W-:-:S02]  /*0a20*/  LOP3.LUT R4, R0, 0x8, R20, 0xf8, !PT ;  /* 0x0000000800047812 */ /* 0x000fc400078ef814 */
[----:B------:R-:W-:Y:S01]  /*0a30*/  SHF.R.U32.HI R2, RZ, 0x3, R0 ;  /* 0x00000003ff027819 */ /* 0x000fe20000011600 */
[----:B------:R-:W-:Y:S01]  /*0a40*/  IMAD.SHL.U32 R241, R17, 0x2, RZ ;  /* 0x0000000211f17824 */ /* 0x000fe200078e00ff */
[----:B------:R-:W-:Y:S01]  /*0a50*/  LOP3.LUT R3, R5, 0x8, R20, 0xf8, !PT ;  /* 0x0000000805037812 */ /* 0x000fe200078ef814 */
[----:B------:R-:W-:Y:S01]  /*0a60*/  IMAD.U32 R5, RZ, RZ, UR6 ;  /* 0x00000006ff057e24 */ /* 0x000fe2000f8e00ff */
[----:B------:R-:W-:Y:S01]  /*0a70*/  SHF.R.U32.HI R0, RZ, 0x3, R8 ;  /* 0x00000003ff007819 */ /* 0x000fe20000011608 */
[----:B------:R-:W-:Y:S01]  /*0a80*/  USHF.R.S32.HI UR6, URZ, 0x1f, UR53 ;  /* 0x0000001f3f067899 */ /* 0x000fe20008011435 */
        /* <DEDUP_REMOVED lines=13> */
[----:B------:R-:W-:Y:S01]  /*0b60*/  IMAD.U32 R8, RZ, RZ, UR8 ;  /* 0x00000008ff087e24 */ /* 0x000fe2000f8e00ff */
[----:B------:R-:W-:Y:S01]  /*0b70*/  SHF.L.U64.HI R2, R0, 0x2, R2 ;  /* 0x0000000200027819 */ /* 0x000fe20000010202 */
[----:B------:R-:W-:Y:S01]  /*0b80*/  IMAD.U32 R0, RZ, RZ, UR5 ;  /* 0x00000005ff007e24 */ /* 0x000fe2000f8e00ff */
[----:B------:R-:W-:Y:S01]  /*0b90*/  UIMAD.WIDE.U32 UR16, UR56, UR8, URZ ;  /* 0x00000008381072a5 */ /* 0x000fe2000f8e003f */
[----:B------:R-:W-:Y:S01]  /*0ba0*/  SEL R149, R158, 0xffffffe0, !P0 ;  /* 0xffffffe09e957807 */ /* 0x000fe20004000000 */
[----:B------:R-:W-:Y:S01]  /*0bb0*/  IMAD.U32 R3, RZ, RZ, UR7 ;  /* 0x00000007ff037e24 */ /* 0x000fe2000f8e00ff */
[----:B------:R-:W-:Y:S01]  /*0bc0*/  UIMAD UR5, UR57, UR8, URZ ;  /* 0x00000008390572a4 */ /* 0x000fe2000f8e023f */
[C---:B------:R-:W-:Y:S01]  /*0bd0*/  IADD3 R237, R241.reuse, 0x40, RZ ;  /* 0x00000040f1ed7810 */ /* 0x040fe20007ffe0ff */
[----:B------:R-:W-:Y:S01]  /*0be0*/  @!UP5 UIMAD UR6, UR6, UR14, URZ ;  /* 0x0000000e0606d2a4 */ /* 0x000fe2000f8e023f */
[----:B------:R-:W-:Y:S01]  /*0bf0*/  IMAD.U32 R6, RZ, RZ, UR16 ;  /* 0x00000010ff067e24 */ /* 0x000fe2000f8e00ff */
[----:B------:R1:W-:Y:S01]  /*0c00*/  STL [R1+0x7c], R3 ;  /* 0x00007c0301007387 */ /* 0x0003e20000100800 */
[----:B------:R-:W-:Y:S01]  /*0c10*/  IMAD.U32 R7, RZ, RZ, UR17 ;  /* 0x00000011ff077e24 */ /* 0x000fe2000f8e00ff */
[C---:B------:R-:W-:Y:S01]  /*0c20*/  @P4 IADD3 R237, R241.reuse, -0x40, RZ ;  /* 0xffffffc0f1ed4810 */ /* 0x040fe20007ffe0ff */
[----:B------:R-:W-:-:S02]  /*0c30*/  IMAD.IADD R240, R241, 0x1, R234 ;  /* 0x00000001f1f07824 */ /* 0x000fc400078e02ea */
[----:B------:R-:W-:Y:S02]  /*0c40*/  IMAD R149, R150, 0x2, R149 ;  /* 0x0000000296957824 */ /* 0x000fe400078e0295 */
[----:B------:R-:W-:Y:S02]  /*0c50*/  IMAD.IADD R234, R234, 0x1, R237 ;  /* 0x00000001eaea7824 */ /* 0x000fe400078e02ed */
[--C-:B------:R-:W-:Y:S02]  /*0c60*/  IMAD.IADD R239, R241, 0x1, R235.reuse ;  /* 0x00000001f1ef7824 */ /* 0x100fe400078e02eb */
[----:B------:R-:W-:Y:S02]  /*0c70*/  IMAD.IADD R238, R240, 0x1, R235 ;  /* 0x00000001f0ee7824 */ /* 0x000fe400078e02eb */
[----:B------:R-:W-:Y:S02]  /*0c80*/  IMAD.IADD R236, R235, 0x1, R237 ;  /* 0x00000001ebec7824 */ /* 0x000fe400078e02ed */
[----:B------:R-:W-:-:S02]  /*0c90*/  IMAD.SHL.U32 R150, R150, 0x2, RZ ;  /* 0x0000000296967824 */ /* 0x000fc400078e00ff */
[----:B------:R-:W-:Y:S02]  /*0ca0*/  IMAD.IADD R235, R235, 0x1, R234 ;  /* 0x00000001ebeb7824 */ /* 0x000fe400078e02ea */
[----:B-1----:R-:W-:Y:S01]  /*0cb0*/  IMAD.U32 R3, RZ, RZ, UR4 ;  /* 0x00000004ff037e24 */ /* 0x002fe2000f8e00ff */
[----:B------:R-:W-:-:S04]  /*0cc0*/  USHF.R.S32.HI UR4, URZ, 0x1f, UR19 ;  /* 0x0000001f3f047899 */ /* 0x000fc80008011413 */
        /* <DEDUP_REMOVED lines=9> */
[----:B------:R-:W-:Y:S01]  /*0d60*/  STL.64 [R1+0x60], R6 ;  /* 0x0000600601007387 */ /* 0x000fe20000100a00 */
[----:B------:R-:W-:Y:S02]  /*0d70*/  LOP3.LUT R2, R2, 0x6, RZ, 0xc0, !PT ;  /* 0x0000000602027812 */ /* 0x000fe400078ec0ff */
[C---:B------:R-:W-:Y:S01]  /*0d80*/  LOP3.LUT P3, RZ, R0.reuse, 0x2, RZ, 0xc0, !PT ;  /* 0x0000000200ff7812 */ /* 0x040fe2000786c0ff */
[----:B------:R-:W-:Y:S02]  /*0d90*/  IMAD.SHL.U32 R0, R0, 0x40, RZ ;  /* 0x0000004000007824 */ /* 0x000fe400078e00ff */
[C---:B------:R-:W-:Y:S01]  /*0da0*/  IMAD R4, R11.reuse, 0x40, R2 ;  /* 0x000000400b047824 */ /* 0x040fe200078e0202 */
[----:B------:R-:W-:Y:S01]  /*0db0*/  R2P PR, R16, 0x6 ;  /* 0x0000000610007804 */ /* 0x000fe20000000000 */
[----:B------:R-:W-:Y:S01]  /*0dc0*/  IMAD.SHL.U32 R2, R11, 0x8, RZ ;  /* 0x000000080b027824 */ /* 0x000fe200078e00ff */
[----:B------:R-:W-:-:S02]  /*0dd0*/  LOP3.LUT R0, R0, 0xc0, RZ, 0xc0, !PT ;  /* 0x000000c000007812 */ /* 0x000fc400078ec0ff */
[----:B------:R-:W-:Y:S02]  /*0de0*/  LOP3.LUT P0, RZ, R13, 0x2, RZ, 0xc0, !PT ;  /* 0x000000020dff7812 */ /* 0x000fe4000780c0ff */
[----:B------:R-:W-:Y:S02]  /*0df0*/  LOP3.LUT R2, R2, 0x8, RZ, 0xc0, !PT ;  /* 0x0000000802027812 */ /* 0x000fe400078ec0ff */
[----:B------:R-:W-:Y:S02]  /*0e00*/  SEL R152, R152, 0xffffffc0, !P2 ;  /* 0xffffffc098987807 */ /* 0x000fe40005000000 */
[----:B------:R-:W-:Y:S01]  /*0e10*/  SEL R158, R158, 0xffffffe0, !P0 ;  /* 0xffffffe09e9e7807 */ /* 0x000fe20004000000 */
[----:B-1----:R-:W-:Y:S01]  /*0e20*/  IMAD.U32 R3, RZ, RZ, UR5 ;  /* 0x00000005ff037e24 */ /* 0x002fe2000f8e00ff */
[----:B------:R-:W-:-:S04]  /*0e30*/  USHF.R.S32.HI UR5, URZ, 0x1f, UR4 ;  /* 0x0000001f3f057899 */ /* 0x000fc80008011404 */
[----:B------:R1:W-:Y:S04]  /*0e40*/  STL [R1+0x74], R3 ;  /* 0x0000740301007387 */ /* 0x0003e80000100800 */
[----:B------:R2:W-:Y:S01]  /*0e50*/  STL [R1+0x3c], R4 ;  /* 0x00003c0401007387 */ /* 0x0005e20000100800 */
[----:B-1----:R-:W-:Y:S02]  /*0e60*/  IMAD.U32 R3, RZ, RZ, UR4 ;  /* 0x00000004ff037e24 */ /* 0x002fe4000f8e00ff */
[----:B--2---:R-:W-:-:S03]  /*0e70*/  IMAD.SHL.U32 R4, R15, 0x10, RZ ;  /* 0x000000100f047824 */ /* 0x004fc600078e00ff */
[----:B------:R1:W-:Y:S02]  /*0e80*/  STL [R1+0x70], R3 ;  /* 0x0000700301007387 */ /* 0x0003e40000100800 */
        /* <DEDUP_REMOVED lines=27> */
[----:B------:R-:W-:Y:S01]  /*1040*/  IMAD.SHL.U32 R154, R162, 0x2, RZ ;  /* 0x00000002a29a7824 */ /* 0x000fe200078e00ff */
[C---:B------:R-:W-:Y:S01]  /*1050*/  @P1 IADD3 R157, R151.reuse, -0x20, RZ ;  /* 0xffffffe0979d1810 */ /* 0x040fe20007ffe0ff */
[----:B------:R-:W-:-:S02]  /*1060*/  IMAD.IADD R153, R151, 0x1, R152 ;  /* 0x0000000197997824 */ /* 0x000fc400078e0298 */
[----:B------:R-:W-:Y:S01]  /*1070*/  IMAD.IADD R155, R154, 0x1, R158 ;  /* 0x000000019a9b7824 */ /* 0x000fe200078e029e */
[C---:B------:R-:W-:Y:S01]  /*1080*/  IADD3 R161, R157.reuse, 0x2000, RZ ;  /* 0x000020009da17810 */ /* 0x040fe20007ffe0ff */
[----:B------:R-:W-:Y:S01]  /*1090*/  IMAD.IADD R152, R152, 0x1, R157 ;  /* 0x0000000198987824 */ /* 0x000fe200078e029d */
[C---:B------:R-:W-:Y:S02]  /*10a0*/  IADD3 R160, R157.reuse, 0x4000, RZ ;  /* 0x000040009da07810 */ /* 0x040fe40007ffe0ff */
[----:B------:R-:W-:Y:S01]  /*10b0*/  IADD3 R159, R157, 0x6000, RZ ;  /* 0x000060009d9f7810 */ /* 0x000fe20007ffe0ff */
[----:B-1----:R-:W-:-:S05]  /*10c0*/  IMAD.U32 R0, RZ, RZ, UR5 ;  /* 0x00000005ff007e24 */ /* 0x002fca000f8e00ff */
[----:B------:R1:W-:Y:S04]  /*10d0*/  STL [R1+0x68], R0 ;  /* 0x0000680001007387 */ /* 0x0003e80000100800 */
[----:B------:R2:W-:Y:S01]  /*10e0*/  STL [R1+0x44], R4 ;  /* 0x0000440401007387 */ /* 0x0005e20000100800 */
[C---:B-1----:R-:W-:Y:S02]  /*10f0*/  IADD3 R0, R4.reuse, 0x20, RZ ;  /* 0x0000002004007810 */ /* 0x042fe40007ffe0ff */
[----:B------:R-:W-:-:S05]  /*1100*/  @P3 IADD3 R0, R4, -0x20, RZ ;  /* 0xffffffe004003810 */ /* 0x000fca0007ffe0ff */
[----:B------:R2:W-:Y:S02]  /*1110*/  STL [R1+0x48], R0 ;  /* 0x0000480001007387 */ /* 0x0005e40000100800 */
.L_x_512:
        /* <DEDUP_REMOVED lines=37> */
[----:B------:R-:W-:Y:S01]  /*1370*/  ULDC UR6, c[0x0][0x218] ;  /* 0x0000860000067ab9 */ /* 0x000fe20000000800 */
[----:B---3--:R1:W3:Y:S01]  /*1380*/  @P0 R2UR UR37, R8 ;  /* 0x00000000082503c2 */ /* 0x0082e200000e0000 */
[----:B------:R-:W-:-:S07]  /*1390*/  ISETP.NE.U32.AND P0, PT, RZ, c[0x0][0x248], PT ;  /* 0x00009200ff007a0c */ /* 0x000fce0003f05070 */
[----:B--2---:R-:W2:Y:S01]  /*13a0*/  @P2 R2UR UR4, R3 ;  /* 0x00000000030423c2 */ /* 0x004ea200000e0000 */
[----:B------:R-:W-:-:S07]  /*13b0*/  ISETP.NE.AND.EX P0, PT, RZ, c[0x0][0x24c], PT, P0 ;  /* 0x00009300ff007a0c */ /* 0x000fce0003f05300 */
[----:B-----5:R-:W2:Y:S08]  /*13c0*/  @P2 R2UR UR11, R6 ;  /* 0x00000000060b23c2 */ /* 0x020eb000000e0000 */
[----:B----4-:R1:W4:Y:S01]  /*13d0*/  @!P1 R2UR UR42, R0 ;  /* 0x00000000002a93c2 */ /* 0x01032200000e0000 */
[----:B--2---:R-:W-:-:S07]  /*13e0*/  @UP1 UIADD3 UR11, UR11, -UR4, URZ ;  /* 0x800000040b0b1290 */ /* 0x004fce000fffe03f */
        /* <DEDUP_REMOVED lines=9> */
.L_x_466:
        /* <DEDUP_REMOVED lines=67> */
.L_x_468:
        /* <DEDUP_REMOVED lines=18> */
.L_x_469:
[----:B------:R-:W2:Y:S01]  /*19d0*/  LDL R0, [R1+0x74] ;  /* 0x0000740001007983 */ /* 0x000ea20000100800 */
[----:B------:R-:W-:-:S03]  /*19e0*/  ULDC.64 UR16, c[0x0][0x370] ;  /* 0x0000dc0000107ab9 */ /* 0x000fc60000000a00 */
[----:B------:R-:W3:Y:S04]  /*19f0*/  LDL R5, [R1+0x54] ;  /* 0x0000540001057983 */ /* 0x000ee80000100800 */
[----:B------:R-:W4:Y:S04]  /*1a00*/  LDL.64 R6, [R1+0x60] ;  /* 0x0000600001067983 */ /* 0x000f280000100a00 */
        /* <DEDUP_REMOVED lines=83> */
.L_x_470:
[----:B------:R-:W2:Y:S02]  /*1f40*/  LDL R0, [R1+0x78] ;  /* 0x0000780001007983 */ /* 0x000ea40000100800 */
[----:B--2---:R1:W2:Y:S01]  /*1f50*/  R2UR UR10, R0 ;  /* 0x00000000000a73c2 */ /* 0x0042a200000e0000 */
[----:B------:R-:W-:-:S07]  /*1f60*/  DEPBAR.LE SB1, 0x0, {2} ;  /* 0x000090040000791a */ /* 0x000fce0000000000 */
.L_x_471:
[----:B------:R-:W2:Y:S04]  /*1f70*/  LDL R8, [R1+0x58] ;  /* 0x0000580001087983 */ /* 0x000ea80000100800 */
[----:B------:R-:W3:Y:S04]  /*1f80*/  LDL R5, [R1+0x70] ;  /* 0x0000700001057983 */ /* 0x000ee80000100800 */
[----:B------:R-:W4:Y:S04]  /*1f90*/  LDL R3, [R1+0x50] ;  /* 0x0000500001037983 */ /* 0x000f280000100800 */
[----:B------:R-:W5:Y:S04]  /*1fa0*/  LDL R0, [R1+0x68] ;  /* 0x0000680001007983 */ /* 0x000f680000100800 */
[----:B------:R-:W4:Y:S04]  /*1fb0*/  LDL.64 R6, [R1+0x10] ;  /* 0x0000100001067983 */ /* 0x000f280000100a00 */
[----:B------:R1:W5:Y:S04]  /*1fc0*/  LDL.64 R18, [R1+0x10] ;  /* 0x0000100001127983 */ /* 0x0003680000100a00 */
[----:B------:R-:W5:Y:S04]  /*1fd0*/  LDL R10, [R1+0x4c] ;  /* 0x00004c00010a7983 */ /* 0x000f680000100800 */
[----:B------:R-:W1:Y:S01]  /*1fe0*/  S2R R11, SR_TID.X ;  /* 0x00000000000b7919 */ /* 0x000e620000002100 */
[----:B------:R-:W-:Y:S01]  /*1ff0*/  UIADD3 UR8, UR6, UR8, URZ ;  /* 0x0000000806087290 */ /* 0x000fe2000fffe03f */
[----:B-1----:R-:W-:Y:S01]  /*2000*/  SHF.R.S32.HI R12, RZ, 0x1f, R11 ;  /* 0x0000001fff0c7819 */ /* 0x002fe2000001140b */
[----:B------:R-:W-:Y:S01]  /*2010*/  BSSY B1, `(.L_x_467) ;  /* 0x00008c1000017945 */ /* 0x000fe20003800000 */
[----:B--2---:R-:W1:Y:S08]  /*2020*/  R2UR UR47, R8 ;  /* 0x00000000082f73c2 */ /* 0x004e7000000e0000 */
[----:B---3--:R-:W1:Y:S08]  /*2030*/  R2UR UR43, R5 ;  /* 0x00000000052b73c2 */ /* 0x008e7000000e0000 */
[----:B----4-:R2:W3:Y:S08]  /*2040*/  R2UR UR45, R3 ;  /* 0x00000000032d73c2 */ /* 0x0104f000000e0000 */
[----:B-----5:R-:W3:Y:S01]  /*2050*/  R2UR UR4, R0 ;  /* 0x00000000000473c2 */ /* 0x020ee200000e0000 */
[----:B-1----:R-:W-:-:S02]  /*2060*/  UIADD3 UR16, UP4, UP3, UR16, UR43, UR47 ;  /* 0x0000002b10107290 */ /* 0x002fc4000fb9e02f */
[----:B------:R-:W-:Y:S02]  /*2070*/  USHF.R.S32.HI UR43, URZ, 0x1f, UR58 ;  /* 0x0000001f3f2b7899 */ /* 0x000fe4000801143a */
[----:B------:R-:W-:Y:S01]  /*2080*/  UIADD3 UR51, UP2, UP1, UR20, UR16, UR40 ;  /* 0x0000001014337290 */ /* 0x000fe2000f95e028 */
[----:B--2---:R-:W-:Y:S02]  /*2090*/  LEA.HI R3, R12, R11, RZ, 0x2 ;  /* 0x0000000b0c037211 */ /* 0x004fe400078f10ff */
[----:B------:R-:W-:Y:S02]  /*20a0*/  ULDC.64 UR16, c[0x0][0x1a8] ;  /* 0x00006a0000107ab9 */ /* 0x000fe40000000a00 */
[----:B------:R-:W-:Y:S01]  /*20b0*/  SHF.R.S32.HI R3, RZ, 0x2, R3 ;  /* 0x00000002ff037819 */ /* 0x000fe20000011403 */
[----:B---3--:R-:W-:-:S04]  /*20c0*/  UIADD3.X UR4, UR18, UR4, UR45, UP4, UP3 ;  /* 0x0000000412047290 */ /* 0x008fc8000a7e642d */
[----:B------:R-:W-:Y:S02]  /*20d0*/  UIADD3.X UR47, UR19, UR4, UR14, UP2, UP1 ;  /* 0x00000004132f7290 */ /* 0x000fe400097e240e */
[----:B------:R-:W-:Y:S01]  /*20e0*/  UIMAD UR4, UR43, UR16, URZ ;  /* 0x000000102b0472a4 */ /* 0x000fe2000f8e023f */
[----:B------:R-:W-:Y:S01]  /*20f0*/  IMAD.MOV.U32 R18, RZ, RZ, R6 ;  /* 0x000000ffff127224 */ /* 0x000fe200078e0006 */
[----:B------:R-:W-:Y:S02]  /*2100*/  SHF.R.S32.HI R15, RZ, 0x1f, R3 ;  /* 0x0000001fff0f7819 */ /* 0x000fe40000011403 */
[----:B------:R-:W-:Y:S01]  /*2110*/  UIMAD UR45, UR58, UR17, UR4 ;  /* 0x000000113a2d72a4 */ /* 0x000fe2000f8e0204 */
[----:B------:R-:W-:Y:S02]  /*2120*/  IADD3 R0, P0, R3, UR6, RZ ;  /* 0x0000000603007c10 */ /* 0x000fe4000ff1e0ff */
[----:B------:R-:W-:Y:S01]  /*2130*/  ULDC.64 UR16, c[0x0][0x378] ;  /* 0x0000de0000107ab9 */ /* 0x000fe20000000a00 */
[----:B------:R-:W-:Y:S01]  /*2140*/  SHF.R.S32.HI R19, RZ, 0x1f, R18 ;  /* 0x0000001fff137819 */ /* 0x000fe20000011412 */
[----:B------:R-:W-:Y:S01]  /*2150*/  UIMAD UR4, UR43, UR16, URZ ;  /* 0x000000102b0472a4 */ /* 0x000fe2000f8e023f */
[----:B------:R-:W-:Y:S01]  /*2160*/  IADD3.X R5, R15, UR48, RZ, P0, !PT ;  /* 0x000000300f057c10 */ /* 0x000fe200087fe4ff */
[----:B------:R-:W-:-:S02]  /*2170*/  UMOV UR20, 0x4 ;  /* 0x0000000400147882 */ /* 0x000fc40000000000 */
[----:B------:R-:W-:Y:S01]  /*2180*/  UIMAD UR43, UR58, UR17, UR4 ;  /* 0x000000113a2b72a4 */ /* 0x000fe2000f8e0204 */
[C---:B------:R-:W-:Y:S01]  /*2190*/  IMAD.WIDE.U32 R6, R0.reuse, c[0x0][0x190], R18 ;  /* 0x0000640000067a25 */ /* 0x040fe200078e0012 */
[----:B------:R-:W-:Y:S02]  /*21a0*/  ULDC.64 UR18, c[0x0][0x200] ;  /* 0x0000800000127ab9 */ /* 0x000fe40000000a00 */
[----:B------:R-:W-:Y:S01]  /*21b0*/  ULDC.64 UR16, c[0x0][0x370] ;  /* 0x0000dc0000107ab9 */ /* 0x000fe20000000a00 */
[----:B------:R-:W-:Y:S01]  /*21c0*/  IMAD R5, R5, c[0x0][0x190], RZ ;  /* 0x0000640005057a24 */ /* 0x000fe200078e02ff */
[----:B------:R-:W-:Y:S01]  /*21d0*/  UIMAD UR4, UR48, UR16, URZ ;  /* 0x00000010300472a4 */ /* 0x000fe2000f8e023f */
[----:B------:R1:W2:Y:S01]  /*21e0*/  R2UR UR48, R10 ;  /* 0x000000000a3073c2 */ /* 0x0002a200000e0000 */
[----:B------:R-:W-:Y:S01]  /*21f0*/  UIMAD.WIDE UR18, UR8, UR20, UR18 ;  /* 0x00000014081272a5 */ /* 0x000fe2000f8e0212 */
[----:B------:R-:W-:Y:S01]  /*2200*/  IMAD R0, R0, c[0x0][0x194], R5 ;  /* 0x0000650000007a24 */ /* 0x000fe200078e0205 */
[----:B------:R-:W-:Y:S01]  /*2210*/  IADD3 R8, P0, R6, UR59, RZ ;  /* 0x0000003b06087c10 */ /* 0x000fe2000ff1e0ff */
[----:B------:R-:W-:-:S02]  /*2220*/  UIMAD UR14, UR6, UR17, UR4 ;  /* 0x00000011060e72a4 */ /* 0x000fc4000f8e0204 */
[----:B------:R-:W-:Y:S01]  /*2230*/  UIADD3 UR40, UR6, UR10, URZ ;  /* 0x0000000a06287290 */ /* 0x000fe2000fffe03f */
[----:B------:R-:W-:Y:S01]  /*2240*/  IADD3.X R9, R7, UR55, R0, P0, !PT ;  /* 0x0000003707097c10 */ /* 0x000fe200087fe400 */
[----:B------:R-:W-:Y:S02]  /*2250*/  UMOV UR17, UR18 ;  /* 0x0000001200117c82 */ /* 0x000fe40008000000 */
[----:B------:R-:W-:Y:S01]  /*2260*/  UMOV UR16, UR19 ;  /* 0x0000001300107c82 */ /* 0x000fe20008000000 */
[----:B------:R-:W-:Y:S01]  /*2270*/  IADD3 R6, P0, R18, UR41, RZ ;  /* 0x0000002912067c10 */ /* 0x000fe2000ff1e0ff */
[----:B------:R-:W-:Y:S02]  /*2280*/  ULDC.64 UR18, c[0x0][0x3c8] ;  /* 0x0000f20000127ab9 */ /* 0x000fe40000000a00 */
[----:B------:R-:W-:Y:S02]  /*2290*/  UIADD3 UR4, -UR7, UR11, UR5 ;  /* 0x0000000b07047290 */ /* 0x000fe4000fffe105 */
[----:B------:R-:W-:Y:S01]  /*22a0*/  UIMAD.WIDE UR40, UR40, UR20, UR18 ;  /* 0x00000014282872a5 */ /* 0x000fe2000f8e0212 */
[----:B------:R-:W-:-:S02]  /*22b0*/  LEA.HI R0, R12, R11, RZ, 0x5 ;  /* 0x0000000b0c007211 */ /* 0x000fc400078f28ff */
[----:B------:R-:W-:Y:S02]  /*22c0*/  ULDC UR20, c[0x0][0x2e8] ;  /* 0x0000ba0000147ab9 */ /* 0x000fe40000000800 */
[----:B------:R-:W-:Y:S01]  /*22d0*/  UIADD3 UR4, UR4, -UR20, URZ ;  /* 0x8000001404047290 */ /* 0x000fe2000fffe03f */
[----:B------:R-:W-:-:S03]  /*22e0*/  LOP3.LUT R5, R0, 0xffffffe0, RZ, 0xc0, !PT ;  /* 0xffffffe000057812 */ /* 0x000fc600078ec0ff */
[----:B------:R-:W-:Y:S01]  /*22f0*/  USHF.R.S32.HI UR20, URZ, 0x1f, UR4 ;  /* 0x0000001f3f147899 */ /* 0x000fe20008011404 */
[----:B------:R-:W-:Y:S01]  /*2300*/  SHF.R.S32.HI R0, RZ, 0x5, R0 ;  /* 0x00000005ff007819 */ /* 0x000fe20000011400 */
[----:B------:R-:W-:Y:S02]  /*2310*/  IMAD.IADD R5, R11, 0x1, -R5 ;  /* 0x000000010b057824 */ /* 0x000fe400078e0a05 */
[----:B------:R-:W-:Y:S01]  /*2320*/  ULEA.HI UR20, UR20, UR4, URZ, 0x7 ;  /* 0x0000000414147291 */ /* 0x000fe2000f8f383f */
[----:B------:R-:W-:Y:S01]  /*2330*/  IADD3.X R7, R19, UR49, RZ, P0, !PT ;  /* 0x0000003113077c10 */ /* 0x000fe200087fe4ff */
[----:B-1----:R-:W-:Y:S02]  /*2340*/  IMAD.U32 R10, RZ, RZ, UR6 ;  /* 0x00000006ff0a7e24 */ /* 0x002fe4000f8e00ff */
[----:B--2---:R-:W-:Y:S01]  /*2350*/  IMAD R0, R0, UR48, R5 ;  /* 0x0000003000007c24 */ /* 0x004fe2000f8e0205 */
[----:B------:R-:W-:Y:S01]  /*2360*/  USHF.R.S32.HI UR20, URZ, 0x7, UR20 ;  /* 0x000000073f147899 */ /* 0x000fe20008011414 */
[----:B------:R-:W-:-:S03]  /*2370*/  IMAD.WIDE.U32 R6, R10, c[0x0][0x370], R6 ;  /* 0x0000dc000a067a25 */ /* 0x000fc600078e0006 */
[----:B------:R-:W-:Y:S01]  /*2380*/  UISETP.LT.AND UP1, UPT, URZ, UR20, UPT ;  /* 0x000000143f00728c */ /* 0x000fe2000bf21270 */
[C---:B------:R-:W-:Y:S02]  /*2390*/  IADD3 R165, P0, R0.reuse, UR51, RZ ;  /* 0x0000003300a57c10 */ /* 0x040fe4000ff1e0ff */
[----:B------:R-:W-:Y:S01]  /*23a0*/  IADD3 R7, R7, UR14, RZ ;  /* 0x0000000e07077c10 */ /* 0x000fe2000fffe0ff */
[----:B------:R-:W-:Y:S01]  /*23b0*/  USEL UR20, URZ, UR20, !UP1 ;  /* 0x000000143f147287 */ /* 0x000fe2000c800000 */
[----:B------:R-:W-:Y:S01]  /*23c0*/  LEA.HI.X.SX32 R5, R0, UR47, 0x1, P0 ;  /* 0x0000002f00057c11 */ /* 0x000fe200080f0eff */
[----:B------:R-:W-:Y:S01]  /*23d0*/  IMAD.U32 R0, RZ, RZ, UR58 ;  /* 0x0000003aff007e24 */ /* 0x000fe2000f8e00ff */
[----:B------:R1:W-:Y:S01]  /*23e0*/  STL [R1+0x14], R19 ;  /* 0x0000141301007387 */ /* 0x0003e20000100800 */
[----:B------:R-:W-:Y:S02]  /*23f0*/  UISETP.GT.AND UP1, UPT, UR50, UR20, UPT ;  /* 0x000000143200728c */ /* 0x000fe4000bf24270 */
[----:B------:R-:W-:-:S04]  /*2400*/  IMAD.WIDE.U32 R6, R0, c[0x0][0x378], R6 ;  /* 0x0000de0000067a25 */ /* 0x000fc800078e0006 */
[----:B------:R-:W-:Y:S01]  /*2410*/  PLOP3.LUT P0, PT, PT, PT, UP1, 0x80, 0x0 ;  /* 0x000000000000781c */ /* 0x000fe20003f0f018 */
[----:B------:R-:W-:Y:S01]  /*2420*/  IMAD.WIDE.U32 R8, R0, c[0x0][0x1a8], R8 ;  /* 0x00006a0000087a25 */ /* 0x000fe200078e0008 */
[----:B------:R-:W-:-:S03]  /*2430*/  IADD3 R7, R7, UR43, RZ ;  /* 0x0000002b07077c10 */ /* 0x000fc6000fffe0ff */
[----:B------:R-:W-:Y:S02]  /*2440*/  IMAD R0, R15, c[0x0][0x370], RZ ;  /* 0x0000dc000f007a24 */ /* 0x000fe400078e02ff */
        /* <DEDUP_REMOVED lines=14> */
[----:B-1----:R-:W-:Y:S02]  /*2530*/  @UP0 UIADD3 UR4, UR37, UR42, URZ ;  /* 0x0000002a25040290 */ /* 0x002fe4000fffe03f */
        /* <DEDUP_REMOVED lines=17> */
.L_x_473:
        /* <DEDUP_REMOVED lines=18> */
.L_x_474:
        /* <DEDUP_REMOVED lines=29> */
.L_x_476:
[----:B------:R-:W-:Y:S05]  /*2940*/  BSYNC B0 ;  /* 0x0000000000007941 */ /* 0x000fea0003800000 */
.L_x_475:
        /* <DEDUP_REMOVED lines=14> */
.L_x_478:
[----:B------:R-:W-:Y:S05]  /*2a30*/  BSYNC B0 ;  /* 0x0000000000007941 */ /* 0x000fea0003800000 */
.L_x_477:
        /* <DEDUP_REMOVED lines=25> */
.L_x_480:
[----:B------:R-:W-:Y:S05]  /*2bd0*/  BSYNC B0 ;  /* 0x0000000000007941 */ /* 0x000fea0003800000 */
.L_x_479:
        /* <DEDUP_REMOVED lines=12> */
.L_x_472:
[----:B-1----:R-:W2:Y:S01]  /*2ca0*/  LDL R16, [R1+0x38] ;  /* 0x0000380001107983 */ /* 0x002ea20000100800 */
        /* <DEDUP_REMOVED lines=13> */
[----:B------:R-:W-:-:S03]  /*2d80*/  PLOP3.LUT P0, PT, PT, PT, UP6, 0x80, 0x0 ;  /* 0x000000000000781c */ /* 0x000fc60003f0f068 */
        /* <DEDUP_REMOVED lines=29> */
.L_x_483:
[----:B------:R-:W-:Y:S05]  /*2f60*/  BSYNC B0 ;  /* 0x0000000000007941 */ /* 0x000fea0003800000 */
.L_x_482:
        /* <DEDUP_REMOVED lines=21> */
.L_x_485:
[----:B------:R-:W-:Y:S05]  /*30c0*/  BSYNC B0 ;  /* 0x0000000000007941 */ /* 0x000fea0003800000 */
.L_x_484:
        /* <DEDUP_REMOVED lines=17> */
.L_x_487:
[----:B------:R-:W-:Y:S05]  /*31e0*/  BSYNC B0 ;  /* 0x0000000000007941 */ /* 0x000fea0003800000 */
.L_x_486:
        /* <DEDUP_REMOVED lines=15> */
.L_x_489:
[----:B------:R-:W-:Y:S05]  /*32e0*/  BSYNC B0 ;  /* 0x0000000000007941 */ /* 0x000fea0003800000 */
.L_x_488:
        /* <DEDUP_REMOVED lines=20> */
.L_x_491:
[----:B------:R-:W-:Y:S05]  /*3430*/  BSYNC B0 ;  /* 0x0000000000007941 */ /* 0x000fea0003800000 */
.L_x_490:
        /* <DEDUP_REMOVED lines=20> */
.L_x_493:
[----:B------:R-:W-:Y:S05]  /*3580*/  BSYNC B0 ;  /* 0x0000000000007941 */ /* 0x000fea0003800000 */
.L_x_492:
        /* <DEDUP_REMOVED lines=18> */
[----:B------:R-:W-:Y:S02]  /*36b0*/  IADD3 R12, R16, 0x40, RZ ;  /* 0x00000040100c7810 */ /* 0x000fe40007ffe0ff */
        /* <DEDUP_REMOVED lines=21> */
[----:B----4-:R1:W-:Y:S04]  /*3810*/  STL [R1+0x18], R20 ;  /* 0x0000181401007387 */ /* 0x0103e80000100800 */
        /* <DEDUP_REMOVED lines=20> */
.L_x_495:
[----:B------:R-:W-:Y:S05]  /*3960*/  BSYNC B0 ;  /* 0x0000000000007941 */ /* 0x000fea0003800000 */
.L_x_494:
        /* <DEDUP_REMOVED lines=19> */
.L_x_497:
[----:B------:R-:W-:Y:S05]  /*3aa0*/  BSYNC B0 ;  /* 0x0000000000007941 */ /* 0x000fea0003800000 */
.L_x_496:
[----:B------:R-:W0:Y:S01]  /*3ab0*/  LDGDEPBAR ;  /* 0x00000000000079af */ /* 0x000e220000000000 */
[----:B-1234-:R-:W-:Y:S01]  /*3ac0*/  IADD3 R0, R162, 0x1000, RZ ;  /* 0x00001000a2007810 */ /* 0x01efe20007ffe0ff */
[C---:B------:R-:W-:Y:S01]  /*3ad0*/  IMAD.SHL.U32 R4, R16.reuse, 0x4, RZ ;  /* 0x0000000410047824 */ /* 0x040fe200078e00ff */
[----:B------:R-:W-:Y:S01]  /*3ae0*/  SHF.L.U64.HI R5, R16, 0x2, R13 ;  /* 0x0000000210057819 */ /* 0x000fe2000001020d */
[----:B------:R1:W-:Y:S01]  /*3af0*/  STL [R1+0x8], R163 ;  /* 0x000008a301007387 */ /* 0x0003e20000100800 */
[----:B------:R-:W-:Y:S01]  /*3b00*/  SEL R0, R0, R162, !P0 ;  /* 0x000000a200007207 */ /* 0x000fe20004000000 */
[----:B------:R-:W-:Y:S01]  /*3b10*/  CS2R R94, SRZ ;  /* 0x00000000005e7805 */ /* 0x000fe2000001ff00 */
[----:B------:R-:W-:Y:S01]  /*3b20*/  IADD3 R3, R156, 0x1000, RZ ;  /* 0x000010009c037810 */ /* 0x000fe20007ffe0ff */
[----:B------:R1:W-:Y:S01]  /*3b30*/  STL [R1+0x30], R5 ;  /* 0x0000300501007387 */ /* 0x0003e20000100800 */
[----:B------:R-:W-:Y:S01]  /*3b40*/  CS2R R92, SRZ ;  /* 0x00000000005c7805 */ /* 0x000fe2000001ff00 */
[----:B------:R-:W-:Y:S01]  /*3b50*/  IMAD.SHL.U32 R148, R0, 0x2, RZ ;  /* 0x0000000200947824 */ /* 0x000fe200078e00ff */
[----:B------:R-:W-:Y:S01]  /*3b60*/  IADD3 R0, R16, -0x80, RZ ;  /* 0xffffff8010007810 */ /* 0x000fe20007ffe0ff */
[----:B------:R-:W-:Y:S01]  /*3b70*/  CS2R R98, SRZ ;  /* 0x0000000000627805 */ /* 0x000fe2000001ff00 */
        /* <DEDUP_REMOVED lines=18> */
[----:B------:R1:W-:Y:S01]  /*3ca0*/  STL [R1+0x34], R4 ;  /* 0x0000340401007387 */ /* 0x0003e20000100800 */
[----:B------:R-:W-:Y:S01]  /*3cb0*/  IMAD.SHL.U32 R3, R3, 0x2, RZ ;  /* 0x0000000203037824 */ /* 0x000fe200078e00ff */
[----:B------:R-:W-:Y:S02]  /*3cc0*/  ULDC UR14, c[0x0][0x2e4] ;  /* 0x0000b900000e7ab9 */ /* 0x000fe40000000800 */
        /* <DEDUP_REMOVED lines=8> */
.L_x_502:
[----:B----4-:R-:W4:Y:S01]  /*3d50*/  LDL R175, [R1+0x34] ;  /* 0x0000340001af7983 */ /* 0x010f220000100800 */
[----:B------:R-:W-:Y:S01]  /*3d60*/  IADD3 R112, R158, R148, RZ ;  /* 0x000000949e707210 */ /* 0x000fe20007ffe0ff */
[----:B------:R-:W-:Y:S02]  /*3d70*/  USHF.L.U32 UR10, UR15, 0x7, URZ ;  /* 0x000000070f0a7899 */ /* 0x000fe4000800063f */
[----:B-1-3--:R-:W3:Y:S01]  /*3d80*/  LDL R0, [R1+0x30] ;  /* 0x0000300001007983 */ /* 0x00aee20000100800 */
[----:B------:R-:W-:Y:S02]  /*3d90*/  ULDC UR5, c[0x0][0x2e8] ;  /* 0x0000ba0000057ab9 */ /* 0x000fe40000000800 */
[----:B------:R-:W-:Y:S01]  /*3da0*/  UIADD3 UR9, UR10, UR11, URZ ;  /* 0x0000000b0a097290 */ /* 0x000fe2000fffe03f */
[----:B------:R-:W0:Y:S01]  /*3db0*/  LDGDEPBAR ;  /* 0x00000000000079af */ /* 0x000e220000000000 */
[----:B------:R-:W-:Y:S02]  /*3dc0*/  USHF.L.U32 UR6, UR8, 0x7, URZ ;  /* 0x0000000708067899 */ /* 0x000fe4000800063f */
[----:B------:R-:W-:Y:S04]  /*3dd0*/  UIADD3 UR4, -UR7, 0x80, UR9 ;  /* 0x0000008007047890 */ /* 0x000fe8000fffe109 */
[----:B------:R-:W-:Y:S03]  /*3de0*/  UIADD3 UR4, UR4, -UR5, URZ ;  /* 0x8000000504047290 */ /* 0x000fe6000fffe03f */
[----:B------:R-:W-:Y:S02]  /*3df0*/  ULDC UR5, c[0x0][0x2e4] ;  /* 0x0000b90000057ab9 */ /* 0x000fe40000000800 */
[----:B------:R-:W-:Y:S01]  /*3e00*/  UISETP.GE.AND UP0, UPT, UR6, UR4, UPT ;  /* 0x000000040600728c */ /* 0x000fe2000bf06270 */
[----:B------:R-:W-:Y:S04]  /*3e10*/  DEPBAR.LE SB0, 0x0 ;  /* 0x000080000000791a */ /* 0x000fe80000000000 */
[----:B------:R-:W-:Y:S08]  /*3e20*/  BAR.SYNC.DEFER_BLOCKING 0x0 ;  /* 0x0000000000007b1d */ /* 0x000ff00000010000 */
[----:B------:R-:W-:Y:S08]  /*3e30*/  LDSM.16.M88.4 R64, [R148] ;  /* 0x000000009440783b */ /* 0x000ff00000000200 */
[----:B------:R-:W1:Y:S08]  /*3e40*/  LDSM.16.M88.4 R16, [R150+0x6000] ;  /* 0x006000009610783b */ /* 0x000e700000000200 */
[----:B------:R-:W2:Y:S08]  /*3e50*/  LDSM.16.M88.4 R60, [R148+0x1000] ;  /* 0x00100000943c783b */ /* 0x000eb00000000200 */
[----:B------:R-:W2:Y:S08]  /*3e60*/  LDSM.16.M88.4 R32, [R150+0x6400] ;  /* 0x006400009620783b */ /* 0x000eb00000000200 */
[----:B------:R-:W2:Y:S08]  /*3e70*/  LDSM.16.M88.4 R48, [R150+0x6800] ;  /* 0x006800009630783b */ /* 0x000eb00000000200 */
[----:B------:R-:W2:Y:S08]  /*3e80*/  LDSM.16.M88.4 R100, [R150+0x6c00] ;  /* 0x006c00009664783b */ /* 0x000eb00000000200 */
[----:B------:R-:W-:Y:S01]  /*3e90*/  LDSM.16.M88.4 R104, [R112] ;  /* 0x000000007068783b */ /* 0x000fe20000000200 */
[-C--:B-1----:R-:W-:Y:S07]  /*3ea0*/  HMMA.16816.F32 R4, R64, R16.reuse, RZ ;  /* 0x000000104004723c */ /* 0x082fee00000018ff */
[----:B------:R-:W1:Y:S01]  /*3eb0*/  LDSM.16.M88.4 R108, [R149+0x6000] ;  /* 0x00600000956c783b */ /* 0x000e620000000200 */
[C---:B--2---:R-:W-:Y:S07]  /*3ec0*/  HMMA.16816.F32 R8, R60.reuse, R16, RZ ;  /* 0x000000103c08723c */ /* 0x044fee00000018ff */
[----:B------:R-:W2:Y:S01]  /*3ed0*/  LDSM.16.M88.4 R112, [R112+0x1000] ;  /* 0x001000007070783b */ /* 0x000ea20000000200 */
        /* <DEDUP_REMOVED lines=17> */
[C---:B------:R-:W-:Y:S04]  /*3ff0*/  HMMA.16816.F32 R16, R104.reuse, R110, R16 ;  /* 0x0000006e6810723c */ /* 0x040fe80000001810 */
[----:B------:R-:W-:Y:S02]  /*4000*/  FMUL.FTZ R4, R4, c[0x0][0x2ec] ;  /* 0x0000bb0004047a20 */ /* 0x000fe40000410000 */
[----:B------:R-:W-:Y:S02]  /*4010*/  FMUL.FTZ R5, R5, c[0x0][0x2ec] ;  /* 0x0000bb0005057a20 */ /* 0x000fe40000410000 */
[----:B------:R-:W1:Y:S01]  /*4020*/  MUFU.TANH R168, R4 ;  /* 0x0000000400a87308 */ /* 0x000e620000002400 */
[----:B------:R-:W-:Y:S03]  /*4030*/  FMUL.FTZ R6, R6, c[0x0][0x2ec] ;  /* 0x0000bb0006067a20 */ /* 0x000fe60000410000 */
[----:B------:R-:W-:Y:S02]  /*4040*/  FMUL.FTZ R7, R7, c[0x0][0x2ec] ;  /* 0x0000bb0007077a20 */ /* 0x000fe40000410000 */
[----:B------:R-:W-:Y:S02]  /*4050*/  FMUL.FTZ R10, R10, c[0x0][0x2ec] ;  /* 0x0000bb000a0a7a20 */ /* 0x000fe40000410000 */
[----:B------:R-:W-:Y:S02]  /*4060*/  FMUL.FTZ R11, R11, c[0x0][0x2ec] ;  /* 0x0000bb000b0b7a20 */ /* 0x000fe40000410000 */
[----:B------:R-:W2:Y:S01]  /*4070*/  MUFU.TANH R167, R5 ;  /* 0x0000000500a77308 */ /* 0x000ea20000002400 */
[----:B------:R-:W-:Y:S02]  /*4080*/  FMUL.FTZ R8, R8, c[0x0][0x2ec] ;  /* 0x0000bb0008087a20 */ /* 0x000fe40000410000 */
[----:B------:R-:W-:Y:S02]  /*4090*/  FMUL.FTZ R9, R9, c[0x0][0x2ec] ;  /* 0x0000bb0009097a20 */ /* 0x000fe40000410000 */
[----:B------:R-:W-:Y:S02]  /*40a0*/  FMUL.FTZ R12, R12, c[0x0][0x2ec] ;  /* 0x0000bb000c0c7a20 */ /* 0x000fe40000410000 */
[----:B------:R-:W-:Y:S02]  /*40b0*/  FMUL.FTZ R13, R13, c[0x0][0x2ec] ;  /* 0x0000bb000d0d7a20 */ /* 0x000fe40000410000 */
[----:B------:R-:W-:Y:S01]  /*40c0*/  FMUL.FTZ R14, R14, c[0x0][0x2ec] ;  /* 0x0000bb000e0e7a20 */ /* 0x000fe20000410000 */
[----:B------:R4:W1:Y:S01]  /*40d0*/  MUFU.TANH R179, R8 ;  /* 0x0000000800b37308 */ /* 0x0008620000002400 */
[----:B------:R-:W-:Y:S02]  /*40e0*/  FMUL.FTZ R15, R15, c[0x0][0x2ec] ;  /* 0x0000bb000f0f7a20 */ /* 0x000fe40000410000 */
[----:B------:R-:W-:Y:S02]  /*40f0*/  FMUL.FTZ R16, R16, c[0x0][0x2ec] ;  /* 0x0000bb0010107a20 */ /* 0x000fe40000410000 */
[----:B------:R-:W-:Y:S02]  /*4100*/  FMUL.FTZ R17, R17, c[0x0][0x2ec] ;  /* 0x0000bb0011117a20 */ /* 0x000fe40000410000 */
[----:B------:R-:W-:Y:S02]  /*4110*/  FMUL.FTZ R18, R18, c[0x0][0x2ec] ;  /* 0x0000bb0012127a20 */ /* 0x000fe40000410000 */
[----:B------:R-:W-:Y:S01]  /*4120*/  FMUL.FTZ R19, R19, c[0x0][0x2ec] ;  /* 0x0000bb0013137a20 */ /* 0x000fe20000410000 */
[----:B------:R-:W1:Y:S10]  /*4130*/  MUFU.TANH R166, R6 ;  /* 0x0000000600a67308 */ /* 0x000e740000002400 */
[----:B------:R3:W1:Y:S01]  /*4140*/  MUFU.TANH R172, R9 ;  /* 0x0000000900ac7308 */ /* 0x0006620000002400 */
[----:B----4-:R-:W-:Y:S09]  /*4150*/  IADD3 R8, P0, R175, UR19, RZ ;  /* 0x00000013af087c10 */ /* 0x010ff2000ff1e0ff */
[----:B------:R4:W1:Y:S10]  /*4160*/  MUFU.TANH R164, R7 ;  /* 0x0000000700a47308 */ /* 0x0008740000002400 */
[----:B------:R-:W1:Y:S01]  /*4170*/  MUFU.TANH R170, R10 ;  /* 0x0000000a00aa7308 */ /* 0x000e620000002400 */
[----:B---3--:R-:W-:Y:S02]  /*4180*/  IADD3.X R9, R0, UR18, RZ, P0, !PT ;  /* 0x0000001200097c10 */ /* 0x008fe400087fe4ff */
[----:B------:R-:W-:Y:S03]  /*4190*/  PLOP3.LUT P0, PT, PT, PT, UP0, 0x80, 0x0 ;  /* 0x000000000000781c */ /* 0x000fe60003f0f008 */
[----:B------:R3:W5:Y:S04]  /*41a0*/  LDG.E R111, [R8.64] ;  /* 0x00000026086f7981 */ /* 0x000768000c1e1900 */
[----:B------:R3:W1:Y:S01]  /*41b0*/  MUFU.TANH R169, R11 ;  /* 0x0000000b00a97308 */ /* 0x0006620000002400 */
[----:B------:R3:W5:Y:S04]  /*41c0*/  LDG.E R110, [R8.64+0x20] ;  /* 0x00002026086e7981 */ /* 0x000768000c1e1900 */
[----:B----4-:R-:W4:Y:S05]  /*41d0*/  LDSM.16.M88.4 R4, [R149+0x6400] ;  /* 0x006400009504783b */ /* 0x010f2a0000000200 */
[----:B------:R1:W1:Y:S03]  /*41e0*/  MUFU.TANH R186, R12 ;  /* 0x0000000c00ba7308 */ /* 0x0002660000002400 */
[----:B------:R3:W5:Y:S04]  /*41f0*/  LDG.E R109, [R8.64+0x100] ;  /* 0x00010026086d7981 */ /* 0x000768000c1e1900 */
[----:B------:R3:W5:Y:S03]  /*4200*/  LDG.E R108, [R8.64+0x120] ;  /* 0x00012026086c7981 */ /* 0x000766000c1e1900 */
[----:B------:R1:W1:Y:S10]  /*4210*/  MUFU.TANH R174, R13 ;  /* 0x0000000d00ae7308 */ /* 0x0002740000002400 */
[----:B------:R1:W1:Y:S10]  /*4220*/  MUFU.TANH R173, R14 ;  /* 0x0000000e00ad7308 */ /* 0x0002740000002400 */
[----:B------:R1:W1:Y:S01]  /*4230*/  MUFU.TANH R171, R15 ;  /* 0x0000000f00ab7308 */ /* 0x0002620000002400 */
[----:B---3--:R-:W3:Y:S01]  /*4240*/  LDSM.16.M88.4 R8, [R149+0x6800] ;  /* 0x006800009508783b */ /* 0x008ee20000000200 */
[-C--:B----4-:R-:W-:Y:S08]  /*4250*/  HMMA.16816.F32 R20, R104, R4.reuse, R20 ;  /* 0x000000046814723c */ /* 0x090ff00000001814 */
[----:B------:R4:W1:Y:S01]  /*4260*/  MUFU.TANH R182, R16 ;  /* 0x0000001000b67308 */ /* 0x0008620000002400 */
[C---:B------:R-:W-:Y:S09]  /*4270*/  HMMA.16816.F32 R24, R112.reuse, R4, R24 ;  /* 0x000000047018723c */ /* 0x040ff20000001818 */
[----:B------:R4:W1:Y:S01]  /*4280*/  MUFU.TANH R180, R17 ;  /* 0x0000001100b47308 */ /* 0x0008620000002400 */
[-C--:B------:R-:W-:Y:S09]  /*4290*/  HMMA.16816.F32 R28, R112, R6.reuse, R28 ;  /* 0x00000006701c723c */ /* 0x080ff2000000181c */
[----:B------:R4:W1:Y:S01]  /*42a0*/  MUFU.TANH R178, R18 ;  /* 0x0000001200b27308 */ /* 0x0008620000002400 */
[C---:B------:R-:W-:Y:S01]  /*42b0*/  HMMA.16816.F32 R32, R104.reuse, R6, R32 ;  /* 0x000000066820723c */ /* 0x040fe20000001820 */
[----:B------:R-:W1:Y:S03]  /*42c0*/  LDSM.16.M88.4 R4, [R149+0x6c00] ;  /* 0x006c00009504783b */ /* 0x000e660000000200 */
[----:B------:R-:W-:Y:S02]  /*42d0*/  FMUL.FTZ R20, R20, c[0x0][0x2ec] ;  /* 0x0000bb0014147a20 */ /* 0x000fe40000410000 */
[----:B------:R-:W-:Y:S02]  /*42e0*/  FMUL.FTZ R21, R21, c[0x0][0x2ec] ;  /* 0x0000bb0015157a20 */ /* 0x000fe40000410000 */
[----:B------:R-:W-:Y:S01]  /*42f0*/  FMUL.FTZ R22, R22, c[0x0][0x2ec] ;  /* 0x0000bb0016167a20 */ /* 0x000fe20000410000 */
[----:B------:R4:W1:Y:S03]  /*4300*/  MUFU.TANH R176, R19 ;  /* 0x0000001300b07308 */ /* 0x0008660000002400 */
[----:B------:R-:W-:Y:S01]  /*4310*/  FMUL.FTZ R23, R23, c[0x0][0x2ec] ;  /* 0x0000bb0017177a20 */ /* 0x000fe20000410000 */
[-C--:B---3--:R-:W-:Y:S03]  /*4320*/  HMMA.16816.F32 R36, R104, R8.reuse, R36 ;  /* 0x000000086824723c */ /* 0x088fe60000001824 */
[----:B------:R-:W-:Y:S02]  /*4330*/  FMUL.FTZ R24, R24, c[0x0][0x2ec] ;  /* 0x0000bb0018187a20 */ /* 0x000fe40000410000 */
[----:B------:R-:W-:Y:S01]  /*4340*/  FMUL.FTZ R25, R25, c[0x0][0x2ec] ;  /* 0x0000bb0019197a20 */ /* 0x000fe20000410000 */
[----:B------:R4:W3:Y:S01]  /*4350*/  MUFU.TANH R193, R20 ;  /* 0x0000001400c17308 */ /* 0x0008e20000002400 */
[----:B------:R-:W-:Y:S01]  /*4360*/  FMUL.FTZ R26, R26, c[0x0][0x2ec] ;  /* 0x0000bb001a1a7a20 */ /* 0x000fe20000410000 */
[C---:B------:R-:W-:Y:S04]  /*4370*/  HMMA.16816.F32 R40, R112.reuse, R8, R40 ;  /* 0x000000087028723c */ /* 0x040fe80000001828 */
[----:B------:R-:W-:Y:S02]  /*4380*/  FMUL.FTZ R27, R27, c[0x0][0x2ec] ;  /* 0x0000bb001b1b7a20 */ /* 0x000fe40000410000 */
[----:B------:R-:W-:Y:S02]  /*4390*/  FMUL.FTZ R28, R28, c[0x0][0x2ec] ;  /* 0x0000bb001c1c7a20 */ /* 0x000fe40000410000 */
[----:B------:R4:W2:Y:S01]  /*43a0*/  MUFU.TANH R184, R21 ;  /* 0x0000001500b87308 */ /* 0x0008a20000002400 */
[-C--:B------:R-:W-:Y:S03]  /*43b0*/  HMMA.16816.F32 R44, R112, R10.reuse, R44 ;  /* 0x0000000a702c723c */ /* 0x080fe6000000182c */
[----:B------:R-:W-:Y:S02]  /*43c0*/  FMUL.FTZ R29, R29, c[0x0][0x2ec] ;  /* 0x0000bb001d1d7a20 */ /* 0x000fe40000410000 */
[----:B------:R-:W-:Y:S02]  /*43d0*/  FMUL.FTZ R30, R30, c[0x0][0x2ec] ;  /* 0x0000bb001e1e7a20 */ /* 0x000fe40000410000 */
[----:B------:R-:W-:Y:S01]  /*43e0*/  FMUL.FTZ R31, R31, c[0x0][0x2ec] ;  /* 0x0000bb001f1f7a20 */ /* 0x000fe20000410000 */
[C---:B------:R-:W-:Y:S01]  /*43f0*/  HMMA.16816.F32 R48, R104.reuse, R10, R48 ;  /* 0x0000000a6830723c */ /* 0x040fe20000001830 */
[----:B------:R4:W2:Y:S03]  /*4400*/  MUFU.TANH R177, R22 ;  /* 0x0000001600b17308 */ /* 0x0008a60000002400 */
[----:B------:R-:W-:Y:S02]  /*4410*/  FMUL.FTZ R32, R32, c[0x0][0x2ec] ;  /* 0x0000bb0020207a20 */ /* 0x000fe40000410000 */
[----:B------:R-:W-:Y:S02]  /*4420*/  FMUL.FTZ R33, R33, c[0x0][0x2ec] ;  /* 0x0000bb0021217a20 */ /* 0x000fe40000410000 */
[-C--:B-1----:R-:W-:Y:S03]  /*4430*/  HMMA.16816.F32 R52, R104, R4.reuse, R52 ;  /* 0x000000046834723c */ /* 0x082fe60000001834 */
[----:B------:R4:W1:Y:S01]  /*4440*/  MUFU.TANH R175, R23 ;  /* 0x0000001700af7308 */ /* 0x0008620000002400 */
[----:B------:R-:W-:Y:S02]  /*4450*/  FMUL.FTZ R34, R34, c[0x0][0x2ec] ;  /* 0x0000bb0022227a20 */ /* 0x000fe40000410000 */
[----:B------:R-:W-:Y:S02]  /*4460*/  FMUL.FTZ R35, R35, c[0x0][0x2ec] ;  /* 0x0000bb0023237a20 */ /* 0x000fe40000410000 */
[C---:B------:R-:W-:Y:S04]  /*4470*/  HMMA.16816.F32 R56, R112.reuse, R4, R56 ;  /* 0x000000047038723c */ /* 0x040fe80000001838 */
[----:B------:R-:W-:Y:S01]  /*4480*/  FMUL.FTZ R36, R36, c[0x0][0x2ec] ;  /* 0x0000bb0024247a20 */ /* 0x000fe20000410000 */
[----:B------:R4:W1:Y:S01]  /*4490*/  MUFU.TANH R192, R24 ;  /* 0x0000001800c07308 */ /* 0x0008620000002400 */
[----:B------:R-:W-:Y:S01]  /*44a0*/  FMUL.FTZ R37, R37, c[0x0][0x2ec] ;  /* 0x0000bb0025257a20 */ /* 0x000fe20000410000 */
[----:B------:R-:W-:Y:S01]  /*44b0*/  MOV R4, R181 ;  /* 0x000000b500047202 */ /* 0x000fe20000000f00 */
[-C--:B------:R-:W-:Y:S04]  /*44c0*/  HMMA.16816.F32 R60, R112, R6.reuse, R60 ;  /* 0x00000006703c723c */ /* 0x080fe8000000183c */
[----:B------:R-:W-:Y:S01]  /*44d0*/  MOV R5, R165 ;  /* 0x000000a500057202 */ /* 0x000fe20000000f00 */
[----:B------:R-:W-:Y:S02]  /*44e0*/  FMUL.FTZ R38, R38, c[0x0][0x2ec] ;  /* 0x0000bb0026267a20 */ /* 0x000fe40000410000 */
[----:B------:R4:W1:Y:S01]  /*44f0*/  MUFU.TANH R187, R25 ;  /* 0x0000001900bb7308 */ /* 0x0008620000002400 */
[----:B------:R-:W-:Y:S01]  /*4500*/  HMMA.16816.F32 R64, R104, R6, R64 ;  /* 0x000000066840723c */ /* 0x000fe20000001840 */
[----:B------:R4:W-:Y:S03]  /*4510*/  STL.64 [R1], R4 ;  /* 0x0000000401007387 */ /* 0x0009e60000100a00 */
[----:B------:R-:W-:Y:S02]  /*4520*/  FMUL.FTZ R39, R39, c[0x0][0x2ec] ;  /* 0x0000bb0027277a20 */ /* 0x000fe40000410000 */
[----:B------:R-:W-:Y:S02]  /*4530*/  FMUL.FTZ R40, R40, c[0x0][0x2ec] ;  /* 0x0000bb0028287a20 */ /* 0x000fe40000410000 */
[----:B------:R-:W-:Y:S01]  /*4540*/  FMUL.FTZ R41, R41, c[0x0][0x2ec] ;  /* 0x0000bb0029297a20 */ /* 0x000fe20000410000 */
[----:B------:R4:W1:Y:S03]  /*4550*/  MUFU.TANH R185, R26 ;  /* 0x0000001a00b97308 */ /* 0x0008660000002400 */
        /* <DEDUP_REMOVED lines=30> */
[----:B------:R-:W-:Y:S07]  /*4740*/  FMUL.FTZ R67, R67, c[0x0][0x2ec] ;  /* 0x0000bb0043437a20 */ /* 0x000fee0000410000 */
[----:B------:R4:W1:Y:S10]  /*4750*/  MUFU.TANH R199, R32 ;  /* 0x0000002000c77308 */ /* 0x0008740000002400 */
        /* <DEDUP_REMOVED lines=34> */
[----:B------:R4:W1:Y:S01]  /*4980*/  MUFU.TANH R224, R67 ;  /* 0x0000004300e07308 */ /* 0x0008620000002400 */
[----:B------:R-:W-:-:S05]  /*4990*/  @!P0 BRA `(.L_x_498) ;  /* 0x000004a000008947 */ /* 0x000fca0003800000 */
[----:B-1234-:R-:W-:Y:S01]  /*49a0*/  MOV R61, R216 ;  /* 0x000000d8003d7202 */ /* 0x01efe20000000f00 */
[----:B------:R-:W-:Y:S01]  /*49b0*/  UIADD3 UR9, UR14, UR9, -UR7 ;  /* 0x000000090e097290 */ /* 0x000fe2000fffe807 */
[----:B------:R-:W-:Y:S01]  /*49c0*/  MOV R103, R220 ;  /* 0x000000dc00677202 */ /* 0x000fe20000000f00 */
[----:B------:R-:W-:Y:S01]  /*49d0*/  IMAD.MOV.U32 R60, RZ, RZ, R218 ;  /* 0x000000ffff3c7224 */ /* 0x000fe200078e00da */
        /* <DEDUP_REMOVED lines=56> */
[----:B------:R-:W-:Y:S01]  /*4d60*/  UIADD3 UR4, UR6, 0x80, URZ ;  /* 0x0000008006047890 */ /* 0x000fe2000fffe03f */
[----:B------:R-:W-:Y:S01]  /*4d70*/  MOV R25, R164 ;  /* 0x000000a400197202 */ /* 0x000fe20000000f00 */
[----:B------:R-:W-:Y:S01]  /*4d80*/  IMAD.MOV.U32 R22, RZ, RZ, R179 ;  /* 0x000000ffff167224 */ /* 0x000fe200078e00b3 */
[----:B------:R-:W-:Y:S01]  /*4d90*/  UMOV UR5, UR14 ;  /* 0x0000000e00057c82 */ /* 0x000fe20008000000 */
[----:B------:R-:W-:Y:S01]  /*4da0*/  MOV R35, R167 ;  /* 0x000000a700237202 */ /* 0x000fe20000000f00 */
[----:B------:R-:W-:Y:S01]  /*4db0*/  IMAD.MOV.U32 R24, RZ, RZ, R166 ;  /* 0x000000ffff187224 */ /* 0x000fe200078e00a6 */
[----:B------:R-:W-:Y:S01]  /*4dc0*/  UISETP.GE.AND UP0, UPT, UR4, UR9, UPT ;  /* 0x000000090400728c */ /* 0x000fe2000bf06270 */
[----:B------:R-:W-:Y:S01]  /*4dd0*/  IMAD.MOV.U32 R34, RZ, RZ, R168 ;  /* 0x000000ffff227224 */ /* 0x000fe200078e00a8 */
[----:B------:R-:W-:Y:S04]  /*4de0*/  UIADD3 UR4, UR10, 0x80, URZ ;  /* 0x000000800a047890 */ /* 0x000fe8000fffe03f */
[----:B------:R-:W-:Y:S02]  /*4df0*/  PLOP3.LUT P1, PT, PT, PT, UP0, 0x80, 0x0 ;  /* 0x000000000000781c */ /* 0x000fe40003f2f008 */
[----:B------:R-:W-:Y:S05]  /*4e00*/  IMAD.U32 R0, RZ, RZ, UR4 ;  /* 0x00000004ff007e24 */ /* 0x000fea000f8e00ff */
[----:B------:R-:W-:Y:S11]  /*4e10*/  ISETP.LT.AND P0, PT, R0, UR7, PT ;  /* 0x0000000700007c0c */ /* 0x000ff6000bf01270 */
[----:B------:R-:W-:Y:S02]  /*4e20*/  @!UPT UIADD3 URZ, URZ, URZ, URZ ;  /* 0x0000003f3f3ff290 */ /* 0x000fe4000fffe03f */
[----:B------:R-:W-:-:S05]  /*4e30*/  @!P1 BRA P0, `(.L_x_499) ;  /* 0x00000ec000009947 */ /* 0x000fca0000000000 */
.L_x_498:
[----:B--23--:R-:W2:Y:S01]  /*4e40*/  LDL R0, [R1+0x28] ;  /* 0x0000280001007983 */ /* 0x00cea20000100800 */
[----:B------:R-:W-:Y:S02]  /*4e50*/  UIADD3 UR4, -UR5, UR7, -UR11 ;  /* 0x0000000705047290 */ /* 0x000fe4000fffe90b */
[----:B------:R-:W-:Y:S01]  /*4e60*/  ULDC UR9, c[0x0][0x2e8] ;  /* 0x0000ba0000097ab9 */ /* 0x000fe20000000800 */
[----:B------:R-:W3:Y:S01]  /*4e70*/  LDL R10, [R1+0x3c] ;  /* 0x00003c00010a7983 */ /* 0x000ee20000100800 */
[----:B------:R-:W-:Y:S01]  /*4e80*/  UMOV UR14, UR5 ;  /* 0x00000005000e7c82 */ /* 0x000fe20008000000 */
[----:B--2---:R-:W-:Y:S04]  /*4e90*/  IADD3 R0, R0, UR6, RZ ;  /* 0x0000000600007c10 */ /* 0x004fe8000fffe0ff */
[C---:B------:R-:W-:Y:S02]  /*4ea0*/  IADD3 R6, R0.reuse, 0x8, RZ ;  /* 0x0000000800067810 */ /* 0x040fe40007ffe0ff */
[C---:B----4-:R-:W-:Y:S02]  /*4eb0*/  IADD3 R5, R0.reuse, 0x40, RZ ;  /* 0x0000004000057810 */ /* 0x050fe40007ffe0ff */
        /* <DEDUP_REMOVED lines=11> */
[----:B---3--:R-:W-:Y:S01]  /*4f70*/  IMAD R0, R0, 0x80, R10 ;  /* 0x0000008000007824 */ /* 0x008fe200078e020a */
        /* <DEDUP_REMOVED lines=41> */
[----:B------:R-:W-:Y:S02]  /*5210*/  ISETP.GE.OR P6, PT, R14, R6, !P6 ;  /* 0x000000060e00720c */ /* 0x000fe400077c6670 */
[----:B------:R-:W-:Y:S02]  /*5220*/  IMNMX R5, RZ, R24, !PT ;  /* 0x00000018ff057217 */ /* 0x000fe40007800200 */
[-C--:B------:R-:W-:Y:S02]  /*5230*/  ISETP.GE.OR P5, PT, R13, R6.reuse, !P5 ;  /* 0x000000060d00720c */ /* 0x080fe40006fa6670 */
[----:B------:R-:W-:Y:S02]  /*5240*/  ISETP.GE.OR P4, PT, R12, R6, !P4 ;  /* 0x000000060c00720c */ /* 0x000fe40006786670 */
[----:B------:R-:W-:Y:S02]  /*5250*/  FSEL R42, R193, -INF , !P3 ;  /* 0xff800000c12a7808 */ /* 0x000fe40005800000 */
[-C--:B------:R-:W-:Y:S02]  /*5260*/  ISETP.GE.AND P3, PT, R11, R4.reuse, PT ;  /* 0x000000040b00720c */ /* 0x080fe40003f66270 */
[----:B------:R-:W-:Y:S02]  /*5270*/  FSEL R43, R184, -INF , !P2 ;  /* 0xff800000b82b7808 */ /* 0x000fe40005000000 */
[-C--:B------:R-:W-:Y:S02]  /*5280*/  ISETP.GE.AND P2, PT, R10, R4.reuse, PT ;  /* 0x000000040a00720c */ /* 0x080fe40003f46270 */
[----:B-1----:R-:W-:Y:S02]  /*5290*/  FSEL R44, R199, -INF , !P1 ;  /* 0xff800000c72c7808 */ /* 0x002fe40004800000 */
        /* <DEDUP_REMOVED lines=85> */
[----:B------:R-:W-:Y:S02]  /*57f0*/  ISETP.GE.OR P6, PT, R18, R6, !P6 ;  /* 0x000000061200720c */ /* 0x000fe400077c6670 */
[----:B------:R-:W-:Y:S02]  /*5800*/  FSEL R29, R174, -INF , !P0 ;  /* 0xff800000ae1d7808 */ /* 0x000fe40004000000 */
[----:B------:R-:W-:Y:S02]  /*5810*/  ISETP.GE.AND P0, PT, R12, R4, PT ;  /* 0x000000040c00720c */ /* 0x000fe40003f06270 */
[----:B------:R-:W-:Y:S02]  /*5820*/  IMNMX R5, RZ, R30, !PT ;  /* 0x0000001eff057217 */ /* 0x000fe40007800200 */
[----:B------:R-:W-:Y:S02]  /*5830*/  ISETP.GE.OR P5, PT, R17, R6, !P5 ;  /* 0x000000061100720c */ /* 0x000fe40006fa6670 */
[----:B------:R-:W-:Y:S02]  /*5840*/  FSEL R30, R192, -INF , !P6 ;  /* 0xff800000c01e7808 */ /* 0x000fe40007000000 */
[----:B------:R-:W-:Y:S02]  /*5850*/  ISETP.GE.AND P6, PT, R11, R4, PT ;  /* 0x000000040b00720c */ /* 0x000fe40003fc6270 */
        /* <DEDUP_REMOVED lines=16> */
[-C--:B------:R-:W-:Y:S02]  /*5960*/  ISETP.GE.OR P6, PT, R11, R6.reuse, !P6 ;  /* 0x000000060b00720c */ /* 0x080fe400077c6670 */
[----:B------:R-:W-:Y:S02]  /*5970*/  FSEL R58, R209, -INF , !P0 ;  /* 0xff800000d13a7808 */ /* 0x000fe40004000000 */
[-C--:B------:R-:W-:Y:S02]  /*5980*/  ISETP.GE.AND P0, PT, R21, R5.reuse, PT ;  /* 0x000000051500720c */ /* 0x080fe40003f06270 */
[-C--:B------:R-:W-:Y:S02]  /*5990*/  ISETP.GE.OR P5, PT, R10, R6.reuse, !P5 ;  /* 0x000000060a00720c */ /* 0x080fe40006fa6670 */
[-C--:B------:R-:W-:Y:S02]  /*59a0*/  ISETP.GE.OR P4, PT, R9, R6.reuse, !P4 ;  /* 0x000000060900720c */ /* 0x080fe40006786670 */
[-C--:B------:R-:W-:Y:S02]  /*59b0*/  ISETP.GE.OR P3, PT, R8, R6.reuse, !P3 ;  /* 0x000000060800720c */ /* 0x080fe40005f66670 */
[----:B------:R-:W-:Y:S02]  /*59c0*/  ISETP.GE.OR P2, PT, R7, R6, !P2 ;  /* 0x000000060700720c */ /* 0x000fe40005746670 */
[-C--:B------:R-:W-:Y:S02]  /*59d0*/  ISETP.GE.OR P1, PT, R0, R4.reuse, !P1 ;  /* 0x000000040000720c */ /* 0x080fe40004f26670 */
[----:B------:R-:W-:Y:S02]  /*59e0*/  FSEL R59, R208, -INF , !P6 ;  /* 0xff800000d03b7808 */ /* 0x000fe40007000000 */
[-C--:B------:R-:W-:Y:S02]  /*59f0*/  ISETP.GE.AND P6, PT, R20, R5.reuse, PT ;  /* 0x000000051400720c */ /* 0x080fe40003fc6270 */
[-C--:B------:R-:W-:Y:S02]  /*5a00*/  ISETP.GE.OR P0, PT, R21, R4.reuse, !P0 ;  /* 0x000000041500720c */ /* 0x080fe40004706670 */
[----:B------:R-:W-:Y:S02]  /*5a10*/  FSEL R65, R229, -INF , !P5 ;  /* 0xff800000e5417808 */ /* 0x000fe40006800000 */
[-C--:B------:R-:W-:Y:S02]  /*5a20*/  ISETP.GE.AND P5, PT, R19, R5.reuse, PT ;  /* 0x000000051300720c */ /* 0x080fe40003fa6270 */
[----:B------:R-:W-:Y:S02]  /*5a30*/  FSEL R100, R225, -INF , !P4 ;  /* 0xff800000e1647808 */ /* 0x000fe40006000000 */
[-C--:B------:R-:W-:Y:S02]  /*5a40*/  ISETP.GE.AND P4, PT, R18, R5.reuse, PT ;  /* 0x000000051200720c */ /* 0x080fe40003f86270 */
        /* <DEDUP_REMOVED lines=43> */
.L_x_499:
[----:B------:R-:W2:Y:S01]  /*5d00*/  LDL R0, [R1+0x20] ;  /* 0x0000200001007983 */ /* 0x000ea20000100800 */
[----:B------:R-:W-:Y:S03]  /*5d10*/  UISETP.GT.AND UP3, UPT, UR8, UR20, UPT ;  /* 0x000000140800728c */ /* 0x000fe6000bf64270 */
[----:B------:R-:W3:Y:S03]  /*5d20*/  LDL R4, [R1+0x24] ;  /* 0x0000240001047983 */ /* 0x000ee60000100800 */
[----:B------:R-:W-:Y:S01]  /*5d30*/  PLOP3.LUT P1, PT, PT, PT, UP3, 0x80, 0x0 ;  /* 0x000000000000781c */ /* 0x000fe20003f2f038 */
[----:B------:R-:W4:Y:S04]  /*5d40*/  LDL R10, [R1+0x18] ;  /* 0x00001800010a7983 */ /* 0x000f280000100800 */
[----:B------:R-:W4:Y:S04]  /*5d50*/  LDL R11, [R1+0x1c] ;  /* 0x00001c00010b7983 */ /* 0x000f280000100800 */
        /* <DEDUP_REMOVED lines=31> */
[----:B------:R-:W-:Y:S04]  /*5f50*/  STL [R1+0xcc], R83 ;  /* 0x0000cc5301007387 */ /* 0x000fe80000100800 */
[----:B------:R-:W-:Y:S04]  /*5f60*/  STL [R1+0xc8], R82 ;  /* 0x0000c85201007387 */ /* 0x000fe80000100800 */
[----:B------:R1:W-:Y:S04]  /*5f70*/  STL [R1+0xc4], R81 ;  /* 0x0000c45101007387 */ /* 0x0003e80000100800 */
[----:B------:R1:W-:Y:S04]  /*5f80*/  STL [R1+0xc0], R80 ;  /* 0x0000c05001007387 */ /* 0x0003e80000100800 */
[----:B------:R1:W-:Y:S04]  /*5f90*/  STL [R1+0xbc], R79 ;  /* 0x0000bc4f01007387 */ /* 0x0003e80000100800 */
[----:B------:R1:W-:Y:S04]  /*5fa0*/  STL [R1+0xb8], R78 ;  /* 0x0000b84e01007387 */ /* 0x0003e80000100800 */
        /* <DEDUP_REMOVED lines=10> */
[----:B------:R1:W-:Y:S04]  /*6050*/  STL [R1+0x8c], R3 ;  /* 0x00008c0301007387 */ /* 0x0003e80000100800 */
[----:B------:R-:W-:Y:S01]  /*6060*/  STL [R1+0x88], R2 ;  /* 0x0000880201007387 */ /* 0x000fe20000100800 */
[C---:B--2---:R-:W-:Y:S01]  /*6070*/  FMUL.FTZ R6, R0.reuse, 1.4426950216293334961 ;  /* 0x3fb8aa3b00067820 */ /* 0x044fe20000410000 */
[----:B------:R-:W-:Y:S01]  /*6080*/  FSETP.NEU.FTZ.AND P0, PT, R0, -INF , PT ;  /* 0xff8000000000780b */ /* 0x000fe20003f1d000 */
[----:B---3--:R-:W-:Y:S03]  /*6090*/  FMUL.FTZ R5, R4, 1.4426950216293334961 ;  /* 0x3fb8aa3b04057820 */ /* 0x008fe60000410000 */
[----:B------:R-:W-:Y:S02]  /*60a0*/  FSEL R6, R6, RZ, P0 ;  /* 0x000000ff06067208 */ /* 0x000fe40000000000 */
[----:B------:R-:W-:Y:S01]  /*60b0*/  FSETP.NEU.FTZ.AND P0, PT, R4, -INF , PT ;  /* 0xff8000000400780b */ /* 0x000fe20003f1d000 */
[----:B----4-:R-:W-:Y:S02]  /*60c0*/  FMUL.FTZ R4, R10, 1.4426950216293334961 ;  /* 0x3fb8aa3b0a047820 */ /* 0x010fe40000410000 */
[--C-:B------:R-:W-:Y:S01]  /*60d0*/  FFMA.FTZ R0, R34, c[0x0][0x23c], -R6.reuse ;  /* 0x00008f0022007a23 */ /* 0x100fe20000010806 */
[----:B------:R-:W-:Y:S01]  /*60e0*/  FSEL R5, R5, RZ, P0 ;  /* 0x000000ff05057208 */ /* 0x000fe20000000000 */
[--C-:B------:R-:W-:Y:S01]  /*60f0*/  FFMA.FTZ R12, R51, c[0x0][0x23c], -R6.reuse ;  /* 0x00008f00330c7a23 */ /* 0x100fe20000010806 */
[----:B------:R-:W-:Y:S01]  /*6100*/  FSETP.NEU.FTZ.AND P0, PT, R10, -INF , PT ;  /* 0xff8000000a00780b */ /* 0x000fe20003f1d000 */
[C---:B------:R-:W-:Y:S01]  /*6110*/  FMUL.FTZ R10, R11.reuse, 1.4426950216293334961 ;  /* 0x3fb8aa3b0b0a7820 */ /* 0x040fe20000410000 */
[----:B------:R2:W-:Y:S02]  /*6120*/  MUFU.EX2 R242, R0 ;  /* 0x0000000000f27308 */ /* 0x0005e40000000800 */
[----:B------:R-:W-:Y:S02]  /*6130*/  FSEL R4, R4, RZ, P0 ;  /* 0x000000ff04047208 */ /* 0x000fe40000000000 */
[----:B------:R-:W-:Y:S01]  /*6140*/  FSETP.NEU.FTZ.AND P0, PT, R11, -INF , PT ;  /* 0xff8000000b00780b */ /* 0x000fe20003f1d000 */
[--C-:B------:R-:W-:Y:S05]  /*6150*/  FFMA.FTZ R11, R53, c[0x0][0x23c], -R6.reuse ;  /* 0x00008f00350b7a23 */ /* 0x100fea0000010806 */
[----:B-1----:R-:W-:Y:S10]  /*6160*/  MUFU.EX2 R85, R12 ;  /* 0x0000000c00557308 */ /* 0x002ff40000000800 */
[----:B------:R-:W-:Y:S01]  /*6170*/  MUFU.EX2 R84, R11 ;  /* 0x0000000b00547308 */ /* 0x000fe20000000800 */
[--C-:B--2---:R-:W-:Y:S09]  /*6180*/  FFMA.FTZ R0, R35, c[0x0][0x23c], -R6.reuse ;  /* 0x00008f0023007a23 */ /* 0x104ff20000010806 */
[----:B------:R1:W-:Y:S02]  /*6190*/  MUFU.EX2 R232, R0 ;  /* 0x0000000000e87308 */ /* 0x0003e40000000800 */
[--C-:B-1----:R-:W-:Y:S08]  /*61a0*/  FFMA.FTZ R0, R24, c[0x0][0x23c], -R5.reuse ;  /* 0x00008f0018007a23 */ /* 0x102ff00000010805 */
[----:B------:R1:W-:Y:S02]  /*61b0*/  MUFU.EX2 R181, R0 ;  /* 0x0000000000b57308 */ /* 0x0003e40000000800 */
[--C-:B-1----:R-:W-:Y:S08]  /*61c0*/  FFMA.FTZ R0, R25, c[0x0][0x23c], -R5.reuse ;  /* 0x00008f0019007a23 */ /* 0x102ff00000010805 */
[----:B------:R1:W-:Y:S02]  /*61d0*/  MUFU.EX2 R165, R0 ;  /* 0x0000000000a57308 */ /* 0x0003e40000000800 */
[--C-:B-1----:R-:W-:Y:S08]  /*61e0*/  FFMA.FTZ R0, R36, c[0x0][0x23c], -R6.reuse ;  /* 0x00008f0024007a23 */ /* 0x102ff00000010806 */
[----:B------:R1:W-:Y:S02]  /*61f0*/  MUFU.EX2 R243, R0 ;  /* 0x0000000000f37308 */ /* 0x0003e40000000800 */
[----:B-1----:R-:W-:Y:S08]  /*6200*/  FFMA.FTZ R0, R37, c[0x0][0x23c], -R6 ;  /* 0x00008f0025007a23 */ /* 0x002ff00000010806 */
        /* <DEDUP_REMOVED lines=8> */
[----:B------:R1:W2:Y:S02]  /*6290*/  MUFU.EX2 R114, R0 ;  /* 0x0000000000727308 */ /* 0x0002a40000000800 */
[----:B-1----:R-:W-:Y:S05]  /*62a0*/  FSEL R0, R10, RZ, P0 ;  /* 0x000000ff0a007208 */ /* 0x002fea0000000000 */
[--C-:B------:R-:W-:Y:S02]  /*62b0*/  FFMA.FTZ R10, R20, c[0x0][0x23c], -R0.reuse ;  /* 0x00008f00140a7a23 */ /* 0x100fe40000010800 */
[--C-:B------:R-:W-:Y:S02]  /*62c0*/  FFMA.FTZ R7, R7, c[0x0][0x23c], -R0.reuse ;  /* 0x00008f0007077a23 */ /* 0x100fe40000010800 */
[----:B------:R1:W-:Y:S10]  /*62d0*/  MUFU.EX2 R113, R10 ;  /* 0x0000000a00717308 */ /* 0x0003f40000000800 */
[----:B------:R3:W-:Y:S01]  /*62e0*/  MUFU.EX2 R90, R7 ;  /* 0x00000007005a7308 */ /* 0x0007e20000000800 */
[----:B-1----:R-:W-:Y:S09]  /*62f0*/  FFMA.FTZ R10, R21, c[0x0][0x23c], -R0 ;  /* 0x00008f00150a7a23 */ /* 0x002ff20000010800 */
[----:B------:R1:W4:Y:S01]  /*6300*/  MUFU.EX2 R112, R10 ;  /* 0x0000000a00707308 */ /* 0x0003220000000800 */
[--C-:B---3--:R-:W-:Y:S09]  /*6310*/  FFMA.FTZ R7, R58, c[0x0][0x23c], -R4.reuse ;  /* 0x00008f003a077a23 */ /* 0x108ff20000010804 */
[----:B------:R3:W-:Y:S01]  /*6320*/  MUFU.EX2 R89, R7 ;  /* 0x0000000700597308 */ /* 0x0007e20000000800 */
[--C-:B-1----:R-:W-:Y:S09]  /*6330*/  FFMA.FTZ R10, R28, c[0x0][0x23c], -R4.reuse ;  /* 0x00008f001c0a7a23 */ /* 0x102ff20000010804 */
[----:B------:R1:W-:Y:S01]  /*6340*/  MUFU.EX2 R250, R10 ;  /* 0x0000000a00fa7308 */ /* 0x0003e20000000800 */
[--C-:B---3--:R-:W-:Y:S09]  /*6350*/  FFMA.FTZ R7, R59, c[0x0][0x23c], -R4.reuse ;  /* 0x00008f003b077a23 */ /* 0x108ff20000010804 */
[----:B------:R3:W-:Y:S01]  /*6360*/  MUFU.EX2 R88, R7 ;  /* 0x0000000700587308 */ /* 0x0007e20000000800 */
[----:B-1----:R-:W-:Y:S09]  /*6370*/  FFMA.FTZ R10, R29, c[0x0][0x23c], -R4 ;  /* 0x00008f001d0a7a23 */ /* 0x002ff20000010804 */
[----:B------:R1:W-:Y:S01]  /*6380*/  MUFU.EX2 R233, R10 ;  /* 0x0000000a00e97308 */ /* 0x0003e20000000800 */
[----:B---3--:R-:W-:Y:S02]  /*6390*/  FFMA.FTZ R7, R8, c[0x0][0x23c], -R0 ;  /* 0x00008f0008077a23 */ /* 0x008fe40000010800 */
[----:B------:R-:W-:Y:S07]  /*63a0*/  FFMA.FTZ R8, R64, c[0x0][0x23c], -R6 ;  /* 0x00008f0040087a23 */ /* 0x000fee0000010806 */
[----:B------:R3:W-:Y:S10]  /*63b0*/  MUFU.EX2 R87, R7 ;  /* 0x0000000700577308 */ /* 0x0007f40000000800 */
[----:B------:R4:W-:Y:S01]  /*63c0*/  MUFU.EX2 R81, R8 ;  /* 0x0000000800517308 */ /* 0x0009e20000000800 */
[--C-:B-1----:R-:W-:Y:S09]  /*63d0*/  FFMA.FTZ R10, R14, c[0x0][0x23c], -R0.reuse ;  /* 0x00008f000e0a7a23 */ /* 0x102ff20000010800 */
[----:B------:R1:W-:Y:S01]  /*63e0*/  MUFU.EX2 R231, R10 ;  /* 0x0000000a00e77308 */ /* 0x0003e20000000800 */
[--C-:B---3--:R-:W-:Y:S01]  /*63f0*/  FFMA.FTZ R7, R9, c[0x0][0x23c], -R0.reuse ;  /* 0x00008f0009077a23 */ /* 0x108fe20000010800 */
[----:B--2---:R-:W-:Y:S08]  /*6400*/  F2FP.PACK_AB R9, R114, R115 ;  /* 0x000000737209723e */ /* 0x004ff000000000ff */
[----:B------:R2:W-:Y:S01]  /*6410*/  MUFU.EX2 R86, R7 ;  /* 0x0000000700567308 */ /* 0x0005e20000000800 */
[----:B----4-:R-:W-:Y:S01]  /*6420*/  F2FP.PACK_AB R8, R112, R113 ;  /* 0x000000717008723e */ /* 0x010fe200000000ff */
[----:B-1----:R-:W-:Y:S08]  /*6430*/  FFMA.FTZ R10, R15, c[0x0][0x23c], -R0 ;  /* 0x00008f000f0a7a23 */ /* 0x002ff00000010800 */
[----:B------:R1:W-:Y:S01]  /*6440*/  MUFU.EX2 R230, R10 ;  /* 0x0000000a00e67308 */ /* 0x0003e20000000800 */
[--C-:B--2---:R-:W-:Y:S09]  /*6450*/  FFMA.FTZ R7, R67, c[0x0][0x23c], -R6.reuse ;  /* 0x00008f0043077a23 */ /* 0x104ff20000010806 */
[----:B------:R2:W-:Y:S01]  /*6460*/  MUFU.EX2 R80, R7 ;  /* 0x0000000700507308 */ /* 0x0005e20000000800 */
[--C-:B-1----:R-:W-:Y:S09]  /*6470*/  FFMA.FTZ R10, R42, c[0x0][0x23c], -R6.reuse ;  /* 0x00008f002a0a7a23 */ /* 0x102ff20000010806 */
        /* <DEDUP_REMOVED lines=9> */
[----:B--2---:R-:W-:Y:S09]  /*6510*/  FFMA.FTZ R7, R104, c[0x0][0x23c], -R6 ;  /* 0x00008f0068077a23 */ /* 0x004ff20000010806 */
[----:B------:R2:W-:Y:S01]  /*6520*/  MUFU.EX2 R69, R7 ;  /* 0x0000000700457308 */ /* 0x0005e20000000800 */
[--C-:B-1----:R-:W-:Y:S09]  /*6530*/  FFMA.FTZ R10, R39, c[0x0][0x23c], -R5.reuse ;  /* 0x00008f00270a7a23 */ /* 0x102ff20000010805 */
[----:B------:R1:W-:Y:S01]  /*6540*/  MUFU.EX2 R251, R10 ;  /* 0x0000000a00fb7308 */ /* 0x0003e20000000800 */
[----:B--2---:R-:W-:Y:S09]  /*6550*/  FFMA.FTZ R7, R65, c[0x0][0x23c], -R4 ;  /* 0x00008f0041077a23 */ /* 0x004ff20000010804 */
[----:B------:R2:W-:Y:S01]  /*6560*/  MUFU.EX2 R77, R7 ;  /* 0x00000007004d7308 */ /* 0x0005e20000000800 */
[----:B-1----:R-:W-:Y:S09]  /*6570*/  FFMA.FTZ R10, R44, c[0x0][0x23c], -R6 ;  /* 0x00008f002c0a7a23 */ /* 0x002ff20000010806 */
[----:B------:R1:W-:Y:S01]  /*6580*/  MUFU.EX2 R149, R10 ;  /* 0x0000000a00957308 */ /* 0x0003e20000000800 */
[----:B--2---:R-:W-:Y:S09]  /*6590*/  FFMA.FTZ R7, R66, c[0x0][0x23c], -R4 ;  /* 0x00008f0042077a23 */ /* 0x004ff20000010804 */
[----:B------:R2:W-:Y:S01]  /*65a0*/  MUFU.EX2 R73, R7 ;  /* 0x0000000700497308 */ /* 0x0005e20000000800 */
[----:B-1----:R-:W-:Y:S09]  /*65b0*/  FFMA.FTZ R10, R45, c[0x0][0x23c], -R6 ;  /* 0x00008f002d0a7a23 */ /* 0x002ff20000010806 */
[----:B------:R1:W-:Y:S01]  /*65c0*/  MUFU.EX2 R148, R10 ;  /* 0x0000000a00947308 */ /* 0x0003e20000000800 */
[----:B--2---:R-:W-:Y:S01]  /*65d0*/  F2FP.PACK_AB R7, R246, R243 ;  /* 0x000000f3f607723e */ /* 0x004fe200000000ff */
[--C-:B-1----:R-:W-:Y:S08]  /*65e0*/  FFMA.FTZ R10, R40, c[0x0][0x23c], -R5.reuse ;  /* 0x00008f00280a7a23 */ /* 0x102ff00000010805 */
[----:B------:R1:W-:Y:S02]  /*65f0*/  MUFU.EX2 R99, R10 ;  /* 0x0000000a00637308 */ /* 0x0003e40000000800 */
[--C-:B-1----:R-:W-:Y:S08]  /*6600*/  FFMA.FTZ R10, R41, c[0x0][0x23c], -R5.reuse ;  /* 0x00008f00290a7a23 */ /* 0x102ff00000010805 */
[----:B------:R1:W2:Y:S02]  /*6610*/  MUFU.EX2 R98, R10 ;  /* 0x0000000a00627308 */ /* 0x0002a40000000800 */
[--C-:B-1----:R-:W-:Y:S08]  /*6620*/  FFMA.FTZ R10, R30, c[0x0][0x23c], -R4.reuse ;  /* 0x00008f001e0a7a23 */ /* 0x102ff00000010804 */
[----:B------:R1:W-:Y:S02]  /*6630*/  MUFU.EX2 R159, R10 ;  /* 0x0000000a009f7308 */ /* 0x0003e40000000800 */
[----:B-1----:R-:W-:Y:S08]  /*6640*/  FFMA.FTZ R10, R31, c[0x0][0x23c], -R4 ;  /* 0x00008f001f0a7a23 */ /* 0x002ff00000010804 */
[----:B------:R1:W-:Y:S02]  /*6650*/  MUFU.EX2 R158, R10 ;  /* 0x0000000a009e7308 */ /* 0x0003e40000000800 */
        /* <DEDUP_REMOVED lines=14> */
[--C-:B-1----:R-:W-:Y:S02]  /*6740*/  FFMA.FTZ R10, R47, c[0x0][0x23c], -R6.reuse ;  /* 0x00008f002f0a7a23 */ /* 0x102fe40000010806 */
[----:B------:R-:W-:Y:S06]  /*6750*/  FFMA.FTZ R6, R105, c[0x0][0x23c], -R6 ;  /* 0x00008f0069067a23 */ /* 0x000fec0000010806 */
[----:B------:R1:W-:Y:S10]  /*6760*/  MUFU.EX2 R96, R10 ;  /* 0x0000000a00607308 */ /* 0x0003f40000000800 */
[----:B------:R3:W-:Y:S01]  /*6770*/  MUFU.EX2 R68, R6 ;  /* 0x0000000600447308 */ /* 0x0007e20000000800 */
[--C-:B-1----:R-:W-:Y:S09]  /*6780*/  FFMA.FTZ R10, R50, c[0x0][0x23c], -R5.reuse ;  /* 0x00008f00320a7a23 */ /* 0x102ff20000010805 */
[----:B------:R1:W-:Y:S01]  /*6790*/  MUFU.EX2 R95, R10 ;  /* 0x0000000a005f7308 */ /* 0x0003e20000000800 */
[--C-:B---3--:R-:W-:Y:S09]  /*67a0*/  FFMA.FTZ R6, R101, c[0x0][0x23c], -R5.reuse ;  /* 0x00008f0065067a23 */ /* 0x108ff20000010805 */
[----:B------:R3:W-:Y:S01]  /*67b0*/  MUFU.EX2 R3, R6 ;  /* 0x0000000600037308 */ /* 0x0007e20000000800 */
[--C-:B-1----:R-:W-:Y:S09]  /*67c0*/  FFMA.FTZ R10, R48, c[0x0][0x23c], -R5.reuse ;  /* 0x00008f00300a7a23 */ /* 0x102ff20000010805 */
[----:B------:R1:W-:Y:S01]  /*67d0*/  MUFU.EX2 R94, R10 ;  /* 0x0000000a005e7308 */ /* 0x0003e20000000800 */
[----:B---3--:R-:W-:Y:S05]  /*67e0*/  F2FP.PACK_AB R6, R232, R242 ;  /* 0x000000f2e806723e */ /* 0x008fea00000000ff */
[----:B------:R3:W-:Y:S01]  /*67f0*/  STS [R241+0x10000], R6 ;  /* 0x01000006f1007388 */ /* 0x0007e20000000800 */
[--C-:B-1----:R-:W-:Y:S04]  /*6800*/  FFMA.FTZ R10, R52, c[0x0][0x23c], -R5.reuse ;  /* 0x00008f00340a7a23 */ /* 0x102fe80000010805 */
[----:B------:R1:W-:Y:S01]  /*6810*/  MUFU.EX2 R83, R10 ;  /* 0x0000000a00537308 */ /* 0x0003e20000000800 */
[----:B---3--:R-:W-:Y:S01]  /*6820*/  F2FP.PACK_AB R6, R162, R163 ;  /* 0x000000a3a206723e */ /* 0x008fe200000000ff */
[--C-:B-1----:R-:W-:Y:S02]  /*6830*/  FFMA.FTZ R10, R54, c[0x0][0x23c], -R5.reuse ;  /* 0x00008f00360a7a23 */ /* 0x102fe40000010805 */
[----:B------:R-:W-:Y:S06]  /*6840*/  FFMA.FTZ R5, R102, c[0x0][0x23c], -R5 ;  /* 0x00008f0066057a23 */ /* 0x000fec0000010805 */
[----:B------:R1:W3:Y:S10]  /*6850*/  MUFU.EX2 R82, R10 ;  /* 0x0000000a00527308 */ /* 0x0002f40000000800 */
[----:B------:R4:W-:Y:S01]  /*6860*/  MUFU.EX2 R2, R5 ;  /* 0x0000000500027308 */ /* 0x0009e20000000800 */
[--C-:B-1----:R-:W-:Y:S09]  /*6870*/  FFMA.FTZ R10, R56, c[0x0][0x23c], -R4.reuse ;  /* 0x00008f00380a7a23 */ /* 0x102ff20000010804 */
[----:B------:R1:W-:Y:S01]  /*6880*/  MUFU.EX2 R93, R10 ;  /* 0x0000000a005d7308 */ /* 0x0003e20000000800 */
[--C-:B----4-:R-:W-:Y:S09]  /*6890*/  FFMA.FTZ R5, R100, c[0x0][0x23c], -R4.reuse ;  /* 0x00008f0064057a23 */ /* 0x110ff20000010804 */
[----:B------:R4:W-:Y:S01]  /*68a0*/  MUFU.EX2 R76, R5 ;  /* 0x00000005004c7308 */ /* 0x0009e20000000800 */
[--C-:B-1----:R-:W-:Y:S02]  /*68b0*/  FFMA.FTZ R10, R57, c[0x0][0x23c], -R4.reuse ;  /* 0x00008f00390a7a23 */ /* 0x102fe40000010804 */
[----:B------:R-:W-:Y:S07]  /*68c0*/  FFMA.FTZ R4, R103, c[0x0][0x23c], -R4 ;  /* 0x00008f0067047a23 */ /* 0x000fee0000010804 */
[----:B------:R1:W1:Y:S01]  /*68d0*/  MUFU.EX2 R92, R10 ;  /* 0x0000000a005c7308 */ /* 0x0002620000000800 */
[--C-:B----4-:R-:W-:Y:S09]  /*68e0*/  FFMA.FTZ R5, R13, c[0x0][0x23c], -R0.reuse ;  /* 0x00008f000d057a23 */ /* 0x110ff20000010800 */
[----:B------:R4:W-:Y:S10]  /*68f0*/  MUFU.EX2 R75, R5 ;  /* 0x00000005004b7308 */ /* 0x0009f40000000800 */
[----:B------:R2:W-:Y:S01]  /*6900*/  MUFU.EX2 R72, R4 ;  /* 0x0000000400487308 */ /* 0x0005e20000000800 */
[--C-:B-1----:R-:W-:Y:S09]  /*6910*/  FFMA.FTZ R10, R46, c[0x0][0x23c], -R0.reuse ;  /* 0x00008f002e0a7a23 */ /* 0x102ff20000010800 */
[----:B------:R1:W1:Y:S01]  /*6920*/  MUFU.EX2 R91, R10 ;  /* 0x0000000a005b7308 */ /* 0x0002620000000800 */
[--C-:B----4-:R-:W-:Y:S09]  /*6930*/  FFMA.FTZ R5, R55, c[0x0][0x23c], -R0.reuse ;  /* 0x00008f0037057a23 */ /* 0x110ff20000010800 */
[----:B------:R4:W3:Y:S01]  /*6940*/  MUFU.EX2 R74, R5 ;  /* 0x00000005004a7308 */ /* 0x0008e20000000800 */
[----:B--2---:R-:W-:Y:S01]  /*6950*/  F2FP.PACK_AB R4, R98, R99 ;  /* 0x000000636204723e */ /* 0x004fe200000000ff */
[--C-:B-1----:R-:W-:Y:S02]  /*6960*/  FFMA.FTZ R10, R60, c[0x0][0x23c], -R0.reuse ;  /* 0x00008f003c0a7a23 */ /* 0x102fe40000010800 */
[----:B------:R-:W-:Y:S06]  /*6970*/  FFMA.FTZ R0, R61, c[0x0][0x23c], -R0 ;  /* 0x00008f003d007a23 */ /* 0x000fec0000010800 */
[----:B------:R-:W-:Y:S01]  /*6980*/  MUFU.EX2 R71, R10 ;  /* 0x0000000a00477308 */ /* 0x000fe20000000800 */
[----:B----4-:R-:W-:Y:S09]  /*6990*/  F2FP.PACK_AB R5, R165, R181 ;  /* 0x000000b5a505723e */ /* 0x010ff200000000ff */
[----:B------:R3:W1:Y:S01]  /*69a0*/  MUFU.EX2 R70, R0 ;  /* 0x0000000000467308 */ /* 0x0006620000000800 */
[----:B------:R2:W-:Y:S04]  /*69b0*/  STS [R241+0x10400], R5 ;  /* 0x01040005f1007388 */ /* 0x0005e80000000800 */
[----:B------:R4:W-:Y:S04]  /*69c0*/  STS [R240+0x10000], R7 ;  /* 0x01000007f0007388 */ /* 0x0009e80000000800 */
[----:B------:R1:W-:Y:S04]  /*69d0*/  STS [R240+0x10400], R6 ;  /* 0x01040006f0007388 */ /* 0x0003e80000000800 */
[----:B------:R1:W-:Y:S04]  /*69e0*/  STS [R241+0x12400], R8 ;  /* 0x01240008f1007388 */ /* 0x0003e80000000800 */
[----:B------:R-:W-:Y:S01]  /*69f0*/  STS [R241+0x12000], R9 ;  /* 0x01200009f1007388 */ /* 0x000fe20000000800 */
[----:B---3--:R-:W-:Y:S02]  /*6a00*/  F2FP.PACK_AB R0, R82, R83 ;  /* 0x000000535200723e */ /* 0x008fe400000000ff */
[----:B--2---:R-:W-:Y:S02]  /*6a10*/  F2FP.PACK_AB R5, R233, R250 ;  /* 0x000000fae905723e */ /* 0x004fe400000000ff */
[----:B----4-:R-:W-:Y:S03]  /*6a20*/  F2FP.PACK_AB R7, R160, R161 ;  /* 0x000000a1a007723e */ /* 0x010fe600000000ff */
[----:B------:R2:W-:Y:S01]  /*6a30*/  STS [R240+0x12000], R5 ;  /* 0x01200005f0007388 */ /* 0x0005e20000000800 */
[----:B-1----:R-:W-:Y:S02]  /*6a40*/  F2FP.PACK_AB R6, R251, R252 ;  /* 0x000000fcfb06723e */ /* 0x002fe400000000ff */
[----:B------:R-:W-:Y:S05]  /*6a50*/  F2FP.PACK_AB R8, R230, R231 ;  /* 0x000000e7e608723e */ /* 0x000fea00000000ff */
[----:B------:R1:W-:Y:S04]  /*6a60*/  STS [R240+0x12400], R8 ;  /* 0x01240008f0007388 */ /* 0x0003e80000000800 */
[----:B------:R3:W-:Y:S04]  /*6a70*/  STS [R239+0x10000], R7 ;  /* 0x01000007ef007388 */ /* 0x0007e80000000800 */
[----:B------:R4:W-:Y:S04]  /*6a80*/  STS [R239+0x10400], R6 ;  /* 0x01040006ef007388 */ /* 0x0009e80000000800 */
[----:B------:R4:W-:Y:S01]  /*6a90*/  STS [R238+0x10400], R4 ;  /* 0x01040004ee007388 */ /* 0x0009e20000000800 */
[----:B--2---:R-:W-:Y:S05]  /*6aa0*/  F2FP.PACK_AB R5, R148, R149 ;  /* 0x000000959405723e */ /* 0x004fea00000000ff */
[----:B------:R2:W-:Y:S01]  /*6ab0*/  STS [R238+0x10000], R5 ;  /* 0x01000005ee007388 */ /* 0x0005e20000000800 */
[----:B-1----:R-:W-:Y:S02]  /*6ac0*/  F2FP.PACK_AB R8, R158, R159 ;  /* 0x0000009f9e08723e */ /* 0x002fe400000000ff */
[----:B---3--:R-:W-:Y:S03]  /*6ad0*/  F2FP.PACK_AB R7, R156, R157 ;  /* 0x0000009d9c07723e */ /* 0x008fe600000000ff */
[----:B------:R-:W-:Y:S01]  /*6ae0*/  STS [R239+0x12000], R8 ;  /* 0x01200008ef007388 */ /* 0x000fe20000000800 */
[----:B----4-:R-:W-:Y:S03]  /*6af0*/  F2FP.PACK_AB R6, R152, R153 ;  /* 0x000000999806723e */ /* 0x010fe600000000ff */
[----:B------:R1:W-:Y:S01]  /*6b00*/  STS [R239+0x12400], R7 ;  /* 0x01240007ef007388 */ /* 0x0003e20000000800 */
[----:B------:R-:W-:Y:S03]  /*6b10*/  F2FP.PACK_AB R4, R96, R97 ;  /* 0x000000616004723e */ /* 0x000fe600000000ff */
[----:B------:R3:W-:Y:S01]  /*6b20*/  STS [R238+0x12000], R6 ;  /* 0x01200006ee007388 */ /* 0x0007e20000000800 */
[----:B--2---:R-:W-:Y:S05]  /*6b30*/  F2FP.PACK_AB R5, R150, R151 ;  /* 0x000000979605723e */ /* 0x004fea00000000ff */
[----:B------:R2:W-:Y:S04]  /*6b40*/  STS [R238+0x12400], R5 ;  /* 0x01240005ee007388 */ /* 0x0005e80000000800 */
[----:B------:R4:W-:Y:S01]  /*6b50*/  STS [R237+0x10000], R4 ;  /* 0x01000004ed007388 */ /* 0x0009e20000000800 */
[----:B-1----:R-:W-:Y:S02]  /*6b60*/  F2FP.PACK_AB R7, R94, R95 ;  /* 0x0000005f5e07723e */ /* 0x002fe400000000ff */
[----:B---3--:R-:W-:Y:S03]  /*6b70*/  F2FP.PACK_AB R6, R92, R93 ;  /* 0x0000005d5c06723e */ /* 0x008fe600000000ff */
[----:B------:R1:W-:Y:S04]  /*6b80*/  STS [R237+0x10400], R7 ;  /* 0x01040007ed007388 */ /* 0x0003e80000000800 */
[----:B------:R3:W-:Y:S01]  /*6b90*/  STS [R234+0x10400], R0 ;  /* 0x01040000ea007388 */ /* 0x0007e20000000800 */
[----:B--2---:R-:W-:Y:S02]  /*6ba0*/  F2FP.PACK_AB R5, R90, R91 ;  /* 0x0000005b5a05723e */ /* 0x004fe400000000ff */
[----:B----4-:R-:W-:Y:S05]  /*6bb0*/  F2FP.PACK_AB R4, R84, R85 ;  /* 0x000000555404723e */ /* 0x010fea00000000ff */
[----:B------:R2:W-:Y:S04]  /*6bc0*/  STS [R234+0x10000], R4 ;  /* 0x01000004ea007388 */ /* 0x0005e80000000800 */
[----:B------:R4:W-:Y:S01]  /*6bd0*/  STS [R237+0x12000], R6 ;  /* 0x01200006ed007388 */ /* 0x0009e20000000800 */
[----:B-1----:R-:W-:Y:S03]  /*6be0*/  F2FP.PACK_AB R7, R88, R89 ;  /* 0x000000595807723e */ /* 0x002fe600000000ff */
[----:B------:R1:W-:Y:S01]  /*6bf0*/  STS [R237+0x12400], R5 ;  /* 0x01240005ed007388 */ /* 0x0003e20000000800 */
[----:B---3--:R-:W-:Y:S03]  /*6c00*/  F2FP.PACK_AB R0, R68, R69 ;  /* 0x000000454400723e */ /* 0x008fe600000000ff */
[----:B------:R3:W-:Y:S01]  /*6c10*/  STS [R234+0x12000], R7 ;  /* 0x01200007ea007388 */ /* 0x0007e20000000800 */
[----:B--2---:R-:W-:Y:S02]  /*6c20*/  F2FP.PACK_AB R4, R78, R79 ;  /* 0x0000004f4e04723e */ /* 0x004fe400000000ff */
[----:B----4-:R-:W-:Y:S02]  /*6c30*/  F2FP.PACK_AB R6, R86, R87 ;  /* 0x000000575606723e */ /* 0x010fe400000000ff */
[----:B-1----:R-:W-:Y:S03]  /*6c40*/  F2FP.PACK_AB R5, R80, R81 ;  /* 0x000000515005723e */ /* 0x002fe600000000ff */
[----:B------:R1:W-:Y:S01]  /*6c50*/  STS [R234+0x12400], R6 ;  /* 0x01240006ea007388 */ /* 0x0003e20000000800 */
[----:B---3--:R-:W-:Y:S03]  /*6c60*/  F2FP.PACK_AB R7, R76, R77 ;  /* 0x0000004d4c07723e */ /* 0x008fe600000000ff */
        /* <DEDUP_REMOVED lines=8> */
[----:B------:R-:W-:Y:S04]  /*6cf0*/  STS [R236+0x12000], R7 ;  /* 0x01200007ec007388 */ /* 0x000fe80000000800 */
[----:B------:R-:W-:Y:S04]  /*6d00*/  STS [R236+0x12400], R6 ;  /* 0x01240006ec007388 */ /* 0x000fe80000000800 */
[----:B------:R-:W-:Y:S04]  /*6d10*/  STS [R235+0x12000], R4 ;  /* 0x01200004eb007388 */ /* 0x000fe80000000800 */
[----:B------:R1:W-:Y:S04]  /*6d20*/  STS [R235+0x12400], R0 ;  /* 0x01240000eb007388 */ /* 0x0003e80000000800 */
[----:B------:R-:W2:Y:S08]  /*6d30*/  LDSM.16.M88.4 R64, [R154+0x4000] ;  /* 0x004000009a40783b */ /* 0x000eb00000000200 */
[----:B------:R-:W3:Y:S08]  /*6d40*/  LDSM.16.M88.4 R60, [R154+0x5000] ;  /* 0x005000009a3c783b */ /* 0x000ef00000000200 */
[----:B------:R-:W4:Y:S01]  /*6d50*/  LDSM.16.M88.4 R100, [R155+0x4000] ;  /* 0x004000009b64783b */ /* 0x000f220000000200 */
[----:B-1----:R-:W-:Y:S07]  /*6d60*/  FFMA.FTZ R0, -R164, R164, 1 ;  /* 0x3f800000a4007423 */ /* 0x002fee00000101a4 */
[----:B------:R-:W1:Y:S01]  /*6d70*/  LDSM.16.M88.4 R104, [R155+0x5000] ;  /* 0x005000009b68783b */ /* 0x000e620000000200 */
[----:B------:R-:W-:Y:S01]  /*6d80*/  FMUL.FTZ R0, R0, c[0x0][0x2ec] ;  /* 0x0000bb0000007a20 */ /* 0x000fe20000410000 */
        /* <DEDUP_REMOVED lines=17> */
[C---:B-1----:R-:W-:Y:S08]  /*6ea0*/  HMMA.16816.F32 R8, R104.reuse, R132, R8 ;  /* 0x000000846808723c */ /* 0x042ff00000001808 */
[-C--:B------:R-:W-:Y:S08]  /*6eb0*/  HMMA.16816.F32 R12, R104, R134.reuse, R12 ;  /* 0x00000086680c723c */ /* 0x080ff0000000180c */
[C---:B-----5:R-:W-:Y:S01]  /*6ec0*/  FADD.FTZ R5, -R111.reuse, R5 ;  /* 0x000000056f057221 */ /* 0x060fe20000010100 */
[C---:B------:R-:W-:Y:S04]  /*6ed0*/  HMMA.16816.F32 R16, R100.reuse, R134, R16 ;  /* 0x000000866410723c */ /* 0x040fe80000001810 */
[----:B------:R-:W-:Y:S02]  /*6ee0*/  FADD.FTZ R6, -R110, R6 ;  /* 0x000000066e067221 */ /* 0x000fe40000010100 */
[----:B------:R-:W-:Y:S02]  /*6ef0*/  FADD.FTZ R4, -R111, R4 ;  /* 0x000000046f047221 */ /* 0x000fe40000010100 */
[C---:B------:R-:W-:Y:S01]  /*6f00*/  FADD.FTZ R9, -R109.reuse, R9 ;  /* 0x000000096d097221 */ /* 0x040fe20000010100 */
[-C--:B------:R-:W-:Y:S03]  /*6f10*/  HMMA.16816.F32 R20, R100, R136.reuse, R20 ;  /* 0x000000886414723c */ /* 0x080fe60000001814 */
[----:B------:R-:W-:Y:S02]  /*6f20*/  FADD.FTZ R8, -R109, R8 ;  /* 0x000000086d087221 */ /* 0x000fe40000010100 */
[----:B------:R-:W-:Y:S02]  /*6f30*/  FMUL.FTZ R9, R114, R9 ;  /* 0x0000000972097220 */ /* 0x000fe40000410000 */
[----:B------:R-:W-:Y:S01]  /*6f40*/  FADD.FTZ R10, -R108, R10 ;  /* 0x0000000a6c0a7221 */ /* 0x000fe20000010100 */
[C---:B------:R-:W-:Y:S04]  /*6f50*/  HMMA.16816.F32 R24, R104.reuse, R136, R24 ;  /* 0x000000886818723c */ /* 0x040fe80000001818 */
[----:B------:R-:W-:Y:S02]  /*6f60*/  FMUL.FTZ R8, R115, R8 ;  /* 0x0000000873087220 */ /* 0x000fe40000410000 */
[----:B------:R-:W-:Y:S02]  /*6f70*/  FADD.FTZ R13, -R109, R13 ;  /* 0x0000000d6d0d7221 */ /* 0x000fe40000010100 */
[----:B------:R-:W-:Y:S01]  /*6f80*/  FADD.FTZ R17, -R111, R17 ;  /* 0x000000116f117221 */ /* 0x000fe20000010100 */
[-C--:B------:R-:W-:Y:S03]  /*6f90*/  HMMA.16816.F32 R28, R104, R138.reuse, R28 ;  /* 0x0000008a681c723c */ /* 0x080fe6000000181c */
[----:B------:R-:W-:Y:S02]  /*6fa0*/  FADD.FTZ R18, -R110, R18 ;  /* 0x000000126e127221 */ /* 0x000fe40000010100 */
[----:B------:R-:W-:Y:S02]  /*6fb0*/  FMUL.FTZ R17, R246, R17 ;  /* 0x00000011f6117220 */ /* 0x000fe40000410000 */
[----:B------:R-:W-:Y:S01]  /*6fc0*/  FADD.FTZ R19, -R110, R19 ;  /* 0x000000136e137221 */ /* 0x000fe20000010100 */
[----:B------:R1:W5:Y:S01]  /*6fd0*/  LDL.LU R246, [R1+0x148] ;  /* 0x0001480001f67983 */ /* 0x0003620000300800 */
[----:B------:R-:W-:Y:S01]  /*6fe0*/  FMUL.FTZ R18, R163, R18 ;  /* 0x00000012a3127220 */ /* 0x000fe20000410000 */
[C---:B------:R-:W-:Y:S02]  /*6ff0*/  HMMA.16816.F32 R32, R100.reuse, R138, R32 ;  /* 0x0000008a6420723c */ /* 0x040fe40000001820 */
[----:B------:R1:W5:Y:S02]  /*7000*/  LDL.LU R163, [R1+0x144] ;  /* 0x0001440001a37983 */ /* 0x0003640000300800 */
[----:B------:R-:W-:Y:S02]  /*7010*/  FMUL.FTZ R19, R162, R19 ;  /* 0x00000013a2137220 */ /* 0x000fe40000410000 */
[C---:B------:R-:W-:Y:S01]  /*7020*/  FADD.FTZ R20, -R111.reuse, R20 ;  /* 0x000000146f147221 */ /* 0x040fe20000010100 */
[----:B------:R1:W5:Y:S01]  /*7030*/  LDL.LU R162, [R1+0x140] ;  /* 0x0001400001a27983 */ /* 0x0003620000300800 */
[----:B------:R-:W-:Y:S01]  /*7040*/  FADD.FTZ R21, -R111, R21 ;  /* 0x000000156f157221 */ /* 0x000fe20000010100 */
[-C--:B------:R-:W-:Y:S03]  /*7050*/  HMMA.16816.F32 R36, R100, R140.reuse, R36 ;  /* 0x0000008c6424723c */ /* 0x080fe60000001824 */
[----:B------:R-:W-:Y:S02]  /*7060*/  FMUL.FTZ R20, R161, R20 ;  /* 0x00000014a1147220 */ /* 0x000fe40000410000 */
[----:B------:R-:W-:Y:S01]  /*7070*/  FMUL.FTZ R21, R160, R21 ;  /* 0x00000015a0157220 */ /* 0x000fe20000410000 */
[----:B------:R1:W5:Y:S01]  /*7080*/  LDL.LU R161, [R1+0x13c] ;  /* 0x00013c0001a17983 */ /* 0x0003620000300800 */
[C---:B------:R-:W-:Y:S01]  /*7090*/  FADD.FTZ R24, -R109.reuse, R24 ;  /* 0x000000186d187221 */ /* 0x040fe20000010100 */
[C---:B------:R-:W-:Y:S02]  /*70a0*/  HMMA.16816.F32 R40, R104.reuse, R140, R40 ;  /* 0x0000008c6828723c */ /* 0x040fe40000001828 */
[----:B------:R1:W5:Y:S02]  /*70b0*/  LDL.LU R160, [R1+0x138] ;  /* 0x0001380001a07983 */ /* 0x0003640000300800 */
[----:B------:R-:W-:Y:S02]  /*70c0*/  FADD.FTZ R25, -R109, R25 ;  /* 0x000000196d197221 */ /* 0x000fe40000010100 */
[----:B------:R-:W-:Y:S02]  /*70d0*/  FMUL.FTZ R24, R159, R24 ;  /* 0x000000189f187220 */ /* 0x000fe40000410000 */
[----:B------:R-:W-:Y:S01]  /*70e0*/  FADD.FTZ R26, -R108, R26 ;  /* 0x0000001a6c1a7221 */ /* 0x000fe20000010100 */
[----:B------:R1:W5:Y:S01]  /*70f0*/  LDL.LU R159, [R1+0x134] ;  /* 0x00013400019f7983 */ /* 0x0003620000300800 */
[-C--:B------:R-:W-:Y:S03]  /*7100*/  HMMA.16816.F32 R44, R104, R142.reuse, R44 ;  /* 0x0000008e682c723c */ /* 0x080fe6000000182c */
        /* <DEDUP_REMOVED lines=12> */
[----:B------:R-:W-:Y:S01]  /*71d0*/  FADD.FTZ R30, -R108, R30 ;  /* 0x0000001e6c1e7221 */ /* 0x000fe20000010100 */
[----:B------:R1:W5:Y:S01]  /*71e0*/  LDL.LU R153, [R1+0x124] ;  /* 0x0001240001997983 */ /* 0x0003620000300800 */
[----:B------:R-:W-:Y:S01]  /*71f0*/  FMUL.FTZ R29, R152, R29 ;  /* 0x0000001d981d7220 */ /* 0x000fe20000410000 */
[C---:B------:R-:W-:Y:S02]  /*7200*/  HMMA.16816.F32 R56, R104.reuse, R144, R56 ;  /* 0x000000906838723c */ /* 0x040fe40000001838 */
[----:B------:R1:W5:Y:S02]  /*7210*/  LDL.LU R152, [R1+0x120] ;  /* 0x0001200001987983 */ /* 0x0003640000300800 */
[----:B------:R-:W-:Y:S02]  /*7220*/  FADD.FTZ R31, -R108, R31 ;  /* 0x0000001f6c1f7221 */ /* 0x000fe40000010100 */
[----:B------:R-:W-:Y:S02]  /*7230*/  FMUL.FTZ R30, R151, R30 ;  /* 0x0000001e971e7220 */ /* 0x000fe40000410000 */
[----:B------:R-:W-:Y:S01]  /*7240*/  FMUL.FTZ R31, R150, R31 ;  /* 0x0000001f961f7220 */ /* 0x000fe20000410000 */
[----:B------:R1:W5:Y:S01]  /*7250*/  LDL.LU R151, [R1+0x11c] ;  /* 0x00011c0001977983 */ /* 0x0003620000300800 */
[-C--:B------:R-:W-:Y:S03]  /*7260*/  HMMA.16816.F32 R60, R104, R146.reuse, R60 ;  /* 0x00000092683c723c */ /* 0x080fe6000000183c */
[C---:B------:R-:W-:Y:S01]  /*7270*/  FADD.FTZ R32, -R111.reuse, R32 ;  /* 0x000000206f207221 */ /* 0x040fe20000010100 */
[----:B------:R1:W5:Y:S01]  /*7280*/  LDL.LU R150, [R1+0x118] ;  /* 0x0001180001967983 */ /* 0x0003620000300800 */
[----:B------:R-:W-:Y:S02]  /*7290*/  FADD.FTZ R33, -R111, R33 ;  /* 0x000000216f217221 */ /* 0x000fe40000010100 */
[----:B------:R-:W-:Y:S01]  /*72a0*/  FMUL.FTZ R105, R232, R5 ;  /* 0x00000005e8697220 */ /* 0x000fe20000410000 */
[----:B------:R-:W-:Y:S01]  /*72b0*/  MOV R107, R243 ;  /* 0x000000f3006b7202 */ /* 0x000fe20000000f00 */
[----:B------:R-:W-:Y:S01]  /*72c0*/  FFMA.FTZ R5, -R167, R167, 1 ;  /* 0x3f800000a7057423 */ /* 0x000fe200000101a7 */
[----:B------:R-:W-:Y:S04]  /*72d0*/  HMMA.16816.F32 R64, R100, R146, R64 ;  /* 0x000000926440723c */ /* 0x000fe80000001840 */
[----:B------:R-:W-:Y:S02]  /*72e0*/  FMUL.FTZ R32, R149, R32 ;  /* 0x0000002095207220 */ /* 0x000fe40000410000 */
[----:B------:R-:W-:Y:S01]  /*72f0*/  FMUL.FTZ R104, R181, R6 ;  /* 0x00000006b5687220 */ /* 0x000fe20000410000 */
[----:B------:R1:W5:Y:S01]  /*7300*/  LDL.LU R149, [R1+0x114] ;  /* 0x0001140001957983 */ /* 0x0003620000300800 */
[----:B------:R-:W-:Y:S04]  /*7310*/  FFMA.FTZ R6, -R168, R168, 1 ;  /* 0x3f800000a8067423 */ /* 0x000fe800000101a8 */
[----:B------:R-:W-:Y:S02]  /*7320*/  FMUL.FTZ R5, R5, c[0x0][0x2ec] ;  /* 0x0000bb0005057a20 */ /* 0x000fe40000410000 */
[----:B------:R-:W-:Y:S02]  /*7330*/  FADD.FTZ R34, -R110, R34 ;  /* 0x000000226e227221 */ /* 0x000fe40000010100 */
[----:B------:R-:W-:Y:S02]  /*7340*/  FMUL.FTZ R33, R148, R33 ;  /* 0x0000002194217220 */ /* 0x000fe40000410000 */
[----:B------:R-:W-:Y:S01]  /*7350*/  FMUL.FTZ R106, R242, R4 ;  /* 0x00000004f26a7220 */ /* 0x000fe20000410000 */
[----:B------:R1:W5:Y:S01]  /*7360*/  LDL.LU R148, [R1+0x110] ;  /* 0x0001100001947983 */ /* 0x0003620000300800 */
[----:B------:R-:W-:Y:S02]  /*7370*/  FFMA.FTZ R4, -R166, R166, 1 ;  /* 0x3f800000a6047423 */ /* 0x000fe400000101a6 */
[----:B------:R-:W-:Y:S02]  /*7380*/  FMUL.FTZ R6, R6, c[0x0][0x2ec] ;  /* 0x0000bb0006067a20 */ /* 0x000fe40000410000 */
[----:B------:R-:W-:Y:S02]  /*7390*/  FMUL.FTZ R244, R105, R5 ;  /* 0x0000000569f47220 */ /* 0x000fe40000410000 */
[----:B------:R-:W-:Y:S02]  /*73a0*/  FFMA.FTZ R5, -R172, R172, 1 ;  /* 0x3f800000ac057423 */ /* 0x000fe400000101ac */
[----:B------:R-:W-:Y:S02]  /*73b0*/  FADD.FTZ R35, -R110, R35 ;  /* 0x000000236e237221 */ /* 0x000fe40000010100 */
[----:B------:R-:W-:Y:S02]  /*73c0*/  FMUL.FTZ R34, R99, R34 ;  /* 0x0000002263227220 */ /* 0x000fe40000410000 */
[----:B------:R-:W-:Y:S01]  /*73d0*/  FMUL.FTZ R4, R4, c[0x0][0x2ec] ;  /* 0x0000bb0004047a20 */ /* 0x000fe20000410000 */
[----:B------:R1:W5:Y:S01]  /*73e0*/  LDL.LU R99, [R1+0x10c] ;  /* 0x00010c0001637983 */ /* 0x0003620000300800 */
[----:B------:R-:W-:Y:S02]  /*73f0*/  FMUL.FTZ R245, R106, R6 ;  /* 0x000000066af57220 */ /* 0x000fe40000410000 */
[----:B------:R-:W-:Y:S02]  /*7400*/  FFMA.FTZ R6, -R179, R179, 1 ;  /* 0x3f800000b3067423 */ /* 0x000fe400000101b3 */
[----:B------:R-:W-:Y:S02]  /*7410*/  FMUL.FTZ R5, R5, c[0x0][0x2ec] ;  /* 0x0000bb0005057a20 */ /* 0x000fe40000410000 */
[----:B------:R-:W-:Y:S02]  /*7420*/  FMUL.FTZ R35, R98, R35 ;  /* 0x0000002362237220 */ /* 0x000fe40000410000 */
[----:B------:R-:W-:Y:S01]  /*7430*/  FADD.FTZ R36, -R111, R36 ;  /* 0x000000246f247221 */ /* 0x000fe20000010100 */
[----:B------:R1:W5:Y:S01]  /*7440*/  LDL.LU R98, [R1+0x108] ;  /* 0x0001080001627983 */ /* 0x0003620000300800 */
[----:B------:R-:W-:Y:S02]  /*7450*/  FMUL.FTZ R243, R104, R4 ;  /* 0x0000000468f37220 */ /* 0x000fe40000410000 */
[----:B------:R-:W-:Y:S02]  /*7460*/  FFMA.FTZ R4, -R170, R170, 1 ;  /* 0x3f800000aa047423 */ /* 0x000fe400000101aa */
[----:B------:R-:W-:Y:S02]  /*7470*/  FMUL.FTZ R6, R6, c[0x0][0x2ec] ;  /* 0x0000bb0006067a20 */ /* 0x000fe40000410000 */
[----:B------:R-:W-:Y:S02]  /*7480*/  FMUL.FTZ R232, R9, R5 ;  /* 0x0000000509e87220 */ /* 0x000fe40000410000 */
[----:B------:R-:W-:Y:S02]  /*7490*/  FFMA.FTZ R5, -R174, R174, 1 ;  /* 0x3f800000ae057423 */ /* 0x000fe400000101ae */
[----:B------:R-:W-:Y:S02]  /*74a0*/  FADD.FTZ R37, -R111, R37 ;  /* 0x000000256f257221 */ /* 0x000fe40000010100 */
[----:B------:R-:W-:Y:S02]  /*74b0*/  FMUL.FTZ R36, R97, R36 ;  /* 0x0000002461247220 */ /* 0x000fe40000410000 */
[----:B------:R-:W-:Y:S01]  /*74c0*/  FMUL.FTZ R10, R113, R10 ;  /* 0x0000000a710a7220 */ /* 0x000fe20000410000 */
[----:B------:R1:W5:Y:S01]  /*74d0*/  LDL.LU R97, [R1+0x104] ;  /* 0x0001040001617983 */ /* 0x0003620000300800 */
[----:B------:R-:W-:Y:S02]  /*74e0*/  FADD.FTZ R12, -R109, R12 ;  /* 0x0000000c6d0c7221 */ /* 0x000fe40000010100 */
[----:B------:R-:W-:Y:S02]  /*74f0*/  FADD.FTZ R14, -R108, R14 ;  /* 0x0000000e6c0e7221 */ /* 0x000fe40000010100 */
[----:B------:R-:W-:Y:S02]  /*7500*/  FMUL.FTZ R13, R233, R13 ;  /* 0x0000000de90d7220 */ /* 0x000fe40000410000 */
[----:B------:R-:W-:Y:S02]  /*7510*/  FMUL.FTZ R4, R4, c[0x0][0x2ec] ;  /* 0x0000bb0004047a20 */ /* 0x000fe40000410000 */
[----:B------:R-:W-:Y:S02]  /*7520*/  FMUL.FTZ R233, R8, R6 ;  /* 0x0000000608e97220 */ /* 0x000fe40000410000 */
[----:B------:R-:W-:Y:S02]  /*7530*/  FFMA.FTZ R6, -R186, R186, 1 ;  /* 0x3f800000ba067423 */ /* 0x000fe400000101ba */
[----:B------:R-:W-:Y:S02]  /*7540*/  FMUL.FTZ R5, R5, c[0x0][0x2ec] ;  /* 0x0000bb0005057a20 */ /* 0x000fe40000410000 */
[----:B------:R-:W-:Y:S02]  /*7550*/  FADD.FTZ R38, -R110, R38 ;  /* 0x000000266e267221 */ /* 0x000fe40000010100 */
[----:B------:R-:W-:Y:S02]  /*7560*/  FMUL.FTZ R37, R96, R37 ;  /* 0x0000002560257220 */ /* 0x000fe40000410000 */
[----:B------:R-:W-:Y:S01]  /*7570*/  FADD.FTZ R7, -R110, R7 ;  /* 0x000000076e077221 */ /* 0x000fe20000010100 */
[----:B------:R1:W5:Y:S01]  /*7580*/  LDL.LU R96, [R1+0x100] ;  /* 0x0001000001607983 */ /* 0x0003620000300800 */
[----:B------:R-:W-:Y:S02]  /*7590*/  FMUL.FTZ R12, R250, R12 ;  /* 0x0000000cfa0c7220 */ /* 0x000fe40000410000 */
[----:B------:R-:W-:Y:S02]  /*75a0*/  FMUL.FTZ R14, R231, R14 ;  /* 0x0000000ee70e7220 */ /* 0x000fe40000410000 */
        /* <DEDUP_REMOVED lines=10> */
[----:B------:R-:W-:Y:S02]  /*7650*/  FMUL.FTZ R4, R4, c[0x0][0x2ec] ;  /* 0x0000bb0004047a20 */ /* 0x000fe40000410000 */
[----:B------:R-:W-:Y:S02]  /*7660*/  FMUL.FTZ R186, R12, R6 ;  /* 0x000000060cba7220 */ /* 0x000fe40000410000 */
[----:B------:R-:W-:Y:S02]  /*7670*/  FFMA.FTZ R6, -R182, R182, 1 ;  /* 0x3f800000b6067423 */ /* 0x000fe400000101b6 */
[----:B------:R-:W-:Y:S02]  /*7680*/  FMUL.FTZ R5, R5, c[0x0][0x2ec] ;  /* 0x0000bb0005057a20 */ /* 0x000fe40000410000 */
[----:B------:R-:W-:Y:S02]  /*7690*/  FMUL.FTZ R39, R94, R39 ;  /* 0x000000275e277220 */ /* 0x000fe40000410000 */
[----:B------:R-:W-:Y:S01]  /*76a0*/  FADD.FTZ R40, -R109, R40 ;  /* 0x000000286d287221 */ /* 0x000fe20000010100 */
[----:B------:R1:W5:Y:S01]  /*76b0*/  LDL.LU R94, [R1+0xf8] ;  /* 0x0000f800015e7983 */ /* 0x0003620000300800 */
[----:B------:R-:W-:Y:S02]  /*76c0*/  FADD.FTZ R11, -R108, R11 ;  /* 0x0000000b6c0b7221 */ /* 0x000fe40000010100 */
[----:B------:R-:W-:Y:S02]  /*76d0*/  FMUL.FTZ R242, R7, R0 ;  /* 0x0000000007f27220 */ /* 0x000fe40000410000 */
[----:B------:R-:W-:Y:S02]  /*76e0*/  FFMA.FTZ R0, -R169, R169, 1 ;  /* 0x3f800000a9007423 */ /* 0x000fe400000101a9 */
        /* <DEDUP_REMOVED lines=12> */
[----:B------:R-:W-:Y:S02]  /*77b0*/  FMUL.FTZ R4, R4, c[0x0][0x2ec] ;  /* 0x0000bb0004047a20 */ /* 0x000fe40000410000 */
[----:B------:R-:W-:Y:S02]  /*77c0*/  FMUL.FTZ R173, R16, R6 ;  /* 0x0000000610ad7220 */ /* 0x000fe40000410000 */
[----:B------:R-:W-:Y:S02]  /*77d0*/  FFMA.FTZ R6, -R193, R193, 1 ;  /* 0x3f800000c1067423 */ /* 0x000fe400000101c1 */
[----:B------:R-:W-:Y:S02]  /*77e0*/  FMUL.FTZ R5, R5, c[0x0][0x2ec] ;  /* 0x0000bb0005057a20 */ /* 0x000fe40000410000 */
[----:B------:R-:W-:Y:S02]  /*77f0*/  FADD.FTZ R42, -R108, R42 ;  /* 0x0000002a6c2a7221 */ /* 0x000fe40000010100 */
[----:B------:R-:W-:Y:S02]  /*7800*/  FMUL.FTZ R41, R92, R41 ;  /* 0x000000295c297220 */ /* 0x000fe40000410000 */
[----:B------:R-:W-:Y:S01]  /*7810*/  FMUL.FTZ R15, R230, R15 ;  /* 0x0000000fe60f7220 */ /* 0x000fe20000410000 */
[----:B------:R1:W5:Y:S01]  /*7820*/  LDL.LU R92, [R1+0xf0] ;  /* 0x0000f000015c7983 */ /* 0x0003620000300800 */
[----:B------:R-:W-:Y:S02]  /*7830*/  FMUL.FTZ R230, R11, R0 ;  /* 0x000000000be67220 */ /* 0x000fe40000410000 */
[----:B------:R-:W-:Y:S02]  /*7840*/  FFMA.FTZ R0, -R171, R171, 1 ;  /* 0x3f800000ab007423 */ /* 0x000fe400000101ab */
[----:B------:R-:W-:Y:S02]  /*7850*/  FADD.FTZ R22, -R110, R22 ;  /* 0x000000166e167221 */ /* 0x000fe40000010100 */
[----:B------:R-:W-:Y:S02]  /*7860*/  FMUL.FTZ R171, R18, R4 ;  /* 0x0000000412ab7220 */ /* 0x000fe40000410000 */
        /* <DEDUP_REMOVED lines=9> */
[----:B------:R-:W-:Y:S02]  /*7900*/  FMUL.FTZ R4, R4, c[0x0][0x2ec] ;  /* 0x0000bb0004047a20 */ /* 0x000fe40000410000 */
        /* <DEDUP_REMOVED lines=8> */
[----:B------:R-:W-:Y:S02]  /*7990*/  FMUL.FTZ R167, R22, R4 ;  /* 0x0000000416a77220 */ /* 0x000fe40000410000 */
        /* <DEDUP_REMOVED lines=37> */
[----:B------:R-:W-:Y:S01]  /*7bf0*/  FFMA.FTZ R4, -R185, R185, 1 ;  /* 0x3f800000b9047423 */ /* 0x000fe200000101b9 */
[----:B------:R1:W5:Y:S01]  /*7c00*/  LDL.LU R85, [R1+0xd4] ;  /* 0x0000d40001557983 */ /* 0x0003620000300800 */
[----:B------:R-:W-:Y:S02]  /*7c10*/  FMUL.FTZ R0, R0, c[0x0][0x2ec] ;  /* 0x0000bb0000007a20 */ /* 0x000fe40000410000 */
[----:B------:R-:W-:Y:S02]  /*7c20*/  FMUL.FTZ R18, R32, R6 ;  /* 0x0000000620127220 */ /* 0x000fe40000410000 */
[----:B------:R-:W-:Y:S02]  /*7c30*/  FFMA.FTZ R6, -R201, R201, 1 ;  /* 0x3f800000c9067423 */ /* 0x000fe400000101c9 */
[----:B------:R-:W-:Y:S02]  /*7c40*/  FMUL.FTZ R5, R5, c[0x0][0x2ec] ;  /* 0x0000bb0005057a20 */ /* 0x000fe40000410000 */
        /* <DEDUP_REMOVED lines=17> */
[----:B------:R-:W-:Y:S02]  /*7d60*/  FMUL.FTZ R5, R5, c[0x0][0x2ec] ;  /* 0x0000bb0005057a20 */ /* 0x000fe40000410000 */
[----:B------:R-:W-:Y:S02]  /*7d70*/  FMUL.FTZ R51, R82, R51 ;  /* 0x0000003352337220 */ /* 0x000fe40000410000 */
[----:B------:R-:W-:Y:S01]  /*7d80*/  FADD.FTZ R52, -R111, R52 ;  /* 0x000000346f347221 */ /* 0x000fe20000010100 */
[----:B------:R1:W5:Y:S01]  /*7d90*/  LDL.LU R82, [R1+0xc8] ;  /* 0x0000c80001527983 */ /* 0x0003620000300800 */
[----:B------:R-:W-:Y:S02]  /*7da0*/  FMUL.FTZ R4, R4, c[0x0][0x2ec] ;  /* 0x0000bb0004047a20 */ /* 0x000fe40000410000 */
        /* <DEDUP_REMOVED lines=22> */
[----:B------:R-:W-:Y:S02]  /*7f10*/  FADD.FTZ R55, -R110, R55 ;  /* 0x000000376e377221 */ /* 0x000fe40000010100 */
[----:B------:R-:W-:Y:S02]  /*7f20*/  FMUL.FTZ R45, R79, R54 ;  /* 0x000000364f2d7220 */ /* 0x000fe40000410000 */
[----:B------:R-:W-:Y:S01]  /*7f30*/  FMUL.FTZ R17, R34, R4 ;  /* 0x0000000422117220 */ /* 0x000fe20000410000 */
[----:B------:R1:W5:Y:S01]  /*7f40*/  LDL.LU R79, [R1+0xbc] ;  /* 0x0000bc00014f7983 */ /* 0x0003620000300800 */
[----:B------:R-:W-:Y:S02]  /*7f50*/  FFMA.FTZ R4, -R198, R198, 1 ;  /* 0x3f800000c6047423 */ /* 0x000fe400000101c6 */
[----:B------:R-:W-:Y:S02]  /*7f60*/  FMUL.FTZ R0, R0, c[0x0][0x2ec] ;  /* 0x0000bb0000007a20 */ /* 0x000fe40000410000 */
[----:B------:R-:W-:Y:S02]  /*7f70*/  FMUL.FTZ R104, R44, R6 ;  /* 0x000000062c687220 */ /* 0x000fe40000410000 */
[----:B------:R-:W-:Y:S02]  /*7f80*/  FMUL.FTZ R44, R78, R55 ;  /* 0x000000374e2c7220 */ /* 0x000fe40000410000 */
[----:B------:R-:W-:Y:S01]  /*7f90*/  FADD.FTZ R56, -R109, R56 ;  /* 0x000000386d387221 */ /* 0x000fe20000010100 */
[----:B------:R1:W5:Y:S01]  /*7fa0*/  LDL.LU R78, [R1+0xb8] ;  /* 0x0000b800014e7983 */ /* 0x0003620000300800 */
        /* <DEDUP_REMOVED lines=9> */
[----:B------:R-:W-:Y:S02]  /*8040*/  FADD.FTZ R58, -R108, R58 ;  /* 0x0000003a6c3a7221 */ /* 0x000fe40000010100 */
[----:B------:R-:W-:Y:S02]  /*8050*/  FMUL.FTZ R40, R76, R57 ;  /* 0x000000394c287220 */ /* 0x000fe40000410000 */
[----:B------:R-:W-:Y:S01]  /*8060*/  FMUL.FTZ R4, R4, c[0x0][0x2ec] ;  /* 0x0000bb0004047a20 */ /* 0x000fe20000410000 */
[----:B------:R1:W5:Y:S01]  /*8070*/  LDL.LU R76, [R1+0xb0] ;  /* 0x0000b000014c7983 */ /* 0x0003620000300800 */
[----:B------:R-:W-:Y:S02]  /*8080*/  FMUL.FTZ R13, R43, R0 ;  /* 0x000000002b0d7220 */ /* 0x000fe40000410000 */
        /* <DEDUP_REMOVED lines=29> */
[----:B------:R-:W-:Y:S02]  /*8260*/  FFMA.FTZ R4, -R206, R206, 1 ;  /* 0x3f800000ce047423 */ /* 0x000fe400000101ce */
[----:B------:R-:W-:Y:S01]  /*8270*/  FFMA.FTZ R0, -R205, R205, 1 ;  /* 0x3f800000cd007423 */ /* 0x000fe200000101cd */
[----:B------:R1:W5:Y:S01]  /*8280*/  LDL.LU R2, [R1+0x88] ;  /* 0x0000880001027983 */ /* 0x0003620000300800 */
[----:B------:R-:W-:Y:S02]  /*8290*/  FMUL.FTZ R4, R4, c[0x0][0x2ec] ;  /* 0x0000bb0004047a20 */ /* 0x000fe40000410000 */
[----:B------:R-:W-:Y:S01]  /*82a0*/  FMUL.FTZ R0, R0, c[0x0][0x2ec] ;  /* 0x0000bb0000007a20 */ /* 0x000fe20000410000 */
[----:B------:R1:W5:Y:S01]  /*82b0*/  LDL.64 R60, [R1+0x10] ;  /* 0x00001000013c7983 */ /* 0x0003620000100a00 */
        /* <DEDUP_REMOVED lines=63> */
[----:B-1----:R-:W2:Y:S01]  /*86b0*/  LDL.LU R25, [R1+0x8] ;  /* 0x0000080001197983 */ /* 0x002ea20000300800 */
[----:B------:R-:W-:Y:S01]  /*86c0*/  IMAD.MOV.U32 R24, RZ, RZ, c[0x0][0x190] ;  /* 0x00006400ff187624 */ /* 0x000fe200078e00ff */
        /* <DEDUP_REMOVED lines=13> */
[----:B------:R1:W-:Y:S03]  /*87a0*/  @P2 STS [R163], RZ ;  /* 0x000000ffa3002388 */ /* 0x0003e60000000800 */
[----:B------:R-:W-:Y:S01]  /*87b0*/  @!P2 LEA.HI.X R5, R24, R249, R5, 0x7, P0 ;  /* 0x000000f91805a211 */ /* 0x000fe200000f3c05 */
[----:B------:R1:W-:Y:S04]  /*87c0*/  @P2 STS [R163+0x4], RZ ;  /* 0x000004ffa3002388 */ /* 0x0003e80000000800 */
[----:B------:R1:W-:Y:S04]  /*87d0*/  @P2 STS [R163+0x8], RZ ;  /* 0x000008ffa3002388 */ /* 0x0003e80000000800 */
[----:B------:R1:W-:Y:S01]  /*87e0*/  @P2 STS [R163+0xc], RZ ;  /* 0x00000cffa3002388 */ /* 0x0003e20000000800 */
[----:B--2---:R-:W-:Y:S05]  /*87f0*/  IADD3 R25, R25, UR4, RZ ;  /* 0x0000000419197c10 */ /* 0x004fea000fffe0ff */
        /* <DEDUP_REMOVED lines=12> */
[----:B------:R1:W-:Y:S04]  /*88c0*/  STL [R1+0x8], R25 ;  /* 0x0000081901007387 */ /* 0x0003e80000100800 */
[----:B------:R-:W0:Y:S02]  /*88d0*/  LDGDEPBAR ;  /* 0x00000000000079af */ /* 0x000e240000000000 */
.L_x_500:
[----:B-1----:R-:W-:Y:S01]  /*88e0*/  F2FP.PACK_AB R32, R244, R245 ;  /* 0x000000f5f420723e */ /* 0x002fe200000000ff */
        /* <DEDUP_REMOVED lines=148> */
.L_x_501:
[----:B------:R-:W2:Y:S01]  /*9230*/  LDL R62, [R1+0x2c] ;  /* 0x00002c00013e7983 */ /* 0x000ea20000100800 */
[----:B------:R-:W-:Y:S02]  /*9240*/  ULOP3.LUT UR4, UR8, 0x1, URZ, 0xc0, !UPT ;  /* 0x0000000108047892 */ /* 0x000fe4000f8ec03f */
[----:B------:R-:W-:Y:S01]  /*9250*/  UISETP.GT.AND UP2, UPT, UR8, UR20, UPT ;  /* 0x000000140800728c */ /* 0x000fe2000bf44270 */
[----:B------:R-:W3:Y:S01]  /*9260*/  LDL R57, [R1+0x40] ;  /* 0x0000400001397983 */ /* 0x000ee20000100800 */
[----:B------:R-:W-:Y:S02]  /*9270*/  UISETP.NE.U32.AND UP0, UPT, UR4, 0x1, UPT ;  /* 0x000000010400788c */ /* 0x000fe4000bf05070 */
[----:B------:R-:W-:Y:S01]  /*9280*/  UIADD3 UR4, UR8, -0x1, URZ ;  /* 0xffffffff08047890 */ /* 0x000fe2000fffe03f */
[----:B------:R-:W4:Y:S04]  /*9290*/  LDL.LU.64 R58, [R1] ;  /* 0x00000000013a7983 */ /* 0x000f280000300a00 */
[----:B------:R1:W5:Y:S02]  /*92a0*/  LDL R56, [R1+0x20] ;  /* 0x0000200001387983 */ /* 0x0003640000100800 */
[----:B------:R-:W-:Y:S02]  /*92b0*/  UMOV UR8, UR4 ;  /* 0x0000000400087c82 */ /* 0x000fe40008000000 */
[----:B------:R1:W5:Y:S04]  /*92c0*/  LDL R55, [R1+0x24] ;  /* 0x0000240001377983 */ /* 0x0003680000100800 */
[----:B------:R1:W5:Y:S04]  /*92d0*/  LDL R54, [R1+0x18] ;  /* 0x0000180001367983 */ /* 0x0003680000100800 */
[----:B------:R1:W5:Y:S04]  /*92e0*/  LDL R53, [R1+0x1c] ;  /* 0x00001c0001357983 */ /* 0x0003680000100800 */
        /* <DEDUP_REMOVED lines=64> */
[----:B------:R-:W-:Y:S01]  /*96f0*/  @P1 IADD3 R20, P2, R62, UR17, RZ ;  /* 0x000000113e141c10 */ /* 0x000fe2000ff5e0ff */
[----:B------:R-:W-:Y:S01]  /*9700*/  IMAD.U32 R23, RZ, RZ, UR34 ;  /* 0x00000022ff177e24 */ /* 0x000fe2000f8e00ff */
[----:B------:R-:W-:Y:S01]  /*9710*/  @UP3 UIADD3 UR17, UP1, UR17, -0x200, URZ ;  /* 0xfffffe0011113890 */ /* 0x000fe2000ff3e03f */
[C---:B-1----:R-:W-:Y:S04]  /*9720*/  HMMA.16816.F32 R8, R32.reuse, R28, R8 ;  /* 0x0000001c2008723c */ /* 0x042fe80000001808 */
[----:B----4-:R-:W-:Y:S01]  /*9730*/  LEA R181, P0, R21, R58, 0x2 ;  /* 0x0000003a15b57211 */ /* 0x010fe200078010ff */
[----:B------:R-:W-:Y:S01]  /*9740*/  IMAD.U32 R58, RZ, RZ, UR27 ;  /* 0x0000001bff3a7e24 */ /* 0x000fe2000f8e00ff */
[----:B---3--:R-:W-:Y:S01]  /*9750*/  @P1 IADD3.X R21, R57, UR16, RZ, P2, !PT ;  /* 0x0000001039151c10 */ /* 0x008fe200097fe4ff */
[----:B------:R-:W-:Y:S01]  /*9760*/  IMAD.U32 R28, RZ, RZ, UR25 ;  /* 0x00000019ff1c7e24 */ /* 0x000fe2000f8e00ff */
[-C--:B------:R-:W-:Y:S01]  /*9770*/  HMMA.16816.F32 R12, R32, R30.reuse, R12 ;  /* 0x0000001e200c723c */ /* 0x080fe2000000180c */
[----:B------:R-:W-:Y:S01]  /*9780*/  IMAD.U32 R57, RZ, RZ, UR26 ;  /* 0x0000001aff397e24 */ /* 0x000fe2000f8e00ff */
[----:B------:R-:W-:Y:S01]  /*9790*/  @UP3 UIADD3.X UR16, UR16, -0x1, URZ, UP1, !UPT ;  /* 0xffffffff10103890 */ /* 0x000fe20008ffe43f */
[----:B-----5:R1:W2:Y:S01]  /*97a0*/  @P1 LDG.E R56, [R20.64] ;  /* 0x0000000c14381981 */ /* 0x0202a2000c1e1900 */
[----:B------:R-:W-:Y:S01]  /*97b0*/  LEA.HI.X.SX32 R165, R0, R59, 0x2, P0 ;  /* 0x0000003b00a57211 */ /* 0x000fe200000f16ff */
[----:B------:R-:W-:Y:S02]  /*97c0*/  IMAD.U32 R0, RZ, RZ, UR36 ;  /* 0x00000024ff007e24 */ /* 0x000fe4000f8e00ff */
[----:B------:R1:W3:Y:S01]  /*97d0*/  @P1 LDG.E R55, [R20.64+0x20] ;  /* 0x0000200c14371981 */ /* 0x0002e2000c1e1900 */
[----:B------:R-:W-:Y:S01]  /*97e0*/  HMMA.16816.F32 R16, R24, R30, R16 ;  /* 0x0000001e1810723c */ /* 0x000fe20000001810 */
[----:B------:R-:W-:Y:S02]  /*97f0*/  IMAD.U32 R34, RZ, RZ, UR28 ;  /* 0x0000001cff227e24 */ /* 0x000fe4000f8e00ff */
[----:B------:R1:W4:Y:S01]  /*9800*/  @P1 LDG.E R54, [R20.64+0x100] ;  /* 0x0001000c14361981 */ /* 0x000322000c1e1900 */
[----:B------:R-:W-:Y:S02]  /*9810*/  IMAD.U32 R35, RZ, RZ, UR29 ;  /* 0x0000001dff237e24 */ /* 0x000fe4000f8e00ff */
[----:B------:R-:W-:Y:S01]  /*9820*/  IMAD.U32 R32, RZ, RZ, UR27 ;  /* 0x0000001bff207e24 */ /* 0x000fe2000f8e00ff */
[----:B------:R1:W5:Y:S01]  /*9830*/  @P1 LDG.E R53, [R20.64+0x120] ;  /* 0x0001200c14351981 */ /* 0x000362000c1e1900 */
        /* <DEDUP_REMOVED lines=44> */
[----:B----4-:R3:W-:Y:S04]  /*9b00*/  @P1 STL [R1+0x18], R54 ;  /* 0x0000183601001387 */ /* 0x0107e80000100800 */
        /* <DEDUP_REMOVED lines=17> */
[----:B------:R-:W-:Y:S01]  /*9c20*/  PLOP3.LUT P1, PT, PT, PT, UP0, 0x80, 0x0 ;  /* 0x000000000000781c */ /* 0x000fe20003f2f008 */
[----:B------:R-:W-:Y:S01]  /*9c30*/  RED.E.ADD.F32.FTZ.RN.STRONG.GPU [R28.64], R12 ;  /* 0x0000000c1c00798e */ /* 0x000fe2000c10e78c */
[----:B------:R-:W-:Y:S01]  /*9c40*/  LEA.HI.X.SX32 R23, R53, R21, 0x2, P0 ;  /* 0x0000001535177211 */ /* 0x000fe200000f16ff */
[----:B------:R-:W-:Y:S01]  /*9c50*/  @UP3 UIADD3 UR19, UP0, UR19, -0x200, URZ ;  /* 0xfffffe0013133890 */ /* 0x000fe2000ff1e03f */
[----:B------:R-:W-:Y:S01]  /*9c60*/  PLOP3.LUT P0, PT, PT, PT, UP2, 0x80, 0x0 ;  /* 0x000000000000781c */ /* 0x000fe20003f0f028 */
[----:B------:R-:W1:Y:S02]  /*9c70*/  LDSM.16.MT88.4 R8, [R3] ;  /* 0x000000000308783b */ /* 0x000e640000004200 */
[----:B------:R-:W-:Y:S02]  /*9c80*/  @UP3 UIADD3.X UR18, UR18, -0x1, URZ, UP0, !UPT ;  /* 0xffffffff12123890 */ /* 0x000fe400087fe43f */
[----:B------:R-:W-:Y:S04]  /*9c90*/  RED.E.ADD.F32.FTZ.RN.STRONG.GPU [R26.64], R13 ;  /* 0x0000000d1a00798e */ /* 0x000fe8000c10e78c */
[----:B------:R-:W-:Y:S01]  /*9ca0*/  RED.E.ADD.F32.FTZ.RN.STRONG.GPU [R24.64], R14 ;  /* 0x0000000e1800798e */ /* 0x000fe2000c10e78c */
[----:B------:R-:W-:Y:S03]  /*9cb0*/  @P1 IADD3 R0, R3, 0x2000, RZ ;  /* 0x0000200003001810 */ /* 0x000fe60007ffe0ff */
        /* <DEDUP_REMOVED lines=130> */
.L_x_503:
        /* <DEDUP_REMOVED lines=19> */
.L_x_504:
        /* <DEDUP_REMOVED lines=43> */
.L_x_506:
[----:B--2---:R-:W-:Y:S05]  /*a8c0*/  BSYNC B0 ;  /* 0x0000000000007941 */ /* 0x004fea0003800000 */
.L_x_505:
[----:B------:R-:W-:Y:S01]  /*a8d0*/  IADD3 R3, R0, 0x40, RZ ;  /* 0x0000004000037810 */ /* 0x000fe20007ffe0ff */
[----:B------:R-:W-:Y:S03]  /*a8e0*/  BSSY B0, `(.L_x_507) ;  /* 0x000000e000007945 */ /* 0x000fe60003800000 */
[----:B------:R-:W-:-:S13]  /*a8f0*/  ISETP.GE.OR P1, PT, R3, UR7, P1 ;  /* 0x0000000703007c0c */ /* 0x000fda0008f26670 */
[----:B------:R-:W-:Y:S05]  /*a900*/  @P1 BRA `(.L_x_508) ;  /* 0x000000b000001947 */ /* 0x000fea0003800000 */
[----:B------:R-:W-:Y:S02]  /*a910*/  IADD3 R3, P0, R0, 0x40, RZ ;  /* 0x0000004000037810 */ /* 0x000fe40007f1e0ff */
[----:B------:R-:W-:-:S03]  /*a920*/  MOV R7, R12 ;  /* 0x0000000c00077202 */ /* 0x000fc60000000f00 */
[----:B------:R-:W-:-:S04]  /*a930*/  IMAD.X R6, RZ, RZ, R14, P0 ;  /* 0x000000ffff067224 */ /* 0x000fc800000e060e */
[----:B------:R-:W-:Y:S02]  /*a940*/  IMAD R9, R6, c[0x0][0x3a0], RZ ;  /* 0x0000e80006097a24 */ /* 0x000fe400078e02ff */
[----:B------:R-:W-:-:S04]  /*a950*/  IMAD.MOV.U32 R6, RZ, RZ, R8 ;  /* 0x000000ffff067224 */ /* 0x000fc800078e0008 */
[----:B------:R-:W-:-:S04]  /*a960*/  IMAD.WIDE.U32 R10, R3, c[0x0][0x3a0], R6 ;  /* 0x0000e800030a7a25 */ /* 0x000fc800078e0006 */
[----:B------:R-:W-:Y:S01]  /*a970*/  IMAD R3, R3, c[0x0][0x3a4], R9 ;  /* 0x0000e90003037a24 */ /* 0x000fe200078e0209 */
[----:B------:R-:W-:-:S04]  /*a980*/  LEA R6, P0, R10, c[0x0][0x340], 0x1 ;  /* 0x0000d0000a067a11 */ /* 0x000fc800078008ff */
[----:B------:R-:W-:-:S04]  /*a990*/  IADD3 R3, R3, R11, RZ ;  /* 0x0000000b03037210 */ /* 0x000fc80007ffe0ff */
[----:B------:R-:W-:-:S05]  /*a9a0*/  LEA.HI.X R7, R10, c[0x0][0x344], R3, 0x1, P0 ;  /* 0x0000d1000a077a11 */ /* 0x000fca00000f0c03 */
[----:B---3--:R2:W-:Y:S02]  /*a9b0*/  STG.E.128 [R6.64], R16 ;  /* 0x0000001006007986 */ /* 0x0085e4000c101d0c */
.L_x_508:
[----:B------:R-:W-:Y:S05]  /*a9c0*/  BSYNC B0 ;  /* 0x0000000000007941 */ /* 0x000fea0003800000 */
.L_x_507:
        /* <DEDUP_REMOVED lines=25> */
.L_x_510:
[----:B------:R-:W-:Y:S05]  /*ab60*/  BSYNC B0 ;  /* 0x0000000000007941 */ /* 0x000fea0003800000 */
.L_x_509:
        /* <DEDUP_REMOVED lines=11> */
.L_x_481:
[----:B------:R-:W-:Y:S05]  /*ac20*/  BSYNC B1 ;  /* 0x0000000000017941 */ /* 0x000fea0003800000 */
.L_x_467:
        /* <DEDUP_REMOVED lines=11> */
.L_x_511:
[----:B------:R-:W-:Y:S05]  /*ace0*/  EXIT ;  /* 0x000000000000794d */ /* 0x000fea0003800000 */
.L_x_513:
        /* <DEDUP_REMOVED lines=9> */
.L_x_1337:


//--------------------- .text._ZN5flash44flash_bwd_dq_dk_dv_loop_seqk_parallel_kernelI23Flash_bwd_kernel_traitsILi32ELi128ELi128ELi8ELi4ELi4ELi4ELb1ELb0EN7cutlass6half_tE19Flash_kernel_traitsILi32ELi128ELi128ELi8ES3_EELb1ELb0ELb0ELb0ELb1ELb1ELb0EEEvNS_16Flash_bwd_paramsE --------------------------
	.section	.text._ZN5flash44flash_bwd_dq_dk_dv_loop_seqk_parallel_kernelI23Flash_bwd_kernel_traitsILi32ELi128ELi128ELi8ELi4ELi4ELi4ELb1ELb0EN7cutlass6half_tE19Flash_kernel_traitsILi32ELi128ELi128ELi8ES3_EELb1ELb0ELb0ELb0ELb1ELb1ELb0EEEvNS_16Flash_bwd_paramsE,"ax",@progbits
	.sectioninfo	@"SHI_REGISTERS=255"
	.align	128
        .global         _ZN5flash44flash_bwd_dq_dk_dv_loop_seqk_parallel_kernelI23Flash_bwd_kernel_traitsILi32ELi128ELi128ELi8ELi4ELi4ELi4ELb1ELb0EN7cutlass6half_tE19Flash_kernel_traitsILi32ELi128ELi128ELi8ES3_EELb1ELb0ELb0ELb0ELb1ELb1ELb0EEEvNS_16Flash_bwd_paramsE
        .type           _ZN5flash44flash_bwd_dq_dk_dv_loop_seqk_parallel_kernelI23Flash_bwd_kernel_traitsILi32ELi128ELi128ELi8ELi4ELi4ELi4ELb1ELb0EN7cutlass6half_tE19Flash_kernel_traitsILi32ELi128ELi128ELi8ES3_EELb1ELb0ELb0ELb0ELb1ELb1ELb0EEEvNS_16Flash_bwd_paramsE,@function
        .size           _ZN5flash44flash_bwd_dq_dk_dv_loop_seqk_parallel_kernelI23Flash_bwd_kernel_traitsILi32ELi128ELi128ELi8ELi4ELi4ELi4ELb1ELb0EN7cutlass6half_tE19Flash_kernel_traitsILi32ELi128ELi128ELi8ES3_EELb1ELb0ELb0ELb0ELb1ELb1ELb0EEEvNS_16Flash_bwd_paramsE,(.L_x_1338 - _ZN5flash44flash_bwd_dq_dk_dv_loop_seqk_parallel_kernelI23Flash_bwd_kernel_traitsILi32ELi128ELi128ELi8ELi4ELi4ELi4ELb1ELb0EN7cutlass6half_tE19Flash_kernel_traitsILi32ELi128ELi128ELi8ES3_EELb1ELb0ELb0ELb0ELb1ELb1ELb0EEEvNS_16Flash_bwd_paramsE)
        .other          _ZN5flash44flash_bwd_dq_dk_dv_loop_seqk_parallel_kernelI23Flash_bwd_kernel_traitsILi32ELi128ELi128ELi8ELi4ELi4ELi4ELb1ELb0EN7cutlass6half_tE19Flash_kernel_traitsILi32ELi128ELi128ELi8ES3_EELb1ELb0ELb0ELb0ELb1ELb1ELb0EEEvNS_16Flash_bwd_paramsE,@"STO_CUDA_ENTRY STV_DEFAULT"
_ZN5flash44flash_bwd_dq_dk_dv_loop_seqk_parallel_kernelI23Flash_bwd_kernel_traitsILi32ELi128ELi128ELi8ELi4ELi4ELi4ELb1ELb0EN7cutlass6half_tE19Flash_kernel_traitsILi32ELi128ELi128ELi8ES3_EELb1ELb0ELb0ELb0ELb1ELb1ELb0EEEvNS_16Flash_bwd_paramsE:
.text._ZN5flash44flash_bwd_dq_dk_dv_loop_seqk_parallel_kernelI23Flash_bwd_kernel_traitsILi32ELi128ELi128ELi8ELi4ELi4ELi4ELb1ELb0EN7cutlass6half_tE19Flash_kernel_traitsILi32ELi128ELi128ELi8ES3_EELb1ELb0ELb0ELb0ELb1ELb1ELb0EEEvNS_16Flash_bwd_paramsE:
        /* <DEDUP_REMOVED lines=20> */
[----:B------:R-:W-:Y:S02]  /*0140*/  ULDC UR55, c[0x0][0x224] ;  /* 0x0000890000377ab9 */ /* 0x000fe40000000800 */
[----:B------:R-:W-:Y:S02]  /*0150*/  UIMAD UR56, UR4, UR5, UR56 ;  /* 0x00000005043872a4 */ /* 0x000fe4000f8e0238 */
[----:B------:R-:W-:Y:S02]  /*0160*/  UIADD3 UR55, UR4, UR55, URZ ;  /* 0x0000003704377290 */ /* 0x000fe4000fffe03f */
[----:B------:R-:W-:Y:S02]  /*0170*/  USHF.R.S32.HI UR4, URZ, 0x1f, UR46 ;  /* 0x0000001f3f047899 */ /* 0x000fe4000801142e */
[----:B------:R-:W-:Y:S01]  /*0180*/  USHF.L.U32 UR52, UR51, 0x7, URZ ;  /* 0x0000000733347899 */ /* 0x000fe2000800063f */
[----:B-1----:R-:W-:Y:S01]  /*0190*/  SHF.R.S32.HI R7, RZ, 0x1f, R8 ;  /* 0x0000001fff077819 */ /* 0x002fe20000011408 */
[----:B------:R-:W-:-:S02]  /*01a0*/  UIMAD.WIDE.U32 UR46, UR46, UR53, URZ ;  /* 0x000000352e2e72a5 */ /* 0x000fc4000f8e003f */
[----:B------:R-:W-:Y:S01]  /*01b0*/  UMOV UR60, 0x4 ;  /* 0x00000004003c7882 */ /* 0x000fe20000000000 */
[CC--:B------:R-:W-:Y:S01]  /*01c0*/  LEA.HI R3, R7.reuse, R8.reuse, RZ, 0x2 ;  /* 0x0000000807037211 */ /* 0x0c0fe200078f10ff */
[----:B------:R-:W-:Y:S01]  /*01d0*/  ULDC UR61, c[0x0][0x1c0] ;  /* 0x00007000003d7ab9 */ /* 0x000fe20000000800 */
[----:B------:R-:W-:Y:S01]  /*01e0*/  LEA.HI R11, R7, R8, RZ, 0x3 ;  /* 0x00000008070b7211 */ /* 0x000fe200078f18ff */
[----:B------:R-:W-:Y:S01]  /*01f0*/  UMOV UR49, 0xffffe000 ;  /* 0xffffe00000317882 */ /* 0x000fe20000000000 */
[--C-:B------:R-:W-:Y:S01]  /*0200*/  SHF.R.S32.HI R2, RZ, 0x2, R3.reuse ;  /* 0x00000002ff027819 */ /* 0x100fe20000011403 */
[----:B------:R-:W-:Y:S01]  /*0210*/  UIMAD UR53, UR4, UR53, URZ ;  /* 0x00000035043572a4 */ /* 0x000fe2000f8e023f */
[----:B------:R-:W-:Y:S01]  /*0220*/  SHF.R.S32.HI R13, RZ, 0x1f, R3 ;  /* 0x0000001fff0d7819 */ /* 0x000fe20000011403 */
[----:B------:R-:W-:Y:S01]  /*0230*/  USHF.L.U32 UR29, UR51, 0x3, URZ ;  /* 0x00000003331d7899 */ /* 0x000fe2000800063f */
[C---:B------:R-:W-:Y:S01]  /*0240*/  LOP3.LUT R9, R3.reuse, 0xfffffffc, RZ, 0xc0, !PT ;  /* 0xfffffffc03097812 */ /* 0x040fe200078ec0ff */
[----:B------:R-:W-:Y:S01]  /*0250*/  USHF.L.U32 UR28, UR51, 0x4, URZ ;  /* 0x00000004331c7899 */ /* 0x000fe2000800063f */
[-C--:B------:R-:W-:Y:S01]  /*0260*/  LEA.HI R3, R3, R2.reuse, RZ, 0x1 ;  /* 0x0000000203037211 */ /* 0x080fe200078f08ff */
[----:B------:R-:W-:Y:S01]  /*0270*/  UIMAD UR27, UR51, 0x18, URZ ;  /* 0x00000018331b78a4 */ /* 0x000fe2000f8e023f */
[----:B------:R-:W-:Y:S01]  /*0280*/  LEA.HI R13, R13, R2, RZ, 0x3 ;  /* 0x000000020d0d7211 */ /* 0x000fe200078f18ff */
[----:B------:R-:W-:Y:S01]  /*0290*/  IMAD.IADD R9, R8, 0x1, -R9 ;  /* 0x0000000108097824 */ /* 0x000fe200078e0a09 */
[CC--:B------:R-:W-:Y:S01]  /*02a0*/  LEA.HI R15, R7.reuse, R8.reuse, RZ, 0x5 ;  /* 0x00000008070f7211 */ /* 0x0c0fe200078f28ff */
[----:B------:R-:W-:Y:S01]  /*02b0*/  USHF.L.U32 UR26, UR51, 0x5, URZ ;  /* 0x00000005331a7899 */ /* 0x000fe2000800063f */
[-C--:B------:R-:W-:Y:S01]  /*02c0*/  LEA.HI R0, R7, R8.reuse, RZ, 0x4 ;  /* 0x0000000807007211 */ /* 0x080fe200078f20ff */
[----:B------:R-:W-:Y:S01]  /*02d0*/  UIMAD UR25, UR51, 0x28, URZ ;  /* 0x00000028331978a4 */ /* 0x000fe2000f8e023f */
[----:B------:R-:W-:Y:S01]  /*02e0*/  LOP3.LUT R3, R3, 0x7fffffe, RZ, 0xc0, !PT ;  /* 0x07fffffe03037812 */ /* 0x000fe200078ec0ff */
[----:B------:R-:W-:Y:S01]  /*02f0*/  UIMAD UR24, UR51, 0x30, URZ ;  /* 0x00000030331878a4 */ /* 0x000fe2000f8e023f */
[----:B------:R-:W-:Y:S01]  /*0300*/  LOP3.LUT R13, R13, 0xfffffff8, RZ, 0xc0, !PT ;  /* 0xfffffff80d0d7812 */ /* 0x000fe200078ec0ff */
[----:B------:R-:W-:Y:S01]  /*0310*/  UIMAD UR23, UR51, 0x38, URZ ;  /* 0x00000038331778a4 */ /* 0x000fe2000f8e023f */
[----:B------:R-:W-:Y:S01]  /*0320*/  SHF.R.S32.HI R4, RZ, 0x3, R11 ;  /* 0x00000003ff047819 */ /* 0x000fe2000001140b */
[C---:B------:R-:W-:Y:S01]  /*0330*/  IMAD.IADD R3, R2.reuse, 0x1, -R3 ;  /* 0x0000000102037824 */ /* 0x040fe200078e0a03 */
[----:B------:R-:W-:Y:S01]  /*0340*/  LEA.HI R5, R7, R8, RZ, 0x7 ;  /* 0x0000000807057211 */ /* 0x000fe200078f38ff */
[----:B------:R-:W-:Y:S01]  /*0350*/  IMAD.IADD R13, R2, 0x1, -R13 ;  /* 0x00000001020d7824 */ /* 0x000fe200078e0a0d */
[----:B------:R-:W-:Y:S01]  /*0360*/  LOP3.LUT R21, R15, 0xffffffe0, RZ, 0xc0, !PT ;  /* 0xffffffe00f157812 */ /* 0x000fe200078ec0ff */
[----:B------:R-:W-:Y:S01]  /*0370*/  IMAD.SHL.U32 R4, R4, 0x40, RZ ;  /* 0x0000004004047824 */ /* 0x000fe200078e00ff */
[----:B------:R-:W-:Y:S01]  /*0380*/  LOP3.LUT R7, R0, 0xfffffff0, RZ, 0xc0, !PT ;  /* 0xfffffff000077812 */ /* 0x000fe200078ec0ff */
[----:B------:R-:W-:Y:S01]  /*0390*/  USHF.L.U32 UR22, UR51, 0x6, URZ ;  /* 0x0000000633167899 */ /* 0x000fe2000800063f */
[----:B------:R-:W-:Y:S01]  /*03a0*/  LOP3.LUT R17, R11, 0xfffffff8, RZ, 0xc0, !PT ;  /* 0xfffffff80b117812 */ /* 0x000fe200078ec0ff */
[C---:B------:R-:W-:Y:S01]  /*03b0*/  IMAD.IADD R21, R8.reuse, 0x1, -R21 ;  /* 0x0000000108157824 */ /* 0x040fe200078e0a15 */
[----:B------:R-:W-:Y:S01]  /*03c0*/  SHF.R.S32.HI R2, RZ, 0x5, R15 ;  /* 0x00000005ff027819 */ /* 0x000fe2000001140f */
[C---:B------:R-:W-:Y:S01]  /*03d0*/  IMAD.IADD R7, R8.reuse, 0x1, -R7 ;  /* 0x0000000108077824 */ /* 0x040fe200078e0a07 */
[----:B------:R-:W-:Y:S01]  /*03e0*/  SHF.R.S32.HI R15, RZ, 0x1f, R15 ;  /* 0x0000001fff0f7819 */ /* 0x000fe2000001140f */
[----:B------:R-:W-:Y:S01]  /*03f0*/  IMAD.IADD R8, R8, 0x1, -R17 ;  /* 0x0000000108087824 */ /* 0x000fe200078e0a11 */
[----:B------:R-:W-:Y:S01]  /*0400*/  LOP3.LUT R4, R4, 0xc0, RZ, 0xc0, !PT ;  /* 0x000000c004047812 */ /* 0x000fe200078ec0ff */
[----:B------:R-:W-:Y:S01]  /*0410*/  IMAD.SHL.U32 R17, R9, 0x8, RZ ;  /* 0x0000000809117824 */ /* 0x000fe200078e00ff */
[----:B------:R-:W-:Y:S01]  /*0420*/  LEA.HI R15, R15, R2, RZ, 0x2 ;  /* 0x000000020f0f7211 */ /* 0x000fe200078f10ff */
[----:B------:R-:W-:Y:S01]  /*0430*/  IMAD R3, R2, 0x8, R3 ;  /* 0x0000000802037824 */ /* 0x000fe200078e0203 */
[----:B------:R-:W-:Y:S01]  /*0440*/  LEA.HI R10, R8, R8, RZ, 0x1 ;  /* 0x00000008080a7211 */ /* 0x000fe200078f08ff */
[----:B------:R-:W-:Y:S01]  /*0450*/  IMAD.SHL.U32 R9, R9, 0x2, RZ ;  /* 0x0000000209097824 */ /* 0x000fe200078e00ff */
[----:B------:R-:W-:Y:S01]  /*0460*/  LOP3.LUT R17, R4, 0x18, R17, 0xf8, !PT ;  /* 0x0000001804117812 */ /* 0x000fe200078ef811 */
[----:B------:R-:W-:Y:S01]  /*0470*/  UIMAD UR21, UR51, 0x48, URZ ;  /* 0x00000048331578a4 */ /* 0x000fe2000f8e023f */
[----:B------:R-:W-:Y:S01]  /*0480*/  SHF.R.U32.HI R4, RZ, 0x3, R4 ;  /* 0x00000003ff047819 */ /* 0x000fe20000011604 */
[----:B------:R-:W-:Y:S01]  /*0490*/  UIMAD UR20, UR51, 0x50, URZ ;  /* 0x00000050331478a4 */ /* 0x000fe2000f8e023f */
[----:B------:R-:W-:Y:S01]  /*04a0*/  LOP3.LUT R15, R15, 0xfffffffc, RZ, 0xc0, !PT ;  /* 0xfffffffc0f0f7812 */ /* 0x000fe200078ec0ff */
[----:B------:R-:W-:Y:S01]  /*04b0*/  UIMAD UR19, UR51, 0x58, URZ ;  /* 0x00000058331378a4 */ /* 0x000fe2000f8e023f */
[----:B------:R-:W-:Y:S01]  /*04c0*/  LOP3.LUT R4, R17, R4, RZ, 0x3c, !PT ;  /* 0x0000000411047212 */ /* 0x000fe200078e3cff */
[----:B------:R-:W-:Y:S01]  /*04d0*/  UIMAD UR18, UR51, 0x60, URZ ;  /* 0x00000060331278a4 */ /* 0x000fe2000f8e023f */
[----:B------:R-:W-:Y:S01]  /*04e0*/  LOP3.LUT R17, R10, 0x3fffffe, RZ, 0xc0, !PT ;  /* 0x03fffffe0a117812 */ /* 0x000fe200078ec0ff */
[----:B------:R-:W-:Y:S01]  /*04f0*/  IMAD.IADD R180, R2, 0x1, -R15 ;  /* 0x0000000102b47824 */ /* 0x000fe200078e0a0f */
[----:B------:R-:W-:Y:S01]  /*0500*/  SHF.R.S32.HI R2, RZ, 0x1f, R7 ;  /* 0x0000001fff027819 */ /* 0x000fe20000011407 */
[----:B------:R-:W-:Y:S01]  /*0510*/  IMAD.U32 R181, R3, 0x20, R4 ;  /* 0x0000002003b57824 */ /* 0x000fe200078e0004 */
[-C--:B------:R-:W-:Y:S01]  /*0520*/  LEA.HI R3, R7, R7.reuse, RZ, 0x1 ;  /* 0x0000000707037211 */ /* 0x080fe200078f08ff */
[----:B------:R-:W-:Y:S01]  /*0530*/  IMAD.IADD R17, R8, 0x1, -R17 ;  /* 0x0000000108117824 */ /* 0x000fe200078e0a11 */
[----:B------:R-:W-:Y:S01]  /*0540*/  LEA.HI R15, R2, R7, RZ, 0x3 ;  /* 0x00000007020f7211 */ /* 0x000fe200078f18ff */
[----:B------:R-:W-:Y:S01]  /*0550*/  IMAD.SHL.U32 R8, R8, 0x40, RZ ;  /* 0x0000004008087824 */ /* 0x000fe200078e00ff */
[----:B------:R-:W-:Y:S01]  /*0560*/  LOP3.LUT R16, R3, 0x7fffffe, RZ, 0xc0, !PT ;  /* 0x07fffffe03107812 */ /* 0x000fe200078ec0ff */
[----:B------:R-:W-:Y:S01]  /*0570*/  IMAD.SHL.U32 R12, R180, 0x400, RZ ;  /* 0x00000400b40c7824 */ /* 0x000fe200078e00ff */
[----:B------:R-:W-:Y:S01]  /*0580*/  LOP3.LUT R2, R15, 0xfffffff8, RZ, 0xc0, !PT ;  /* 0xfffffff80f027812 */ /* 0x000fe200078ec0ff */
[----:B------:R-:W-:Y:S01]  /*0590*/  UIMAD UR17, UR51, 0x68, URZ ;  /* 0x00000068331178a4 */ /* 0x000fe2000f8e023f */
[--C-:B------:R-:W-:Y:S01]  /*05a0*/  SHF.R.S32.HI R4, RZ, 0x1, R3.reuse ;  /* 0x00000001ff047819 */ /* 0x100fe20000011403 */
[C---:B------:R-:W-:Y:S01]  /*05b0*/  IMAD.IADD R16, R7.reuse, 0x1, -R16 ;  /* 0x0000000107107824 */ /* 0x040fe200078e0a10 */
[----:B------:R-:W-:Y:S01]  /*05c0*/  SHF.R.S32.HI R3, RZ, 0x1f, R3 ;  /* 0x0000001fff037819 */ /* 0x000fe20000011403 */
[----:B------:R-:W-:Y:S01]  /*05d0*/  IMAD.IADD R2, R7, 0x1, -R2 ;  /* 0x0000000107027824 */ /* 0x000fe200078e0a02 */
[----:B------:R-:W-:Y:S01]  /*05e0*/  SHF.R.S32.HI R14, RZ, 0x1f, R21 ;  /* 0x0000001fff0e7819 */ /* 0x000fe20000011415 */
[----:B------:R-:W-:Y:S01]  /*05f0*/  UIMAD UR16, UR51, 0x70, URZ ;  /* 0x00000070331078a4 */ /* 0x000fe2000f8e023f */
[----:B------:R-:W-:Y:S01]  /*0600*/  LEA.HI R7, R3, R4, RZ, 0x2 ;  /* 0x0000000403077211 */ /* 0x000fe200078f10ff */
[----:B------:R-:W-:Y:S01]  /*0610*/  UIMAD UR15, UR51, 0x78, URZ ;  /* 0x00000078330f78a4 */ /* 0x000fe2000f8e023f */
[----:B------:R-:W-:Y:S01]  /*0620*/  LOP3.LUT R3, R13, 0x1, RZ, 0xc0, !PT ;  /* 0x000000010d037812 */ /* 0x000fe200078ec0ff */
[----:B------:R-:W-:Y:S01]  /*0630*/  USHF.R.S32.HI UR54, URZ, 0x1f, UR52 ;  /* 0x0000001f3f367899 */ /* 0x000fe20008011434 */
[----:B------:R-:W-:Y:S01]  /*0640*/  LEA.HI R14, R14, R21, RZ, 0x2 ;  /* 0x000000150e0e7211 */ /* 0x000fe200078f10ff */
[----:B------:R-:W-:Y:S01]  /*0650*/  ULDC.64 UR58, c[0x0][0x118] ;  /* 0x00004600003a7ab9 */ /* 0x000fe20000000a00 */
[----:B------:R-:W-:Y:S01]  /*0660*/  ISETP.NE.U32.AND P6, PT, R3, 0x1, PT ;  /* 0x000000010300780c */ /* 0x000fe20003fc5070 */
[----:B------:R-:W-:Y:S01]  /*0670*/  IMAD.SHL.U32 R3, R180, 0x10, RZ ;  /* 0x00000010b4037824 */ /* 0x000fe200078e00ff */
[----:B------:R-:W-:-:S02]  /*0680*/  LEA.HI R6, R13, R13, RZ, 0x1 ;  /* 0x0000000d0d067211 */ /* 0x000fc400078f08ff */
[----:B------:R-:W-:Y:S02]  /*0690*/  SHF.R.S32.HI R19, RZ, 0x4, R0 ;  /* 0x00000004ff137819 */ /* 0x000fe40000011400 */
[----:B------:R-:W-:Y:S02]  /*06a0*/  LOP3.LUT R8, R8, 0x1c0, RZ, 0xc0, !PT ;  /* 0x000001c008087812 */ /* 0x000fe400078ec0ff */
[----:B------:R-:W-:Y:S02]  /*06b0*/  LOP3.LUT R7, R7, 0xfffffffc, RZ, 0xc0, !PT ;  /* 0xfffffffc07077812 */ /* 0x000fe400078ec0ff */
[----:B------:R-:W-:Y:S02]  /*06c0*/  LOP3.LUT R190, R6, 0x3fffffe, RZ, 0xc0, !PT ;  /* 0x03fffffe06be7812 */ /* 0x000fe400078ec0ff */
[----:B------:R-:W-:Y:S01]  /*06d0*/  LEA.HI.SX32 R179, R14, R3, 0x1e ;  /* 0x000000030eb37211 */ /* 0x000fe200078ff2ff */
[----:B------:R-:W-:Y:S01]  /*06e0*/  IMAD.IADD R4, R4, 0x1, -R7 ;  /* 0x0000000104047824 */ /* 0x000fe200078e0a07 */
[----:B------:R-:W-:Y:S01]  /*06f0*/  LEA.HI R0, R0, R19, RZ, 0x1 ;  /* 0x0000001300007211 */ /* 0x000fe200078f08ff */
[----:B------:R-:W-:Y:S01]  /*0700*/  IMAD.IADD R190, R13, 0x1, -R190 ;  /* 0x000000010dbe7824 */ /* 0x000fe200078e0abe */
[----:B------:R-:W-:-:S02]  /*0710*/  SHF.R.S32.HI R10, RZ, 0x1, R10 ;  /* 0x00000001ff0a7819 */ /* 0x000fc4000001140a */
[----:B------:R-:W-:Y:S02]  /*0720*/  LOP3.LUT R14, R8, 0x30, R3, 0xf8, !PT ;  /* 0x00000030080e7812 */ /* 0x000fe400078ef803 */
[----:B------:R-:W-:Y:S02]  /*0730*/  SHF.R.S32.HI R6, RZ, 0x1, R6 ;  /* 0x00000001ff067819 */ /* 0x000fe40000011406 */
[----:B------:R-:W-:Y:S02]  /*0740*/  LOP3.LUT R0, R0, 0xfffffffe, RZ, 0xc0, !PT ;  /* 0xfffffffe00007812 */ /* 0x000fe400078ec0ff */
[C---:B------:R-:W-:Y:S01]  /*0750*/  LOP3.LUT P0, RZ, R10.reuse, 0x2, RZ, 0xc0, !PT ;  /* 0x000000020aff7812 */ /* 0x040fe2000780c0ff */
[----:B------:R-:W-:Y:S01]  /*0760*/  IMAD.SHL.U32 R10, R10, 0x40, RZ ;  /* 0x000000400a0a7824 */ /* 0x000fe200078e00ff */
[----:B------:R-:W-:Y:S01]  /*0770*/  LOP3.LUT P5, RZ, R13, 0x2, RZ, 0xc0, !PT ;  /* 0x000000020dff7812 */ /* 0x000fe200078ac0ff */
[----:B------:R-:W-:Y:S01]  /*0780*/  IMAD.IADD R0, R19, 0x1, -R0 ;  /* 0x0000000113007824 */ /* 0x000fe200078e0a00 */
[C---:B------:R-:W-:Y:S01]  /*0790*/  LOP3.LUT P4, RZ, R13.reuse, 0x4, RZ, 0xc0, !PT ;  /* 0x000000040dff7812 */ /* 0x040fe2000788c0ff */
[----:B------:R-:W-:Y:S01]  /*07a0*/  IMAD.SHL.U32 R13, R13, 0x40, RZ ;  /* 0x000000400d0d7824 */ /* 0x000fe200078e00ff */
[----:B------:R-:W-:Y:S01]  /*07b0*/  LOP3.LUT R7, R14, 0x8, R11, 0xf8, !PT ;  /* 0x000000080e077812 */ /* 0x000fe200078ef80b */
[----:B------:R-:W-:Y:S01]  /*07c0*/  IMAD.SHL.U32 R177, R0, 0x8, RZ ;  /* 0x0000000800b17824 */ /* 0x000fe200078e00ff */
[----:B------:R-:W-:-:S02]  /*07d0*/  SHF.R.U32.HI R8, RZ, 0x3, R8 ;  /* 0x00000003ff087819 */ /* 0x000fc40000011608 */
[C---:B------:R-:W-:Y:S01]  /*07e0*/  LOP3.LUT P3, RZ, R6.reuse, 0x2, RZ, 0xc0, !PT ;  /* 0x0000000206ff7812 */ /* 0x040fe2000786c0ff */
[----:B------:R-:W-:Y:S01]  /*07f0*/  IMAD.SHL.U32 R6, R6, 0x40, RZ ;  /* 0x0000004006067824 */ /* 0x000fe200078e00ff */
[----:B------:R-:W-:Y:S02]  /*0800*/  LOP3.LUT R7, R7, R8, RZ, 0x3c, !PT ;  /* 0x0000000807077212 */ /* 0x000fe400078e3cff */
[C---:B------:R-:W-:Y:S01]  /*0810*/  R2P PR, R2.reuse, 0x6 ;  /* 0x0000000602007804 */ /* 0x040fe20000000000 */
[----:B------:R-:W-:Y:S01]  /*0820*/  IMAD.SHL.U32 R2, R2, 0x40, RZ ;  /* 0x0000004002027824 */ /* 0x000fe200078e00ff */
[----:B------:R-:W-:Y:S01]  /*0830*/  SHF.R.S32.HI R5, RZ, 0x7, R5 ;  /* 0x00000007ff057819 */ /* 0x000fe20000011405 */
[----:B------:R-:W-:Y:S01]  /*0840*/  IMAD R173, R0, 0x200, R7 ;  /* 0x0000020000ad7824 */ /* 0x000fe200078e0207 */
[----:B------:R-:W-:Y:S02]  /*0850*/  LOP3.LUT R13, R13, 0x1c0, RZ, 0xc0, !PT ;  /* 0x000001c00d0d7812 */ /* 0x000fe400078ec0ff */
[----:B------:R-:W-:Y:S01]  /*0860*/  LOP3.LUT R7, R2, 0x1c0, RZ, 0xc0, !PT ;  /* 0x000001c002077812 */ /* 0x000fe200078ec0ff */
[C---:B------:R-:W-:Y:S01]  /*0870*/  IMAD R182, R5.reuse, 0x2000, R9 ;  /* 0x0000200005b67824 */ /* 0x040fe200078e0209 */
[----:B------:R-:W-:Y:S01]  /*0880*/  SHF.R.S32.HI R15, RZ, 0x3, R15 ;  /* 0x00000003ff0f7819 */ /* 0x000fe2000001140f */
[----:B------:R-:W-:Y:S01]  /*0890*/  IMAD.SHL.U32 R8, R5, 0x8, RZ ;  /* 0x0000000805087824 */ /* 0x000fe200078e00ff */
[----:B------:R-:W-:Y:S01]  /*08a0*/  LEA.HI R13, R13, R13, RZ, 0x1d ;  /* 0x0000000d0d0d7211 */ /* 0x000fe200078fe8ff */
[----:B------:R-:W-:Y:S01]  /*08b0*/  IMAD R9, R180, 0x200, R9 ;  /* 0x00000200b4097824 */ /* 0x000fe200078e0209 */
[----:B------:R-:W-:Y:S01]  /*08c0*/  LOP3.LUT R177, R177, 0x8, RZ, 0xc0, !PT ;  /* 0x00000008b1b17812 */ /* 0x000fe200078ec0ff */
[----:B------:R-:W-:Y:S01]  /*08d0*/  IMAD R174, R5, 0x8, R0 ;  /* 0x0000000805ae7824 */ /* 0x000fe200078e0200 */
[----:B------:R-:W-:Y:S01]  /*08e0*/  SHF.R.U32.HI R2, RZ, 0x3, R7 ;  /* 0x00000003ff027819 */ /* 0x000fe20000011607 */
[--C-:B------:R-:W-:Y:S01]  /*08f0*/  IMAD R172, R15, 0x200, R12.reuse ;  /* 0x000002000fac7824 */ /* 0x100fe200078e020c */
[----:B------:R-:W-:Y:S01]  /*0900*/  LOP3.LUT R6, R6, 0xc0, RZ, 0xc0, !PT ;  /* 0x000000c006067812 */ /* 0x000fe200078ec0ff */
[----:B------:R-:W-:Y:S01]  /*0910*/  IMAD R190, R190, 0x20, R9 ;  /* 0x00000020bebe7824 */ /* 0x000fe200078e0209 */
[----:B------:R-:W-:Y:S01]  /*0920*/  SEL R167, R175, 0xffffffe0, !P0 ;  /* 0xffffffe0afa77807 */ /* 0x000fe20004000000 */
[----:B------:R-:W-:Y:S01]  /*0930*/  IMAD.SHL.U32 R9, R0, 0x10, RZ ;  /* 0x0000001000097824 */ /* 0x000fe200078e00ff */
[----:B------:R-:W-:Y:S01]  /*0940*/  IADD3 R182, R13, R182, R12 ;  /* 0x000000b60db67210 */ /* 0x000fe20007ffe00c */
[----:B------:R-:W-:Y:S01]  /*0950*/  IMAD R3, R15, 0x8, R16 ;  /* 0x000000080f037824 */ /* 0x000fe200078e0210 */
[C---:B------:R-:W-:Y:S01]  /*0960*/  LOP3.LUT P0, RZ, R4.reuse, 0x2, RZ, 0xc0, !PT ;  /* 0x0000000204ff7812 */ /* 0x040fe2000780c0ff */
[----:B------:R-:W-:Y:S01]  /*0970*/  IMAD.SHL.U32 R4, R4, 0x40, RZ ;  /* 0x0000004004047824 */ /* 0x000fe200078e00ff */
[----:B------:R-:W-:Y:S01]  /*0980*/  LOP3.LUT R7, R2, R7, R177, 0x1e, !PT ;  /* 0x0000000702077212 */ /* 0x000fe200078e1eb1 */
[----:B------:R-:W-:Y:S01]  /*0990*/  IMAD.SHL.U32 R182, R182, 0x2, RZ ;  /* 0x00000002b6b67824 */ /* 0x000fe200078e00ff */
[----:B------:R-:W-:Y:S01]  /*09a0*/  LOP3.LUT R10, R10, 0xc0, RZ, 0xc0, !PT ;  /* 0x000000c00a0a7812 */ /* 0x000fe200078ec0ff */
[----:B------:R-:W-:Y:S01]  /*09b0*/  IMAD R174, R174, 0x8, R17 ;  /* 0x00000008aeae7824 */ /* 0x000fe200078e0211 */
[----:B------:R-:W-:Y:S01]  /*09c0*/  LOP3.LUT R8, R8, 0x8, RZ, 0xc0, !PT ;  /* 0x0000000808087812 */ /* 0x000fe200078ec0ff */
[----:B------:R-:W-:Y:S01]  /*09d0*/  IMAD.IADD R172, R172, 0x1, R7 ;  /* 0x00000001acac7824 */ /* 0x000fe200078e0207 */
[----:B------:R-:W-:Y:S01]  /*09e0*/  SHF.R.U32.HI R5, RZ, 0x3, R6 ;  /* 0x00000003ff057819 */ /* 0x000fe20000011606 */
[----:B------:R-:W-:Y:S01]  /*09f0*/  IMAD.SHL.U32 R3, R3, 0x20, RZ ;  /* 0x0000002003037824 */ /* 0x000fe200078e00ff */
[----:B------:R-:W-:Y:S01]  /*0a00*/  LOP3.LUT R11, R10, 0x8, R11, 0xf8, !PT ;  /* 0x000000080a0b7812 */ /* 0x000fe200078ef80b */
[----:B------:R-:W-:Y:S01]  /*0a10*/  IMAD.SHL.U32 R173, R173, 0x2, RZ ;  /* 0x00000002adad7824 */ /* 0x000fe200078e00ff */
[----:B------:R-:W-:-:S02]  /*0a20*/  LOP3.LUT R5, R5, R6, R8, 0x1e, !PT ;  /* 0x0000000605057212 */ /* 0x000fc400078e1e08 */
[----:B------:R-:W-:Y:S02]  /*0a30*/  SHF.R.U32.HI R10, RZ, 0x3, R10 ;  /* 0x00000003ff0a7819 */ /* 0x000fe4000001160a */
[----:B------:R-:W-:Y:S01]  /*0a40*/  LOP3.LUT R0, R4, 0xc0, RZ, 0xc0, !PT ;  /* 0x000000c004007812 */ /* 0x000fe200078ec0ff */
[----:B------:R-:W-:Y:S01]  /*0a50*/  IMAD.IADD R190, R5, 0x1, R190 ;  /* 0x0000000105be7824 */ /* 0x000fe200078e02be */
        /* <DEDUP_REMOVED lines=19> */
[----:B------:R-:W-:Y:S01]  /*0b90*/  IMAD R0, R180, 0x200, R3 ;  /* 0x00000200b4007824 */ /* 0x000fe200078e0203 */
[----:B------:R-:W-:Y:S01]  /*0ba0*/  LEA R190, R190, 0x6000, 0x1 ;  /* 0x00006000bebe7811 */ /* 0x000fe200078e08ff */
[----:B------:R-:W-:Y:S01]  /*0bb0*/  IMAD.IADD R191, R185, 0x1, R186 ;  /* 0x00000001b9bf7824 */ /* 0x000fe200078e02ba */
[----:B------:R-:W-:Y:S01]  /*0bc0*/  @P1 IADD3 R171, R172, -0x20, RZ ;  /* 0xffffffe0acab1810 */ /* 0x000fe20007ffe0ff */
[----:B------:R-:W-:Y:S01]  /*0bd0*/  IMAD.IADD R187, R186, 0x1, R183 ;  /* 0x00000001babb7824 */ /* 0x000fe200078e02b7 */
[----:B------:R-:W-:Y:S01]  /*0be0*/  IADD3 R189, R190, 0x20, RZ ;  /* 0x00000020bebd7810 */ /* 0x000fe20007ffe0ff */
[----:B------:R-:W-:Y:S01]  /*0bf0*/  IMAD.IADD R170, R172, 0x1, R165 ;  /* 0x00000001acaa7824 */ /* 0x000fe200078e02a5 */
[----:B------:R-:W-:Y:S01]  /*0c00*/  SEL R175, R175, 0xffffffe0, !P0 ;  /* 0xffffffe0afaf7807 */ /* 0x000fe20004000000 */
[----:B------:R-:W-:Y:S01]  /*0c10*/  IMAD.IADD R177, R0, 0x1, R177 ;  /* 0x0000000100b17824 */ /* 0x000fe200078e02b1 */
[----:B------:R-:W-:Y:S01]  /*0c20*/  @P3 IADD3 R189, R190, -0x20, RZ ;  /* 0xffffffe0bebd3810 */ /* 0x000fe20007ffe0ff */
[----:B------:R-:W-:Y:S01]  /*0c30*/  IMAD.IADD R186, R186, 0x1, R188 ;  /* 0x00000001baba7824 */ /* 0x000fe200078e02bc */
[----:B------:R-:W-:Y:S01]  /*0c40*/  IADD3 R166, R171, 0x2000, RZ ;  /* 0x00002000aba67810 */ /* 0x000fe20007ffe0ff */
[----:B------:R-:W-:Y:S01]  /*0c50*/  IMAD.IADD R165, R165, 0x1, R171 ;  /* 0x00000001a5a57824 */ /* 0x000fe200078e02ab */
[----:B------:R-:W-:-:S02]  /*0c60*/  IADD3 R164, R171, 0x4000, RZ ;  /* 0x00004000aba47810 */ /* 0x000fc40007ffe0ff */
[----:B------:R-:W-:Y:S02]  /*0c70*/  IADD3 R3, R171, 0x6000, RZ ;  /* 0x00006000ab037810 */ /* 0x000fe40007ffe0ff */
.L_x_522:
[----:B------:R-:W-:Y:S01]  /*0c80*/  ULDC.64 UR4, c[0x0][0x258] ;  /* 0x0000960000047ab9 */ /* 0x000fe20000000a00 */
[----:B------:R-:W-:Y:S01]  /*0c90*/  ISETP.NE.U32.AND P1, PT, RZ, c[0x0][0x250], PT ;  /* 0x00009400ff007a0c */ /* 0x000fe20003f25070 */
[----:B------:R-:W-:Y:S02]  /*0ca0*/  UISETP.NE.U32.AND UP1, UPT, URZ, UR4, UPT ;  /* 0x000000043f00728c */ /* 0x000fe4000bf25070 */
[----:B------:R-:W-:Y:S01]  /*0cb0*/  ULDC.64 UR6, c[0x0][0x258] ;  /* 0x0000960000067ab9 */ /* 0x000fe20000000a00 */
[----:B------:R-:W-:Y:S01]  /*0cc0*/  ISETP.NE.AND.EX P1, PT, RZ, c[0x0][0x254], PT, P1 ;  /* 0x00009500ff007a0c */ /* 0x000fe20003f25310 */
[----:B------:R-:W-:Y:S02]  /*0cd0*/  UISETP.NE.AND.EX UP1, UPT, URZ, UR5, UPT, UP1 ;  /* 0x000000053f00728c */ /* 0x000fe4000bf25310 */
[----:B------:R-:W-:Y:S02]  /*0ce0*/  ULDC.64 UR30, c[0x0][0x118] ;  /* 0x00004600001e7ab9 */ /* 0x000fe40000000a00 */
[----:B------:R-:W-:-:S02]  /*0cf0*/  ULDC.64 UR8, c[0x0][0x218] ;  /* 0x0000860000087ab9 */ /* 0x000fc40000000a00 */
        /* <DEDUP_REMOVED lines=8> */
[----:B-1----:R-:W-:-:S06]  /*0d80*/  @UP1 UIMAD.WIDE UR4, UR5, UR4, UR6 ;  /* 0x00000004050412a5 */ /* 0x002fcc000f8e0206 */
[----:B------:R-:W-:Y:S02]  /*0d90*/  IMAD.U32 R4, RZ, RZ, UR4 ;  /* 0x00000004ff047e24 */ /* 0x000fe4000f8e00ff */
[----:B------:R-:W-:Y:S01]  /*0da0*/  IMAD.U32 R5, RZ, RZ, UR5 ;  /* 0x00000005ff057e24 */ /* 0x000fe2000f8e00ff */
[----:B------:R-:W-:Y:S02]  /*0db0*/  UMOV UR6, URZ ;  /* 0x0000003f00067c82 */ /* 0x000fe40008000000 */
[----:B------:R-:W-:Y:S02]  /*0dc0*/  ULDC.64 UR4, c[0x0][0x268] ;  /* 0x00009a0000047ab9 */ /* 0x000fe40000000a00 */
        /* <DEDUP_REMOVED lines=14> */
[----:B------:R-:W-:Y:S01]  /*0eb0*/  IMAD.MOV.U32 R6, RZ, RZ, RZ ;  /* 0x000000ffff067224 */ /* 0x000fe200078e00ff */
[----:B------:R-:W2:Y:S01]  /*0ec0*/  S2UR UR43, SR_CTAID.Z ;  /* 0x00000000002b79c3 */ /* 0x000ea20000002700 */
[----:B------:R-:W3:Y:S01]  /*0ed0*/  I2F.RP R8, R4 ;  /* 0x0000000400087306 */ /* 0x000ee20000209400 */
[----:B------:R-:W-:Y:S01]  /*0ee0*/  ULDC.64 UR4, c[0x0][0x240] ;  /* 0x0000900000047ab9 */ /* 0x000fe20000000a00 */
[----:B------:R-:W-:Y:S01]  /*0ef0*/  ISETP.NE.AND P3, PT, RZ, c[0x0][0x1c8], PT ;  /* 0x00007200ff007a0c */ /* 0x000fe20003f65270 */
[----:B------:R-:W-:Y:S02]  /*0f00*/  ULDC.U8 UR11, c[0x0][0x328] ;  /* 0x0000ca00000b7ab9 */ /* 0x000fe40000000000 */
[----:B------:R-:W-:Y:S02]  /*0f10*/  UISETP.NE.U32.AND UP1, UPT, URZ, UR4, UPT ;  /* 0x000000043f00728c */ /* 0x000fe4000bf25070 */
[----:B------:R-:W4:Y:S01]  /*0f20*/  S2UR UR14, SR_CTAID.Y ;  /* 0x00000000000e79c3 */ /* 0x000f220000002600 */
[----:B------:R-:W-:-:S02]  /*0f30*/  UISETP.NE.AND UP0, UPT, UR11, URZ, UPT ;  /* 0x0000003f0b00728c */ /* 0x000fc4000bf05270 */
[----:B------:R-:W-:Y:S02]  /*0f40*/  ULDC UR4, c[0x0][0x1c8] ;  /* 0x0000720000047ab9 */ /* 0x000fe40000000800 */
[----:B------:R-:W-:Y:S02]  /*0f50*/  ULDC UR57, c[0x0][0x214] ;  /* 0x0000850000397ab9 */ /* 0x000fe40000000800 */
[----:B------:R-:W-:Y:S01]  /*0f60*/  UIADD3 UR7, UR57, 0x7f, URZ ;  /* 0x0000007f39077890 */ /* 0x000fe2000fffe03f */
[----:B---3--:R-:W3:Y:S01]  /*0f70*/  MUFU.RCP R5, R8 ;  /* 0x0000000800057308 */ /* 0x008ee20000001000 */
[----:B------:R-:W-:Y:S02]  /*0f80*/  UISETP.NE.AND.EX UP1, UPT, URZ, UR5, UPT, UP1 ;  /* 0x000000053f00728c */ /* 0x000fe4000bf25310 */
[----:B------:R-:W-:Y:S01]  /*0f90*/  USHF.R.S32.HI UR5, URZ, 0x1f, UR7 ;  /* 0x0000001f3f057899 */ /* 0x000fe20008011407 */
[----:B-1----:R-:W-:Y:S01]  /*0fa0*/  IABS R0, R0 ;  /* 0x0000000000007213 */ /* 0x002fe20000000000 */
[----:B------:R-:W-:-:S02]  /*0fb0*/  ULDC UR10, c[0x0][0x214] ;  /* 0x00008500000a7ab9 */ /* 0x000fc40000000800 */
[----:B--2---:R-:W-:Y:S02]  /*0fc0*/  ULOP3.LUT UR4, UR43, UR4, URZ, 0x3c, !UPT ;  /* 0x000000042b047292 */ /* 0x004fe4000f8e3c3f */
[----:B------:R-:W-:Y:S02]  /*0fd0*/  ULDC.U8 UR13, c[0x0][0x3d0] ;  /* 0x0000f400000d7ab9 */ /* 0x000fe40000000000 */
[----:B------:R-:W-:Y:S02]  /*0fe0*/  ULEA.HI UR12, UR5, UR7, URZ, 0x7 ;  /* 0x00000007050c7291 */ /* 0x000fe4000f8f383f */
[----:B------:R-:W-:Y:S01]  /*0ff0*/  ISETP.LE.AND P2, PT, RZ, UR4, PT ;  /* 0x00000004ff007c0c */ /* 0x000fe2000bf43270 */
[----:B----4-:R-:W-:Y:S01]  /*1000*/  @UP0 UIMAD UR4, UR14, UR10, URZ ;  /* 0x0000000a0e0402a4 */ /* 0x010fe2000f8e023f */
[----:B---3--:R-:W-:Y:S01]  /*1010*/  IADD3 R5, R5, 0xffffffe, RZ ;  /* 0x0ffffffe05057810 */ /* 0x008fe20007ffe0ff */
[----:B------:R-:W-:Y:S02]  /*1020*/  ULDC UR35, c[0x0][0x234] ;  /* 0x00008d0000237ab9 */ /* 0x000fe40000000800 */
[----:B------:R-:W-:Y:S01]  /*1030*/  ULDC UR36, c[0x0][0x1c0] ;  /* 0x0000700000247ab9 */ /* 0x000fe20000000800 */
[----:B------:R-:W1:Y:S01]  /*1040*/  F2I.FTZ.U32.TRUNC.NTZ R7, R5 ;  /* 0x0000000500077305 */ /* 0x000e62000021f000 */
[----:B------:R-:W-:-:S02]  /*1050*/  ULDC UR34, c[0x0][0x22c] ;  /* 0x00008b0000227ab9 */ /* 0x000fc40000000800 */
[----:B------:R-:W-:Y:S02]  /*1060*/  @!UP0 UIMAD UR5, UR14, UR36, UR43 ;  /* 0x000000240e0582a4 */ /* 0x000fe4000f8e022b */
[----:B------:R-:W-:Y:S02]  /*1070*/  UIMAD.WIDE UR8, UR14, 0x80, URZ ;  /* 0x000000800e0878a5 */ /* 0x000fe4000f8e023f */
[----:B------:R-:W-:Y:S02]  /*1080*/  UIMAD UR34, UR43, UR34, URZ ;  /* 0x000000222b2272a4 */ /* 0x000fe4000f8e023f */
[----:B------:R-:W-:Y:S02]  /*1090*/  ULDC UR50, c[0x0][0x1c0] ;  /* 0x0000700000327ab9 */ /* 0x000fe40000000800 */
[----:B------:R-:W-:Y:S02]  /*10a0*/  USHF.R.S32.HI UR39, URZ, 0x1f, UR6 ;  /* 0x0000001f3f277899 */ /* 0x000fe40008011406 */
[----:B------:R-:W-:-:S02]  /*10b0*/  USHF.R.S32.HI UR33, URZ, 0x1f, UR32 ;  /* 0x0000001f3f217899 */ /* 0x000fc40008011420 */
[----:B------:R-:W-:Y:S01]  /*10c0*/  USEL UR45, UR8, URZ, UP1 ;  /* 0x0000003f082d7287 */ /* 0x000fe20008800000 */
[--C-:B-1----:R-:W-:Y:S01]  /*10d0*/  IMAD.MOV R2, RZ, RZ, -R7.reuse ;  /* 0x000000ffff027224 */ /* 0x102fe200078e0a07 */
[----:B------:R-:W-:Y:S02]  /*10e0*/  USEL UR44, UR9, URZ, UP1 ;  /* 0x0000003f092c7287 */ /* 0x000fe40008800000 */
[----:B------:R-:W-:Y:S01]  /*10f0*/  USHF.R.S32.HI UR41, URZ, 0x1f, UR14 ;  /* 0x0000001f3f297899 */ /* 0x000fe2000801140e */
[----:B------:R-:W-:Y:S01]  /*1100*/  IMAD R2, R2, R4, RZ ;  /* 0x0000000402027224 */ /* 0x000fe200078e02ff */
[----:B------:R-:W-:Y:S02]  /*1110*/  USHF.R.S32.HI UR48, URZ, 0x1f, UR43 ;  /* 0x0000001f3f307899 */ /* 0x000fe4000801142b */
[----:B------:R-:W-:Y:S01]  /*1120*/  USHF.R.S32.HI UR50, URZ, 0x1f, UR50 ;  /* 0x0000001f3f327899 */ /* 0x000fe20008011432 */
[----:B------:R-:W-:Y:S01]  /*1130*/  IMAD.HI.U32 R7, R7, R2, R6 ;  /* 0x0000000207077227 */ /* 0x000fe200078e0006 */
[----:B------:R-:W-:-:S05]  /*1140*/  USHF.R.S32.HI UR42, URZ, 0x1f, UR34 ;  /* 0x0000001f3f2a7899 */ /* 0x000fca0008011422 */
[----:B------:R-:W-:-:S04]  /*1150*/  IMAD.HI.U32 R6, R7, R0, RZ ;  /* 0x0000000007067227 */ /* 0x000fc800078e00ff */
[----:B------:R-:W-:-:S04]  /*1160*/  IMAD.MOV R5, RZ, RZ, -R6 ;  /* 0x000000ffff057224 */ /* 0x000fc800078e0a06 */
[C---:B------:R-:W-:Y:S02]  /*1170*/  IMAD R5, R4.reuse, R5, R0 ;  /* 0x0000000504057224 */ /* 0x040fe400078e0200 */
[----:B------:R-:W1:Y:S03]  /*1180*/  S2R R0, SR_CTAID.X ;  /* 0x0000000000007919 */ /* 0x000e660000002500 */
[----:B------:R-:W-:-:S13]  /*1190*/  ISETP.GT.U32.AND P1, PT, R4, R5, PT ;  /* 0x000000050400720c */ /* 0x000fda0003f24070 */
[----:B------:R-:W-:Y:S01]  /*11a0*/  @!P1 IMAD.IADD R5, R5, 0x1, -R4 ;  /* 0x0000000105059824 */ /* 0x000fe200078e0a04 */
[----:B------:R-:W-:Y:S02]  /*11b0*/  @!P1 IADD3 R6, R6, 0x1, RZ ;  /* 0x0000000106069810 */ /* 0x000fe40007ffe0ff */
[----:B------:R-:W-:Y:S01]  /*11c0*/  ISETP.NE.AND P1, PT, RZ, UR13, PT ;  /* 0x0000000dff007c0c */ /* 0x000fe2000bf25270 */
[----:B------:R-:W-:Y:S01]  /*11d0*/  @UP0 UIMAD UR13, UR43, UR35, UR4 ;  /* 0x000000232b0d02a4 */ /* 0x000fe2000f8e0204 */
[----:B------:R-:W-:Y:S01]  /*11e0*/  ISETP.GE.U32.AND P0, PT, R5, R4, PT ;  /* 0x000000040500720c */ /* 0x000fe20003f06070 */
[----:B------:R-:W-:Y:S01]  /*11f0*/  ULOP3.LUT UR4, UR12, 0xffffff80, URZ, 0xc0, !UPT ;  /* 0xffffff800c047892 */ /* 0x000fe2000f8ec03f */
[C---:B-1----:R-:W-:Y:S01]  /*1200*/  IMAD.WIDE.U32 R4, R0.reuse, c[0x0][0x3d8], RZ ;  /* 0x0000f60000047a25 */ /* 0x042fe200078e00ff */
[----:B------:R-:W-:Y:S02]  /*1210*/  @!UP0 UIMAD UR13, UR5, UR10, URZ ;  /* 0x0000000a050d82a4 */ /* 0x000fe4000f8e023f */
[----:B------:R-:W-:Y:S01]  /*1220*/  UIADD3 UR4, UR4, -0x80, URZ ;  /* 0xffffff8004047890 */ /* 0x000fe2000fffe03f */
[----:B------:R-:W-:Y:S01]  /*1230*/  IMAD R2, R0, c[0x0][0x3dc], R5 ;  /* 0x0000f70000027a24 */ /* 0x000fe200078e0205 */
[----:B------:R-:W-:-:S02]  /*1240*/  SEL R4, R4, RZ, P1 ;  /* 0x000000ff04047207 */ /* 0x000fc40000800000 */
[----:B------:R-:W-:Y:S02]  /*1250*/  USHF.R.S32.HI UR5, URZ, 0x1f, UR4 ;  /* 0x0000001f3f057899 */ /* 0x000fe40008011404 */
[----:B------:R-:W-:Y:S02]  /*1260*/  SEL R2, R2, RZ, P1 ;  /* 0x000000ff02027207 */ /* 0x000fe40000800000 */
[----:B------:R-:W-:Y:S02]  /*1270*/  @P0 IADD3 R6, R6, 0x1, RZ ;  /* 0x0000000106060810 */ /* 0x000fe40007ffe0ff */
[----:B------:R-:W-:-:S03]  /*1280*/  PLOP3.LUT P0, PT, PT, PT, UP0, 0x80, 0x0 ;  /* 0x000000000000781c */ /* 0x000fc60003f0f008 */
[----:B------:R-:W-:Y:S01]  /*1290*/  @!P2 IMAD.MOV R6, RZ, RZ, -R6 ;  /* 0x000000ffff06a224 */ /* 0x000fe200078e0a06 */
[----:B------:R-:W-:-:S04]  /*12a0*/  @!P3 LOP3.LUT R6, RZ, c[0x0][0x1c8], RZ, 0x33, !PT ;  /* 0x00007200ff06ba12 */ /* 0x000fc800078e33ff */
[----:B------:R-:W-:-:S05]  /*12b0*/  SHF.R.S32.HI R5, RZ, 0x1f, R6 ;  /* 0x0000001fff057819 */ /* 0x000fca0000011406 */
[----:B------:R-:W-:Y:S05]  /*12c0*/  @!P0 BRA `(.L_x_515) ;  /* 0x0000003000008947 */ /* 0x000fea0003800000 */
[----:B------:R-:W-:-:S04]  /*12d0*/  UIMAD UR7, UR55, UR14, URZ ;  /* 0x0000000e370772a4 */ /* 0x000fc8000f8e023f */
[----:B------:R-:W-:Y:S01]  /*12e0*/  UIMAD UR36, UR56, UR43, UR7 ;  /* 0x0000002b382472a4 */ /* 0x000fe2000f8e0207 */
[----:B------:R-:W-:Y:S05]  /*12f0*/  BRA `(.L_x_516) ;  /* 0x0000004000007947 */ /* 0x000fea0003800000 */
.L_x_515:
[----:B------:R-:W-:Y:S02]  /*1300*/  ULDC UR7, c[0x0][0x1c0] ;  /* 0x0000700000077ab9 */ /* 0x000fe40000000800 */
[----:B------:R-:W-:Y:S02]  /*1310*/  UIMAD UR7, UR14, UR7, UR43 ;  /* 0x000000070e0772a4 */ /* 0x000fe4000f8e022b */
[----:B------:R-:W-:Y:S02]  /*1320*/  ULDC UR8, c[0x0][0x224] ;  /* 0x0000890000087ab9 */ /* 0x000fe40000000800 */
[----:B------:R-:W-:Y:S02]  /*1330*/  UIMAD UR36, UR7, UR8, URZ ;  /* 0x00000008072472a4 */ /* 0x000fe4000f8e023f */
.L_x_516:
[----:B------:R-:W1:Y:S01]  /*1340*/  S2R R7, SR_TID.X ;  /* 0x0000000000077919 */ /* 0x000e620000002100 */
[----:B------:R-:W-:Y:S02]  /*1350*/  ULDC.64 UR8, c[0x0][0x178] ;  /* 0x00005e0000087ab9 */ /* 0x000fe40000000a00 */
[----:B------:R-:W-:Y:S01]  /*1360*/  UIMAD UR7, UR41, UR8, URZ ;  /* 0x00000008290772a4 */ /* 0x000fe2000f8e023f */
[----:B------:R-:W2:Y:S01]  /*1370*/  S2R R10, SR_CTAID.Y ;  /* 0x00000000000a7919 */ /* 0x000ea20000002600 */
[----:B------:R-:W-:-:S02]  /*1380*/  ULDC.64 UR10, c[0x0][0x188] ;  /* 0x00006200000a7ab9 */ /* 0x000fc40000000a00 */
[----:B------:R-:W-:Y:S02]  /*1390*/  UIMAD UR38, UR14, UR9, UR7 ;  /* 0x000000090e2672a4 */ /* 0x000fe4000f8e0207 */
[----:B------:R-:W-:Y:S02]  /*13a0*/  UIMAD UR10, UR41, UR10, URZ ;  /* 0x0000000a290a72a4 */ /* 0x000fe4000f8e023f */
[----:B------:R-:W-:Y:S02]  /*13b0*/  ULDC.64 UR8, c[0x0][0x1a8] ;  /* 0x00006a0000087ab9 */ /* 0x000fe40000000a00 */
[----:B------:R-:W-:Y:S02]  /*13c0*/  UIMAD UR7, UR48, UR8, URZ ;  /* 0x00000008300772a4 */ /* 0x000fe4000f8e023f */
[----:B------:R-:W-:Y:S02]  /*13d0*/  UIMAD UR11, UR14, UR11, UR10 ;  /* 0x0000000b0e0b72a4 */ /* 0x000fe4000f8e020a */
[----:B------:R-:W-:-:S02]  /*13e0*/  UIMAD UR40, UR43, UR9, UR7 ;  /* 0x000000092b2872a4 */ /* 0x000fc4000f8e0207 */
[----:B------:R-:W-:Y:S02]  /*13f0*/  UIADD3 UR32, UP0, UR32, UR6, URZ ;  /* 0x0000000620207290 */ /* 0x000fe4000ff1e03f */
[----:B------:R-:W-:Y:S02]  /*1400*/  ULDC.64 UR8, c[0x0][0x368] ;  /* 0x0000da0000087ab9 */ /* 0x000fe40000000a00 */
[----:B------:R-:W-:Y:S01]  /*1410*/  UIMAD UR7, UR41, UR8, URZ ;  /* 0x00000008290772a4 */ /* 0x000fe2000f8e023f */
[----:B-1----:R-:W-:Y:S01]  /*1420*/  SHF.R.S32.HI R0, RZ, 0x1f, R7 ;  /* 0x0000001fff007819 */ /* 0x002fe20000011407 */
[----:B------:R-:W-:Y:S02]  /*1430*/  UIADD3.X UR33, UR39, UR33, URZ, UP0, !UPT ;  /* 0x0000002127217290 */ /* 0x000fe400087fe43f */
[----:B------:R-:W-:Y:S01]  /*1440*/  UIMAD UR35, UR14, UR9, UR7 ;  /* 0x000000090e2372a4 */ /* 0x000fe2000f8e0207 */
[----:B------:R-:W-:Y:S02]  /*1450*/  LEA.HI R12, R0, R7, RZ, 0x2 ;  /* 0x00000007000c7211 */ /* 0x000fe400078f10ff */
[----:B------:R-:W-:-:S02]  /*1460*/  ULDC.64 UR6, c[0x0][0x1a0] ;  /* 0x0000680000067ab9 */ /* 0x000fc40000000a00 */
[----:B------:R-:W-:Y:S01]  /*1470*/  LOP3.LUT R14, R12, 0xfffffffc, RZ, 0xc0, !PT ;  /* 0xfffffffc0c0e7812 */ /* 0x000fe200078ec0ff */
[----:B------:R-:W-:Y:S01]  /*1480*/  UIMAD UR6, UR33, UR6, URZ ;  /* 0x00000006210672a4 */ /* 0x000fe2000f8e023f */
[----:B------:R-:W-:Y:S01]  /*1490*/  SHF.R.S32.HI R12, RZ, 0x2, R12 ;  /* 0x00000002ff0c7819 */ /* 0x000fe2000001140c */
[----:B------:R-:W-:Y:S02]  /*14a0*/  ULDC.64 UR8, c[0x0][0x180] ;  /* 0x0000600000087ab9 */ /* 0x000fe40000000a00 */
[----:B------:R-:W-:Y:S01]  /*14b0*/  IMAD.IADD R14, R7, 0x1, -R14 ;  /* 0x00000001070e7824 */ /* 0x000fe200078e0a0e */
[----:B------:R-:W-:Y:S01]  /*14c0*/  SHF.R.S32.HI R11, RZ, 0x1f, R12 ;  /* 0x0000001fff0b7819 */ /* 0x000fe2000001140c */
[----:B------:R-:W-:Y:S01]  /*14d0*/  IMAD.WIDE.U32 R16, R12, c[0x0][0x1a0], RZ ;  /* 0x000068000c107a25 */ /* 0x000fe200078e00ff */
[----:B------:R-:W-:Y:S02]  /*14e0*/  UIMAD UR6, UR32, UR7, UR6 ;  /* 0x00000007200672a4 */ /* 0x000fe4000f8e0206 */
[----:B------:R-:W-:Y:S01]  /*14f0*/  UIMAD UR8, UR41, UR8, URZ ;  /* 0x00000008290872a4 */ /* 0x000fe2000f8e023f */
[----:B------:R-:W-:-:S02]  /*1500*/  IMAD.SHL.U32 R14, R14, 0x8, RZ ;  /* 0x000000080e0e7824 */ /* 0x000fc400078e00ff */
[C---:B------:R-:W-:Y:S01]  /*1510*/  IMAD R9, R11.reuse, c[0x0][0x1a0], RZ ;  /* 0x000068000b097a24 */ /* 0x040fe200078e02ff */
[----:B------:R-:W-:Y:S01]  /*1520*/  UIMAD UR8, UR14, UR9, UR8 ;  /* 0x000000090e0872a4 */ /* 0x000fe2000f8e0208 */
[----:B------:R-:W-:Y:S01]  /*1530*/  IMAD R13, R11, c[0x0][0x198], RZ ;  /* 0x000066000b0d7a24 */ /* 0x000fe200078e02ff */
[--C-:B------:R-:W-:Y:S01]  /*1540*/  SHF.R.S32.HI R15, RZ, 0x1f, R14.reuse ;  /* 0x0000001fff0f7819 */ /* 0x100fe2000001140e */
[----:B------:R-:W-:Y:S02]  /*1550*/  IMAD R8, R12, c[0x0][0x1a4], R9 ;  /* 0x000069000c087a24 */ /* 0x000fe400078e0209 */
[----:B------:R-:W-:Y:S02]  /*1560*/  IMAD R9, R5, c[0x0][0x1b8], RZ ;  /* 0x00006e0005097a24 */ /* 0x000fe400078e02ff */
[----:B--2---:R-:W-:-:S04]  /*1570*/  IMAD.WIDE.U32 R18, R10, c[0x0][0x188], R14 ;  /* 0x000062000a127a25 */ /* 0x004fc800078e000e */
[----:B------:R-:W-:Y:S01]  /*1580*/  IMAD.IADD R17, R17, 0x1, R8 ;  /* 0x0000000111117824 */ /* 0x000fe200078e0208 */
[----:B------:R-:W-:Y:S01]  /*1590*/  IADD3 R19, R19, UR11, RZ ;  /* 0x0000000b13137c10 */ /* 0x000fe2000fffe0ff */
[----:B------:R-:W-:Y:S01]  /*15a0*/  IMAD.U32 R8, RZ, RZ, UR32 ;  /* 0x00000020ff087e24 */ /* 0x000fe2000f8e00ff */
[----:B------:R-:W-:Y:S01]  /*15b0*/  ULDC.64 UR10, c[0x0][0x200] ;  /* 0x00008000000a7ab9 */ /* 0x000fe20000000a00 */
[C---:B------:R-:W-:Y:S02]  /*15c0*/  IMAD R9, R6.reuse, c[0x0][0x1bc], R9 ;  /* 0x00006f0006097a24 */ /* 0x040fe400078e0209 */
[----:B------:R-:W-:-:S04]  /*15d0*/  IMAD.WIDE.U32 R18, R6, c[0x0][0x1b8], R18 ;  /* 0x00006e0006127a25 */ /* 0x000fc800078e0012 */
[----:B------:R-:W-:Y:S01]  /*15e0*/  IMAD.WIDE.U32 R16, R8, c[0x0][0x1a0], R16 ;  /* 0x0000680008107a25 */ /* 0x000fe200078e0010 */
[----:B------:R-:W-:-:S03]  /*15f0*/  IADD3 R8, R19, R9, RZ ;  /* 0x0000000913087210 */ /* 0x000fc60007ffe0ff */
[----:B------:R-:W-:Y:S01]  /*1600*/  IMAD R13, R12, c[0x0][0x19c], R13 ;  /* 0x000067000c0d7a24 */ /* 0x000fe200078e020d */
[----:B------:R-:W-:Y:S01]  /*1610*/  IADD3 R9, P0, R18, R16, RZ ;  /* 0x0000001012097210 */ /* 0x000fe20007f1e0ff */
[----:B------:R-:W-:-:S03]  /*1620*/  IMAD.WIDE.U32 R18, R10, c[0x0][0x180], R14 ;  /* 0x000060000a127a25 */ /* 0x000fc600078e000e */
[----:B------:R-:W-:Y:S01]  /*1630*/  IADD3.X R8, R8, UR6, R17, P0, !PT ;  /* 0x0000000608087c10 */ /* 0x000fe200087fe411 */
[----:B------:R-:W-:Y:S01]  /*1640*/  IMAD.WIDE.U32 R16, R12, c[0x0][0x198], RZ ;  /* 0x000066000c107a25 */ /* 0x000fe200078e00ff */
[----:B------:R-:W-:Y:S01]  /*1650*/  IADD3 R19, R19, UR8, RZ ;  /* 0x0000000813137c10 */ /* 0x000fe2000fffe0ff */
[----:B------:R-:W-:Y:S01]  /*1660*/  ULDC.64 UR6, c[0x0][0x198] ;  /* 0x0000660000067ab9 */ /* 0x000fe20000000a00 */
[----:B------:R-:W-:Y:S01]  /*1670*/  LEA R22, P2, R9, c[0x0][0x170], 0x1 ;  /* 0x00005c0009167a11 */ /* 0x000fe200078408ff */
[----:B------:R-:W-:Y:S01]  /*1680*/  IMAD.IADD R17, R17, 0x1, R13 ;  /* 0x0000000111117824 */ /* 0x000fe200078e020d */
[----:B------:R-:W-:Y:S01]  /*1690*/  UIMAD UR6, UR33, UR6, URZ ;  /* 0x00000006210672a4 */ /* 0x000fe2000f8e023f */
[----:B------:R-:W-:Y:S01]  /*16a0*/  IMAD R13, R5, c[0x0][0x1b0], RZ ;  /* 0x00006c00050d7a24 */ /* 0x000fe200078e02ff */
[----:B------:R-:W-:Y:S01]  /*16b0*/  ULEA.HI.SX32 UR8, UR12, 0xffffffff, 0x19 ;  /* 0xffffffff0c087891 */ /* 0x000fe2000f8fca3f */
[----:B------:R-:W-:Y:S01]  /*16c0*/  IMAD.U32 R5, RZ, RZ, UR32 ;  /* 0x00000020ff057e24 */ /* 0x000fe2000f8e00ff */
[----:B------:R-:W-:Y:S01]  /*16d0*/  UIMAD UR6, UR32, UR7, UR6 ;  /* 0x00000007200672a4 */ /* 0x000fe2000f8e0206 */
[C---:B------:R-:W-:Y:S01]  /*16e0*/  IMAD R13, R6.reuse, c[0x0][0x1b4], R13 ;  /* 0x00006d00060d7a24 */ /* 0x040fe200078e020d */
[----:B------:R-:W-:Y:S01]  /*16f0*/  LEA.HI.X R23, R9, c[0x0][0x174], R8, 0x1, P2 ;  /* 0x00005d0009177a11 */ /* 0x000fe200010f0c08 */
[----:B------:R-:W-:Y:S01]  /*1700*/  IMAD.WIDE.U32 R18, R6, c[0x0][0x1b0], R18 ;  /* 0x00006c0006127a25 */ /* 0x000fe200078e0012 */
[----:B------:R-:W-:-:S03]  /*1710*/  UIADD3 UR12, UR4, UR13, URZ ;  /* 0x0000000d040c7290 */ /* 0x000fc6000fffe03f */
[----:B------:R-:W-:Y:S01]  /*1720*/  IMAD.WIDE.U32 R16, R5, c[0x0][0x198], R16 ;  /* 0x0000660005107a25 */ /* 0x000fe200078e0010 */
[----:B------:R-:W-:-:S03]  /*1730*/  UIMAD.WIDE UR12, UR12, UR60, UR10 ;  /* 0x0000003c0c0c72a5 */ /* 0x000fc6000f8e020a */
[----:B------:R-:W-:Y:S01]  /*1740*/  IMAD.IADD R5, R19, 0x1, R13 ;  /* 0x0000000113057824 */ /* 0x000fe200078e020d */
[----:B------:R-:W-:Y:S01]  /*1750*/  IADD3 R6, P0, R18, R16, RZ ;  /* 0x0000001012067210 */ /* 0x000fe20007f1e0ff */
[----:B------:R-:W-:-:S03]  /*1760*/  IMAD.MOV.U32 R9, RZ, RZ, c[0x0][0x198] ;  /* 0x00006600ff097624 */ /* 0x000fc600078e00ff */
[----:B------:R-:W-:Y:S01]  /*1770*/  IADD3.X R5, R5, UR6, R17, P0, !PT ;  /* 0x0000000605057c10 */ /* 0x000fe200087fe411 */
[--C-:B------:R-:W-:Y:S01]  /*1780*/  IMAD.WIDE.U32 R16, R10, c[0x0][0x368], R14.reuse ;  /* 0x0000da000a107a25 */ /* 0x100fe200078e000e */
[----:B------:R-:W-:Y:S01]  /*1790*/  IADD3 R13, P0, R12, UR4, RZ ;  /* 0x000000040c0d7c10 */ /* 0x000fe2000ff1e0ff */
[----:B------:R-:W-:Y:S02]  /*17a0*/  ULDC.64 UR6, c[0x0][0x378] ;  /* 0x0000de0000067ab9 */ /* 0x000fe40000000a00 */
[----:B------:R-:W-:Y:S01]  /*17b0*/  UIMAD UR6, UR48, UR6, URZ ;  /* 0x00000006300672a4 */ /* 0x000fe2000f8e023f */
[----:B------:R-:W-:Y:S01]  /*17c0*/  IADD3.X R11, R11, UR5, RZ, P0, !PT ;  /* 0x000000050b0b7c10 */ /* 0x000fe200087fe4ff */
[----:B------:R-:W-:Y:S01]  /*17d0*/  IMAD.WIDE.U32 R14, R13, c[0x0][0x190], R14 ;  /* 0x000064000d0e7a25 */ /* 0x000fe200078e000e */
[----:B------:R-:W-:Y:S01]  /*17e0*/  IADD3 R17, R17, UR35, RZ ;  /* 0x0000002311117c10 */ /* 0x000fe2000fffe0ff */
[----:B------:R-:W-:Y:S01]  /*17f0*/  UIMAD UR7, UR43, UR7, UR6 ;  /* 0x000000072b0772a4 */ /* 0x000fe2000f8e0206 */
[C---:B------:R-:W-:Y:S01]  /*1800*/  LEA R18, P0, R6.reuse, c[0x0][0x168], 0x1 ;  /* 0x00005a0006127a11 */ /* 0x040fe200078008ff */
[----:B------:R-:W-:Y:S01]  /*1810*/  IMAD R12, R11, c[0x0][0x190], RZ ;  /* 0x000064000b0c7a24 */ /* 0x000fe200078e02ff */
[----:B------:R-:W-:Y:S01]  /*1820*/  ULEA.HI UR6, UR8, UR8, URZ, 0x1 ;  /* 0x0000000808067291 */ /* 0x000fe2000f8f083f */
[----:B------:R-:W-:Y:S01]  /*1830*/  IMAD.WIDE.U32 R16, R13, c[0x0][0x370], R16 ;  /* 0x0000dc000d107a25 */ /* 0x000fe200078e0010 */
[----:B------:R-:W-:-:S02]  /*1840*/  LEA.HI.X R19, R6, c[0x0][0x16c], R5, 0x1, P0 ;  /* 0x00005b0006137a11 */ /* 0x000fc400000f0c05 */
[----:B------:R-:W-:Y:S01]  /*1850*/  ULOP3.LUT UR6, UR6, 0xfffffffe, URZ, 0xc0, !UPT ;  /* 0xfffffffe06067892 */ /* 0x000fe2000f8ec03f */
[----:B------:R-:W-:Y:S02]  /*1860*/  IMAD R12, R13, c[0x0][0x194], R12 ;  /* 0x000065000d0c7a24 */ /* 0x000fe400078e020c */
[----:B------:R-:W-:Y:S01]  /*1870*/  IMAD.MOV.U32 R5, RZ, RZ, c[0x0][0x19c] ;  /* 0x00006700ff057624 */ /* 0x000fe200078e00ff */
[----:B------:R-:W-:Y:S01]  /*1880*/  UIADD3 UR6, UR8, -UR6, URZ ;  /* 0x8000000608067290 */ /* 0x000fe2000fffe03f */
[----:B------:R-:W-:-:S03]  /*1890*/  IMAD.IADD R15, R15, 0x1, R12 ;  /* 0x000000010f0f7824 */ /* 0x000fc600078e020c */
[----:B------:R-:W-:Y:S01]  /*18a0*/  UISETP.NE.AND UP0, UPT, UR6, 0x1, UPT ;  /* 0x000000010600788c */ /* 0x000fe2000bf05270 */
[----:B------:R-:W-:Y:S02]  /*18b0*/  IMAD.WIDE.U32 R24, R10, c[0x0][0x178], R14 ;  /* 0x00005e000a187a25 */ /* 0x000fe400078e000e */
[----:B------:R-:W1:Y:S02]  /*18c0*/  S2R R14, SR_CTAID.Z ;  /* 0x00000000000e7919 */ /* 0x000e640000002700 */
[----:B------:R-:W-:Y:S01]  /*18d0*/  IMAD R10, R11, c[0x0][0x370], RZ ;  /* 0x0000dc000b0a7a24 */ /* 0x000fe200078e02ff */
[----:B------:R-:W-:-:S03]  /*18e0*/  IADD3 R25, R25, UR38, RZ ;  /* 0x0000002619197c10 */ /* 0x000fc6000fffe0ff */
[----:B------:R-:W-:Y:S02]  /*18f0*/  IMAD R10, R13, c[0x0][0x374], R10 ;  /* 0x0000dd000d0a7a24 */ /* 0x000fe400078e020a */
[----:B------:R-:W-:-:S03]  /*1900*/  IMAD.MOV.U32 R13, RZ, RZ, c[0x0][0x1a0] ;  /* 0x00006800ff0d7624 */ /* 0x000fc600078e00ff */
[----:B------:R-:W-:Y:S01]  /*1910*/  IADD3 R11, R17, R10, RZ ;  /* 0x0000000a110b7210 */ /* 0x000fe20007ffe0ff */
[----:B------:R-:W-:Y:S01]  /*1920*/  IMAD.MOV.U32 R10, RZ, RZ, R16 ;  /* 0x000000ffff0a7224 */ /* 0x000fe200078e0010 */
[----:B------:R-:W-:Y:S02]  /*1930*/  LEA R16, P0, R9, R18, 0x7 ;  /* 0x0000001209107211 */ /* 0x000fe400078038ff */
[----:B------:R-:W-:Y:S02]  /*1940*/  LEA R20, P2, R13, R22, 0x7 ;  /* 0x000000160d147211 */ /* 0x000fe400078438ff */
[----:B------:R-:W-:Y:S01]  /*1950*/  LEA.HI.X R17, R9, R19, R5, 0x7, P0 ;  /* 0x0000001309117211 */ /* 0x000fe200000f3c05 */
[----:B------:R-:W-:Y:S01]  /*1960*/  IMAD.SHL.U32 R5, R181, 0x2, RZ ;  /* 0x00000002b5057824 */ /* 0x000fe200078e00ff */
[----:B------:R-:W-:Y:S01]  /*1970*/  @P1 BAR.SYNC.DEFER_BLOCKING 0x0 ;  /* 0x0000000000001b1d */ /* 0x000fe20000010000 */
[----:B------:R-:W-:Y:S02]  /*1980*/  IMAD.MOV.U32 R9, RZ, RZ, c[0x0][0x194] ;  /* 0x00006500ff097624 */ /* 0x000fe400078e00ff */
[----:B-1----:R-:W-:-:S04]  /*1990*/  IMAD.WIDE.U32 R24, R14, c[0x0][0x1a8], R24 ;  /* 0x00006a000e187a25 */ /* 0x002fc800078e0018 */
[----:B------:R-:W-:Y:S01]  /*19a0*/  IMAD.WIDE.U32 R14, R14, c[0x0][0x378], R10 ;  /* 0x0000de000e0e7a25 */ /* 0x000fe200078e000a */
[----:B------:R-:W-:Y:S02]  /*19b0*/  MOV R11, c[0x0][0x1a4] ;  /* 0x00006900000b7a02 */ /* 0x000fe40000000f00 */
[----:B------:R-:W-:Y:S02]  /*19c0*/  IADD3 R6, R25, UR40, RZ ;  /* 0x0000002819067c10 */ /* 0x000fe4000fffe0ff */
[----:B------:R-:W-:Y:S01]  /*19d0*/  IADD3 R8, R15, UR7, RZ ;  /* 0x000000070f087c10 */ /* 0x000fe2000fffe0ff */
[----:B------:R-:W-:Y:S01]  /*19e0*/  IMAD.MOV.U32 R15, RZ, RZ, c[0x0][0x370] ;  /* 0x0000dc00ff0f7624 */ /* 0x000fe200078e00ff */
[----:B------:R-:W-:Y:S02]  /*19f0*/  LEA R208, P0, R14, c[0x0][0x330], 0x1 ;  /* 0x0000cc000ed07a11 */ /* 0x000fe400078008ff */
[----:B------:R-:W-:Y:S02]  /*1a00*/  LEA R210, P1, R24, c[0x0][0x160], 0x1 ;  /* 0x0000580018d27a11 */ /* 0x000fe400078208ff */
[----:B------:R-:W-:Y:S01]  /*1a10*/  LEA.HI.X R21, R13, R23, R11, 0x7, P2 ;  /* 0x000000170d157211 */ /* 0x000fe200010f3c0b */
[----:B------:R-:W-:Y:S01]  /*1a20*/  IMAD.MOV.U32 R11, RZ, RZ, c[0x0][0x190] ;  /* 0x00006400ff0b7624 */ /* 0x000fe200078e00ff */
[----:B------:R-:W-:Y:S01]  /*1a30*/  LEA.HI.X R209, R14, c[0x0][0x334], R8, 0x1, P0 ;  /* 0x0000cd000ed17a11 */ /* 0x000fe200000f0c08 */
[----:B------:R-:W-:Y:S01]  /*1a40*/  ULDC UR10, c[0x0][0x224] ;  /* 0x00008900000a7ab9 */ /* 0x000fe20000000800 */
[----:B------:R-:W-:Y:S01]  /*1a50*/  LEA.HI.X R211, R24, c[0x0][0x164], R6, 0x1, P1 ;  /* 0x0000590018d37a11 */ /* 0x000fe200008f0c06 */
[----:B------:R-:W-:Y:S01]  /*1a60*/  @!PT LDS RZ, [RZ] ;  /* 0x00000000fffff984 */ /* 0x000fe20000000800 */
[----:B------:R-:W-:Y:S01]  /*1a70*/  @!PT LDS RZ, [RZ] ;  /* 0x00000000fffff984 */ /* 0x000fe20000000800 */
[----:B------:R-:W-:Y:S01]  /*1a80*/  @!PT LDS RZ, [RZ] ;  /* 0x00000000fffff984 */ /* 0x000fe20000000800 */
[----:B------:R1:W-:Y:S01]  /*1a90*/  LDGSTS.E.BYPASS.LTC128B.128 [R5+0x8000], [R22.64] ;  /* 0x0800000016057fae */ /* 0x0003e2000b901d5e */
[----:B------:R-:W-:Y:S01]  /*1aa0*/  IADD3 R6, R181, 0x1000, RZ ;  /* 0x00001000b5067810 */ /* 0x000fe20007ffe0ff */
[----:B------:R-:W-:Y:S01]  /*1ab0*/  ULDC UR41, c[0x0][0x22c] ;  /* 0x00008b0000297ab9 */ /* 0x000fe20000000800 */
[----:B------:R-:W-:Y:S01]  /*1ac0*/  PLOP3.LUT P0, PT, PT, PT, UP0, 0x80, 0x0 ;  /* 0x000000000000781c */ /* 0x000fe20003f0f008 */
[----:B------:R1:W-:Y:S01]  /*1ad0*/  LDGSTS.E.BYPASS.LTC128B.128 [R5+0x9000], [R20.64] ;  /* 0x0900000014057fae */ /* 0x0003e2000b901d5e */
[----:B------:R-:W-:Y:S01]  /*1ae0*/  MOV R13, c[0x0][0x374] ;  /* 0x0000dd00000d7a02 */ /* 0x000fe20000000f00 */
[----:B------:R-:W-:Y:S01]  /*1af0*/  IMAD.MOV.U32 R8, RZ, RZ, 0x4 ;  /* 0x00000004ff087424 */ /* 0x000fe200078e00ff */
[----:B------:R-:W-:Y:S01]  /*1b00*/  LEA R12, P2, R15, R208, 0x7 ;  /* 0x000000d00f0c7211 */ /* 0x000fe200078438ff */
[----:B------:R-:W0:Y:S01]  /*1b10*/  LDGDEPBAR ;  /* 0x00000000000079af */ /* 0x000e220000000000 */
[----:B------:R-:W-:-:S02]  /*1b20*/  SEL R6, R6, R181, !P0 ;  /* 0x000000b506067207 */ /* 0x000fc40004000000 */
[----:B------:R-:W-:Y:S01]  /*1b30*/  LEA R10, P1, R11, R210, 0x7 ;  /* 0x000000d20b0a7211 */ /* 0x000fe200078238ff */
[----:B------:R1:W-:Y:S01]  /*1b40*/  LDGSTS.E.BYPASS.LTC128B.128 [R5+0x4000], [R208.64] ;  /* 0x04000000d0057fae */ /* 0x0003e2000b901d5e */
[----:B------:R-:W-:Y:S01]  /*1b50*/  LEA.HI.X R13, R15, R209, R13, 0x7, P2 ;  /* 0x000000d10f0d7211 */ /* 0x000fe200010f3c0d */
[----:B------:R-:W-:Y:S01]  /*1b60*/  UIMAD.WIDE UR6, UR14, UR10, UR4 ;  /* 0x0000000a0e0672a5 */ /* 0x000fe2000f8e0204 */
[----:B------:R-:W-:Y:S01]  /*1b70*/  SHF.L.U32 R199, R6, 0x1, RZ ;  /* 0x0000000106c77819 */ /* 0x000fe200000006ff */
[----:B------:R-:W-:Y:S01]  /*1b80*/  UIMAD UR9, UR50, UR41, UR53 ;  /* 0x00000029320972a4 */ /* 0x000fe2000f8e0235 */
[----:B------:R-:W-:Y:S01]  /*1b90*/  LEA.HI.X R11, R11, R211, R9, 0x7, P1 ;  /* 0x000000d30b0b7211 */ /* 0x000fe200008f3c09 */
[----:B------:R1:W-:Y:S01]  /*1ba0*/  LDGSTS.E.BYPASS.LTC128B.128 [R5+0x5000], [R12.64] ;  /* 0x050000000c057fae */ /* 0x0003e2000b901d5e */
[----:B------:R-:W-:Y:S01]  /*1bb0*/  LEA.HI R9, R0, R7, RZ, 0x5 ;  /* 0x0000000700097211 */ /* 0x000fe200078f28ff */
[----:B------:R-:W-:Y:S02]  /*1bc0*/  IMAD.WIDE R14, R179, R8, UR12 ;  /* 0x0000000cb30e7e25 */ /* 0x000fe4000f8e0208 */
[----:B------:R2:W-:Y:S04]  /*1bd0*/  LDGSTS.E.BYPASS.LTC128B.128 [R199], [R210.64] ;  /* 0x00000000d2c77fae */ /* 0x0005e8000b901d5e */
[----:B------:R3:W-:Y:S04]  /*1be0*/  LDGSTS.E.BYPASS.LTC128B.128 [R199+0x1000], [R10.64] ;  /* 0x010000000ac77fae */ /* 0x0007e8000b901d5e */
[----:B------:R1:W-:Y:S04]  /*1bf0*/  LDGSTS.E.BYPASS.LTC128B.128 [R5+0x6000], [R18.64] ;  /* 0x0600000012057fae */ /* 0x0003e8000b901d5e */
[----:B------:R1:W-:Y:S04]  /*1c00*/  LDGSTS.E.BYPASS.LTC128B.128 [R5+0x7000], [R16.64] ;  /* 0x0700000010057fae */ /* 0x0003e8000b901d5e */
[----:B------:R-:W0:Y:S01]  /*1c10*/  LDGDEPBAR ;  /* 0x00000000000079af */ /* 0x000e220000000000 */
[----:B------:R-:W-:-:S02]  /*1c20*/  LOP3.LUT R204, R9, 0xffffffe0, RZ, 0xc0, !PT ;  /* 0xffffffe009cc7812 */ /* 0x000fc400078ec0ff */
[----:B------:R-:W-:Y:S01]  /*1c30*/  SHF.R.S32.HI R9, RZ, 0x5, R9 ;  /* 0x00000005ff097819 */ /* 0x000fe20000011409 */
[----:B------:R-:W-:Y:S01]  /*1c40*/  IMAD.U32 R6, RZ, RZ, UR34 ;  /* 0x00000022ff067e24 */ /* 0x000fe2000f8e00ff */
[----:B------:R-:W-:Y:S01]  /*1c50*/  UIADD3 UR5, UP0, UR6, UR45, URZ ;  /* 0x0000002d06057290 */ /* 0x000fe2000ff1e03f */
[----:B------:R-:W-:Y:S01]  /*1c60*/  IMAD.IADD R204, R7, 0x1, -R204 ;  /* 0x0000000107cc7824 */ /* 0x000fe200078e0acc */
[----:B------:R2:W5:Y:S03]  /*1c70*/  LDG.E R198, [R14.64] ;  /* 0x0000001e0ec67981 */ /* 0x000566000c1e1900 */
[----:B------:R-:W-:Y:S01]  /*1c80*/  IMAD R9, R9, UR51, R204 ;  /* 0x0000003309097c24 */ /* 0x000fe2000f8e02cc */
[----:B------:R2:W5:Y:S04]  /*1c90*/  LDG.E R197, [R14.64+0x20] ;  /* 0x0000201e0ec57981 */ /* 0x000568000c1e1900 */
[----:B---3--:R-:W-:Y:S01]  /*1ca0*/  IADD3 R11, P2, P1, R9, UR52, R6 ;  /* 0x00000034090b7c10 */ /* 0x008fe2000f95e006 */
[----:B------:R-:W-:Y:S01]  /*1cb0*/  IMAD.U32 R8, RZ, RZ, UR46 ;  /* 0x0000002eff087e24 */ /* 0x000fe2000f8e00ff */
[----:B------:R-:W-:Y:S01]  /*1cc0*/  SHF.R.S32.HI R6, RZ, 0x1f, R9 ;  /* 0x0000001fff067819 */ /* 0x000fe20000011409 */
[----:B------:R2:W5:Y:S04]  /*1cd0*/  LDG.E R196, [R14.64+0x100] ;  /* 0x0001001e0ec47981 */ /* 0x000568000c1e1900 */
[----:B------:R2:W5:Y:S01]  /*1ce0*/  LDG.E R195, [R14.64+0x120] ;  /* 0x0001201e0ec37981 */ /* 0x000562000c1e1900 */
[----:B-1----:R-:W-:Y:S01]  /*1cf0*/  IMAD.U32 R5, RZ, RZ, UR42 ;  /* 0x0000002aff057e24 */ /* 0x002fe2000f8e00ff */
[----:B------:R-:W-:Y:S01]  /*1d00*/  UIADD3 UR6, UR47, UR9, URZ ;  /* 0x000000092f067290 */ /* 0x000fe2000fffe03f */
[----:B------:R-:W-:-:S04]  /*1d10*/  DEPBAR.LE SB0, 0x1 ;  /* 0x000080400000791a */ /* 0x000fc80000000000 */
[----:B------:R-:W-:Y:S01]  /*1d20*/  IADD3.X R5, R6, UR54, R5, P2, P1 ;  /* 0x0000003606057c10 */ /* 0x000fe200097e2405 */
[----:B------:R-:W-:Y:S01]  /*1d30*/  UIADD3.X UR7, UR7, UR44, URZ, UP0, !UPT ;  /* 0x0000002c07077290 */ /* 0x000fe200087fe43f */
[----:B------:R-:W-:Y:S01]  /*1d40*/  IADD3 R4, P1, R11, R4, RZ ;  /* 0x000000040b047210 */ /* 0x000fe20007f3e0ff */
[----:B------:R-:W-:Y:S01]  /*1d50*/  UIMAD UR6, UR6, UR5, URZ ;  /* 0x00000005060672a4 */ /* 0x000fe2000f8e023f */
[----:B------:R-:W-:Y:S01]  /*1d60*/  BAR.SYNC.DEFER_BLOCKING 0x0 ;  /* 0x0000000000007b1d */ /* 0x000fe20000010000 */
[----:B------:R-:W-:Y:S01]  /*1d70*/  UISETP.GE.AND UP0, UPT, UR57, 0x1, UPT ;  /* 0x000000013900788c */ /* 0x000fe2000bf06270 */
[----:B------:R-:W-:Y:S01]  /*1d80*/  IADD3.X R5, R5, R2, RZ, P1, !PT ;  /* 0x0000000205057210 */ /* 0x000fe20000ffe4ff */
[----:B------:R-:W-:Y:S01]  /*1d90*/  UIMAD UR6, UR7, UR46, UR6 ;  /* 0x0000002e070672a4 */ /* 0x000fe2000f8e0206 */
[----:B------:R-:W-:Y:S01]  /*1da0*/  IMAD.U32 R9, RZ, RZ, UR47 ;  /* 0x0000002fff097e24 */ /* 0x000fe2000f8e00ff */
[----:B------:R-:W-:Y:S01]  /*1db0*/  UIADD3 UR4, UR4, UR36, URZ ;  /* 0x0000002404047290 */ /* 0x000fe2000fffe03f */
[----:B------:R-:W-:Y:S01]  /*1dc0*/  CS2R R94, SRZ ;  /* 0x00000000005e7805 */ /* 0x000fe2000001ff00 */
[----:B------:R-:W-:Y:S01]  /*1dd0*/  IMAD.WIDE.U32 R4, R8, UR5, R4 ;  /* 0x0000000508047c25 */ /* 0x000fe2000f8e0004 */
[----:B------:R-:W-:Y:S01]  /*1de0*/  ULDC.64 UR10, c[0x0][0x3c8] ;  /* 0x0000f200000a7ab9 */ /* 0x000fe20000000a00 */
[----:B------:R-:W-:Y:S01]  /*1df0*/  CS2R R92, SRZ ;  /* 0x00000000005c7805 */ /* 0x000fe2000001ff00 */
[----:B------:R-:W-:Y:S01]  /*1e00*/  UIMAD.WIDE UR4, UR4, UR60, UR10 ;  /* 0x0000003c040472a5 */ /* 0x000fe2000f8e020a */
[----:B------:R-:W-:Y:S01]  /*1e10*/  CS2R R98, SRZ ;  /* 0x0000000000627805 */ /* 0x000fe2000001ff00 */
[----:B------:R-:W-:Y:S01]  /*1e20*/  IADD3 R2, R5, UR6, RZ ;  /* 0x0000000605027c10 */ /* 0x000fe2000fffe0ff */
[----:B------:R-:W-:Y:S01]  /*1e30*/  CS2R R96, SRZ ;  /* 0x0000000000607805 */ /* 0x000fe2000001ff00 */
[C---:B------:R-:W-:Y:S01]  /*1e40*/  LEA R206, P1, R4.reuse, c[0x0][0x350], 0x2 ;  /* 0x0000d40004ce7a11 */ /* 0x040fe200078210ff */
[----:B------:R-:W-:Y:S01]  /*1e50*/  CS2R R90, SRZ ;  /* 0x00000000005a7805 */ /* 0x000fe2000001ff00 */
[----:B------:R-:W-:Y:S01]  /*1e60*/  CS2R R88, SRZ ;  /* 0x0000000000587805 */ /* 0x000fe2000001ff00 */
[----:B------:R-:W-:Y:S01]  /*1e70*/  CS2R R86, SRZ ;  /* 0x0000000000567805 */ /* 0x000fe2000001ff00 */
[----:B------:R-:W-:Y:S01]  /*1e80*/  LEA.HI.X R207, R4, c[0x0][0x354], R2, 0x2, P1 ;  /* 0x0000d50004cf7a11 */ /* 0x000fe200008f1402 */
[----:B------:R-:W-:Y:S01]  /*1e90*/  CS2R R84, SRZ ;  /* 0x0000000000547805 */ /* 0x000fe2000001ff00 */
[----:B------:R-:W-:Y:S01]  /*1ea0*/  PLOP3.LUT P1, PT, PT, PT, UP0, 0x80, 0x0 ;  /* 0x000000000000781c */ /* 0x000fe20003f2f008 */
[----:B------:R-:W-:Y:S01]  /*1eb0*/  CS2R R78, SRZ ;  /* 0x00000000004e7805 */ /* 0x000fe2000001ff00 */
[----:B------:R-:W-:Y:S01]  /*1ec0*/  CS2R R76, SRZ ;  /* 0x00000000004c7805 */ /* 0x000fe2000001ff00 */
[----:B------:R-:W-:Y:S01]  /*1ed0*/  CS2R R82, SRZ ;  /* 0x0000000000527805 */ /* 0x000fe2000001ff00 */
[----:B------:R2:W1:Y:S01]  /*1ee0*/  LDSM.16.M88.4 R132, [R174+0x8000] ;  /* 0x00800000ae84783b */ /* 0x0004620000000200 */
[----:B------:R-:W-:Y:S01]  /*1ef0*/  CS2R R80, SRZ ;  /* 0x0000000000507805 */ /* 0x000fe2000001ff00 */
[----:B------:R-:W-:Y:S01]  /*1f00*/  CS2R R74, SRZ ;  /* 0x00000000004a7805 */ /* 0x000fe2000001ff00 */
[----:B------:R-:W-:Y:S01]  /*1f10*/  CS2R R72, SRZ ;  /* 0x0000000000487805 */ /* 0x000fe2000001ff00 */
[----:B------:R2:W3:Y:S01]  /*1f20*/  LDSM.16.M88.4 R136, [R174+0x8400] ;  /* 0x00840000ae88783b */ /* 0x0004e20000000200 */
[----:B------:R-:W-:Y:S01]  /*1f30*/  CS2R R70, SRZ ;  /* 0x0000000000467805 */ /* 0x000fe2000001ff00 */
[----:B------:R-:W-:-:S02]  /*1f40*/  CS2R R68, SRZ ;  /* 0x0000000000447805 */ /* 0x000fc4000001ff00 */
[----:B------:R2:W4:Y:S04]  /*1f50*/  LDSM.16.M88.4 R140, [R174+0x8800] ;  /* 0x00880000ae8c783b */ /* 0x0005280000000200 */
[----:B------:R2:W1:Y:S04]  /*1f60*/  LDSM.16.M88.4 R144, [R174+0x8c00] ;  /* 0x008c0000ae90783b */ /* 0x0004680000000200 */
[----:B------:R2:W1:Y:S04]  /*1f70*/  LDSM.16.M88.4 R148, [R167+0x8000] ;  /* 0x00800000a794783b */ /* 0x0004680000000200 */
[----:B------:R2:W1:Y:S04]  /*1f80*/  LDSM.16.M88.4 R152, [R167+0x8400] ;  /* 0x00840000a798783b */ /* 0x0004680000000200 */
[----:B------:R2:W1:Y:S04]  /*1f90*/  LDSM.16.M88.4 R156, [R167+0x8800] ;  /* 0x00880000a79c783b */ /* 0x0004680000000200 */
[----:B------:R2:W1:Y:S01]  /*1fa0*/  LDSM.16.M88.4 R160, [R167+0x8c00] ;  /* 0x008c0000a7a0783b */ /* 0x0004620000000200 */
[----:B------:R-:W-:Y:S05]  /*1fb0*/  @!P1 BRA `(.L_x_517) ;  /* 0x000051e000009947 */ /* 0x000fea0003800000 */
[----:B------:R-:W-:Y:S02]  /*1fc0*/  IMAD.MOV.U32 R10, RZ, RZ, c[0x0][0x308] ;  /* 0x0000c200ff0a7624 */ /* 0x000fe400078e00ff */
[----:B------:R-:W-:-:S05]  /*1fd0*/  IMAD.MOV.U32 R11, RZ, RZ, c[0x0][0x30c] ;  /* 0x0000c300ff0b7624 */ /* 0x000fca00078e00ff */
[----:B--2---:R-:W2:Y:S04]  /*1fe0*/  LDG.E.64 R4, [R10.64] ;  /* 0x0000001e0a047981 */ /* 0x004ea8000c1e1b00 */
[----:B----4-:R-:W4:Y:S01]  /*1ff0*/  LDG.E.64 R8, [R10.64+0x8] ;  /* 0x0000081e0a087981 */ /* 0x010f22000c1e1b00 */
[----:B------:R-:W-:Y:S01]  /*2000*/  LEA.HI R0, R0, R7, RZ, 0x7 ;  /* 0x0000000700007211 */ /* 0x000fe200078f38ff */
[----:B------:R-:W-:Y:S01]  /*2010*/  UIMAD UR6, UR14, UR61, UR43 ;  /* 0x0000003d0e0672a4 */ /* 0x000fe2000f8e022b */
[----:B------:R-:W-:Y:S01]  /*2020*/  IMAD.U32 R2, RZ, RZ, UR37 ;  /* 0x00000025ff027e24 */ /* 0x000fe2000f8e00ff */
[----:B------:R-:W-:Y:S01]  /*2030*/  SHF.R.S32.HI R194, RZ, 0x1f, R204 ;  /* 0x0000001fffc27819 */ /* 0x000fe200000114cc */
[----:B------:R-:W-:Y:S01]  /*2040*/  IMAD.MOV.U32 R95, RZ, RZ, RZ ;  /* 0x000000ffff5f7224 */ /* 0x000fe200078e00ff */
[----:B------:R-:W-:Y:S01]  /*2050*/  SHF.R.S32.HI R7, RZ, 0x7, R0 ;  /* 0x00000007ff077819 */ /* 0x000fe20000011400 */
[----:B------:R-:W-:Y:S01]  /*2060*/  USHF.L.U32 UR6, UR6, 0x5, URZ ;  /* 0x0000000506067899 */ /* 0x000fe2000800063f */
[----:B------:R-:W-:Y:S01]  /*2070*/  IADD3 R169, R176, 0x1000, RZ ;  /* 0x00001000b0a97810 */ /* 0x000fe20007ffe0ff */
[----:B------:R-:W-:Y:S01]  /*2080*/  UMOV UR14, UR4 ;  /* 0x00000004000e7c82 */ /* 0x000fe20008000000 */
[----:B------:R-:W-:Y:S01]  /*2090*/  IADD3 R168, R177, 0x1000, RZ ;  /* 0x00001000b1a87810 */ /* 0x000fe20007ffe0ff */
[----:B------:R-:W-:Y:S01]  /*20a0*/  IMAD R0, R2, 0x2, R7 ;  /* 0x0000000202007824 */ /* 0x000fe200078e0207 */
[----:B------:R-:W-:Y:S01]  /*20b0*/  USHF.R.S32.HI UR7, URZ, 0x1f, UR6 ;  /* 0x0000001f3f077899 */ /* 0x000fe20008011406 */
[----:B------:R-:W-:Y:S01]  /*20c0*/  SEL R169, R169, R176, !P0 ;  /* 0x000000b0a9a97207 */ /* 0x000fe20004000000 */
[----:B------:R-:W-:Y:S01]  /*20d0*/  UMOV UR11, UR5 ;  /* 0x00000005000b7c82 */ /* 0x000fe20008000000 */
[----:B------:R-:W-:Y:S01]  /*20e0*/  IMAD.SHL.U32 R0, R0, 0x2, RZ ;  /* 0x0000000200007824 */ /* 0x000fe200078e00ff */
[----:B------:R-:W-:-:S02]  /*20f0*/  SEL R168, R168, R177, !P0 ;  /* 0x000000b1a8a87207 */ /* 0x000fc40004000000 */
[----:B------:R-:W-:-:S03]  /*2100*/  IMAD.SHL.U32 R169, R169, 0x2, RZ ;  /* 0x00000002a9a97824 */ /* 0x000fc600078e00ff */
[----:B------:R-:W-:Y:S01]  /*2110*/  IMAD.SHL.U32 R168, R168, 0x2, RZ ;  /* 0x00000002a8a87824 */ /* 0x000fe200078e00ff */
[----:B--2---:R2:W3:Y:S01]  /*2120*/  R2UR UR9, R5 ;  /* 0x00000000050973c2 */ /* 0x0044e200000e0000 */
[----:B----4-:R-:W-:-:S07]  /*2130*/  IADD3 R204, P2, P1, R8, UR6, R204 ;  /* 0x0000000608cc7c10 */ /* 0x010fce000f95e0cc */
[----:B------:R-:W4:Y:S01]  /*2140*/  R2UR UR10, R4 ;  /* 0x00000000040a73c2 */ /* 0x000f2200000e0000 */
[----:B------:R-:W-:Y:S02]  /*2150*/  IADD3.X R194, R9, UR7, R194, P2, P1 ;  /* 0x0000000709c27c10 */ /* 0x000fe400097e24c2 */
[C---:B--2---:R-:W-:Y:S02]  /*2160*/  IADD3 R5, R0.reuse, 0x1, RZ ;  /* 0x0000000100057810 */ /* 0x044fe40007ffe0ff */
[----:B---3--:R-:W-:Y:S02]  /*2170*/  LOP3.LUT R7, R0, UR9, RZ, 0x3c, !PT ;  /* 0x0000000900077c12 */ /* 0x008fe4000f8e3cff */
[----:B------:R-:W-:Y:S02]  /*2180*/  LOP3.LUT R5, R5, UR9, RZ, 0x3c, !PT ;  /* 0x0000000905057c12 */ /* 0x000fe4000f8e3cff */
[----:B----4-:R-:W-:Y:S02]  /*2190*/  LOP3.LUT R194, R194, UR10, RZ, 0x3c, !PT ;  /* 0x0000000ac2c27c12 */ /* 0x010fe4000f8e3cff */
[----:B------:R-:W-:Y:S01]  /*21a0*/  MOV R193, c[0x0][0x22c] ;  /* 0x00008b0000c17a02 */ /* 0x000fe20000000f00 */
[----:B------:R-:W-:Y:S01]  /*21b0*/  IMAD.WIDE.U32 R204, R204, -0x2daee0ad, RZ ;  /* 0xd2511f53cccc7825 */ /* 0x000fe200078e00ff */
[----:B------:R-:W-:-:S02]  /*21c0*/  SHF.L.U32 R2, R177, 0x1, RZ ;  /* 0x00000001b1027819 */ /* 0x000fc400000006ff */
[----:B------:R-:W-:Y:S01]  /*21d0*/  MOV R192, 0x4 ;  /* 0x0000000400c07802 */ /* 0x000fe20000000f00 */
[----:B------:R-:W-:Y:S01]  /*21e0*/  IMAD R193, R193, c[0x0][0x1c0], RZ ;  /* 0x00007000c1c17a24 */ /* 0x000fe200078e02ff */
[C---:B------:R-:W-:Y:S02]  /*21f0*/  LOP3.LUT R202, R205.reuse, R7, RZ, 0x3c, !PT ;  /* 0x00000007cdca7212 */ /* 0x040fe400078e3cff */
[----:B------:R-:W-:Y:S02]  /*2200*/  LOP3.LUT R200, R205, R5, RZ, 0x3c, !PT ;  /* 0x00000005cdc87212 */ /* 0x000fe400078e3cff */
[----:B------:R-:W-:Y:S01]  /*2210*/  IADD3 R0, R2, R175, RZ ;  /* 0x000000af02007210 */ /* 0x000fe20007ffe0ff */
[----:B------:R-:W-:Y:S01]  /*2220*/  IMAD.WIDE.U32 R202, R202, -0x326172a9, RZ ;  /* 0xcd9e8d57caca7825 */ /* 0x000fe200078e00ff */
[----:B------:R-:W-:-:S03]  /*2230*/  LEA R193, -R193, RZ, 0x7 ;  /* 0x000000ffc1c17211 */ /* 0x000fc600078e39ff */
[----:B------:R-:W-:-:S04]  /*2240*/  IMAD.WIDE.U32 R200, R200, -0x326172a9, RZ ;  /* 0xcd9e8d57c8c87825 */ /* 0x000fc800078e00ff */
.L_x_520:
[C---:B-----5:R-:W-:Y:S01]  /*2250*/  FSETP.NEU.FTZ.AND P0, PT, R198.reuse, -INF , PT ;  /* 0xff800000c600780b */ /* 0x060fe20003f1d000 */
[----:B------:R-:W0:Y:S01]  /*2260*/  LDGDEPBAR ;  /* 0x00000000000079af */ /* 0x000e220000000000 */
[----:B------:R-:W-:Y:S01]  /*2270*/  IMAD.IADD R178, R175, 0x1, R168 ;  /* 0x00000001afb27824 */ /* 0x000fe200078e02a8 */
[----:B------:R-:W-:Y:S01]  /*2280*/  UIADD3 UR4, UR10, -0x61c88647, URZ ;  /* 0x9e3779b90a047890 */ /* 0x000fe2000fffe03f */
[----:B------:R-:W-:Y:S01]  /*2290*/  FMUL.FTZ R214, R198, 1.4426950216293334961 ;  /* 0x3fb8aa3bc6d67820 */ /* 0x000fe20000410000 */
[----:B------:R-:W-:Y:S01]  /*22a0*/  UIADD3 UR5, UR9, 0x76cf5d0a, URZ ;  /* 0x76cf5d0a09057890 */ /* 0x000fe2000fffe03f */
[----:B------:R-:W-:Y:S01]  /*22b0*/  FMUL.FTZ R218, R196, 1.4426950216293334961 ;  /* 0x3fb8aa3bc4da7820 */ /* 0x000fe20000410000 */
[----:B------:R-:W-:Y:S01]  /*22c0*/  UIADD3 UR6, UR9, -0x4498517b, URZ ;  /* 0xbb67ae8509067890 */ /* 0x000fe2000fffe03f */
[----:B------:R-:W-:Y:S01]  /*22d0*/  IMAD.U32 R227, RZ, RZ, UR8 ;  /* 0x00000008ffe37e24 */ /* 0x000fe2000f8e00ff */
[----:B------:R-:W-:Y:S02]  /*22e0*/  UIADD3 UR7, UR9, -0x126145ec, URZ ;  /* 0xed9eba1409077890 */ /* 0x000fe4000fffe03f */
[----:B------:R-:W-:Y:S01]  /*22f0*/  UISETP.GE.AND UP2, UPT, UR8, 0x1, UPT ;  /* 0x000000010800788c */ /* 0x000fe2000bf46270 */
[----:B------:R-:W-:Y:S01]  /*2300*/  IMAD R230, R227, 0x8, R180 ;  /* 0x00000008e3e67824 */ /* 0x000fe200078e02b4 */
[----:B------:R-:W-:Y:S01]  /*2310*/  LOP3.LUT R236, R204, UR6, RZ, 0x3c, !PT ;  /* 0x00000006ccec7c12 */ /* 0x000fe2000f8e3cff */
[----:B------:R-:W-:Y:S01]  /*2320*/  UIADD3 UR6, UR10, 0x3c6ef372, URZ ;  /* 0x3c6ef3720a067890 */ /* 0x000fe2000fffe03f */
[----:B------:R-:W-:Y:S04]  /*2330*/  DEPBAR.LE SB0, 0x0 ;  /* 0x000080000000791a */ /* 0x000fe80000000000 */
[----:B------:R-:W-:Y:S08]  /*2340*/  BAR.SYNC.DEFER_BLOCKING 0x0 ;  /* 0x0000000000007b1d */ /* 0x000ff00000010000 */
[----:B------:R-:W-:Y:S08]  /*2350*/  LDSM.16.M88.4 R100, [R168] ;  /* 0x00000000a864783b */ /* 0x000ff00000000200 */
[----:B------:R-:W2:Y:S08]  /*2360*/  LDSM.16.M88.4 R104, [R174+0x6000] ;  /* 0x00600000ae68783b */ /* 0x000eb00000000200 */
        /* <DEDUP_REMOVED lines=9> */
[C---:B------:R-:W-:Y:S01]  /*2400*/  HMMA.16816.F32 R16, R100.reuse, R106, RZ ;  /* 0x0000006a6410723c */ /* 0x040fe200000018ff */
[----:B------:R-:W-:Y:S07]  /*2410*/  LDSM.16.M88.4 R104, [R167+0x6400] ;  /* 0x00640000a768783b */ /* 0x000fee0000000200 */
[-C--:B----4-:R-:W-:Y:S08]  /*2420*/  HMMA.16816.F32 R20, R100, R112.reuse, RZ ;  /* 0x000000706414723c */ /* 0x090ff000000018ff */
[C---:B------:R-:W-:Y:S07]  /*2430*/  HMMA.16816.F32 R24, R108.reuse, R112, RZ ;  /* 0x000000706c18723c */ /* 0x040fee00000018ff */
[----:B------:R-:W-:Y:S01]  /*2440*/  FSEL R113, R214, RZ, P0 ;  /* 0x000000ffd6717208 */ /* 0x000fe20000000000 */
[-C--:B------:R-:W-:Y:S01]  /*2450*/  HMMA.16816.F32 R28, R108, R114.reuse, RZ ;  /* 0x000000726c1c723c */ /* 0x080fe200000018ff */
[C---:B------:R-:W-:Y:S03]  /*2460*/  FSETP.NEU.FTZ.AND P0, PT, R197.reuse, -INF , PT ;  /* 0xff800000c500780b */ /* 0x040fe60003f1d000 */
[----:B------:R-:W-:Y:S04]  /*2470*/  FMUL.FTZ R214, R197, 1.4426950216293334961 ;  /* 0x3fb8aa3bc5d67820 */ /* 0x000fe80000410000 */
        /* <DEDUP_REMOVED lines=9> */
[----:B------:R-:W1:Y:S07]  /*2510*/  LDSM.16.M88.4 R100, [R178+0x1000] ;  /* 0x00100000b264783b */ /* 0x000e6e0000000200 */
[-C--:B--2---:R-:W-:Y:S11]  /*2520*/  HMMA.16816.F32 R4, R124, R128.reuse, R4 ;  /* 0x000000807c04723c */ /* 0x084ff60000001804 */
[----:B------:R-:W-:Y:S11]  /*2530*/  @!UPT UIADD3 URZ, URZ, URZ, URZ ;  /* 0x0000003f3f3ff290 */ /* 0x000ff6000fffe03f */
[----:B------:R-:W-:Y:S02]  /*2540*/  @!UPT UIADD3 URZ, URZ, URZ, URZ ;  /* 0x0000003f3f3ff290 */ /* 0x000fe4000fffe03f */
[--C-:B------:R-:W-:Y:S01]  /*2550*/  FFMA.FTZ R213, R5, c[0x0][0x23c], -R113.reuse ;  /* 0x00008f0005d57a23 */ /* 0x100fe20000010871 */
[----:B------:R-:W-:Y:S01]  /*2560*/  FSEL R5, R214, RZ, P0 ;  /* 0x000000ffd6057208 */ /* 0x000fe20000000000 */
[----:B------:R-:W-:Y:S01]  /*2570*/  FFMA.FTZ R212, R4, c[0x0][0x23c], -R113 ;  /* 0x00008f0004d47a23 */ /* 0x000fe20000010871 */
[----:B------:R-:W-:Y:S03]  /*2580*/  FSETP.NEU.FTZ.AND P0, PT, R196, -INF , PT ;  /* 0xff800000c400780b */ /* 0x000fe60003f1d000 */
[--C-:B------:R-:W-:Y:S01]  /*2590*/  FFMA.FTZ R219, R6, c[0x0][0x23c], -R5.reuse ;  /* 0x00008f0006db7a23 */ /* 0x100fe20000010805 */
[----:B------:R-:W-:Y:S01]  /*25a0*/  FSEL R6, R218, RZ, P0 ;  /* 0x000000ffda067208 */ /* 0x000fe20000000000 */
[C---:B------:R-:W-:Y:S01]  /*25b0*/  FMUL.FTZ R218, R195.reuse, 1.4426950216293334961 ;  /* 0x3fb8aa3bc3da7820 */ /* 0x040fe20000410000 */
[----:B------:R-:W-:Y:S01]  /*25c0*/  FSETP.NEU.FTZ.AND P0, PT, R195, -INF , PT ;  /* 0xff800000c300780b */ /* 0x000fe20003f1d000 */
[C---:B-1----:R-:W-:Y:S01]  /*25d0*/  HMMA.16816.F32 R8, R100.reuse, R128, R8 ;  /* 0x000000806408723c */ /* 0x042fe20000001808 */
[----:B------:R-:W-:Y:S01]  /*25e0*/  FFMA.FTZ R215, R7, c[0x0][0x23c], -R5 ;  /* 0x00008f0007d77a23 */ /* 0x000fe20000010805 */
[----:B------:R1:W-:Y:S01]  /*25f0*/  MUFU.EX2 R214, R219 ;  /* 0x000000db00d67308 */ /* 0x0003e20000000800 */
[----:B------:R-:W-:Y:S05]  /*2600*/  FSEL R7, R218, RZ, P0 ;  /* 0x000000ffda077208 */ /* 0x000fea0000000000 */
[-C--:B------:R-:W-:Y:S04]  /*2610*/  HMMA.16816.F32 R12, R100, R130.reuse, R12 ;  /* 0x00000082640c723c */ /* 0x080fe8000000180c */
[----:B------:R-:W2:Y:S04]  /*2620*/  MUFU.EX2 R212, R212 ;  /* 0x000000d400d47308 */ /* 0x000ea80000000800 */
[C---:B------:R-:W-:Y:S06]  /*2630*/  HMMA.16816.F32 R16, R124.reuse, R130, R16 ;  /* 0x000000827c10723c */ /* 0x040fec0000001810 */
[----:B------:R-:W-:Y:S02]  /*2640*/  MUFU.EX2 R213, R213 ;  /* 0x000000d500d57308 */ /* 0x000fe40000000800 */
[--C-:B------:R-:W-:Y:S01]  /*2650*/  FFMA.FTZ R223, R10, c[0x0][0x23c], -R7.reuse ;  /* 0x00008f000adf7a23 */ /* 0x100fe20000010807 */
[-C--:B------:R-:W-:Y:S03]  /*2660*/  HMMA.16816.F32 R20, R124, R104.reuse, R20 ;  /* 0x000000687c14723c */ /* 0x080fe60000001814 */
[--C-:B-1----:R-:W-:Y:S02]  /*2670*/  FFMA.FTZ R219, R11, c[0x0][0x23c], -R7.reuse ;  /* 0x00008f000bdb7a23 */ /* 0x102fe40000010807 */
[--C-:B------:R-:W-:Y:S02]  /*2680*/  FFMA.FTZ R217, R9, c[0x0][0x23c], -R6.reuse ;  /* 0x00008f0009d97a23 */ /* 0x100fe40000010806 */
[--C-:B------:R-:W-:Y:S01]  /*2690*/  FFMA.FTZ R228, R15, c[0x0][0x23c], -R7.reuse ;  /* 0x00008f000fe47a23 */ /* 0x100fe20000010807 */
[----:B------:R-:W-:Y:S01]  /*26a0*/  MUFU.EX2 R218, R223 ;  /* 0x000000df00da7308 */ /* 0x000fe20000000800 */
[C---:B------:R-:W-:Y:S03]  /*26b0*/  HMMA.16816.F32 R24, R100.reuse, R104, R24 ;  /* 0x000000686418723c */ /* 0x040fe60000001818 */
[----:B------:R-:W-:Y:S02]  /*26c0*/  FFMA.FTZ R222, R14, c[0x0][0x23c], -R7 ;  /* 0x00008f000ede7a23 */ /* 0x000fe40000010807 */
[--C-:B------:R-:W-:Y:S02]  /*26d0*/  FFMA.FTZ R221, R13, c[0x0][0x23c], -R6.reuse ;  /* 0x00008f000ddd7a23 */ /* 0x100fe40000010806 */
[--C-:B------:R-:W-:Y:S01]  /*26e0*/  FFMA.FTZ R232, R19, c[0x0][0x23c], -R5.reuse ;  /* 0x00008f0013e87a23 */ /* 0x100fe20000010805 */
[-C--:B------:R-:W-:Y:S01]  /*26f0*/  HMMA.16816.F32 R28, R100, R106.reuse, R28 ;  /* 0x0000006a641c723c */ /* 0x080fe2000000181c */
[----:B------:R1:W-:Y:S03]  /*2700*/  MUFU.EX2 R223, R228 ;  /* 0x000000e400df7308 */ /* 0x0003e60000000800 */
[----:B------:R-:W-:Y:S02]  /*2710*/  FFMA.FTZ R226, R18, c[0x0][0x23c], -R5 ;  /* 0x00008f0012e27a23 */ /* 0x000fe40000010805 */
[----:B------:R-:W-:Y:S02]  /*2720*/  FFMA.FTZ R225, R17, c[0x0][0x23c], -R113 ;  /* 0x00008f0011e17a23 */ /* 0x000fe40000010871 */
[----:B------:R-:W-:Y:S01]  /*2730*/  FFMA.FTZ R237, R23, c[0x0][0x23c], -R5 ;  /* 0x00008f0017ed7a23 */ /* 0x000fe20000010805 */
[C---:B------:R-:W-:Y:S01]  /*2740*/  HMMA.16816.F32 R32, R124.reuse, R106, R32 ;  /* 0x0000006a7c20723c */ /* 0x040fe20000001820 */
[----:B------:R-:W3:Y:S01]  /*2750*/  LDSM.16.M88.4 R104, [R167+0x6800] ;  /* 0x00680000a768783b */ /* 0x000ee20000000200 */
[----:B------:R4:W-:Y:S01]  /*2760*/  MUFU.EX2 R227, R232 ;  /* 0x000000e800e37308 */ /* 0x0009e20000000800 */
[--C-:B------:R-:W-:Y:S02]  /*2770*/  FFMA.FTZ R220, R12, c[0x0][0x23c], -R6.reuse ;  /* 0x00008f000cdc7a23 */ /* 0x100fe40000010806 */
[----:B------:R-:W-:Y:S02]  /*2780*/  FFMA.FTZ R224, R16, c[0x0][0x23c], -R113 ;  /* 0x00008f0010e07a23 */ /* 0x000fe40000010871 */
[----:B------:R-:W-:Y:S05]  /*2790*/  FFMA.FTZ R216, R8, c[0x0][0x23c], -R6 ;  /* 0x00008f0008d87a23 */ /* 0x000fea0000010806 */
[----:B------:R-:W-:Y:S03]  /*27a0*/  MUFU.EX2 R215, R215 ;  /* 0x000000d700d77308 */ /* 0x000fe60000000800 */
[----:B------:R-:W-:Y:S02]  /*27b0*/  FFMA.FTZ R252, R30, c[0x0][0x23c], -R7 ;  /* 0x00008f001efc7a23 */ /* 0x000fe40000010807 */
[C---:B-1----:R-:W-:Y:S01]  /*27c0*/  IMAD.WIDE.U32 R228, R230.reuse, -0x326172a9, RZ ;  /* 0xcd9e8d57e6e47825 */ /* 0x042fe200078e00ff */
[----:B------:R-:W-:Y:S04]  /*27d0*/  IADD3 R230, R230, 0x4, RZ ;  /* 0x00000004e6e67810 */ /* 0x000fe80007ffe0ff */
[-C--:B------:R-:W-:Y:S01]  /*27e0*/  LOP3.LUT R234, R229, R194.reuse, RZ, 0x3c, !PT ;  /* 0x000000c2e5ea7212 */ /* 0x080fe200078e3cff */
[----:B------:R-:W-:Y:S01]  /*27f0*/  MUFU.EX2 R217, R217 ;  /* 0x000000d900d97308 */ /* 0x000fe20000000800 */
[--C-:B------:R-:W-:Y:S01]  /*2800*/  LOP3.LUT R229, R201, UR4, R228.reuse, 0x96, !PT ;  /* 0x00000004c9e57c12 */ /* 0x100fe2000f8e96e4 */
[----:B------:R-:W-:Y:S01]  /*2810*/  IMAD.WIDE.U32 R230, R230, -0x326172a9, RZ ;  /* 0xcd9e8d57e6e67825 */ /* 0x000fe200078e00ff */
[----:B------:R-:W-:Y:S03]  /*2820*/  LOP3.LUT R242, R203, UR4, R228, 0x96, !PT ;  /* 0x00000004cbf27c12 */ /* 0x000fe6000f8e96e4 */
[----:B------:R-:W-:Y:S01]  /*2830*/  IMAD.WIDE.U32 R10, R229, -0x2daee0ad, RZ ;  /* 0xd2511f53e50a7825 */ /* 0x000fe200078e00ff */
[----:B----4-:R-:W-:Y:S02]  /*2840*/  LOP3.LUT R232, R231, R194, RZ, 0x3c, !PT ;  /* 0x000000c2e7e87212 */ /* 0x010fe400078e3cff */
[--C-:B------:R-:W-:Y:S01]  /*2850*/  LOP3.LUT R244, R203, UR4, R230.reuse, 0x96, !PT ;  /* 0x00000004cbf47c12 */ /* 0x100fe2000f8e96e6 */
[----:B------:R-:W-:Y:S01]  /*2860*/  IMAD.WIDE.U32 R234, R234, -0x2daee0ad, RZ ;  /* 0xd2511f53eaea7825 */ /* 0x000fe200078e00ff */
[----:B------:R-:W-:Y:S01]  /*2870*/  LOP3.LUT R230, R201, UR4, R230, 0x96, !PT ;  /* 0x00000004c9e67c12 */ /* 0x000fe2000f8e96e6 */
[----:B------:R-:W-:Y:S01]  /*2880*/  MUFU.EX2 R219, R219 ;  /* 0x000000db00db7308 */ /* 0x000fe20000000800 */
[----:B------:R-:W-:Y:S01]  /*2890*/  UIADD3 UR4, UR10, -0x255992d5, URZ ;  /* 0xdaa66d2b0a047890 */ /* 0x000fe2000fffe03f */
[----:B------:R-:W-:Y:S01]  /*28a0*/  FFMA.FTZ R229, R21, c[0x0][0x23c], -R113 ;  /* 0x00008f0015e57a23 */ /* 0x000fe20000010871 */
[--C-:B------:R-:W-:Y:S01]  /*28b0*/  LOP3.LUT R231, R11, UR5, R234.reuse, 0x96, !PT ;  /* 0x000000050be77c12 */ /* 0x100fe2000f8e96ea */
[----:B------:R-:W-:Y:S01]  /*28c0*/  IMAD.WIDE.U32 R118, R230, -0x2daee0ad, RZ ;  /* 0xd2511f53e6767825 */ /* 0x000fe200078e00ff */
[----:B------:R-:W-:Y:S01]  /*28d0*/  LOP3.LUT R233, R236, R235, RZ, 0x3c, !PT ;  /* 0x000000ebece97212 */ /* 0x000fe200078e3cff */
[-C--:B---3--:R-:W-:Y:S02]  /*28e0*/  HMMA.16816.F32 R36, R124, R104.reuse, R36 ;  /* 0x000000687c24723c */ /* 0x088fe40000001824 */
[----:B------:R-:W-:Y:S02]  /*28f0*/  FFMA.FTZ R230, R22, c[0x0][0x23c], -R5 ;  /* 0x00008f0016e67a23 */ /* 0x000fe40000010805 */
[----:B------:R-:W-:Y:S01]  /*2900*/  IMAD.WIDE.U32 R22, R231, -0x326172a9, RZ ;  /* 0xcd9e8d57e7167825 */ /* 0x000fe200078e00ff */
[----:B------:R-:W-:Y:S03]  /*2910*/  MUFU.EX2 R221, R221 ;  /* 0x000000dd00dd7308 */ /* 0x000fe60000000800 */
[----:B------:R-:W-:Y:S01]  /*2920*/  IMAD.WIDE.U32 R242, R242, -0x2daee0ad, RZ ;  /* 0xd2511f53f2f27825 */ /* 0x000fe200078e00ff */
[C---:B------:R-:W-:Y:S03]  /*2930*/  HMMA.16816.F32 R40, R100.reuse, R104, R40 ;  /* 0x000000686428723c */ /* 0x040fe60000001828 */
[----:B------:R-:W-:Y:S01]  /*2940*/  IMAD.WIDE.U32 R240, R232, -0x2daee0ad, RZ ;  /* 0xd2511f53e8f07825 */ /* 0x000fe200078e00ff */
[----:B------:R-:W-:Y:S02]  /*2950*/  LOP3.LUT R246, R243, UR5, R234, 0x96, !PT ;  /* 0x00000005f3f67c12 */ /* 0x000fe4000f8e96ea */
[----:B------:R1:W-:Y:S01]  /*2960*/  MUFU.EX2 R231, R237 ;  /* 0x000000ed00e77308 */ /* 0x0003e20000000800 */
[----:B------:R-:W-:Y:S01]  /*2970*/  IMAD.WIDE.U32 R244, R244, -0x2daee0ad, RZ ;  /* 0xd2511f53f4f47825 */ /* 0x000fe200078e00ff */
[----:B------:R-:W-:Y:S01]  /*2980*/  LOP3.LUT R236, R236, R241, RZ, 0x3c, !PT ;  /* 0x000000f1ecec7212 */ /* 0x000fe200078e3cff */
[-C--:B------:R-:W-:Y:S03]  /*2990*/  HMMA.16816.F32 R44, R100, R106.reuse, R44 ;  /* 0x0000006a642c723c */ /* 0x080fe6000000182c */
[--C-:B------:R-:W-:Y:S01]  /*29a0*/  LOP3.LUT R232, R245, UR5, R240.reuse, 0x96, !PT ;  /* 0x00000005f5e87c12 */ /* 0x100fe2000f8e96f0 */
[----:B------:R-:W-:Y:S01]  /*29b0*/  IMAD.WIDE.U32 R238, R233, -0x326172a9, RZ ;  /* 0xcd9e8d57e9ee7825 */ /* 0x000fe200078e00ff */
[----:B------:R-:W-:Y:S01]  /*29c0*/  LOP3.LUT R240, R119, UR5, R240, 0x96, !PT ;  /* 0x0000000577f07c12 */ /* 0x000fe2000f8e96f0 */
[----:B------:R-:W-:Y:S01]  /*29d0*/  UIADD3 UR5, UR9, 0x32370b8f, URZ ;  /* 0x32370b8f09057890 */ /* 0x000fe2000fffe03f */
[----:B------:R-:W-:Y:S01]  /*29e0*/  MUFU.EX2 R222, R222 ;  /* 0x000000de00de7308 */ /* 0x000fe20000000800 */
[----:B------:R-:W-:Y:S01]  /*29f0*/  IMAD.WIDE.U32 R246, R246, -0x326172a9, RZ ;  /* 0xcd9e8d57f6f67825 */ /* 0x000fe200078e00ff */
[C---:B------:R-:W-:Y:S01]  /*2a00*/  LOP3.LUT R235, R239.reuse, UR6, R202, 0x96, !PT ;  /* 0x00000006efeb7c12 */ /* 0x040fe2000f8e96ca */
[C---:B------:R-:W-:Y:S02]  /*2a10*/  HMMA.16816.F32 R48, R124.reuse, R106, R48 ;  /* 0x0000006a7c30723c */ /* 0x040fe40000001830 */
[----:B------:R-:W-:Y:S01]  /*2a20*/  LOP3.LUT R233, R239, UR6, R200, 0x96, !PT ;  /* 0x00000006efe97c12 */ /* 0x000fe2000f8e96c8 */
[----:B------:R-:W-:Y:S01]  /*2a30*/  IMAD.WIDE.U32 R18, R232, -0x326172a9, RZ ;  /* 0xcd9e8d57e8127825 */ /* 0x000fe200078e00ff */
[--C-:B------:R-:W-:Y:S02]  /*2a40*/  LOP3.LUT R234, R247, UR4, R238.reuse, 0x96, !PT ;  /* 0x00000004f7ea7c12 */ /* 0x100fe4000f8e96ee */
[----:B------:R-:W-:Y:S01]  /*2a50*/  LOP3.LUT R238, R23, UR4, R238, 0x96, !PT ;  /* 0x0000000417ee7c12 */ /* 0x000fe2000f8e96ee */
[----:B------:R-:W-:Y:S01]  /*2a60*/  IMAD.WIDE.U32 R248, R236, -0x326172a9, RZ ;  /* 0xcd9e8d57ecf87825 */ /* 0x000fe200078e00ff */
[----:B------:R-:W-:Y:S04]  /*2a70*/  MUFU.EX2 R220, R220 ;  /* 0x000000dc00dc7308 */ /* 0x000fe80000000800 */
[----:B------:R-:W-:Y:S01]  /*2a80*/  LOP3.LUT R236, R249, UR6, R202, 0x96, !PT ;  /* 0x00000006f9ec7c12 */ /* 0x000fe2000f8e96ca */
[----:B------:R-:W-:Y:S01]  /*2a90*/  FFMA.FTZ R228, R20, c[0x0][0x23c], -R113 ;  /* 0x00008f0014e47a23 */ /* 0x000fe20000010871 */
[----:B------:R-:W-:Y:S01]  /*2aa0*/  LOP3.LUT R250, R19, UR4, R248, 0x96, !PT ;  /* 0x0000000413fa7c12 */ /* 0x000fe2000f8e96f8 */
[----:B------:R-:W-:Y:S03]  /*2ab0*/  IMAD.WIDE.U32 R130, R235, -0x2daee0ad, RZ ;  /* 0xd2511f53eb827825 */ /* 0x000fe600078e00ff */
[----:B------:R-:W-:Y:S01]  /*2ac0*/  MUFU.EX2 R224, R224 ;  /* 0x000000e000e07308 */ /* 0x000fe20000000800 */
[----:B------:R-:W-:Y:S01]  /*2ad0*/  IMAD.WIDE.U32 R14, R234, -0x2daee0ad, RZ ;  /* 0xd2511f53ea0e7825 */ /* 0x000fe200078e00ff */
[----:B------:R-:W-:Y:S01]  /*2ae0*/  LOP3.LUT R234, R249, UR6, R200, 0x96, !PT ;  /* 0x00000006f9ea7c12 */ /* 0x000fe2000f8e96c8 */
[----:B------:R-:W-:Y:S01]  /*2af0*/  UIADD3 UR6, UR9, -0x56f99767, URZ ;  /* 0xa906689909067890 */ /* 0x000fe2000fffe03f */
[----:B-1----:R-:W-:Y:S01]  /*2b00*/  LOP3.LUT R237, R131, UR5, R242, 0x96, !PT ;  /* 0x0000000583ed7c12 */ /* 0x002fe2000f8e96f2 */
[----:B------:R-:W-:Y:S01]  /*2b10*/  IMAD.WIDE.U32 R240, R240, -0x326172a9, RZ ;  /* 0xcd9e8d57f0f07825 */ /* 0x000fe200078e00ff */
[----:B------:R-:W-:Y:S03]  /*2b20*/  LOP3.LUT R242, R15, UR7, R130, 0x96, !PT ;  /* 0x000000070ff27c12 */ /* 0x000fe6000f8e9682 */
[----:B------:R-:W-:Y:S01]  /*2b30*/  IMAD.WIDE.U32 R122, R233, -0x2daee0ad, RZ ;  /* 0xd2511f53e97a7825 */ /* 0x000fe200078e00ff */
[----:B------:R-:W-:Y:S01]  /*2b40*/  LOP3.LUT R248, R241, UR4, R248, 0x96, !PT ;  /* 0x00000004f1f87c12 */ /* 0x000fe2000f8e96f8 */
[----:B------:R-:W-:Y:S01]  /*2b50*/  UIADD3 UR4, UR10, 0x78dde6e4, URZ ;  /* 0x78dde6e40a047890 */ /* 0x000fe2000fffe03f */
[----:B------:R-:W-:Y:S01]  /*2b60*/  MUFU.EX2 R216, R216 ;  /* 0x000000d800d87308 */ /* 0x000fe20000000800 */
[----:B------:R-:W-:Y:S01]  /*2b70*/  IMAD.WIDE.U32 R250, R250, -0x2daee0ad, RZ ;  /* 0xd2511f53fafa7825 */ /* 0x000fe200078e00ff */
[----:B------:R-:W-:Y:S03]  /*2b80*/  LOP3.LUT R235, R123, UR5, R10, 0x96, !PT ;  /* 0x000000057beb7c12 */ /* 0x000fe6000f8e960a */
[----:B------:R-:W-:Y:S04]  /*2b90*/  IMAD.WIDE.U32 R114, R236, -0x2daee0ad, RZ ;  /* 0xd2511f53ec727825 */ /* 0x000fe800078e00ff */
[----:B------:R-:W-:Y:S01]  /*2ba0*/  IMAD.WIDE.U32 R130, R234, -0x2daee0ad, RZ ;  /* 0xd2511f53ea827825 */ /* 0x000fe200078e00ff */
[----:B------:R-:W-:Y:S03]  /*2bb0*/  MUFU.EX2 R226, R226 ;  /* 0x000000e200e27308 */ /* 0x000fe60000000800 */
[----:B------:R-:W-:Y:S01]  /*2bc0*/  IMAD.WIDE.U32 R10, R238, -0x2daee0ad, RZ ;  /* 0xd2511f53ee0a7825 */ /* 0x000fe200078e00ff */
[----:B------:R-:W-:Y:S02]  /*2bd0*/  LOP3.LUT R238, R115, UR5, R244, 0x96, !PT ;  /* 0x0000000573ee7c12 */ /* 0x000fe4000f8e96f4 */
[----:B------:R-:W-:Y:S01]  /*2be0*/  LOP3.LUT R244, R251, UR7, R114, 0x96, !PT ;  /* 0x00000007fbf47c12 */ /* 0x000fe2000f8e9672 */
[--C-:B------:R-:W-:Y:S01]  /*2bf0*/  FFMA.FTZ R234, R26, c[0x0][0x23c], -R7.reuse ;  /* 0x00008f001aea7a23 */ /* 0x100fe20000010807 */
[----:B------:R-:W-:Y:S01]  /*2c00*/  LOP3.LUT R239, R11, UR7, R122, 0x96, !PT ;  /* 0x000000070bef7c12 */ /* 0x000fe2000f8e967a */
[--C-:B------:R-:W-:Y:S01]  /*2c10*/  FFMA.FTZ R251, R27, c[0x0][0x23c], -R7.reuse ;  /* 0x00008f001bfb7a23 */ /* 0x100fe20000010807 */
[----:B------:R-:W-:Y:S01]  /*2c20*/  LOP3.LUT R236, R131, UR5, R118, 0x96, !PT ;  /* 0x0000000583ec7c12 */ /* 0x000fe2000f8e9676 */
[----:B------:R-:W-:Y:S01]  /*2c30*/  IMAD.WIDE.U32 R118, R237, -0x326172a9, RZ ;  /* 0xcd9e8d57ed767825 */ /* 0x000fe200078e00ff */
[----:B------:R-:W-:Y:S01]  /*2c40*/  UIADD3 UR5, UR10, 0x1715609d, URZ ;  /* 0x1715609d0a057890 */ /* 0x000fe2000fffe03f */
[----:B------:R-:W-:Y:S02]  /*2c50*/  MUFU.EX2 R225, R225 ;  /* 0x000000e100e17308 */ /* 0x000fe40000000800 */
[----:B------:R-:W-:Y:S01]  /*2c60*/  IMAD.WIDE.U32 R248, R248, -0x2daee0ad, RZ ;  /* 0xd2511f53f8f87825 */ /* 0x000fe200078e00ff */
[----:B------:R-:W-:Y:S03]  /*2c70*/  LOP3.LUT R237, R119, UR4, R246, 0x96, !PT ;  /* 0x0000000477ed7c12 */ /* 0x000fe6000f8e96f6 */
[----:B------:R-:W-:Y:S01]  /*2c80*/  IMAD.WIDE.U32 R242, R242, -0x326172a9, RZ ;  /* 0xcd9e8d57f2f27825 */ /* 0x000fe200078e00ff */
[----:B------:R-:W-:Y:S01]  /*2c90*/  LOP3.LUT R247, R249, UR7, R130, 0x96, !PT ;  /* 0x00000007f9f77c12 */ /* 0x000fe2000f8e9682 */
[----:B------:R-:W-:Y:S02]  /*2ca0*/  UIADD3 UR7, UR9, 0x646e171e, URZ ;  /* 0x646e171e09077890 */ /* 0x000fe4000fffe03f */
[----:B------:R-:W-:Y:S01]  /*2cb0*/  IMAD.WIDE.U32 R244, R244, -0x326172a9, RZ ;  /* 0xcd9e8d57f4f47825 */ /* 0x000fe200078e00ff */
[----:B------:R-:W-:Y:S01]  /*2cc0*/  LOP3.LUT R246, R243, UR5, R118, 0x96, !PT ;  /* 0x00000005f3f67c12 */ /* 0x000fe2000f8e9676 */
[----:B------:R-:W-:Y:S02]  /*2cd0*/  MUFU.EX2 R228, R228 ;  /* 0x000000e400e47308 */ /* 0x000fe40000000800 */
[----:B------:R-:W-:Y:S04]  /*2ce0*/  IMAD.WIDE.U32 R26, R235, -0x326172a9, RZ ;  /* 0xcd9e8d57eb1a7825 */ /* 0x000fe800078e00ff */
[----:B------:R-:W-:Y:S01]  /*2cf0*/  IMAD.WIDE.U32 R122, R238, -0x326172a9, RZ ;  /* 0xcd9e8d57ee7a7825 */ /* 0x000fe200078e00ff */
[----:B------:R-:W-:Y:S03]  /*2d00*/  LOP3.LUT R241, R27, UR4, R22, 0x96, !PT ;  /* 0x000000041bf17c12 */ /* 0x000fe6000f8e9616 */
[----:B------:R-:W-:Y:S01]  /*2d10*/  FFMA.FTZ R249, R28, c[0x0][0x23c], -R6 ;  /* 0x00008f001cf97a23 */ /* 0x000fe20000010806 */
[----:B------:R-:W-:Y:S01]  /*2d20*/  LOP3.LUT R243, R123, UR4, R18, 0x96, !PT ;  /* 0x000000047bf37c12 */ /* 0x000fe2000f8e9612 */
[----:B------:R-:W-:Y:S01]  /*2d30*/  IMAD.WIDE.U32 R22, R239, -0x326172a9, RZ ;  /* 0xcd9e8d57ef167825 */ /* 0x000fe200078e00ff */
[----:B------:R-:W-:Y:S01]  /*2d40*/  LOP3.LUT R239, R245, UR5, R122, 0x96, !PT ;  /* 0x00000005f5ef7c12 */ /* 0x000fe2000f8e967a */
[----:B------:R1:W-:Y:S02]  /*2d50*/  MUFU.EX2 R235, R251 ;  /* 0x000000fb00eb7308 */ /* 0x0003e40000000800 */
[----:B------:R-:W-:Y:S01]  /*2d60*/  FFMA.FTZ R245, R29, c[0x0][0x23c], -R6 ;  /* 0x00008f001df57a23 */ /* 0x000fe20000010806 */
[----:B------:R-:W-:Y:S01]  /*2d70*/  LOP3.LUT R238, R23, UR5, R26, 0x96, !PT ;  /* 0x0000000517ee7c12 */ /* 0x000fe2000f8e961a */
[----:B------:R-:W-:Y:S04]  /*2d80*/  IMAD.WIDE.U32 R118, R236, -0x326172a9, RZ ;  /* 0xcd9e8d57ec767825 */ /* 0x000fe800078e00ff */
[----:B------:R-:W-:Y:S01]  /*2d90*/  IMAD.WIDE.U32 R130, R237, -0x2daee0ad, RZ ;  /* 0xd2511f53ed827825 */ /* 0x000fe200078e00ff */
[----:B------:R-:W-:Y:S01]  /*2da0*/  LOP3.LUT R240, R119, UR4, R240, 0x96, !PT ;  /* 0x0000000477f07c12 */ /* 0x000fe2000f8e96f0 */
[----:B------:R3:W-:Y:S01]  /*2db0*/  MUFU.EX2 R236, R249 ;  /* 0x000000f900ec7308 */ /* 0x0007e20000000800 */
[----:B------:R-:W-:Y:S01]  /*2dc0*/  ULDC.U8 UR4, c[0x0][0x2d8] ;  /* 0x0000b60000047ab9 */ /* 0x000fe20000000000 */
[----:B------:R-:W-:Y:S01]  /*2dd0*/  IMAD.WIDE.U32 R122, R246, -0x2daee0ad, RZ ;  /* 0xd2511f53f67a7825 */ /* 0x000fe200078e00ff */
[----:B------:R-:W-:Y:S03]  /*2de0*/  LOP3.LUT R246, R131, UR6, R14, 0x96, !PT ;  /* 0x0000000683f67c12 */ /* 0x000fe6000f8e960e */
[----:B------:R-:W-:Y:S01]  /*2df0*/  IMAD.WIDE.U32 R18, R241, -0x2daee0ad, RZ ;  /* 0xd2511f53f1127825 */ /* 0x000fe200078e00ff */
[----:B------:R-:W-:Y:S03]  /*2e00*/  SHF.R.U32.HI R23, RZ, 0x10, R122 ;  /* 0x00000010ff177819 */ /* 0x000fe6000001167a */
[----:B------:R4:W-:Y:S01]  /*2e10*/  MUFU.EX2 R237, R245 ;  /* 0x000000f500ed7308 */ /* 0x0009e20000000800 */
[----:B------:R-:W-:Y:S01]  /*2e20*/  FFMA.FTZ R233, R25, c[0x0][0x23c], -R6 ;  /* 0x00008f0019e97a23 */ /* 0x000fe20000010806 */
[----:B------:R-:W-:Y:S01]  /*2e30*/  LOP3.LUT R25, R19, UR6, R10, 0x96, !PT ;  /* 0x0000000613197c12 */ /* 0x000fe2000f8e960a */
[----:B------:R-:W-:Y:S01]  /*2e40*/  FFMA.FTZ R232, R24, c[0x0][0x23c], -R6 ;  /* 0x00008f0018e87a23 */ /* 0x000fe20000010806 */
[----:B-1----:R-:W-:Y:S01]  /*2e50*/  LOP3.LUT R251, R123, UR7, R130, 0x96, !PT ;  /* 0x000000077bfb7c12 */ /* 0x002fe2000f8e9682 */
[--C-:B------:R-:W-:Y:S01]  /*2e60*/  FFMA.FTZ R42, R42, c[0x0][0x23c], -R7.reuse ;  /* 0x00008f002a2a7a23 */ /* 0x100fe20000010807 */
[----:B------:R-:W-:Y:S01]  /*2e70*/  LOP3.LUT R19, R122, 0xffff, RZ, 0xc0, !PT ;  /* 0x0000ffff7a137812 */ /* 0x000fe200078ec0ff */
[--C-:B------:R-:W-:Y:S02]  /*2e80*/  FFMA.FTZ R43, R43, c[0x0][0x23c], -R7.reuse ;  /* 0x00008f002b2b7a23 */ /* 0x100fe40000010807 */
[--C-:B------:R-:W-:Y:S01]  /*2e90*/  FFMA.FTZ R40, R40, c[0x0][0x23c], -R6.reuse ;  /* 0x00008f0028287a23 */ /* 0x100fe20000010806 */
[----:B------:R-:W-:Y:S01]  /*2ea0*/  MUFU.EX2 R229, R229 ;  /* 0x000000e500e57308 */ /* 0x000fe20000000800 */
[--C-:B------:R-:W-:Y:S02]  /*2eb0*/  FFMA.FTZ R41, R41, c[0x0][0x23c], -R6.reuse ;  /* 0x00008f0029297a23 */ /* 0x100fe40000010806 */
[--C-:B------:R-:W-:Y:S02]  /*2ec0*/  FFMA.FTZ R45, R45, c[0x0][0x23c], -R6.reuse ;  /* 0x00008f002d2d7a23 */ /* 0x100fe40000010806 */
[----:B---3--:R-:W-:Y:S02]  /*2ed0*/  FFMA.FTZ R249, R31, c[0x0][0x23c], -R7 ;  /* 0x00008f001ff97a23 */ /* 0x008fe40000010807 */
[----:B------:R-:W-:Y:S02]  /*2ee0*/  FFMA.FTZ R39, R39, c[0x0][0x23c], -R5 ;  /* 0x00008f0027277a23 */ /* 0x000fe40000010805 */
[----:B------:R-:W-:Y:S01]  /*2ef0*/  FFMA.FTZ R44, R44, c[0x0][0x23c], -R6 ;  /* 0x00008f002c2c7a23 */ /* 0x000fe20000010806 */
[----:B------:R-:W-:Y:S01]  /*2f00*/  MUFU.EX2 R232, R232 ;  /* 0x000000e800e87308 */ /* 0x000fe20000000800 */
[--C-:B------:R-:W-:Y:S02]  /*2f10*/  FFMA.FTZ R46, R46, c[0x0][0x23c], -R7.reuse ;  /* 0x00008f002e2e7a23 */ /* 0x100fe40000010807 */
[----:B------:R-:W-:Y:S01]  /*2f20*/  FFMA.FTZ R47, R47, c[0x0][0x23c], -R7 ;  /* 0x00008f002f2f7a23 */ /* 0x000fe20000010807 */
[----:B----4-:R-:W-:Y:S01]  /*2f30*/  SHF.R.U32.HI R245, RZ, 0x18, R122 ;  /* 0x00000018fff57819 */ /* 0x010fe2000001167a */
[----:B------:R-:W-:Y:S01]  /*2f40*/  IMAD.WIDE.U32 R26, R247, -0x326172a9, RZ ;  /* 0xcd9e8d57f71a7825 */ /* 0x000fe200078e00ff */
[----:B------:R-:W-:Y:S02]  /*2f50*/  LOP3.LUT R247, R122, 0xff, RZ, 0xc0, !PT ;  /* 0x000000ff7af77812 */ /* 0x000fe400078ec0ff */
[----:B------:R-:W-:Y:S01]  /*2f60*/  ISETP.LE.U32.AND P3, PT, R245, UR4, PT ;  /* 0x00000004f5007c0c */ /* 0x000fe2000bf63070 */
[----:B------:R-:W-:Y:S01]  /*2f70*/  IMAD.WIDE.U32 R122, R239, -0x2daee0ad, RZ ;  /* 0xd2511f53ef7a7825 */ /* 0x000fe200078e00ff */
[----:B------:R-:W-:Y:S01]  /*2f80*/  LOP3.LUT R241, R27, UR5, R118, 0x96, !PT ;  /* 0x000000051bf17c12 */ /* 0x000fe2000f8e9676 */
[----:B------:R1:W-:Y:S01]  /*2f90*/  MUFU.EX2 R239, R249 ;  /* 0x000000f900ef7308 */ /* 0x0003e20000000800 */
[----:B------:R-:W-:Y:S01]  /*2fa0*/  ISETP.LE.U32.AND P4, PT, R247, UR4, PT ;  /* 0x00000004f7007c0c */ /* 0x000fe2000bf83070 */
[----:B------:R-:W-:Y:S01]  /*2fb0*/  IMAD.WIDE.U32 R14, R238, -0x2daee0ad, RZ ;  /* 0xd2511f53ee0e7825 */ /* 0x000fe200078e00ff */
[C---:B------:R-:W-:Y:S01]  /*2fc0*/  LOP3.LUT R119, R122.reuse, 0xffff, RZ, 0xc0, !PT ;  /* 0x0000ffff7a777812 */ /* 0x040fe200078ec0ff */
[----:B------:R-:W-:Y:S01]  /*2fd0*/  UIADD3 UR5, UR10, -0x4ab325aa, URZ ;  /* 0xb54cda560a057890 */ /* 0x000fe2000fffe03f */
[----:B------:R-:W-:Y:S01]  /*2fe0*/  LOP3.LUT R121, R122, 0xff, RZ, 0xc0, !PT ;  /* 0x000000ff7a797812 */ /* 0x000fe200078ec0ff */
[--C-:B------:R-:W-:Y:S01]  /*2ff0*/  FFMA.FTZ R247, R33, c[0x0][0x23c], -R113.reuse ;  /* 0x00008f0021f77a23 */ /* 0x100fe20000010871 */
[----:B------:R-:W-:Y:S01]  /*3000*/  LOP3.LUT R118, R14, 0xff, RZ, 0xc0, !PT ;  /* 0x000000ff0e767812 */ /* 0x000fe200078ec0ff */
[--C-:B------:R-:W-:Y:S01]  /*3010*/  FFMA.FTZ R48, R48, c[0x0][0x23c], -R113.reuse ;  /* 0x00008f0030307a23 */ /* 0x100fe20000010871 */
[----:B------:R-:W-:Y:S01]  /*3020*/  LOP3.LUT R11, R15, UR7, R18, 0x96, !PT ;  /* 0x000000070f0b7c12 */ /* 0x000fe2000f8e9612 */
[----:B------:R-:W-:Y:S01]  /*3030*/  FFMA.FTZ R49, R49, c[0x0][0x23c], -R113 ;  /* 0x00008f0031317a23 */ /* 0x000fe20000010871 */
[--C-:B------:R-:W-:Y:S01]  /*3040*/  SHF.R.U32.HI R29, RZ, 0x18, R14.reuse ;  /* 0x00000018ff1d7819 */ /* 0x100fe2000001160e */
[--C-:B------:R-:W-:Y:S01]  /*3050*/  FFMA.FTZ R50, R50, c[0x0][0x23c], -R5.reuse ;  /* 0x00008f0032327a23 */ /* 0x100fe20000010805 */
[----:B------:R-:W-:Y:S01]  /*3060*/  SHF.R.U32.HI R10, RZ, 0x10, R14 ;  /* 0x00000010ff0a7819 */ /* 0x000fe2000001160e */
[----:B------:R-:W-:Y:S01]  /*3070*/  FFMA.FTZ R51, R51, c[0x0][0x23c], -R5 ;  /* 0x00008f0033337a23 */ /* 0x000fe20000010805 */
[----:B------:R-:W-:Y:S01]  /*3080*/  LOP3.LUT R9, R14, 0xffff, RZ, 0xc0, !PT ;  /* 0x0000ffff0e097812 */ /* 0x000fe200078ec0ff */
[----:B------:R-:W-:Y:S01]  /*3090*/  IMAD.WIDE.U32 R14, R240, -0x2daee0ad, RZ ;  /* 0xd2511f53f00e7825 */ /* 0x000fe200078e00ff */
[----:B------:R-:W-:Y:S01]  /*30a0*/  SHF.R.U32.HI R27, RZ, 0x18, R122 ;  /* 0x00000018ff1b7819 */ /* 0x000fe2000001167a */
[----:B------:R-:W-:Y:S02]  /*30b0*/  MUFU.EX2 R130, R51 ;  /* 0x0000003300827308 */ /* 0x000fe40000000800 */
[----:B------:R-:W-:Y:S01]  /*30c0*/  IMAD.WIDE.U32 R30, R243, -0x2daee0ad, RZ ;  /* 0xd2511f53f31e7825 */ /* 0x000fe200078e00ff */
[----:B------:R-:W-:Y:S03]  /*30d0*/  LOP3.LUT R21, R15, UR6, R248, 0x96, !PT ;  /* 0x000000060f157c12 */ /* 0x000fe6000f8e96f8 */
[----:B-1----:R-:W-:Y:S01]  /*30e0*/  IMAD.WIDE.U32 R248, R241, -0x2daee0ad, RZ ;  /* 0xd2511f53f1f87825 */ /* 0x002fe200078e00ff */
[----:B------:R-:W-:Y:S02]  /*30f0*/  LOP3.LUT R243, R31, UR6, R250, 0x96, !PT ;  /* 0x000000061ff37c12 */ /* 0x000fe4000f8e96fa */
[----:B------:R-:W-:Y:S01]  /*3100*/  LOP3.LUT R31, R123, UR7, R30, 0x96, !PT ;  /* 0x000000077b1f7c12 */ /* 0x000fe2000f8e961e */
[----:B------:R1:W-:Y:S01]  /*3110*/  MUFU.EX2 R241, R247 ;  /* 0x000000f700f17308 */ /* 0x0003e20000000800 */
[----:B------:R-:W-:Y:S01]  /*3120*/  LOP3.LUT R18, R248, 0xff, RZ, 0xc0, !PT ;  /* 0x000000fff8127812 */ /* 0x000fe200078ec0ff */
[----:B------:R-:W-:Y:S01]  /*3130*/  FFMA.FTZ R250, R32, c[0x0][0x23c], -R113 ;  /* 0x00008f0020fa7a23 */ /* 0x000fe20000010871 */
[----:B------:R-:W-:Y:S01]  /*3140*/  LOP3.LUT R13, R249, UR7, R14, 0x96, !PT ;  /* 0x00000007f90d7c12 */ /* 0x000fe2000f8e960e */
[----:B------:R-:W-:Y:S01]  /*3150*/  IMAD.WIDE.U32 R32, R246, -0x326172a9, RZ ;  /* 0xcd9e8d57f6207825 */ /* 0x000fe200078e00ff */
[--C-:B------:R-:W-:Y:S02]  /*3160*/  SHF.R.U32.HI R15, RZ, 0x18, R248.reuse ;  /* 0x00000018ff0f7819 */ /* 0x100fe400000116f8 */
[----:B------:R-:W-:Y:S01]  /*3170*/  LOP3.LUT R14, R248, 0xffff, RZ, 0xc0, !PT ;  /* 0x0000fffff80e7812 */ /* 0x000fe200078ec0ff */
[--C-:B------:R-:W-:Y:S01]  /*3180*/  FFMA.FTZ R249, R35, c[0x0][0x23c], -R5.reuse ;  /* 0x00008f0023f97a23 */ /* 0x100fe20000010805 */
[----:B------:R-:W-:Y:S01]  /*3190*/  SHF.R.U32.HI R17, RZ, 0x10, R248 ;  /* 0x00000010ff117819 */ /* 0x000fe200000116f8 */
[----:B------:R-:W-:Y:S01]  /*31a0*/  MUFU.EX2 R234, R234 ;  /* 0x000000ea00ea7308 */ /* 0x000fe20000000800 */
[----:B------:R-:W-:Y:S01]  /*31b0*/  LOP3.LUT R245, R33, UR5, R242, 0x96, !PT ;  /* 0x0000000521f57c12 */ /* 0x000fe2000f8e96f2 */
[----:B------:R-:W-:Y:S01]  /*31c0*/  FFMA.FTZ R242, R34, c[0x0][0x23c], -R5 ;  /* 0x00008f0022f27a23 */ /* 0x000fe20000010805 */
[----:B------:R-:W-:Y:S01]  /*31d0*/  SHF.R.U32.HI R30, RZ, 0x10, R122 ;  /* 0x00000010ff1e7819 */ /* 0x000fe2000001167a */
[----:B------:R-:W-:Y:S01]  /*31e0*/  IMAD.WIDE.U32 R122, R243, -0x326172a9, RZ ;  /* 0xcd9e8d57f37a7825 */ /* 0x000fe200078e00ff */
[----:B------:R-:W-:Y:S02]  /*31f0*/  LOP3.LUT R248, R245, 0xff, RZ, 0xc0, !PT ;  /* 0x000000fff5f87812 */ /* 0x000fe400078ec0ff */
[----:B------:R-:W-:Y:S02]  /*3200*/  LOP3.LUT R33, R32, 0xffff, RZ, 0xc0, !PT ;  /* 0x0000ffff20217812 */ /* 0x000fe400078ec0ff */
[----:B------:R-:W-:Y:S01]  /*3210*/  ISETP.LE.U32.AND P6, PT, R248, UR4, PT ;  /* 0x00000004f8007c0c */ /* 0x000fe2000bfc3070 */
[----:B------:R-:W3:Y:S01]  /*3220*/  MUFU.EX2 R240, R250 ;  /* 0x000000fa00f07308 */ /* 0x000ee20000000800 */
[----:B------:R-:W-:Y:S01]  /*3230*/  LOP3.LUT R246, R123, UR5, R244, 0x96, !PT ;  /* 0x000000057bf67c12 */ /* 0x000fe2000f8e96f4 */
[----:B------:R-:W-:Y:S01]  /*3240*/  FFMA.FTZ R244, R36, c[0x0][0x23c], -R113 ;  /* 0x00008f0024f47a23 */ /* 0x000fe20000010871 */
[----:B------:R-:W-:Y:S02]  /*3250*/  SHF.R.U32.HI R248, RZ, 0x18, R245 ;  /* 0x00000018fff87819 */ /* 0x000fe400000116f5 */
[----:B-1----:R-:W-:Y:S02]  /*3260*/  LOP3.LUT R247, R245, 0xffff, RZ, 0xc0, !PT ;  /* 0x0000fffff5f77812 */ /* 0x002fe400078ec0ff */
[----:B------:R-:W-:Y:S02]  /*3270*/  LOP3.LUT R36, R246, 0xffff, RZ, 0xc0, !PT ;  /* 0x0000fffff6247812 */ /* 0x000fe400078ec0ff */
[----:B------:R-:W-:Y:S01]  /*3280*/  SHF.R.U32.HI R247, RZ, 0x8, R247 ;  /* 0x00000008fff77819 */ /* 0x000fe200000116f7 */
[----:B------:R-:W-:Y:S01]  /*3290*/  MUFU.EX2 R250, R42 ;  /* 0x0000002a00fa7308 */ /* 0x000fe20000000800 */
[----:B------:R-:W-:Y:S01]  /*32a0*/  SHF.R.U32.HI R36, RZ, 0x8, R36 ;  /* 0x00000008ff247819 */ /* 0x000fe20000011624 */
[----:B--2---:R-:W-:Y:S01]  /*32b0*/  @!P6 FADD.FTZ R212, -R212, -RZ ;  /* 0x800000ffd4d4e221 */ /* 0x004fe20000010100 */
[----:B------:R-:W-:Y:S02]  /*32c0*/  LOP3.LUT R247, R247, 0xffff, RZ, 0xc0, !PT ;  /* 0x0000fffff7f77812 */ /* 0x000fe400078ec0ff */
[----:B------:R-:W-:Y:S02]  /*32d0*/  LOP3.LUT R36, R36, 0xffff, RZ, 0xc0, !PT ;  /* 0x0000ffff24247812 */ /* 0x000fe400078ec0ff */
[----:B------:R-:W-:Y:S02]  /*32e0*/  ISETP.LE.U32.AND P5, PT, R247, UR4, PT ;  /* 0x00000004f7007c0c */ /* 0x000fe4000bfa3070 */
[----:B------:R-:W-:Y:S01]  /*32f0*/  SHF.R.U32.HI R247, RZ, 0x10, R245 ;  /* 0x00000010fff77819 */ /* 0x000fe200000116f5 */
[----:B------:R-:W1:Y:S01]  /*3300*/  MUFU.EX2 R243, R249 ;  /* 0x000000f900f37308 */ /* 0x000e620000000800 */
[----:B------:R-:W-:Y:S02]  /*3310*/  LOP3.LUT R245, R122, 0xff, RZ, 0xc0, !PT ;  /* 0x000000ff7af57812 */ /* 0x000fe400078ec0ff */
[----:B------:R-:W-:Y:S01]  /*3320*/  ISETP.LE.U32.AND P1, PT, R248, UR4, PT ;  /* 0x00000004f8007c0c */ /* 0x000fe2000bf23070 */
[----:B------:R-:W-:Y:S01]  /*3330*/  FFMA.FTZ R248, R38, c[0x0][0x23c], -R5 ;  /* 0x00008f0026f87a23 */ /* 0x000fe20000010805 */
[----:B------:R-:W-:Y:S01]  /*3340*/  ISETP.LE.U32.AND P0, PT, R245, UR4, PT ;  /* 0x00000004f5007c0c */ /* 0x000fe2000bf03070 */
[----:B------:R-:W-:Y:S01]  /*3350*/  FFMA.FTZ R245, R37, c[0x0][0x23c], -R113 ;  /* 0x00008f0025f57a23 */ /* 0x000fe20000010871 */
[----:B------:R-:W-:Y:S01]  /*3360*/  LOP3.LUT R37, R246, 0xff, RZ, 0xc0, !PT ;  /* 0x000000fff6257812 */ /* 0x000fe200078ec0ff */
[----:B---3--:R-:W-:Y:S01]  /*3370*/  @!P4 FADD.FTZ R240, -R240, -RZ ;  /* 0x800000fff0f0c221 */ /* 0x008fe20000010100 */
[----:B------:R-:W-:Y:S01]  /*3380*/  LOP3.LUT R247, R247, 0xff, RZ, 0xc0, !PT ;  /* 0x000000fff7f77812 */ /* 0x000fe200078ec0ff */
[----:B------:R-:W-:Y:S01]  /*3390*/  @!P5 FADD.FTZ R213, -R213, -RZ ;  /* 0x800000ffd5d5d221 */ /* 0x000fe20000010100 */
[----:B------:R-:W-:Y:S01]  /*33a0*/  ISETP.LE.U32.AND P6, PT, R37, UR4, PT ;  /* 0x0000000425007c0c */ /* 0x000fe2000bfc3070 */
[----:B------:R2:W-:Y:S01]  /*33b0*/  MUFU.EX2 R249, R41 ;  /* 0x0000002900f97308 */ /* 0x0005e20000000800 */
[----:B------:R-:W-:Y:S02]  /*33c0*/  SHF.R.U32.HI R37, RZ, 0x10, R246 ;  /* 0x00000010ff257819 */ /* 0x000fe400000116f6 */
[----:B------:R-:W-:Y:S01]  /*33d0*/  ISETP.LE.U32.AND P2, PT, R247, UR4, PT ;  /* 0x00000004f7007c0c */ /* 0x000fe2000bf43070 */
[----:B------:R-:W-:Y:S01]  /*33e0*/  @!P1 FADD.FTZ R215, -R215, -RZ ;  /* 0x800000ffd7d79221 */ /* 0x000fe20000010100 */
[----:B------:R-:W-:Y:S01]  /*33f0*/  LOP3.LUT R37, R37, 0xff, RZ, 0xc0, !PT ;  /* 0x000000ff25257812 */ /* 0x000fe200078ec0ff */
[----:B------:R-:W-:Y:S01]  /*3400*/  @!P0 FADD.FTZ R220, -R220, -RZ ;  /* 0x800000ffdcdc8221 */ /* 0x000fe20000010100 */
[----:B------:R-:W-:Y:S02]  /*3410*/  ISETP.LE.U32.AND P5, PT, R36, UR4, PT ;  /* 0x0000000424007c0c */ /* 0x000fe4000bfa3070 */
[----:B------:R-:W-:Y:S01]  /*3420*/  LOP3.LUT R36, R122, 0xffff, RZ, 0xc0, !PT ;  /* 0x0000ffff7a247812 */ /* 0x000fe200078ec0ff */
[----:B------:R-:W-:Y:S01]  /*3430*/  MUFU.EX2 R117, R45 ;  /* 0x0000002d00757308 */ /* 0x000fe20000000800 */
[----:B------:R-:W-:Y:S01]  /*3440*/  ISETP.LE.U32.AND P1, PT, R37, UR4, PT ;  /* 0x0000000425007c0c */ /* 0x000fe2000bf23070 */
[----:B------:R-:W-:Y:S01]  /*3450*/  @!P6 FADD.FTZ R216, -R216, -RZ ;  /* 0x800000ffd8d8e221 */ /* 0x000fe20000010100 */
[----:B------:R-:W-:Y:S01]  /*3460*/  SHF.R.U32.HI R36, RZ, 0x8, R36 ;  /* 0x00000008ff247819 */ /* 0x000fe20000011624 */
[----:B-1----:R-:W-:Y:S01]  /*3470*/  @!P3 FADD.FTZ R243, -R243, -RZ ;  /* 0x800000fff3f3b221 */ /* 0x002fe20000010100 */
[----:B------:R-:W-:Y:S01]  /*3480*/  SHF.R.U32.HI R38, RZ, 0x18, R246 ;  /* 0x00000018ff267819 */ /* 0x000fe200000116f6 */
[----:B------:R-:W-:Y:S01]  /*3490*/  @!P2 FADD.FTZ R214, -R214, -RZ ;  /* 0x800000ffd6d6a221 */ /* 0x000fe20000010100 */
[--C-:B------:R-:W-:Y:S02]  /*34a0*/  SHF.R.U32.HI R37, RZ, 0x10, R122.reuse ;  /* 0x00000010ff257819 */ /* 0x100fe4000001167a */
[----:B------:R-:W-:Y:S01]  /*34b0*/  ISETP.LE.U32.AND P2, PT, R38, UR4, PT ;  /* 0x0000000426007c0c */ /* 0x000fe2000bf43070 */
[----:B------:R-:W-:Y:S01]  /*34c0*/  @!P5 FADD.FTZ R217, -R217, -RZ ;  /* 0x800000ffd9d9d221 */ /* 0x000fe20000010100 */
[----:B------:R-:W-:Y:S01]  /*34d0*/  LOP3.LUT R36, R36, 0xffff, RZ, 0xc0, !PT ;  /* 0x0000ffff24247812 */ /* 0x000fe200078ec0ff */
[----:B------:R-:W-:Y:S01]  /*34e0*/  MUFU.EX2 R123, R50 ;  /* 0x00000032007b7308 */ /* 0x000fe20000000800 */
[----:B------:R-:W-:Y:S01]  /*34f0*/  LOP3.LUT R35, R32, 0xff, RZ, 0xc0, !PT ;  /* 0x000000ff20237812 */ /* 0x000fe200078ec0ff */
[----:B------:R-:W-:Y:S01]  /*3500*/  @!P1 FADD.FTZ R218, -R218, -RZ ;  /* 0x800000ffdada9221 */ /* 0x000fe20000010100 */
[----:B------:R-:W-:Y:S02]  /*3510*/  LOP3.LUT R37, R37, 0xff, RZ, 0xc0, !PT ;  /* 0x000000ff25257812 */ /* 0x000fe400078ec0ff */
[----:B------:R-:W-:Y:S02]  /*3520*/  ISETP.LE.U32.AND P5, PT, R36, UR4, PT ;  /* 0x0000000424007c0c */ /* 0x000fe4000bfa3070 */
[----:B------:R-:W-:Y:S02]  /*3530*/  SHF.R.U32.HI R36, RZ, 0x18, R122 ;  /* 0x00000018ff247819 */ /* 0x000fe4000001167a */
[----:B------:R-:W-:Y:S01]  /*3540*/  ISETP.LE.U32.AND P1, PT, R37, UR4, PT ;  /* 0x0000000425007c0c */ /* 0x000fe2000bf23070 */
[----:B------:R-:W-:Y:S01]  /*3550*/  @!P2 FADD.FTZ R219, -R219, -RZ ;  /* 0x800000ffdbdba221 */ /* 0x000fe20000010100 */
[----:B--2---:R-:W-:Y:S01]  /*3560*/  SHF.R.U32.HI R41, RZ, 0x8, R19 ;  /* 0x00000008ff297819 */ /* 0x004fe20000011613 */
[----:B------:R-:W-:Y:S01]  /*3570*/  MUFU.EX2 R246, R248 ;  /* 0x000000f800f67308 */ /* 0x000fe20000000800 */
[--C-:B------:R-:W-:Y:S02]  /*3580*/  SHF.R.U32.HI R34, RZ, 0x10, R32.reuse ;  /* 0x00000010ff227819 */ /* 0x100fe40000011620 */
[----:B------:R-:W-:Y:S02]  /*3590*/  LOP3.LUT R41, R41, 0xffff, RZ, 0xc0, !PT ;  /* 0x0000ffff29297812 */ /* 0x000fe400078ec0ff */
[----:B------:R-:W-:Y:S01]  /*35a0*/  SHF.R.U32.HI R33, RZ, 0x8, R33 ;  /* 0x00000008ff217819 */ /* 0x000fe20000011621 */
[----:B------:R-:W-:Y:S01]  /*35b0*/  @!P5 FADD.FTZ R221, -R221, -RZ ;  /* 0x800000ffddddd221 */ /* 0x000fe20000010100 */
[----:B------:R-:W-:Y:S02]  /*35c0*/  ISETP.LE.U32.AND P2, PT, R35, UR4, PT ;  /* 0x0000000423007c0c */ /* 0x000fe4000bf43070 */
[----:B------:R-:W-:Y:S01]  /*35d0*/  LOP3.LUT R34, R34, 0xff, RZ, 0xc0, !PT ;  /* 0x000000ff22227812 */ /* 0x000fe200078ec0ff */
[----:B------:R-:W-:Y:S01]  /*35e0*/  @!P1 FADD.FTZ R222, -R222, -RZ ;  /* 0x800000ffdede9221 */ /* 0x000fe20000010100 */
[----:B------:R-:W-:Y:S01]  /*35f0*/  LOP3.LUT R33, R33, 0xffff, RZ, 0xc0, !PT ;  /* 0x0000ffff21217812 */ /* 0x000fe200078ec0ff */
[----:B------:R-:W-:Y:S01]  /*3600*/  MUFU.EX2 R248, R40 ;  /* 0x0000002800f87308 */ /* 0x000fe20000000800 */
[----:B------:R-:W-:Y:S02]  /*3610*/  ISETP.LE.U32.AND P5, PT, R34, UR4, PT ;  /* 0x0000000422007c0c */ /* 0x000fe4000bfa3070 */
[----:B------:R-:W-:Y:S02]  /*3620*/  ISETP.LE.U32.AND P1, PT, R33, UR4, PT ;  /* 0x0000000421007c0c */ /* 0x000fe4000bf23070 */
[----:B------:R-:W-:Y:S02]  /*3630*/  LOP3.LUT R33, R251, 0xffff, RZ, 0xc0, !PT ;  /* 0x0000fffffb217812 */ /* 0x000fe400078ec0ff */
[----:B------:R-:W-:Y:S01]  /*3640*/  SHF.R.U32.HI R32, RZ, 0x18, R32 ;  /* 0x00000018ff207819 */ /* 0x000fe20000011620 */
[----:B------:R-:W-:Y:S01]  /*3650*/  @!P2 FADD.FTZ R224, -R224, -RZ ;  /* 0x800000ffe0e0a221 */ /* 0x000fe20000010100 */
[----:B------:R-:W-:Y:S01]  /*3660*/  ISETP.LE.U32.AND P0, PT, R36, UR4, PT ;  /* 0x0000000424007c0c */ /* 0x000fe2000bf03070 */
[----:B------:R-:W-:Y:S01]  /*3670*/  MUFU.EX2 R247, R39 ;  /* 0x0000002700f77308 */ /* 0x000fe20000000800 */
[----:B------:R-:W-:Y:S02]  /*3680*/  SHF.R.U32.HI R36, RZ, 0x18, R31 ;  /* 0x00000018ff247819 */ /* 0x000fe4000001161f */
[----:B------:R-:W-:Y:S01]  /*3690*/  SHF.R.U32.HI R33, RZ, 0x8, R33 ;  /* 0x00000008ff217819 */ /* 0x000fe20000011621 */
[----:B------:R-:W-:Y:S01]  /*36a0*/  @!P5 FADD.FTZ R226, -R226, -RZ ;  /* 0x800000ffe2e2d221 */ /* 0x000fe20000010100 */
[----:B------:R-:W-:Y:S01]  /*36b0*/  ISETP.LE.U32.AND P2, PT, R32, UR4, PT ;  /* 0x0000000420007c0c */ /* 0x000fe2000bf43070 */
[----:B------:R-:W-:Y:S01]  /*36c0*/  @!P1 FADD.FTZ R225, -R225, -RZ ;  /* 0x800000ffe1e19221 */ /* 0x000fe20000010100 */
[----:B------:R-:W-:Y:S02]  /*36d0*/  LOP3.LUT R38, R251, 0xff, RZ, 0xc0, !PT ;  /* 0x000000fffb267812 */ /* 0x000fe400078ec0ff */
[----:B------:R-:W-:Y:S01]  /*36e0*/  LOP3.LUT R33, R33, 0xffff, RZ, 0xc0, !PT ;  /* 0x0000ffff21217812 */ /* 0x000fe200078ec0ff */
[----:B------:R-:W-:Y:S01]  /*36f0*/  MUFU.EX2 R122, R49 ;  /* 0x00000031007a7308 */ /* 0x000fe20000000800 */
[--C-:B------:R-:W-:Y:S01]  /*3700*/  SHF.R.U32.HI R34, RZ, 0x18, R251.reuse ;  /* 0x00000018ff227819 */ /* 0x100fe200000116fb */
[----:B------:R-:W-:Y:S01]  /*3710*/  @!P0 FADD.FTZ R223, -R223, -RZ ;  /* 0x800000ffdfdf8221 */ /* 0x000fe20000010100 */
[----:B------:R-:W-:Y:S02]  /*3720*/  SHF.R.U32.HI R251, RZ, 0x10, R251 ;  /* 0x00000010fffb7819 */ /* 0x000fe400000116fb */
[----:B------:R-:W-:Y:S02]  /*3730*/  ISETP.LE.U32.AND P6, PT, R38, UR4, PT ;  /* 0x0000000426007c0c */ /* 0x000fe4000bfc3070 */
[----:B------:R-:W-:Y:S01]  /*3740*/  ISETP.LE.U32.AND P5, PT, R33, UR4, PT ;  /* 0x0000000421007c0c */ /* 0x000fe2000bfa3070 */
[----:B------:R-:W-:Y:S01]  /*3750*/  @!P2 FADD.FTZ R227, -R227, -RZ ;  /* 0x800000ffe3e3a221 */ /* 0x000fe20000010100 */
[----:B------:R-:W-:Y:S01]  /*3760*/  LOP3.LUT R33, R31, 0xffff, RZ, 0xc0, !PT ;  /* 0x0000ffff1f217812 */ /* 0x000fe200078ec0ff */
[----:B------:R-:W1:Y:S01]  /*3770*/  MUFU.EX2 R238, R252 ;  /* 0x000000fc00ee7308 */ /* 0x000e620000000800 */
[----:B------:R-:W-:Y:S02]  /*3780*/  LOP3.LUT R251, R251, 0xff, RZ, 0xc0, !PT ;  /* 0x000000fffbfb7812 */ /* 0x000fe400078ec0ff */
[----:B------:R-:W-:Y:S02]  /*3790*/  LOP3.LUT R32, R31, 0xff, RZ, 0xc0, !PT ;  /* 0x000000ff1f207812 */ /* 0x000fe400078ec0ff */
[----:B------:R-:W-:Y:S02]  /*37a0*/  ISETP.LE.U32.AND P0, PT, R34, UR4, PT ;  /* 0x0000000422007c0c */ /* 0x000fe4000bf03070 */
[----:B------:R-:W-:Y:S01]  /*37b0*/  SHF.R.U32.HI R34, RZ, 0x10, R31 ;  /* 0x00000010ff227819 */ /* 0x000fe2000001161f */
[----:B------:R-:W-:Y:S01]  /*37c0*/  @!P6 FADD.FTZ R228, -R228, -RZ ;  /* 0x800000ffe4e4e221 */ /* 0x000fe20000010100 */
[----:B------:R-:W-:Y:S01]  /*37d0*/  SHF.R.U32.HI R33, RZ, 0x8, R33 ;  /* 0x00000008ff217819 */ /* 0x000fe20000011621 */
[----:B------:R-:W-:Y:S01]  /*37e0*/  @!P5 FADD.FTZ R229, -R229, -RZ ;  /* 0x800000ffe5e5d221 */ /* 0x000fe20000010100 */
[----:B------:R-:W-:Y:S01]  /*37f0*/  ISETP.LE.U32.AND P1, PT, R251, UR4, PT ;  /* 0x00000004fb007c0c */ /* 0x000fe2000bf23070 */
[----:B------:R-:W-:Y:S01]  /*3800*/  MUFU.EX2 R252, R44 ;  /* 0x0000002c00fc7308 */ /* 0x000fe20000000800 */
[----:B------:R-:W-:Y:S02]  /*3810*/  ISETP.LE.U32.AND P2, PT, R32, UR4, PT ;  /* 0x0000000420007c0c */ /* 0x000fe4000bf43070 */
[----:B------:R-:W-:Y:S02]  /*3820*/  LOP3.LUT R34, R34, 0xff, RZ, 0xc0, !PT ;  /* 0x000000ff22227812 */ /* 0x000fe400078ec0ff */
[----:B------:R-:W-:Y:S01]  /*3830*/  LOP3.LUT R33, R33, 0xffff, RZ, 0xc0, !PT ;  /* 0x0000ffff21217812 */ /* 0x000fe200078ec0ff */
[----:B------:R-:W-:Y:S01]  /*3840*/  @!P0 FADD.FTZ R231, -R231, -RZ ;  /* 0x800000ffe7e78221 */ /* 0x000fe20000010100 */
[----:B------:R-:W-:Y:S02]  /*3850*/  ISETP.LE.U32.AND P6, PT, R34, UR4, PT ;  /* 0x0000000422007c0c */ /* 0x000fe4000bfc3070 */
[----:B------:R-:W-:Y:S01]  /*3860*/  ISETP.LE.U32.AND P5, PT, R33, UR4, PT ;  /* 0x0000000421007c0c */ /* 0x000fe2000bfa3070 */
[----:B------:R2:W-:Y:S01]  /*3870*/  MUFU.EX2 R251, R43 ;  /* 0x0000002b00fb7308 */ /* 0x0005e20000000800 */
[----:B------:R-:W-:Y:S01]  /*3880*/  ISETP.LE.U32.AND P0, PT, R36, UR4, PT ;  /* 0x0000000424007c0c */ /* 0x000fe2000bf03070 */
[----:B------:R-:W3:Y:S01]  /*3890*/  LDSM.16.M88.4 R32, [R167+0x6c00] ;  /* 0x006c0000a720783b */ /* 0x000ee20000000200 */
[----:B------:R-:W-:Y:S01]  /*38a0*/  SHF.R.U32.HI R36, RZ, 0x8, R119 ;  /* 0x00000008ff247819 */ /* 0x000fe20000011677 */
[----:B------:R-:W-:Y:S01]  /*38b0*/  @!P2 FADD.FTZ R232, -R232, -RZ ;  /* 0x800000ffe8e8a221 */ /* 0x000fe20000010100 */
[----:B------:R-:W-:Y:S02]  /*38c0*/  ISETP.LE.U32.AND P2, PT, R121, UR4, PT ;  /* 0x0000000479007c0c */ /* 0x000fe4000bf43070 */
[----:B------:R-:W-:Y:S03]  /*38d0*/  LOP3.LUT R36, R36, 0xffff, RZ, 0xc0, !PT ;  /* 0x0000ffff24247812 */ /* 0x000fe600078ec0ff */
[----:B------:R-:W-:Y:S01]  /*38e0*/  @!P6 FADD.FTZ R234, -R234, -RZ ;  /* 0x800000ffeaeae221 */ /* 0x000fe20000010100 */
[----:B------:R-:W-:Y:S01]  /*38f0*/  ISETP.LE.U32.AND P6, PT, R36, UR4, PT ;  /* 0x0000000424007c0c */ /* 0x000fe2000bfc3070 */
[----:B------:R-:W-:Y:S01]  /*3900*/  MUFU.EX2 R119, R47 ;  /* 0x0000002f00777308 */ /* 0x000fe20000000800 */
[----:B------:R-:W-:Y:S01]  /*3910*/  LOP3.LUT R36, R30, 0xff, RZ, 0xc0, !PT ;  /* 0x000000ff1e247812 */ /* 0x000fe200078ec0ff */
[----:B------:R-:W-:Y:S01]  /*3920*/  @!P0 FADD.FTZ R235, -R235, -RZ ;  /* 0x800000ffebeb8221 */ /* 0x000fe20000010100 */
[----:B------:R-:W-:Y:S03]  /*3930*/  ISETP.LE.U32.AND P0, PT, R27, UR4, PT ;  /* 0x000000041b007c0c */ /* 0x000fe6000bf03070 */
[----:B------:R-:W-:Y:S01]  /*3940*/  @!P2 FADD.FTZ R236, -R236, -RZ ;  /* 0x800000ffececa221 */ /* 0x000fe20000010100 */
[----:B------:R-:W-:Y:S02]  /*3950*/  ISETP.LE.U32.AND P2, PT, R36, UR4, PT ;  /* 0x0000000424007c0c */ /* 0x000fe4000bf43070 */
[----:B------:R-:W-:Y:S01]  /*3960*/  LOP3.LUT R36, R23, 0xff, RZ, 0xc0, !PT ;  /* 0x000000ff17247812 */ /* 0x000fe200078ec0ff */
[----:B------:R-:W4:Y:S01]  /*3970*/  MUFU.EX2 R242, R242 ;  /* 0x000000f200f27308 */ /* 0x000f220000000800 */
[----:B--2---:R-:W-:Y:S04]  /*3980*/  IMAD.WIDE.U32 R42, R25, -0x326172a9, RZ ;  /* 0xcd9e8d57192a7825 */ /* 0x004fe800078e00ff */
[----:B------:R-:W-:Y:S01]  /*3990*/  @!P6 FADD.FTZ R237, -R237, -RZ ;  /* 0x800000ffedede221 */ /* 0x000fe20000010100 */
[----:B------:R-:W-:Y:S01]  /*39a0*/  ISETP.LE.U32.AND P6, PT, R36, UR4, PT ;  /* 0x0000000424007c0c */ /* 0x000fe2000bfc3070 */
[----:B------:R-:W-:Y:S01]  /*39b0*/  @!P0 FADD.FTZ R239, -R239, -RZ ;  /* 0x800000ffefef8221 */ /* 0x000fe20000010100 */
[----:B------:R-:W-:Y:S02]  /*39c0*/  LOP3.LUT R40, R43, UR5, R22, 0x96, !PT ;  /* 0x000000052b287c12 */ /* 0x000fe4000f8e9616 */
[----:B------:R-:W2:Y:S01]  /*39d0*/  MUFU.EX2 R244, R244 ;  /* 0x000000f400f47308 */ /* 0x000ea20000000800 */
[----:B------:R-:W-:Y:S01]  /*39e0*/  LOP3.LUT R39, R42, 0xff, RZ, 0xc0, !PT ;  /* 0x000000ff2a277812 */ /* 0x000fe200078ec0ff */
[----:B-1----:R-:W-:Y:S01]  /*39f0*/  @!P2 FADD.FTZ R238, -R238, -RZ ;  /* 0x800000ffeeeea221 */ /* 0x002fe20000010100 */
[----:B------:R-:W-:Y:S02]  /*3a00*/  LOP3.LUT R38, R42, 0xffff, RZ, 0xc0, !PT ;  /* 0x0000ffff2a267812 */ /* 0x000fe400078ec0ff */
[----:B------:R-:W-:Y:S02]  /*3a10*/  LOP3.LUT R45, R40, 0xff, RZ, 0xc0, !PT ;  /* 0x000000ff282d7812 */ /* 0x000fe400078ec0ff */
[--C-:B------:R-:W-:Y:S02]  /*3a20*/  SHF.R.U32.HI R37, RZ, 0x10, R42.reuse ;  /* 0x00000010ff257819 */ /* 0x100fe4000001162a */
[----:B------:R-:W-:Y:S01]  /*3a30*/  SHF.R.U32.HI R36, RZ, 0x18, R42 ;  /* 0x00000018ff247819 */ /* 0x000fe2000001162a */
[----:B------:R-:W-:Y:S01]  /*3a40*/  IMAD.WIDE.U32 R42, R21, -0x326172a9, RZ ;  /* 0xcd9e8d57152a7825 */ /* 0x000fe200078e00ff */
[----:B------:R-:W-:Y:S01]  /*3a50*/  ISETP.LE.U32.AND P4, PT, R45, UR4, PT ;  /* 0x000000042d007c0c */ /* 0x000fe2000bf83070 */
[-C--:B---3--:R-:W-:Y:S01]  /*3a60*/  HMMA.16816.F32 R52, R124, R32.reuse, R52 ;  /* 0x000000207c34723c */ /* 0x088fe20000001834 */
[----:B------:R-:W-:Y:S01]  /*3a70*/  SHF.R.U32.HI R45, RZ, 0x10, R40 ;  /* 0x00000010ff2d7819 */ /* 0x000fe20000011628 */
[----:B----4-:R-:W-:Y:S01]  /*3a80*/  @!P6 FADD.FTZ R242, -R242, -RZ ;  /* 0x800000fff2f2e221 */ /* 0x010fe20000010100 */
[----:B------:R-:W-:Y:S01]  /*3a90*/  ISETP.LE.U32.AND P2, PT, R41, UR4, PT ;  /* 0x0000000429007c0c */ /* 0x000fe2000bf43070 */
[----:B------:R-:W-:Y:S01]  /*3aa0*/  MUFU.EX2 R121, R48 ;  /* 0x0000003000797308 */ /* 0x000fe20000000800 */
[----:B------:R-:W-:Y:S02]  /*3ab0*/  LOP3.LUT R41, R11, 0xff, RZ, 0xc0, !PT ;  /* 0x000000ff0b297812 */ /* 0x000fe400078ec0ff */
[----:B------:R-:W-:Y:S01]  /*3ac0*/  LOP3.LUT R44, R43, UR5, R26, 0x96, !PT ;  /* 0x000000052b2c7c12 */ /* 0x000fe2000f8e961a */
[C---:B------:R-:W-:Y:S01]  /*3ad0*/  HMMA.16816.F32 R56, R100.reuse, R32, R56 ;  /* 0x000000206438723c */ /* 0x040fe20000001838 */
[----:B------:R-:W-:Y:S02]  /*3ae0*/  LOP3.LUT R45, R45, 0xff, RZ, 0xc0, !PT ;  /* 0x000000ff2d2d7812 */ /* 0x000fe400078ec0ff */
[----:B------:R-:W-:Y:S01]  /*3af0*/  ISETP.LE.U32.AND P0, PT, R41, UR4, PT ;  /* 0x0000000429007c0c */ /* 0x000fe2000bf03070 */
[----:B--2---:R-:W-:Y:S01]  /*3b00*/  @!P4 FADD.FTZ R244, -R244, -RZ ;  /* 0x800000fff4f4c221 */ /* 0x004fe20000010100 */
[----:B------:R-:W-:Y:S01]  /*3b10*/  LOP3.LUT R41, R40, 0xffff, RZ, 0xc0, !PT ;  /* 0x0000ffff28297812 */ /* 0x000fe200078ec0ff */
[----:B------:R-:W1:Y:S01]  /*3b20*/  MUFU.EX2 R230, R230 ;  /* 0x000000e600e67308 */ /* 0x000e620000000800 */
[----:B------:R-:W-:Y:S01]  /*3b30*/  SHF.R.U32.HI R40, RZ, 0x18, R40 ;  /* 0x00000018ff287819 */ /* 0x000fe20000011628 */
[-C--:B------:R-:W-:Y:S01]  /*3b40*/  HMMA.16816.F32 R60, R100, R34.reuse, R60 ;  /* 0x00000022643c723c */ /* 0x080fe2000000183c */
[----:B------:R-:W-:Y:S02]  /*3b50*/  ISETP.LE.U32.AND P3, PT, R45, UR4, PT ;  /* 0x000000042d007c0c */ /* 0x000fe4000bf63070 */
[----:B------:R-:W-:Y:S01]  /*3b60*/  ISETP.LE.U32.AND P6, PT, R40, UR4, PT ;  /* 0x0000000428007c0c */ /* 0x000fe2000bfc3070 */
[----:B------:R-:W-:Y:S01]  /*3b70*/  @!P2 FADD.FTZ R241, -R241, -RZ ;  /* 0x800000fff1f1a221 */ /* 0x000fe20000010100 */
[C---:B------:R-:W-:Y:S02]  /*3b80*/  LOP3.LUT R45, R44.reuse, 0xff, RZ, 0xc0, !PT ;  /* 0x000000ff2c2d7812 */ /* 0x040fe400078ec0ff */
[----:B------:R-:W-:Y:S01]  /*3b90*/  SHF.R.U32.HI R41, RZ, 0x8, R41 ;  /* 0x00000008ff297819 */ /* 0x000fe20000011629 */
[----:B------:R-:W-:Y:S01]  /*3ba0*/  HMMA.16816.F32 R64, R124, R34, R64 ;  /* 0x000000227c40723c */ /* 0x000fe20000001840 */
[----:B------:R-:W-:Y:S01]  /*3bb0*/  ISETP.LE.U32.AND P4, PT, R45, UR4, PT ;  /* 0x000000042d007c0c */ /* 0x000fe2000bf83070 */
[----:B------:R-:W2:Y:S02]  /*3bc0*/  MUFU.EX2 R245, R245 ;  /* 0x000000f500f57308 */ /* 0x000ea40000000800 */
[----:B------:R-:W-:Y:S01]  /*3bd0*/  LOP3.LUT R40, R44, 0xffff, RZ, 0xc0, !PT ;  /* 0x0000ffff2c287812 */ /* 0x000fe200078ec0ff */
[--C-:B------:R-:W-:Y:S01]  /*3be0*/  FFMA.FTZ R52, R52, c[0x0][0x23c], -R113.reuse ;  /* 0x00008f0034347a23 */ /* 0x100fe20000010871 */
[----:B------:R-:W-:Y:S01]  /*3bf0*/  LOP3.LUT R41, R41, 0xffff, RZ, 0xc0, !PT ;  /* 0x0000ffff29297812 */ /* 0x000fe200078ec0ff */
[----:B------:R-:W-:Y:S01]  /*3c00*/  @!P3 FADD.FTZ R246, -R246, -RZ ;  /* 0x800000fff6f6b221 */ /* 0x000fe20000010100 */
[----:B------:R-:W-:Y:S01]  /*3c10*/  SHF.R.U32.HI R40, RZ, 0x8, R40 ;  /* 0x00000008ff287819 */ /* 0x000fe20000011628 */
[----:B------:R-:W-:Y:S01]  /*3c20*/  @!P6 FADD.FTZ R247, -R247, -RZ ;  /* 0x800000fff7f7e221 */ /* 0x000fe20000010100 */
[----:B------:R-:W-:Y:S02]  /*3c30*/  ISETP.LE.U32.AND P2, PT, R41, UR4, PT ;  /* 0x0000000429007c0c */ /* 0x000fe4000bf43070 */
[--C-:B------:R-:W-:Y:S01]  /*3c40*/  SHF.R.U32.HI R41, RZ, 0x18, R44.reuse ;  /* 0x00000018ff297819 */ /* 0x100fe2000001162c */
[----:B------:R-:W-:Y:S01]  /*3c50*/  FFMA.FTZ R53, R53, c[0x0][0x23c], -R113 ;  /* 0x00008f0035357a23 */ /* 0x000fe20000010871 */
[----:B------:R-:W-:Y:S01]  /*3c60*/  LOP3.LUT R40, R40, 0xffff, RZ, 0xc0, !PT ;  /* 0x0000ffff28287812 */ /* 0x000fe200078ec0ff */
[----:B-1----:R-:W-:Y:S01]  /*3c70*/  @!P1 FADD.FTZ R230, -R230, -RZ ;  /* 0x800000ffe6e69221 */ /* 0x002fe20000010100 */
[----:B------:R-:W-:Y:S01]  /*3c80*/  SHF.R.U32.HI R44, RZ, 0x10, R44 ;  /* 0x00000010ff2c7819 */ /* 0x000fe2000001162c */
[----:B------:R-:W-:Y:S01]  /*3c90*/  FFMA.FTZ R60, R60, c[0x0][0x23c], -R6 ;  /* 0x00008f003c3c7a23 */ /* 0x000fe20000010806 */
[----:B------:R-:W-:Y:S01]  /*3ca0*/  ISETP.LE.U32.AND P3, PT, R40, UR4, PT ;  /* 0x0000000428007c0c */ /* 0x000fe2000bf63070 */
[----:B------:R-:W-:Y:S01]  /*3cb0*/  FFMA.FTZ R62, R62, c[0x0][0x23c], -R7 ;  /* 0x00008f003e3e7a23 */ /* 0x000fe20000010807 */
[----:B------:R-:W-:Y:S01]  /*3cc0*/  LOP3.LUT R40, R44, 0xff, RZ, 0xc0, !PT ;  /* 0x000000ff2c287812 */ /* 0x000fe200078ec0ff */
[----:B------:R-:W-:Y:S01]  /*3cd0*/  MUFU.EX2 R120, R60 ;  /* 0x0000003c00787308 */ /* 0x000fe20000000800 */
[----:B------:R-:W-:Y:S01]  /*3ce0*/  ISETP.LE.U32.AND P1, PT, R118, UR4, PT ;  /* 0x0000000476007c0c */ /* 0x000fe2000bf23070 */
[----:B------:R-:W-:Y:S01]  /*3cf0*/  @!P4 FADD.FTZ R248, -R248, -RZ ;  /* 0x800000fff8f8c221 */ /* 0x000fe20000010100 */
[----:B------:R-:W-:Y:S01]  /*3d00*/  ISETP.LE.U32.AND P6, PT, R40, UR4, PT ;  /* 0x0000000428007c0c */ /* 0x000fe2000bfc3070 */
[--C-:B------:R-:W-:Y:S01]  /*3d10*/  FFMA.FTZ R64, R64, c[0x0][0x23c], -R113.reuse ;  /* 0x00008f0040407a23 */ /* 0x100fe20000010871 */
[C---:B------:R-:W-:Y:S01]  /*3d20*/  LOP3.LUT R32, R42.reuse, 0xff, RZ, 0xc0, !PT ;  /* 0x000000ff2a207812 */ /* 0x040fe200078ec0ff */
[----:B------:R-:W-:Y:S01]  /*3d30*/  FFMA.FTZ R113, R65, c[0x0][0x23c], -R113 ;  /* 0x00008f0041717a23 */ /* 0x000fe20000010871 */
[----:B------:R-:W-:Y:S01]  /*3d40*/  LOP3.LUT R33, R42, 0xffff, RZ, 0xc0, !PT ;  /* 0x0000ffff2a217812 */ /* 0x000fe200078ec0ff */
[----:B------:R-:W-:Y:S01]  /*3d50*/  FFMA.FTZ R66, R66, c[0x0][0x23c], -R5 ;  /* 0x00008f0042427a23 */ /* 0x000fe20000010805 */
[----:B------:R-:W-:Y:S01]  /*3d60*/  ISETP.LE.U32.AND P4, PT, R32, UR4, PT ;  /* 0x0000000420007c0c */ /* 0x000fe2000bf83070 */
[----:B------:R-:W1:Y:S01]  /*3d70*/  MUFU.EX2 R118, R46 ;  /* 0x0000002e00767308 */ /* 0x000e620000000800 */
[----:B------:R-:W-:Y:S01]  /*3d80*/  SHF.R.U32.HI R33, RZ, 0x8, R33 ;  /* 0x00000008ff217819 */ /* 0x000fe20000011621 */
[----:B--2---:R-:W-:Y:S01]  /*3d90*/  @!P2 FADD.FTZ R245, -R245, -RZ ;  /* 0x800000fff5f5a221 */ /* 0x004fe20000010100 */
[--C-:B------:R-:W-:Y:S01]  /*3da0*/  SHF.R.U32.HI R32, RZ, 0x10, R42.reuse ;  /* 0x00000010ff207819 */ /* 0x100fe2000001162a */
[----:B------:R-:W-:Y:S01]  /*3db0*/  @!P3 FADD.FTZ R249, -R249, -RZ ;  /* 0x800000fff9f9b221 */ /* 0x000fe20000010100 */
[----:B------:R-:W-:Y:S01]  /*3dc0*/  LOP3.LUT R33, R33, 0xffff, RZ, 0xc0, !PT ;  /* 0x0000ffff21217812 */ /* 0x000fe200078ec0ff */
[----:B------:R-:W-:Y:S01]  /*3dd0*/  @!P6 FADD.FTZ R250, -R250, -RZ ;  /* 0x800000fffafae221 */ /* 0x000fe20000010100 */
[----:B------:R-:W-:Y:S01]  /*3de0*/  ISETP.LE.U32.AND P2, PT, R41, UR4, PT ;  /* 0x0000000429007c0c */ /* 0x000fe2000bf43070 */
[----:B------:R-:W-:Y:S01]  /*3df0*/  FFMA.FTZ R54, R54, c[0x0][0x23c], -R5 ;  /* 0x00008f0036367a23 */ /* 0x000fe20000010805 */
[----:B------:R-:W-:Y:S01]  /*3e00*/  LOP3.LUT R32, R32, 0xff, RZ, 0xc0, !PT ;  /* 0x000000ff20207812 */ /* 0x000fe200078ec0ff */
[----:B------:R-:W2:Y:S01]  /*3e10*/  MUFU.EX2 R127, R64 ;  /* 0x00000040007f7308 */ /* 0x000ea20000000800 */
[----:B------:R-:W-:Y:S01]  /*3e20*/  SHF.R.U32.HI R42, RZ, 0x18, R42 ;  /* 0x00000018ff2a7819 */ /* 0x000fe2000001162a */
[----:B------:R-:W-:Y:S01]  /*3e30*/  @!P4 FADD.FTZ R252, -R252, -RZ ;  /* 0x800000fffcfcc221 */ /* 0x000fe20000010100 */
[----:B------:R-:W-:Y:S01]  /*3e40*/  ISETP.LE.U32.AND P6, PT, R32, UR4, PT ;  /* 0x0000000420007c0c */ /* 0x000fe2000bfc3070 */
[----:B------:R-:W-:Y:S01]  /*3e50*/  FFMA.FTZ R56, R56, c[0x0][0x23c], -R6 ;  /* 0x00008f0038387a23 */ /* 0x000fe20000010806 */
[----:B------:R-:W-:Y:S01]  /*3e60*/  SHF.R.U32.HI R32, RZ, 0x18, R11 ;  /* 0x00000018ff207819 */ /* 0x000fe2000001160b */
[----:B------:R-:W-:Y:S01]  /*3e70*/  FFMA.FTZ R58, R58, c[0x0][0x23c], -R7 ;  /* 0x00008f003a3a7a23 */ /* 0x000fe20000010807 */
[----:B------:R-:W-:Y:S01]  /*3e80*/  ISETP.LE.U32.AND P3, PT, R33, UR4, PT ;  /* 0x0000000421007c0c */ /* 0x000fe2000bf63070 */
[----:B------:R-:W-:Y:S01]  /*3e90*/  FFMA.FTZ R55, R55, c[0x0][0x23c], -R5 ;  /* 0x00008f0037377a23 */ /* 0x000fe20000010805 */
[----:B------:R-:W-:Y:S01]  /*3ea0*/  SHF.R.U32.HI R33, RZ, 0x10, R11 ;  /* 0x00000010ff217819 */ /* 0x000fe2000001160b */
[----:B------:R-:W-:Y:S01]  /*3eb0*/  FFMA.FTZ R5, R67, c[0x0][0x23c], -R5 ;  /* 0x00008f0043057a23 */ /* 0x000fe20000010805 */
[----:B------:R-:W-:Y:S01]  /*3ec0*/  ISETP.LE.U32.AND P4, PT, R42, UR4, PT ;  /* 0x000000042a007c0c */ /* 0x000fe2000bf83070 */
[----:B------:R-:W-:Y:S01]  /*3ed0*/  MUFU.EX2 R109, R66 ;  /* 0x00000042006d7308 */ /* 0x000fe20000000800 */
[----:B------:R-:W-:Y:S01]  /*3ee0*/  LOP3.LUT R33, R33, 0xff, RZ, 0xc0, !PT ;  /* 0x000000ff21217812 */ /* 0x000fe200078ec0ff */
[----:B------:R-:W-:Y:S01]  /*3ef0*/  @!P2 FADD.FTZ R251, -R251, -RZ ;  /* 0x800000fffbfba221 */ /* 0x000fe20000010100 */
[----:B------:R-:W-:Y:S01]  /*3f00*/  SHF.R.U32.HI R38, RZ, 0x8, R38 ;  /* 0x00000008ff267819 */ /* 0x000fe20000011626 */
[----:B-1----:R-:W-:Y:S01]  /*3f10*/  @!P6 FADD.FTZ R118, -R118, -RZ ;  /* 0x800000ff7676e221 */ /* 0x002fe20000010100 */
[----:B------:R-:W-:Y:S01]  /*3f20*/  ISETP.LE.U32.AND P2, PT, R39, UR4, PT ;  /* 0x0000000427007c0c */ /* 0x000fe2000bf43070 */
[--C-:B------:R-:W-:Y:S01]  /*3f30*/  FFMA.FTZ R57, R57, c[0x0][0x23c], -R6.reuse ;  /* 0x00008f0039397a23 */ /* 0x100fe20000010806 */
[----:B------:R-:W-:Y:S01]  /*3f40*/  LOP3.LUT R38, R38, 0xffff, RZ, 0xc0, !PT ;  /* 0x0000ffff26267812 */ /* 0x000fe200078ec0ff */
[----:B------:R-:W-:Y:S01]  /*3f50*/  FFMA.FTZ R6, R61, c[0x0][0x23c], -R6 ;  /* 0x00008f003d067a23 */ /* 0x000fe20000010806 */
[----:B------:R-:W-:Y:S01]  /*3f60*/  LOP3.LUT R37, R37, 0xff, RZ, 0xc0, !PT ;  /* 0x000000ff25257812 */ /* 0x000fe200078ec0ff */
[----:B------:R-:W1:Y:S01]  /*3f70*/  MUFU.EX2 R129, R52 ;  /* 0x0000003400817308 */ /* 0x000e620000000800 */
[----:B------:R-:W-:Y:S01]  /*3f80*/  ISETP.LE.U32.AND P6, PT, R38, UR4, PT ;  /* 0x0000000426007c0c */ /* 0x000fe2000bfc3070 */
[----:B------:R-:W-:Y:S01]  /*3f90*/  @!P3 FADD.FTZ R117, -R117, -RZ ;  /* 0x800000ff7575b221 */ /* 0x000fe20000010100 */
[----:B------:R-:W-:Y:S01]  /*3fa0*/  ISETP.LE.U32.AND P3, PT, R32, UR4, PT ;  /* 0x0000000420007c0c */ /* 0x000fe2000bf63070 */
[----:B------:R-:W-:Y:S01]  /*3fb0*/  @!P4 FADD.FTZ R119, -R119, -RZ ;  /* 0x800000ff7777c221 */ /* 0x000fe20000010100 */
[----:B------:R-:W-:Y:S01]  /*3fc0*/  ISETP.LE.U32.AND P4, PT, R37, UR4, PT ;  /* 0x0000000425007c0c */ /* 0x000fe2000bf83070 */
[----:B--2---:R-:W-:Y:S01]  /*3fd0*/  @!P1 FADD.FTZ R127, -R127, -RZ ;  /* 0x800000ff7f7f9221 */ /* 0x004fe20000010100 */
[----:B------:R-:W-:Y:S01]  /*3fe0*/  LOP3.LUT R32, R11, 0xffff, RZ, 0xc0, !PT ;  /* 0x0000ffff0b207812 */ /* 0x000fe200078ec0ff */
[----:B------:R-:W-:Y:S01]  /*3ff0*/  @!P2 FADD.FTZ R121, -R121, -RZ ;  /* 0x800000ff7979a221 */ /* 0x000fe20000010100 */
[----:B------:R-:W-:Y:S01]  /*4000*/  ISETP.LE.U32.AND P2, PT, R36, UR4, PT ;  /* 0x0000000424007c0c */ /* 0x000fe2000bf43070 */
[----:B------:R-:W2:Y:S01]  /*4010*/  MUFU.EX2 R131, R53 ;  /* 0x0000003500837308 */ /* 0x000ea20000000800 */
[----:B------:R-:W-:Y:S01]  /*4020*/  SHF.R.U32.HI R32, RZ, 0x8, R32 ;  /* 0x00000008ff207819 */ /* 0x000fe20000011620 */
[--C-:B------:R-:W-:Y:S01]  /*4030*/  FFMA.FTZ R59, R59, c[0x0][0x23c], -R7.reuse ;  /* 0x00008f003b3b7a23 */ /* 0x100fe20000010807 */
[----:B------:R-:W-:Y:S01]  /*4040*/  F2FP.RELU.PACK_AB R35, R215, R214 ;  /* 0x000000d6d723723e */ /* 0x000fe200000008ff */
[----:B------:R-:W-:Y:S01]  /*4050*/  FFMA.FTZ R7, R63, c[0x0][0x23c], -R7 ;  /* 0x00008f003f077a23 */ /* 0x000fe20000010807 */
[----:B------:R-:W-:Y:S01]  /*4060*/  LOP3.LUT R34, R32, 0xffff, RZ, 0xc0, !PT ;  /* 0x0000ffff20227812 */ /* 0x000fe200078ec0ff */
[----:B------:R-:W-:Y:S01]  /*4070*/  @!P6 FADD.FTZ R122, -R122, -RZ ;  /* 0x800000ff7a7ae221 */ /* 0x000fe20000010100 */
[----:B------:R-:W-:Y:S01]  /*4080*/  LOP3.LUT R32, R13, 0xffff, RZ, 0xc0, !PT ;  /* 0x0000ffff0d207812 */ /* 0x000fe200078ec0ff */
[----:B------:R3:W-:Y:S01]  /*4090*/  STS [R182+0x10400], R35 ;  /* 0x01040023b6007388 */ /* 0x0007e20000000800 */
[----:B------:R-:W-:Y:S01]  /*40a0*/  ISETP.LE.U32.AND P6, PT, R34, UR4, PT ;  /* 0x0000000422007c0c */ /* 0x000fe2000bfc3070 */
[----:B------:R-:W4:Y:S01]  /*40b0*/  MUFU.EX2 R114, R54 ;  /* 0x0000003600727308 */ /* 0x000f220000000800 */
[----:B------:R-:W-:Y:S01]  /*40c0*/  SHF.R.U32.HI R32, RZ, 0x8, R32 ;  /* 0x00000008ff207819 */ /* 0x000fe20000011620 */
[----:B------:R-:W-:Y:S01]  /*40d0*/  @!P4 FADD.FTZ R123, -R123, -RZ ;  /* 0x800000ff7b7bc221 */ /* 0x000fe20000010100 */
[----:B------:R-:W-:Y:S01]  /*40e0*/  ISETP.LE.U32.AND P4, PT, R33, UR4, PT ;  /* 0x0000000421007c0c */ /* 0x000fe2000bf83070 */
[----:B------:R-:W-:Y:S01]  /*40f0*/  @!P2 FADD.FTZ R130, -R130, -RZ ;  /* 0x800000ff8282a221 */ /* 0x000fe20000010100 */
[----:B------:R-:W-:Y:S01]  /*4100*/  LOP3.LUT R33, R13, 0xff, RZ, 0xc0, !PT ;  /* 0x000000ff0d217812 */ /* 0x000fe200078ec0ff */
[----:B-1----:R-:W-:Y:S01]  /*4110*/  @!P0 FADD.FTZ R129, -R129, -RZ ;  /* 0x800000ff81818221 */ /* 0x002fe20000010100 */
[----:B------:R-:W-:Y:S02]  /*4120*/  F2FP.RELU.PACK_AB R34, R225, R224 ;  /* 0x000000e0e122723e */ /* 0x000fe400000008ff */
[----:B------:R-:W-:Y:S01]  /*4130*/  LOP3.LUT R32, R32, 0xffff, RZ, 0xc0, !PT ;  /* 0x0000ffff20207812 */ /* 0x000fe200078ec0ff */
[----:B------:R-:W1:Y:S01]  /*4140*/  MUFU.EX2 R178, R56 ;  /* 0x0000003800b27308 */ /* 0x000e620000000800 */
[----:B------:R-:W-:Y:S02]  /*4150*/  ISETP.LE.U32.AND P2, PT, R33, UR4, PT ;  /* 0x0000000421007c0c */ /* 0x000fe4000bf43070 */
[----:B------:R-:W-:Y:S01]  /*4160*/  ISETP.LE.U32.AND P0, PT, R32, UR4, PT ;  /* 0x0000000420007c0c */ /* 0x000fe2000bf03070 */
[----:B--2---:R-:W-:Y:S01]  /*4170*/  @!P6 FADD.FTZ R131, -R131, -RZ ;  /* 0x800000ff8383e221 */ /* 0x004fe20000010100 */
[----:B------:R-:W-:Y:S02]  /*4180*/  F2FP.RELU.PACK_AB R41, R217, R216 ;  /* 0x000000d8d929723e */ /* 0x000fe400000008ff */
[----:B------:R-:W-:Y:S02]  /*4190*/  LOP3.LUT R32, R10, 0xff, RZ, 0xc0, !PT ;  /* 0x000000ff0a207812 */ /* 0x000fe400078ec0ff */
[----:B------:R-:W-:Y:S01]  /*41a0*/  F2FP.RELU.PACK_AB R39, R219, R218 ;  /* 0x000000dadb27723e */ /* 0x000fe200000008ff */
[----:B------:R-:W2:Y:S01]  /*41b0*/  MUFU.EX2 R113, R113 ;  /* 0x0000007100717308 */ /* 0x000ea20000000800 */
[----:B------:R-:W-:Y:S02]  /*41c0*/  SHF.R.U32.HI R33, RZ, 0x10, R13 ;  /* 0x00000010ff217819 */ /* 0x000fe4000001160d */
[----:B------:R-:W-:Y:S01]  /*41d0*/  ISETP.LE.U32.AND P6, PT, R32, UR4, PT ;  /* 0x0000000420007c0c */ /* 0x000fe2000bfc3070 */
[----:B----4-:R-:W-:Y:S01]  /*41e0*/  @!P4 FADD.FTZ R114, -R114, -RZ ;  /* 0x800000ff7272c221 */ /* 0x010fe20000010100 */
[----:B------:R-:W-:Y:S02]  /*41f0*/  SHF.R.U32.HI R32, RZ, 0x8, R9 ;  /* 0x00000008ff207819 */ /* 0x000fe40000011609 */
[----:B------:R-:W-:Y:S02]  /*4200*/  F2FP.RELU.PACK_AB R38, R221, R220 ;  /* 0x000000dcdd26723e */ /* 0x000fe400000008ff */
[----:B------:R-:W-:Y:S01]  /*4210*/  LOP3.LUT R33, R33, 0xff, RZ, 0xc0, !PT ;  /* 0x000000ff21217812 */ /* 0x000fe200078ec0ff */
[----:B------:R-:W4:Y:S01]  /*4220*/  MUFU.EX2 R126, R58 ;  /* 0x0000003a007e7308 */ /* 0x000f220000000800 */
[----:B------:R-:W-:Y:S02]  /*4230*/  F2FP.RELU.PACK_AB R36, R223, R222 ;  /* 0x000000dedf24723e */ /* 0x000fe400000008ff */
[----:B------:R-:W-:Y:S01]  /*4240*/  LOP3.LUT R32, R32, 0xffff, RZ, 0xc0, !PT ;  /* 0x0000ffff20207812 */ /* 0x000fe200078ec0ff */
[----:B-1----:R-:W-:Y:S01]  /*4250*/  @!P2 FADD.FTZ R178, -R178, -RZ ;  /* 0x800000ffb2b2a221 */ /* 0x002fe20000010100 */
[----:B------:R-:W-:Y:S01]  /*4260*/  ISETP.LE.U32.AND P4, PT, R33, UR4, PT ;  /* 0x0000000421007c0c */ /* 0x000fe2000bf83070 */
[----:B------:R-:W-:Y:S01]  /*4270*/  @!P6 FADD.FTZ R109, -R109, -RZ ;  /* 0x800000ff6d6de221 */ /* 0x000fe20000010100 */
[----:B------:R-:W-:Y:S02]  /*4280*/  SHF.R.U32.HI R33, RZ, 0x8, R14 ;  /* 0x00000008ff217819 */ /* 0x000fe4000001160e */
[----:B------:R-:W-:Y:S01]  /*4290*/  ISETP.LE.U32.AND P2, PT, R32, UR4, PT ;  /* 0x0000000420007c0c */ /* 0x000fe2000bf43070 */
[----:B------:R-:W-:Y:S01]  /*42a0*/  MUFU.EX2 R128, R62 ;  /* 0x0000003e00807308 */ /* 0x000fe20000000800 */
[----:B------:R-:W-:Y:S02]  /*42b0*/  SHF.R.U32.HI R32, RZ, 0x18, R13 ;  /* 0x00000018ff207819 */ /* 0x000fe4000001160d */
[----:B------:R-:W-:Y:S02]  /*42c0*/  LOP3.LUT R33, R33, 0xffff, RZ, 0xc0, !PT ;  /* 0x0000ffff21217812 */ /* 0x000fe400078ec0ff */
[----:B---3--:R-:W-:Y:S02]  /*42d0*/  F2FP.RELU.PACK_AB R35, R229, R228 ;  /* 0x000000e4e523723e */ /* 0x008fe400000008ff */
[----:B------:R-:W-:Y:S02]  /*42e0*/  F2FP.RELU.PACK_AB R43, R235, R234 ;  /* 0x000000eaeb2b723e */ /* 0x000fe400000008ff */
[----:B------:R-:W-:Y:S01]  /*42f0*/  F2FP.RELU.PACK_AB R46, R237, R236 ;  /* 0x000000eced2e723e */ /* 0x000fe200000008ff */
[----:B------:R-:W1:Y:S01]  /*4300*/  MUFU.EX2 R233, R233 ;  /* 0x000000e900e97308 */ /* 0x000e620000000800 */
[----:B------:R-:W-:Y:S01]  /*4310*/  F2FP.RELU.PACK_AB R44, R239, R238 ;  /* 0x000000eeef2c723e */ /* 0x000fe200000008ff */
[----:B--2---:R-:W-:Y:S01]  /*4320*/  @!P2 FADD.FTZ R113, -R113, -RZ ;  /* 0x800000ff7171a221 */ /* 0x004fe20000010100 */
[----:B------:R-:W-:Y:S01]  /*4330*/  ISETP.LE.U32.AND P2, PT, R33, UR4, PT ;  /* 0x0000000421007c0c */ /* 0x000fe2000bf43070 */
[----:B----4-:R-:W-:Y:S01]  /*4340*/  @!P4 FADD.FTZ R126, -R126, -RZ ;  /* 0x800000ff7e7ec221 */ /* 0x010fe20000010100 */
[----:B------:R-:W-:Y:S02]  /*4350*/  ISETP.LE.U32.AND P4, PT, R32, UR4, PT ;  /* 0x0000000420007c0c */ /* 0x000fe4000bf83070 */
[----:B------:R-:W-:Y:S02]  /*4360*/  F2FP.RELU.PACK_AB R33, R213, R212 ;  /* 0x000000d4d521723e */ /* 0x000fe400000008ff */
[----:B------:R-:W-:Y:S01]  /*4370*/  LOP3.LUT R32, R17, 0xff, RZ, 0xc0, !PT ;  /* 0x000000ff11207812 */ /* 0x000fe200078ec0ff */
[----:B------:R-:W2:Y:S01]  /*4380*/  MUFU.EX2 R115, R55 ;  /* 0x0000003700737308 */ /* 0x000ea20000000800 */
[----:B------:R-:W-:Y:S01]  /*4390*/  F2FP.RELU.PACK_AB R42, R245, R244 ;  /* 0x000000f4f52a723e */ /* 0x000fe200000008ff */
[----:B------:R3:W-:Y:S01]  /*43a0*/  STS [R182+0x10000], R33 ;  /* 0x01000021b6007388 */ /* 0x0007e20000000800 */
[----:B------:R-:W-:Y:S02]  /*43b0*/  ISETP.LE.U32.AND P1, PT, R32, UR4, PT ;  /* 0x0000000420007c0c */ /* 0x000fe4000bf23070 */
[----:B------:R-:W-:Y:S01]  /*43c0*/  F2FP.RELU.PACK_AB R32, R227, R226 ;  /* 0x000000e2e320723e */ /* 0x000fe200000008ff */
[----:B------:R4:W-:Y:S01]  /*43d0*/  STS [R185+0x10000], R34 ;  /* 0x01000022b9007388 */ /* 0x0009e20000000800 */
[----:B------:R-:W-:Y:S03]  /*43e0*/  F2FP.RELU.PACK_AB R40, R247, R246 ;  /* 0x000000f6f728723e */ /* 0x000fe600000008ff */
[----:B------:R4:W-:Y:S01]  /*43f0*/  STS [R185+0x10400], R32 ;  /* 0x01040020b9007388 */ /* 0x0009e20000000800 */
[----:B------:R-:W4:Y:S03]  /*4400*/  MUFU.EX2 R125, R57 ;  /* 0x00000039007d7308 */ /* 0x000f260000000800 */
[----:B------:R4:W-:Y:S01]  /*4410*/  STS [R182+0x12000], R41 ;  /* 0x01200029b6007388 */ /* 0x0009e20000000800 */
[----:B-1----:R-:W-:Y:S01]  /*4420*/  @!P5 FADD.FTZ R233, -R233, -RZ ;  /* 0x800000ffe9e9d221 */ /* 0x002fe20000010100 */
[----:B------:R-:W-:Y:S01]  /*4430*/  ISETP.LE.U32.AND P5, PT, R29, UR4, PT ;  /* 0x000000041d007c0c */ /* 0x000fe2000bfa3070 */
[----:B------:R-:W-:Y:S01]  /*4440*/  @!P1 FADD.FTZ R128, -R128, -RZ ;  /* 0x800000ff80809221 */ /* 0x000fe20000010100 */
[----:B------:R-:W-:Y:S01]  /*4450*/  FSETP.GE.FTZ.AND P1, PT, R225, RZ, PT ;  /* 0x000000ffe100720b */ /* 0x000fe20003f36000 */
[----:B------:R1:W-:Y:S01]  /*4460*/  STS [R182+0x12400], R39 ;  /* 0x01240027b6007388 */ /* 0x0003e20000000800 */
[----:B------:R-:W-:Y:S01]  /*4470*/  F2FP.RELU.PACK_AB R37, R233, R232 ;  /* 0x000000e8e925723e */ /* 0x000fe200000008ff */
[----:B------:R-:W1:Y:S02]  /*4480*/  MUFU.EX2 R110, R5 ;  /* 0x00000005006e7308 */ /* 0x000e640000000800 */
[----:B------:R1:W-:Y:S01]  /*4490*/  STS [R185+0x12000], R38 ;  /* 0x01200026b9007388 */ /* 0x0003e20000000800 */
[----:B--2---:R-:W-:Y:S01]  /*44a0*/  @!P3 FADD.FTZ R115, -R115, -RZ ;  /* 0x800000ff7373b221 */ /* 0x004fe20000010100 */
[----:B------:R-:W-:Y:S02]  /*44b0*/  ISETP.LE.U32.AND P3, PT, R18, UR4, PT ;  /* 0x0000000412007c0c */ /* 0x000fe4000bf63070 */
[----:B---3--:R-:W-:Y:S01]  /*44c0*/  F2FP.RELU.PACK_AB R33, R231, R230 ;  /* 0x000000e6e721723e */ /* 0x008fe200000008ff */
[----:B------:R2:W-:Y:S01]  /*44d0*/  STS [R185+0x12400], R36 ;  /* 0x01240024b9007388 */ /* 0x0005e20000000800 */
[----:B----4-:R-:W-:Y:S03]  /*44e0*/  F2FP.RELU.PACK_AB R34, R241, R240 ;  /* 0x000000f0f122723e */ /* 0x010fe600000008ff */
[----:B------:R3:W-:Y:S01]  /*44f0*/  STS [R184+0x10000], R35 ;  /* 0x01000023b8007388 */ /* 0x0007e20000000800 */
[----:B------:R-:W4:Y:S01]  /*4500*/  MUFU.EX2 R116, R59 ;  /* 0x0000003b00747308 */ /* 0x000f220000000800 */
[----:B------:R-:W-:Y:S02]  /*4510*/  F2FP.RELU.PACK_AB R32, R243, R242 ;  /* 0x000000f2f320723e */ /* 0x000fe400000008ff */
[----:B------:R4:W-:Y:S01]  /*4520*/  STS [R184+0x10400], R33 ;  /* 0x01040021b8007388 */ /* 0x0009e20000000800 */
[----:B------:R-:W-:Y:S01]  /*4530*/  @!P0 FADD.FTZ R125, -R125, -RZ ;  /* 0x800000ff7d7d8221 */ /* 0x000fe20000010100 */
[----:B------:R-:W-:Y:S01]  /*4540*/  ISETP.LE.U32.AND P0, PT, R15, UR4, PT ;  /* 0x000000040f007c0c */ /* 0x000fe2000bf03070 */
[----:B------:R-:W-:Y:S01]  /*4550*/  @!P3 FADD.FTZ R120, -R120, -RZ ;  /* 0x800000ff7878b221 */ /* 0x000fe20000010100 */
[----:B------:R-:W-:Y:S01]  /*4560*/  F2FP.RELU.PACK_AB R41, R122, R121 ;  /* 0x000000797a29723e */ /* 0x000fe200000008ff */
[----:B------:R4:W-:Y:S01]  /*4570*/  STS [R191+0x10000], R34 ;  /* 0x01000022bf007388 */ /* 0x0009e20000000800 */
[----:B------:R-:W-:Y:S01]  /*4580*/  FSETP.GE.FTZ.AND P3, PT, R213, RZ, PT ;  /* 0x000000ffd500720b */ /* 0x000fe20003f76000 */
[----:B------:R-:W4:Y:S01]  /*4590*/  MUFU.EX2 R124, R6 ;  /* 0x00000006007c7308 */ /* 0x000f220000000800 */
[----:B-1----:R-:W-:Y:S01]  /*45a0*/  F2FP.RELU.PACK_AB R39, R130, R123 ;  /* 0x0000007b8227723e */ /* 0x002fe200000008ff */
[----:B------:R1:W-:Y:S01]  /*45b0*/  STS [R191+0x10400], R32 ;  /* 0x01040020bf007388 */ /* 0x0003e20000000800 */
[----:B------:R-:W-:Y:S01]  /*45c0*/  @!P5 FADD.FTZ R110, -R110, -RZ ;  /* 0x800000ff6e6ed221 */ /* 0x000fe20000010100 */
[----:B------:R-:W-:Y:S01]  /*45d0*/  ULDC.64 UR4, c[0x0][0x118] ;  /* 0x0000460000047ab9 */ /* 0x000fe20000000a00 */
[----:B------:R-:W-:Y:S01]  /*45e0*/  F2FP.RELU.PACK_AB R38, R249, R248 ;  /* 0x000000f8f926723e */ /* 0x000fe200000008ff */
[----:B------:R1:W-:Y:S01]  /*45f0*/  STS [R184+0x12000], R37 ;  /* 0x01200025b8007388 */ /* 0x0003e20000000800 */
[----:B--2---:R-:W-:Y:S03]  /*4600*/  F2FP.RELU.PACK_AB R36, R251, R250 ;  /* 0x000000fafb24723e */ /* 0x004fe600000008ff */
[----:B------:R-:W-:Y:S01]  /*4610*/  STS [R184+0x12400], R43 ;  /* 0x0124002bb8007388 */ /* 0x000fe20000000800 */
[----:B------:R-:W2:Y:S01]  /*4620*/  MUFU.EX2 R111, R7 ;  /* 0x00000007006f7308 */ /* 0x000ea20000000800 */
[----:B---3--:R-:W-:Y:S02]  /*4630*/  F2FP.RELU.PACK_AB R35, R119, R118 ;  /* 0x000000767723723e */ /* 0x008fe400000008ff */
[----:B------:R-:W-:Y:S01]  /*4640*/  STS [R191+0x12000], R46 ;  /* 0x0120002ebf007388 */ /* 0x000fe20000000800 */
[----:B----4-:R-:W-:Y:S01]  /*4650*/  @!P4 FADD.FTZ R116, -R116, -RZ ;  /* 0x800000ff7474c221 */ /* 0x010fe20000010100 */
[----:B------:R-:W-:Y:S02]  /*4660*/  FSETP.GE.FTZ.AND P4, PT, R212, RZ, PT ;  /* 0x000000ffd400720b */ /* 0x000fe40003f96000 */
[----:B------:R-:W-:Y:S01]  /*4670*/  F2FP.RELU.PACK_AB R33, R113, R127 ;  /* 0x0000007f7121723e */ /* 0x000fe200000008ff */
[----:B------:R-:W-:Y:S01]  /*4680*/  STS [R191+0x12400], R44 ;  /* 0x0124002cbf007388 */ /* 0x000fe20000000800 */
[----:B------:R-:W-:Y:S03]  /*4690*/  F2FP.RELU.PACK_AB R34, R131, R129 ;  /* 0x000000818322723e */ /* 0x000fe600000008ff */
[----:B------:R-:W-:Y:S01]  /*46a0*/  STS [R183+0x10000], R42 ;  /* 0x0100002ab7007388 */ /* 0x000fe20000000800 */
[----:B------:R-:W-:Y:S01]  /*46b0*/  @!P2 FADD.FTZ R124, -R124, -RZ ;  /* 0x800000ff7c7ca221 */ /* 0x000fe20000010100 */
[----:B------:R-:W-:Y:S02]  /*46c0*/  FSETP.GE.FTZ.AND P2, PT, R224, RZ, PT ;  /* 0x000000ffe000720b */ /* 0x000fe40003f56000 */
[----:B-1----:R-:W-:Y:S01]  /*46d0*/  F2FP.RELU.PACK_AB R32, R115, R114 ;  /* 0x000000727320723e */ /* 0x002fe200000008ff */
[----:B------:R-:W-:Y:S01]  /*46e0*/  STS [R183+0x10400], R40 ;  /* 0x01040028b7007388 */ /* 0x000fe20000000800 */
[----:B------:R-:W-:Y:S03]  /*46f0*/  F2FP.RELU.PACK_AB R37, R117, R252 ;  /* 0x000000fc7525723e */ /* 0x000fe600000008ff */
[----:B------:R-:W-:Y:S01]  /*4700*/  STS [R188+0x10000], R41 ;  /* 0x01000029bc007388 */ /* 0x000fe20000000800 */
[----:B--2---:R-:W-:Y:S03]  /*4710*/  @!P0 FADD.FTZ R111, -R111, -RZ ;  /* 0x800000ff6f6f8221 */ /* 0x004fe60000010100 */
[----:B------:R-:W-:Y:S04]  /*4720*/  STS [R188+0x10400], R39 ;  /* 0x01040027bc007388 */ /* 0x000fe80000000800 */
[----:B------:R-:W-:Y:S04]  /*4730*/  STS [R183+0x12000], R38 ;  /* 0x01200026b7007388 */ /* 0x000fe80000000800 */
[----:B------:R-:W-:Y:S04]  /*4740*/  STS [R183+0x12400], R36 ;  /* 0x01240024b7007388 */ /* 0x000fe80000000800 */
[----:B------:R1:W-:Y:S04]  /*4750*/  STS [R188+0x12000], R37 ;  /* 0x01200025bc007388 */ /* 0x0003e80000000800 */
[----:B------:R2:W-:Y:S04]  /*4760*/  STS [R188+0x12400], R35 ;  /* 0x01240023bc007388 */ /* 0x0005e80000000800 */
[----:B------:R3:W-:Y:S04]  /*4770*/  STS [R187+0x10000], R34 ;  /* 0x01000022bb007388 */ /* 0x0007e80000000800 */
[----:B------:R4:W-:Y:S04]  /*4780*/  STS [R187+0x10400], R32 ;  /* 0x01040020bb007388 */ /* 0x0009e80000000800 */
[----:B------:R4:W-:Y:S01]  /*4790*/  STS [R186+0x10000], R33 ;  /* 0x01000021ba007388 */ /* 0x0009e20000000800 */
[----:B-1----:R-:W-:Y:S02]  /*47a0*/  F2FP.RELU.PACK_AB R37, R110, R109 ;  /* 0x0000006d6e25723e */ /* 0x002fe400000008ff */
[----:B--2---:R-:W-:Y:S03]  /*47b0*/  F2FP.RELU.PACK_AB R35, R124, R120 ;  /* 0x000000787c23723e */ /* 0x004fe600000008ff */
[----:B------:R-:W-:Y:S01]  /*47c0*/  STS [R186+0x10400], R37 ;  /* 0x01040025ba007388 */ /* 0x000fe20000000800 */
[----:B---3--:R-:W-:Y:S02]  /*47d0*/  F2FP.RELU.PACK_AB R34, R125, R178 ;  /* 0x000000b27d22723e */ /* 0x008fe400000008ff */
[----:B----4-:R-:W-:Y:S03]  /*47e0*/  F2FP.RELU.PACK_AB R32, R116, R126 ;  /* 0x0000007e7420723e */ /* 0x010fe600000008ff */
[----:B------:R-:W-:Y:S01]  /*47f0*/  STS [R187+0x12000], R34 ;  /* 0x01200022bb007388 */ /* 0x000fe20000000800 */
[----:B------:R-:W-:Y:S03]  /*4800*/  F2FP.RELU.PACK_AB R33, R111, R128 ;  /* 0x000000806f21723e */ /* 0x000fe600000008ff */
        /* <DEDUP_REMOVED lines=37> */
[-C--:B------:R-:W-:Y:S07]  /*4a60*/  HMMA.16816.F32 R60, R104, R162.reuse, R60 ;  /* 0x000000a2683c723c */ /* 0x080fee000000183c */
[----:B------:R-:W-:Y:S01]  /*4a70*/  IMAD.U32 R106, RZ, RZ, UR14 ;  /* 0x0000000eff6a7e24 */ /* 0x000fe2000f8e00ff */
[----:B------:R-:W-:Y:S01]  /*4a80*/  HMMA.16816.F32 R64, R100, R162, R64 ;  /* 0x000000a26440723c */ /* 0x000fe20000001840 */
[----:B------:R-:W-:Y:S03]  /*4a90*/  IMAD.U32 R107, RZ, RZ, UR11 ;  /* 0x0000000bff6b7e24 */ /* 0x000fe6000f8e00ff */
[C---:B------:R-:W-:Y:S04]  /*4aa0*/  LEA R104, P0, R179.reuse, R106, 0x2 ;  /* 0x0000006ab3687211 */ /* 0x040fe800078010ff */
[----:B------:R-:W-:Y:S04]  /*4ab0*/  LEA.HI.X.SX32 R105, R179, R107, 0x2, P0 ;  /* 0x0000006bb3697211 */ /* 0x000fe800000f16ff */
[C---:B------:R-:W-:Y:S01]  /*4ac0*/  LEA R206, P0, R193.reuse, R206, 0x2 ;  /* 0x000000cec1ce7211 */ /* 0x040fe200078010ff */
[----:B------:R1:W2:Y:S03]  /*4ad0*/  LDG.E R106, [R104.64] ;  /* 0x0000001e686a7981 */ /* 0x0002a6000c1e1900 */
[----:B------:R-:W-:Y:S01]  /*4ae0*/  LEA.HI.X.SX32 R207, R193, R207, 0x2, P0 ;  /* 0x000000cfc1cf7211 */ /* 0x000fe200000f16ff */
[----:B------:R1:W3:Y:S01]  /*4af0*/  LDG.E R101, [R104.64+0x20] ;  /* 0x0000201e68657981 */ /* 0x0002e2000c1e1900 */
[----:B------:R-:W-:Y:S03]  /*4b00*/  FSETP.GE.FTZ.AND P0, PT, R228, RZ, PT ;  /* 0x000000ffe400720b */ /* 0x000fe60003f16000 */
[----:B------:R1:W4:Y:S04]  /*4b10*/  LDG.E R107, [R104.64+0x100] ;  /* 0x0001001e686b7981 */ /* 0x000328000c1e1900 */
[----:B-1----:R-:W4:Y:S01]  /*4b20*/  LDG.E R105, [R104.64+0x120] ;  /* 0x0001201e68697981 */ /* 0x002f22000c1e1900 */
[C---:B--2---:R-:W-:Y:S02]  /*4b30*/  FADD.FTZ R16, -R106.reuse, R16 ;  /* 0x000000106a107221 */ /* 0x044fe40000010100 */
[C---:B------:R-:W-:Y:S02]  /*4b40*/  FADD.FTZ R33, -R106.reuse, R33 ;  /* 0x000000216a217221 */ /* 0x040fe40000010100 */
[----:B------:R-:W-:Y:S01]  /*4b50*/  FADD.FTZ R17, -R106, R17 ;  /* 0x000000116a117221 */ /* 0x000fe20000010100 */
[-C--:B------:R-:W-:Y:S01]  /*4b60*/  FSEL R16, R16, R106.reuse, P2 ;  /* 0x0000006a10107208 */ /* 0x080fe20001000000 */
[C---:B------:R-:W-:Y:S01]  /*4b70*/  FADD.FTZ R20, -R106.reuse, R20 ;  /* 0x000000146a147221 */ /* 0x040fe20000010100 */
[----:B------:R-:W-:Y:S01]  /*4b80*/  FSETP.GE.FTZ.AND P2, PT, R241, RZ, PT ;  /* 0x000000fff100720b */ /* 0x000fe20003f56000 */
[C---:B------:R-:W-:Y:S01]  /*4b90*/  FADD.FTZ R5, -R106.reuse, R5 ;  /* 0x000000056a057221 */ /* 0x040fe20000010100 */
[-C--:B------:R-:W-:Y:S01]  /*4ba0*/  FSEL R17, R17, R106.reuse, P1 ;  /* 0x0000006a11117208 */ /* 0x080fe20000800000 */
[C---:B------:R-:W-:Y:S01]  /*4bb0*/  FADD.FTZ R36, -R106.reuse, R36 ;  /* 0x000000246a247221 */ /* 0x040fe20000010100 */
[-C--:B------:R-:W-:Y:S01]  /*4bc0*/  FSEL R33, R33, R106.reuse, P2 ;  /* 0x0000006a21217208 */ /* 0x080fe20001000000 */
[----:B------:R-:W-:Y:S01]  /*4bd0*/  FADD.FTZ R37, -R106, R37 ;  /* 0x000000256a257221 */ /* 0x000fe20000010100 */
[----:B------:R-:W-:Y:S01]  /*4be0*/  FSETP.GE.FTZ.AND P1, PT, R244, RZ, PT ;  /* 0x000000fff400720b */ /* 0x000fe20003f36000 */
[----:B------:R-:W-:Y:S01]  /*4bf0*/  FADD.FTZ R32, -R106, R32 ;  /* 0x000000206a207221 */ /* 0x000fe20000010100 */
[-C--:B------:R-:W-:Y:S01]  /*4c00*/  FSEL R20, R20, R106.reuse, P0 ;  /* 0x0000006a14147208 */ /* 0x080fe20000000000 */
[----:B------:R-:W-:Y:S01]  /*4c10*/  FMUL.FTZ R33, R241, R33 ;  /* 0x00000021f1217220 */ /* 0x000fe20000410000 */
[----:B------:R-:W-:Y:S01]  /*4c20*/  FSETP.GE.FTZ.AND P0, PT, R245, RZ, PT ;  /* 0x000000fff500720b */ /* 0x000fe20003f16000 */
[C---:B------:R-:W-:Y:S01]  /*4c30*/  FADD.FTZ R241, -R106.reuse, R48 ;  /* 0x000000306af17221 */ /* 0x040fe20000010100 */
[-C--:B------:R-:W-:Y:S01]  /*4c40*/  FSEL R5, R5, R106.reuse, P3 ;  /* 0x0000006a05057208 */ /* 0x080fe20001800000 */
[----:B------:R-:W-:Y:S01]  /*4c50*/  FADD.FTZ R53, -R106, R53 ;  /* 0x000000356a357221 */ /* 0x000fe20000010100 */
[----:B------:R-:W-:Y:S01]  /*4c60*/  FSETP.GE.FTZ.AND P3, PT, R240, RZ, PT ;  /* 0x000000fff000720b */ /* 0x000fe20003f76000 */
[----:B------:R-:W-:Y:S01]  /*4c70*/  FADD.FTZ R103, -R106, R4 ;  /* 0x000000046a677221 */ /* 0x000fe20000010100 */
[-C--:B------:R-:W-:Y:S01]  /*4c80*/  FSEL R36, R36, R106.reuse, P1 ;  /* 0x0000006a24247208 */ /* 0x080fe20000800000 */
[C---:B------:R-:W-:Y:S01]  /*4c90*/  FADD.FTZ R21, -R106.reuse, R21 ;  /* 0x000000156a157221 */ /* 0x040fe20000010100 */
[----:B------:R-:W-:Y:S01]  /*4ca0*/  FSETP.GE.FTZ.AND P1, PT, R121, RZ, PT ;  /* 0x000000ff7900720b */ /* 0x000fe20003f36000 */
[----:B------:R-:W-:Y:S01]  /*4cb0*/  FADD.FTZ R49, -R106, R49 ;  /* 0x000000316a317221 */ /* 0x000fe20000010100 */
[----:B------:R-:W-:Y:S01]  /*4cc0*/  FSEL R37, R37, R106, P0 ;  /* 0x0000006a25257208 */ /* 0x000fe20000000000 */
[----:B------:R-:W-:Y:S01]  /*4cd0*/  FMUL.FTZ R36, R244, R36 ;  /* 0x00000024f4247220 */ /* 0x000fe20000410000 */
[----:B------:R-:W-:Y:S01]  /*4ce0*/  FSETP.GE.FTZ.AND P0, PT, R113, RZ, PT ;  /* 0x000000ff7100720b */ /* 0x000fe20003f16000 */
[----:B---3--:R-:W-:Y:S01]  /*4cf0*/  FADD.FTZ R244, -R101, R7 ;  /* 0x0000000765f47221 */ /* 0x008fe20000010100 */
        /* <DEDUP_REMOVED lines=8> */
[-C--:B------:R-:W-:Y:S01]  /*4d80*/  FSEL R240, R53, R106.reuse, P1 ;  /* 0x0000006a35f07208 */ /* 0x080fe20000800000 */
[----:B------:R-:W-:Y:S01]  /*4d90*/  FADD.FTZ R53, -R106, R64 ;  /* 0x000000406a357221 */ /* 0x000fe20000010100 */
[-C--:B------:R-:W-:Y:S01]  /*4da0*/  FSEL R103, R103, R106.reuse, P4 ;  /* 0x0000006a67677208 */ /* 0x080fe20002000000 */
[----:B------:R-:W-:Y:S01]  /*4db0*/  FADD.FTZ R34, -R101, R34 ;  /* 0x0000002265227221 */ /* 0x000fe20000010100 */
[----:B------:R-:W-:Y:S01]  /*4dc0*/  FSETP.GE.FTZ.AND P4, PT, R229, RZ, PT ;  /* 0x000000ffe500720b */ /* 0x000fe20003f96000 */
[C---:B------:R-:W-:Y:S01]  /*4dd0*/  FADD.FTZ R38, -R101.reuse, R38 ;  /* 0x0000002665267221 */ /* 0x040fe20000010100 */
[----:B------:R-:W-:Y:S01]  /*4de0*/  FSETP.GE.FTZ.AND P3, PT, R122, RZ, PT ;  /* 0x000000ff7a00720b */ /* 0x000fe20003f76000 */
[----:B------:R-:W-:Y:S01]  /*4df0*/  FADD.FTZ R50, -R101, R50 ;  /* 0x0000003265327221 */ /* 0x000fe20000010100 */
[----:B------:R-:W-:Y:S01]  /*4e00*/  FSETP.GE.FTZ.AND P1, PT, R127, RZ, PT ;  /* 0x000000ff7f00720b */ /* 0x000fe20003f36000 */
[----:B------:R-:W-:Y:S01]  /*4e10*/  FADD.FTZ R54, -R101, R54 ;  /* 0x0000003665367221 */ /* 0x000fe20000010100 */
[----:B------:R-:W-:Y:S01]  /*4e20*/  FSEL R52, R241, R106, P2 ;  /* 0x0000006af1347208 */ /* 0x000fe20001000000 */
[----:B------:R-:W-:Y:S01]  /*4e30*/  FMUL.FTZ R241, R131, R240 ;  /* 0x000000f083f17220 */ /* 0x000fe20000410000 */
[-C--:B------:R-:W-:Y:S01]  /*4e40*/  FSEL R21, R21, R106.reuse, P4 ;  /* 0x0000006a15157208 */ /* 0x080fe20002000000 */
[----:B------:R-:W-:Y:S01]  /*4e50*/  FADD.FTZ R240, -R101, R6 ;  /* 0x0000000665f07221 */ /* 0x000fe20000010100 */
[-C--:B------:R-:W-:Y:S01]  /*4e60*/  FSEL R49, R49, R106.reuse, P3 ;  /* 0x0000006a31317208 */ /* 0x080fe20001800000 */
[----:B------:R-:W-:Y:S01]  /*4e70*/  FADD.FTZ R66, -R101, R66 ;  /* 0x0000004265427221 */ /* 0x000fe20000010100 */
[----:B------:R-:W-:Y:S01]  /*4e80*/  FSEL R64, R53, R106, P1 ;  /* 0x0000006a35407208 */ /* 0x000fe20000800000 */
[----:B------:R-:W-:Y:S01]  /*4e90*/  @P0 FADD.FTZ R106, -R106, R65 ;  /* 0x000000416a6a0221 */ /* 0x000fe20000010100 */
[----:B------:R-:W-:Y:S01]  /*4ea0*/  FSETP.GE.FTZ.AND P1, PT, R214, RZ, PT ;  /* 0x000000ffd600720b */ /* 0x000fe20003f36000 */
[----:B----4-:R-:W-:Y:S01]  /*4eb0*/  FADD.FTZ R44, -R107, R44 ;  /* 0x0000002c6b2c7221 */ /* 0x010fe20000010100 */
[----:B------:R-:W-:Y:S01]  /*4ec0*/  FSETP.GE.FTZ.AND P0, PT, R215, RZ, PT ;  /* 0x000000ffd700720b */ /* 0x000fe20003f16000 */
[----:B------:R-:W-:Y:S01]  /*4ed0*/  FADD.FTZ R40, -R107, R40 ;  /* 0x000000286b287221 */ /* 0x000fe20000010100 */
        /* <DEDUP_REMOVED lines=22> */
[----:B------:R-:W-:Y:S01]  /*5040*/  FSEL R35, R34, R101, P1 ;  /* 0x0000006522237208 */ /* 0x000fe20000800000 */
[----:B------:R-:W-:Y:S01]  /*5050*/  FADD.FTZ R34, -R101, R39 ;  /* 0x0000002765227221 */ /* 0x000fe20000010100 */
[----:B------:R-:W-:Y:S01]  /*5060*/  FSETP.GE.FTZ.AND P1, PT, R246, RZ, PT ;  /* 0x000000fff600720b */ /* 0x000fe20003f36000 */
[----:B------:R-:W-:Y:S01]  /*5070*/  FADD.FTZ R230, -R107, R8 ;  /* 0x000000086be67221 */ /* 0x000fe20000010100 */
        /* <DEDUP_REMOVED lines=13> */
[C---:B------:R-:W-:Y:S01]  /*5150*/  FADD.FTZ R42, -R105.reuse, R42 ;  /* 0x0000002a692a7221 */ /* 0x040fe20000010100 */
[-C--:B------:R-:W-:Y:S01]  /*5160*/  FSEL R34, R34, R101.reuse, P0 ;  /* 0x0000006522227208 */ /* 0x080fe20000000000 */
[C---:B------:R-:W-:Y:S01]  /*5170*/  FADD.FTZ R46, -R105.reuse, R46 ;  /* 0x0000002e692e7221 */ /* 0x040fe20000010100 */
[----:B------:R-:W-:Y:S01]  /*5180*/  FSETP.GE.FTZ.AND P0, PT, R130, RZ, PT ;  /* 0x000000ff8200720b */ /* 0x000fe20003f16000 */
[C---:B------:R-:W-:Y:S01]  /*5190*/  FADD.FTZ R58, -R105.reuse, R58 ;  /* 0x0000003a693a7221 */ /* 0x040fe20000010100 */
[----:B------:R-:W-:Y:S01]  /*51a0*/  FSETP.GE.FTZ.AND P4, PT, R114, RZ, PT ;  /* 0x000000ff7200720b */ /* 0x000fe20003f96000 */
        /* <DEDUP_REMOVED lines=8> */
[----:B------:R-:W-:Y:S01]  /*5230*/  FMUL.FTZ R224, R224, R16 ;  /* 0x00000010e0e07220 */ /* 0x000fe20000410000 */
[-C--:B------:R-:W-:Y:S01]  /*5240*/  FSEL R55, R54, R101.reuse, P4 ;  /* 0x0000006536377208 */ /* 0x080fe20002000000 */
[----:B------:R-:W-:Y:S01]  /*5250*/  FADD.FTZ R54, -R107, R9 ;  /* 0x000000096b367221 */ /* 0x000fe20000010100 */
[----:B------:R-:W-:Y:S01]  /*5260*/  FSEL R38, R38, R101, P3 ;  /* 0x0000006526267208 */ /* 0x000fe20001800000 */
[----:B------:R-:W-:Y:S01]  /*5270*/  FMUL.FTZ R225, R225, R17 ;  /* 0x00000011e1e17220 */ /* 0x000fe20000410000 */
[----:B------:R-:W-:Y:S01]  /*5280*/  FSEL R66, R66, R101, P2 ;  /* 0x0000006542427208 */ /* 0x000fe20001000000 */
[----:B------:R-:W-:Y:S01]  /*5290*/  @P1 FADD.FTZ R101, -R101, R67 ;  /* 0x0000004365651221 */ /* 0x000fe20000010100 */
        /* <DEDUP_REMOVED lines=14> */
[-C--:B------:R-:W-:Y:S01]  /*5380*/  FSEL R246, R246, R107.reuse, P0 ;  /* 0x0000006bf6f67208 */ /* 0x080fe20000000000 */
[----:B------:R-:W-:Y:S01]  /*5390*/  FMUL.FTZ R230, R221, R230 ;  /* 0x000000e6dde67220 */ /* 0x000fe20000410000 */
[----:B------:R-:W-:Y:S01]  /*53a0*/  FSETP.GE.FTZ.AND P0, PT, R252, RZ, PT ;  /* 0x000000fffc00720b */ /* 0x000fe20003f16000 */
[----:B------:R-:W-:Y:S01]  /*53b0*/  FMUL.FTZ R52, R129, R52 ;  /* 0x0000003481347220 */ /* 0x000fe20000410000 */
[-C--:B------:R-:W-:Y:S01]  /*53c0*/  FSEL R243, R216, R107.reuse, P3 ;  /* 0x0000006bd8f37208 */ /* 0x080fe20001800000 */
[----:B------:R-:W-:Y:S01]  /*53d0*/  FADD.FTZ R216, -R107, R28 ;  /* 0x0000001c6bd87221 */ /* 0x000fe20000010100 */
        /* <DEDUP_REMOVED lines=12> */
[----:B------:R-:W-:Y:S01]  /*54a0*/  FSETP.GE.FTZ.AND P1, PT, R249, RZ, PT ;  /* 0x000000fff900720b */ /* 0x000fe20003f36000 */
[C---:B------:R-:W-:Y:S01]  /*54b0*/  FADD.FTZ R44, -R107.reuse, R57 ;  /* 0x000000396b2c7221 */ /* 0x040fe20000010100 */
[-C--:B------:R-:W-:Y:S01]  /*54c0*/  FSEL R217, R40, R107.reuse, P2 ;  /* 0x0000006b28d97208 */ /* 0x080fe20001000000 */
[----:B------:R-:W-:Y:S01]  /*54d0*/  FADD.FTZ R40, -R107, R45 ;  /* 0x0000002d6b287221 */ /* 0x000fe20000010100 */
[----:B------:R-:W-:Y:S01]  /*54e0*/  FSETP.GE.FTZ.AND P2, PT, R178, RZ, PT ;  /* 0x000000ffb200720b */ /* 0x000fe20003f56000 */
[----:B------:R-:W-:Y:S01]  /*54f0*/  FMUL.FTZ R246, R233, R246 ;  /* 0x000000f6e9f67220 */ /* 0x000fe20000410000 */
[----:B------:R-:W-:Y:S01]  /*5500*/  FSETP.GE.FTZ.AND P4, PT, R236, RZ, PT ;  /* 0x000000ffec00720b */ /* 0x000fe20003f96000 */
[----:B------:R-:W-:Y:S01]  /*5510*/  FMUL.FTZ R64, R127, R64 ;  /* 0x000000407f407220 */ /* 0x000fe20000410000 */
[-C--:B------:R-:W-:Y:S01]  /*5520*/  FSEL R220, R220, R107.reuse, P3 ;  /* 0x0000006bdcdc7208 */ /* 0x080fe20001800000 */
[----:B------:R-:W-:Y:S01]  /*5530*/  FMUL.FTZ R53, R113, R106 ;  /* 0x0000006a71357220 */ /* 0x000fe20000410000 */
[-C--:B------:R-:W-:Y:S01]  /*5540*/  FSEL R232, R232, R107.reuse, P1 ;  /* 0x0000006be8e87208 */ /* 0x080fe20000800000 */
[----:B------:R-:W-:Y:S01]  /*5550*/  FMUL.FTZ R226, R231, R226 ;  /* 0x000000e2e7e27220 */ /* 0x000fe20000410000 */
[----:B------:R-:W-:Y:S01]  /*5560*/  FSETP.GE.FTZ.AND P3, PT, R117, RZ, PT ;  /* 0x000000ff7500720b */ /* 0x000fe20003f76000 */
[----:B------:R-:W-:Y:S01]  /*5570*/  FMUL.FTZ R220, R237, R220 ;  /* 0x000000dceddc7220 */ /* 0x000fe20000410000 */
[----:B------:R-:W-:Y:S01]  /*5580*/  FSETP.GE.FTZ.AND P1, PT, R125, RZ, PT ;  /* 0x000000ff7d00720b */ /* 0x000fe20003f36000 */
[----:B------:R-:W-:Y:S01]  /*5590*/  FMUL.FTZ R34, R247, R34 ;  /* 0x00000022f7227220 */ /* 0x000fe20000410000 */
[-C--:B------:R-:W-:Y:S01]  /*55a0*/  FSEL R45, R56, R107.reuse, P2 ;  /* 0x0000006b382d7208 */ /* 0x080fe20001000000 */
[----:B------:R-:W-:Y:S01]  /*55b0*/  FADD.FTZ R56, -R105, R10 ;  /* 0x0000000a69387221 */ /* 0x000fe20000010100 */
[----:B------:R-:W-:Y:S01]  /*55c0*/  FSETP.GE.FTZ.AND P2, PT, R120, RZ, PT ;  /* 0x000000ff7800720b */ /* 0x000fe20003f56000 */
[----:B------:R-:W-:Y:S01]  /*55d0*/  FMUL.FTZ R50, R123, R50 ;  /* 0x000000327b327220 */ /* 0x000fe20000410000 */
[-C--:B------:R-:W-:Y:S01]  /*55e0*/  FSEL R41, R216, R107.reuse, P4 ;  /* 0x0000006bd8297208 */ /* 0x080fe20002000000 */
[----:B------:R-:W-:Y:S01]  /*55f0*/  FADD.FTZ R216, -R105, R14 ;  /* 0x0000000e69d87221 */ /* 0x000fe20000010100 */
[----:B------:R-:W-:Y:S01]  /*5600*/  FSEL R40, R40, R107, P3 ;  /* 0x0000006b28287208 */ /* 0x000fe20001800000 */
[----:B------:R-:W-:Y:S01]  /*5610*/  FMUL.FTZ R51, R130, R51 ;  /* 0x0000003382337220 */ /* 0x000fe20000410000 */
[----:B------:R-:W-:Y:S01]  /*5620*/  FSEL R44, R44, R107, P1 ;  /* 0x0000006b2c2c7208 */ /* 0x000fe20000800000 */
[----:B------:R-:W-:Y:S01]  /*5630*/  FMUL.FTZ R41, R236, R41 ;  /* 0x00000029ec297220 */ /* 0x000fe20000410000 */
[----:B------:R-:W-:Y:S01]  /*5640*/  FSEL R57, R60, R107, P2 ;  /* 0x0000006b3c397208 */ /* 0x000fe20001000000 */
[----:B------:R-:W-:Y:S01]  /*5650*/  @P0 FADD.FTZ R107, -R107, R61 ;  /* 0x0000003d6b6b0221 */ /* 0x000fe20000010100 */
[----:B------:R-:W-:Y:S01]  /*5660*/  FSETP.GE.FTZ.AND P1, PT, R218, RZ, PT ;  /* 0x000000ffda00720b */ /* 0x000fe20003f36000 */
[C---:B------:R-:W-:Y:S01]  /*5670*/  FADD.FTZ R60, -R105.reuse, R11 ;  /* 0x0000000b693c7221 */ /* 0x040fe20000010100 */
[----:B------:R-:W-:Y:S01]  /*5680*/  FSETP.GE.FTZ.AND P0, PT, R222, RZ, PT ;  /* 0x000000ffde00720b */ /* 0x000fe20003f16000 */
[C---:B------:R-:W-:Y:S01]  /*5690*/  FADD.FTZ R236, -R105.reuse, R15 ;  /* 0x0000000f69ec7221 */ /* 0x040fe20000010100 */
[----:B------:R-:W-:Y:S01]  /*56a0*/  FSEL R61, R56, R105, P1 ;  /* 0x00000069383d7208 */ /* 0x000fe20000800000 */
        /* <DEDUP_REMOVED lines=13> */
[-C--:B------:R-:W-:Y:S01]  /*5780*/  FSEL R60, R60, R105.reuse, P1 ;  /* 0x000000693c3c7208 */ /* 0x080fe20000800000 */
[----:B------:R-:W-:Y:S01]  /*5790*/  FMUL.FTZ R242, R235, R242 ;  /* 0x000000f2ebf27220 */ /* 0x000fe20000410000 */
        /* <DEDUP_REMOVED lines=15> */
[C---:B------:R-:W-:Y:S01]  /*5890*/  FADD.FTZ R42, -R105.reuse, R47 ;  /* 0x0000002f692a7221 */ /* 0x040fe20000010100 */
        /* <DEDUP_REMOVED lines=10> */
[----:B------:R-:W-:Y:S01]  /*5940*/  PLOP3.LUT P0, PT, PT, PT, UP2, 0x80, 0x0 ;  /* 0x000000000000781c */ /* 0x000fe20003f0f028 */
[----:B------:R-:W-:Y:S01]  /*5950*/  FMUL.FTZ R57, R120, R57 ;  /* 0x0000003978397220 */ /* 0x000fe20000410000 */
[C---:B------:R-:W-:Y:S01]  /*5960*/  FSETP.GE.FTZ.AND P3, PT, R239.reuse, RZ, PT ;  /* 0x000000ffef00720b */ /* 0x040fe20003f76000 */
[----:B------:R-:W-:Y:S01]  /*5970*/  FMUL.FTZ R56, R124, R107 ;  /* 0x0000006b7c387220 */ /* 0x000fe20000410000 */
[----:B------:R-:W-:Y:S01]  /*5980*/  FSETP.GE.FTZ.AND P4, PT, R126, RZ, PT ;  /* 0x000000ff7e00720b */ /* 0x000fe20003f96000 */
        /* <DEDUP_REMOVED lines=8> */
[----:B------:R-:W-:Y:S01]  /*5a10*/  FMUL.FTZ R222, R251, R222 ;  /* 0x000000defbde7220 */ /* 0x000fe20000410000 */
[----:B------:R-:W-:Y:S01]  /*5a20*/  FSEL R59, R46, R105, P3 ;  /* 0x000000692e3b7208 */ /* 0x000fe20001800000 */
[----:B------:R-:W-:Y:S01]  /*5a30*/  FMUL.FTZ R235, R118, R235 ;  /* 0x000000eb76eb7220 */ /* 0x000fe20000410000 */
[----:B------:R-:W-:Y:S01]  /*5a40*/  FSEL R237, R62, R105, P2 ;  /* 0x000000693eed7208 */ /* 0x000fe20001000000 */
[----:B------:R-:W-:Y:S02]  /*5a50*/  @P1 FADD.FTZ R105, -R105, R63 ;  /* 0x0000003f69691221 */ /* 0x000fe40000010100 */
        /* <DEDUP_REMOVED lines=14> */
[----:B------:R-:W-:Y:S02]  /*5b40*/  LEA R6, P1, R7, R210, 0x7 ;  /* 0x000000d207067211 */ /* 0x000fe400078238ff */
        /* <DEDUP_REMOVED lines=9> */
.L_x_518:
        /* <DEDUP_REMOVED lines=66> */
[----:B-1----:R-:W-:Y:S04]  /*6000*/  LDSM.16.MT88.4 R4, [R173+0x10000] ;  /* 0x01000000ad04783b */ /* 0x002fe80000004200 */
        /* <DEDUP_REMOVED lines=71> */
.L_x_519:
[----:B------:R-:W-:Y:S01]  /*6480*/  LDSM.16.M88.4 R20, [R172] ;  /* 0x00000000ac14783b */ /* 0x000fe20000000200 */
[----:B------:R-:W-:Y:S03]  /*6490*/  UIADD3 UR6, UR8, -0x1, URZ ;  /* 0xffffffff08067890 */ /* 0x000fe6000fffe03f */
[----:B------:R-:W2:Y:S04]  /*64a0*/  LDSM.16.MT88.4 R16, [R52+0x6000] ;  /* 0x006000003410783b */ /* 0x000ea80000004200 */
        /* <DEDUP_REMOVED lines=43> */
[----:B------:R-:W-:Y:S01]  /*6760*/  @P0 IADD3 R41, R179, -0x80, RZ ;  /* 0xffffff80b3290810 */ /* 0x000fe20007ffe0ff */
[-C--:B------:R-:W-:Y:S01]  /*6770*/  HMMA.16816.F32 R12, R32, R42.reuse, R12 ;  /* 0x0000002a200c723c */ /* 0x080fe2000000180c */
[----:B------:R-:W1:Y:S07]  /*6780*/  LDSM.16.M88.4 R32, [R165+0x6000] ;  /* 0x00600000a520783b */ /* 0x000e6e0000000200 */
[----:B------:R-:W-:Y:S07]  /*6790*/  HMMA.16816.F32 R16, R36, R42, R16 ;  /* 0x0000002a2410723c */ /* 0x000fee0000001810 */
[----:B------:R-:W-:Y:S01]  /*67a0*/  @P0 IMAD.WIDE R42, R41, R192, UR12 ;  /* 0x0000000c292a0e25 */ /* 0x000fe2000f8e02c0 */
[-C--:B--2---:R-:W-:Y:S04]  /*67b0*/  HMMA.16816.F32 R4, R20, R48.reuse, R4 ;  /* 0x000000301404723c */ /* 0x084fe80000001804 */
[----:B------:R2:W5:Y:S01]  /*67c0*/  @P0 LDG.E R198, [R42.64] ;  /* 0x000000042ac60981 */ /* 0x000562000c1e1900 */
[----:B------:R-:W-:Y:S02]  /*67d0*/  IMAD.U32 R39, RZ, RZ, UR29 ;  /* 0x0000001dff277e24 */ /* 0x000fe4000f8e00ff */
[----:B------:R-:W-:Y:S01]  /*67e0*/  IMAD.U32 R37, RZ, RZ, UR29 ;  /* 0x0000001dff257e24 */ /* 0x000fe2000f8e00ff */
[C---:B---3--:R-:W-:Y:S01]  /*67f0*/  HMMA.16816.F32 R8, R44.reuse, R48, R8 ;  /* 0x000000302c08723c */ /* 0x048fe20000001808 */
[----:B------:R2:W5:Y:S04]  /*6800*/  @P0 LDG.E R197, [R42.64+0x20] ;  /* 0x000020042ac50981 */ /* 0x000568000c1e1900 */
[----:B------:R2:W5:Y:S03]  /*6810*/  @P0 LDG.E R196, [R42.64+0x100] ;  /* 0x000100042ac40981 */ /* 0x000566000c1e1900 */
[-C--:B------:R-:W-:Y:S01]  /*6820*/  HMMA.16816.F32 R12, R44, R50.reuse, R12 ;  /* 0x000000322c0c723c */ /* 0x080fe2000000180c */
[----:B------:R2:W5:Y:S07]  /*6830*/  @P0 LDG.E R195, [R42.64+0x120] ;  /* 0x000120042ac30981 */ /* 0x00056e000c1e1900 */
[----:B------:R-:W-:Y:S01]  /*6840*/  HMMA.16816.F32 R16, R20, R50, R16 ;  /* 0x000000321410723c */ /* 0x000fe20000001810 */
[----:B------:R-:W-:Y:S07]  /*6850*/  LDSM.16.MT88.4 R20, [R173+0xc000] ;  /* 0x00c00000ad14783b */ /* 0x000fee0000004200 */
[-C--:B----4-:R-:W-:Y:S08]  /*6860*/  HMMA.16816.F32 R4, R24, R28.reuse, R4 ;  /* 0x0000001c1804723c */ /* 0x090ff00000001804 */
[C---:B-1----:R-:W-:Y:S07]  /*6870*/  HMMA.16816.F32 R8, R32.reuse, R28, R8 ;  /* 0x0000001c2008723c */ /* 0x042fee0000001808 */
[-C--:B------:R-:W-:Y:S01]  /*6880*/  LEA R28, P2, R39, R206.reuse, 0x2 ;  /* 0x000000ce271c7211 */ /* 0x080fe200078410ff */
[-C--:B------:R-:W-:Y:S01]  /*6890*/  HMMA.16816.F32 R12, R32, R30.reuse, R12 ;  /* 0x0000001e200c723c */ /* 0x080fe2000000180c */
[----:B------:R-:W-:Y:S03]  /*68a0*/  IMAD.U32 R29, RZ, RZ, UR28 ;  /* 0x0000001cff1d7e24 */ /* 0x000fe6000f8e00ff */
[----:B------:R-:W-:Y:S03]  /*68b0*/  IMAD.U32 R39, RZ, RZ, UR27 ;  /* 0x0000001bff277e24 */ /* 0x000fe6000f8e00ff */
[----:B------:R-:W-:Y:S01]  /*68c0*/  RED.E.ADD.F32.FTZ.RN.STRONG.GPU [R206.64], R4 ;  /* 0x00000004ce00798e */ /* 0x000fe2000c10e784 */
[----:B------:R-:W-:Y:S01]  /*68d0*/  HMMA.16816.F32 R16, R24, R30, R16 ;  /* 0x0000001e1810723c */ /* 0x000fe20000001810 */
[----:B------:R-:W-:Y:S03]  /*68e0*/  IMAD.U32 R33, RZ, RZ, UR28 ;  /* 0x0000001cff217e24 */ /* 0x000fe6000f8e00ff */
[-C--:B------:R-:W-:Y:S01]  /*68f0*/  LEA R32, P1, R29, R206.reuse, 0x2 ;  /* 0x000000ce1d207211 */ /* 0x080fe200078210ff */
[----:B------:R-:W-:Y:S01]  /*6900*/  IMAD.U32 R35, RZ, RZ, UR26 ;  /* 0x0000001aff237e24 */ /* 0x000fe2000f8e00ff */
[-C--:B------:R-:W-:Y:S01]  /*6910*/  LEA.HI.X.SX32 R29, R37, R207.reuse, 0x2, P2 ;  /* 0x000000cf251d7211 */ /* 0x080fe200010f16ff */
[----:B------:R-:W-:Y:S01]  /*6920*/  IMAD.U32 R25, RZ, RZ, UR27 ;  /* 0x0000001bff197e24 */ /* 0x000fe2000f8e00ff */
[-C--:B------:R-:W-:Y:S01]  /*6930*/  LEA.HI.X.SX32 R33, R33, R207.reuse, 0x2, P1 ;  /* 0x000000cf21217211 */ /* 0x080fe200008f16ff */
[----:B------:R-:W-:Y:S02]  /*6940*/  IMAD.U32 R37, RZ, RZ, UR26 ;  /* 0x0000001aff257e24 */ /* 0x000fe4000f8e00ff */
        /* <DEDUP_REMOVED lines=8> */
[----:B------:R-:W-:Y:S01]  /*69d0*/  IMAD.U32 R27, RZ, RZ, UR24 ;  /* 0x00000018ff1b7e24 */ /* 0x000fe2000f8e00ff */
[-C--:B------:R-:W-:Y:S01]  /*69e0*/  LEA.HI.X.SX32 R35, R35, R207.reuse, 0x2, P2 ;  /* 0x000000cf23237211 */ /* 0x080fe200010f16ff */
[----:B------:R-:W-:Y:S01]  /*69f0*/  RED.E.ADD.F32.FTZ.RN.STRONG.GPU [R36.64], R7 ;  /* 0x000000072400798e */ /* 0x000fe2000c10e784 */
[-C--:B------:R-:W-:Y:S01]  /*6a00*/  LEA.HI.X.SX32 R39, R25, R207.reuse, 0x2, P1 ;  /* 0x000000cf19277211 */ /* 0x080fe200008f16ff */
[----:B------:R-:W-:Y:S02]  /*6a10*/  IMAD.U32 R31, RZ, RZ, UR23 ;  /* 0x00000017ff1f7e24 */ /* 0x000fe4000f8e00ff */
[----:B------:R4:W-:Y:S01]  /*6a20*/  RED.E.ADD.F32.FTZ.RN.STRONG.GPU [R34.64], R8 ;  /* 0x000000082200798e */ /* 0x0009e2000c10e784 */
[----:B------:R-:W-:Y:S03]  /*6a30*/  IMAD.U32 R25, RZ, RZ, UR21 ;  /* 0x00000015ff197e24 */ /* 0x000fe6000f8e00ff */
[----:B------:R2:W-:Y:S01]  /*6a40*/  RED.E.ADD.F32.FTZ.RN.STRONG.GPU [R38.64], R9 ;  /* 0x000000092600798e */ /* 0x0005e2000c10e784 */
[----:B-1----:R-:W-:Y:S02]  /*6a50*/  IMAD.U32 R5, RZ, RZ, UR24 ;  /* 0x00000018ff057e24 */ /* 0x002fe4000f8e00ff */
[----:B------:R-:W-:Y:S01]  /*6a60*/  IMAD.U32 R29, RZ, RZ, UR22 ;  /* 0x00000016ff1d7e24 */ /* 0x000fe2000f8e00ff */
[-C--:B---3--:R-:W-:Y:S01]  /*6a70*/  LEA R32, P0, R27, R206.reuse, 0x2 ;  /* 0x000000ce1b207211 */ /* 0x088fe200078010ff */
[----:B------:R-:W-:Y:S03]  /*6a80*/  IMAD.U32 R27, RZ, RZ, UR23 ;  /* 0x00000017ff1b7e24 */ /* 0x000fe6000f8e00ff */
[-C--:B------:R-:W-:Y:S01]  /*6a90*/  LEA.HI.X.SX32 R33, R5, R207.reuse, 0x2, P0 ;  /* 0x000000cf05217211 */ /* 0x080fe200000f16ff */
[----:B------:R-:W-:Y:S01]  /*6aa0*/  IMAD.U32 R5, RZ, RZ, UR20 ;  /* 0x00000014ff057e24 */ /* 0x000fe2000f8e00ff */
[-C--:B------:R-:W-:Y:S01]  /*6ab0*/  LEA R28, P0, R27, R206.reuse, 0x2 ;  /* 0x000000ce1b1c7211 */ /* 0x080fe200078010ff */
[----:B------:R-:W-:Y:S02]  /*6ac0*/  IMAD.U32 R27, RZ, RZ, UR22 ;  /* 0x00000016ff1b7e24 */ /* 0x000fe4000f8e00ff */
[----:B------:R1:W-:Y:S01]  /*6ad0*/  RED.E.ADD.F32.FTZ.RN.STRONG.GPU [R32.64], R10 ;  /* 0x0000000a2000798e */ /* 0x0003e2000c10e784 */
[-C--:B----4-:R-:W-:Y:S01]  /*6ae0*/  LEA R34, P2, R29, R206.reuse, 0x2 ;  /* 0x000000ce1d227211 */ /* 0x090fe200078410ff */
[----:B------:R-:W-:Y:S01]  /*6af0*/  IMAD.U32 R7, RZ, RZ, UR21 ;  /* 0x00000015ff077e24 */ /* 0x000fe2000f8e00ff */
[-C--:B------:R-:W-:Y:S01]  /*6b00*/  LEA.HI.X.SX32 R29, R31, R207.reuse, 0x2, P0 ;  /* 0x000000cf1f1d7211 */ /* 0x080fe200000f16ff */
[----:B------:R-:W-:Y:S01]  /*6b10*/  IMAD.U32 R31, RZ, RZ, UR19 ;  /* 0x00000013ff1f7e24 */ /* 0x000fe2000f8e00ff */
[-C--:B--2---:R-:W-:Y:S01]  /*6b20*/  LEA R38, P1, R25, R206.reuse, 0x2 ;  /* 0x000000ce19267211 */ /* 0x084fe200078210ff */
[----:B------:R-:W-:Y:S01]  /*6b30*/  IMAD.U32 R9, RZ, RZ, UR20 ;  /* 0x00000014ff097e24 */ /* 0x000fe2000f8e00ff */
[-C--:B------:R-:W-:Y:S01]  /*6b40*/  LEA.HI.X.SX32 R35, R27, R207.reuse, 0x2, P2 ;  /* 0x000000cf1b237211 */ /* 0x080fe200010f16ff */
[----:B------:R2:W-:Y:S01]  /*6b50*/  RED.E.ADD.F32.FTZ.RN.STRONG.GPU [R28.64], R11 ;  /* 0x0000000b1c00798e */ /* 0x0005e2000c10e784 */
[-C--:B------:R-:W-:Y:S01]  /*6b60*/  LEA R36, P0, R5, R206.reuse, 0x2 ;  /* 0x000000ce05247211 */ /* 0x080fe200078010ff */
[----:B------:R-:W-:Y:S01]  /*6b70*/  IMAD.U32 R5, RZ, RZ, UR19 ;  /* 0x00000013ff057e24 */ /* 0x000fe2000f8e00ff */
[-C--:B------:R-:W-:Y:S01]  /*6b80*/  LEA.HI.X.SX32 R39, R7, R207.reuse, 0x2, P1 ;  /* 0x000000cf07277211 */ /* 0x080fe200008f16ff */
[----:B------:R3:W-:Y:S01]  /*6b90*/  RED.E.ADD.F32.FTZ.RN.STRONG.GPU [R34.64], R16 ;  /* 0x000000102200798e */ /* 0x0007e2000c10e784 */
[-C--:B------:R-:W-:Y:S01]  /*6ba0*/  LEA.HI.X.SX32 R37, R9, R207.reuse, 0x2, P0 ;  /* 0x000000cf09257211 */ /* 0x080fe200000f16ff */
[----:B------:R-:W-:Y:S01]  /*6bb0*/  IMAD.U32 R7, RZ, RZ, UR18 ;  /* 0x00000012ff077e24 */ /* 0x000fe2000f8e00ff */
[-C--:B------:R-:W-:Y:S01]  /*6bc0*/  LEA R30, P0, R5, R206.reuse, 0x2 ;  /* 0x000000ce051e7211 */ /* 0x080fe200078010ff */
[----:B------:R4:W-:Y:S01]  /*6bd0*/  RED.E.ADD.F32.FTZ.RN.STRONG.GPU [R38.64], R17 ;  /* 0x000000112600798e */ /* 0x0009e2000c10e784 */
[----:B------:R-:W-:Y:S02]  /*6be0*/  IMAD.U32 R27, RZ, RZ, UR17 ;  /* 0x00000011ff1b7e24 */ /* 0x000fe4000f8e00ff */
[----:B------:R-:W-:Y:S01]  /*6bf0*/  IMAD.U32 R9, RZ, RZ, UR15 ;  /* 0x0000000fff097e24 */ /* 0x000fe2000f8e00ff */
[----:B------:R4:W-:Y:S01]  /*6c00*/  RED.E.ADD.F32.FTZ.RN.STRONG.GPU [R36.64], R18 ;  /* 0x000000122400798e */ /* 0x0009e2000c10e784 */
[-C--:B------:R-:W-:Y:S01]  /*6c10*/  LEA.HI.X.SX32 R31, R31, R207.reuse, 0x2, P0 ;  /* 0x000000cf1f1f7211 */ /* 0x080fe200000f16ff */
[----:B------:R-:W-:Y:S02]  /*6c20*/  IMAD.U32 R25, RZ, RZ, UR16 ;  /* 0x00000010ff197e24 */ /* 0x000fe4000f8e00ff */
[----:B------:R-:W-:Y:S02]  /*6c30*/  IMAD.U32 R5, RZ, RZ, UR15 ;  /* 0x0000000fff057e24 */ /* 0x000fe4000f8e00ff */
[----:B------:R-:W-:Y:S01]  /*6c40*/  RED.E.ADD.F32.FTZ.RN.STRONG.GPU [R30.64], R19 ;  /* 0x000000131e00798e */ /* 0x000fe2000c10e784 */
[----:B-1----:R-:W-:Y:S01]  /*6c50*/  IMAD.U32 R33, RZ, RZ, UR16 ;  /* 0x00000010ff217e24 */ /* 0x002fe2000f8e00ff */
[-C--:B------:R-:W-:Y:S02]  /*6c60*/  LEA R32, P1, R25, R206.reuse, 0x2 ;  /* 0x000000ce19207211 */ /* 0x080fe400078210ff */
[----:B------:R-:W-:Y:S02]  /*6c70*/  LDSM.16.MT88.4 R16, [R173+0x8800] ;  /* 0x00880000ad10783b */ /* 0x000fe40000004200 */
[-C--:B------:R-:W-:Y:S02]  /*6c80*/  LEA.HI.X.SX32 R33, R33, R207.reuse, 0x2, P1 ;  /* 0x000000cf21217211 */ /* 0x080fe400008f16ff */
[----:B------:R-:W-:Y:S01]  /*6c90*/  ISETP.LT.AND P1, PT, RZ, UR8, PT ;  /* 0x00000008ff007c0c */ /* 0x000fe2000bf21270 */
[----:B--2---:R-:W-:Y:S02]  /*6ca0*/  IMAD.U32 R29, RZ, RZ, UR18 ;  /* 0x00000012ff1d7e24 */ /* 0x004fe4000f8e00ff */
[----:B------:R-:W-:Y:S01]  /*6cb0*/  IMAD.U32 R11, RZ, RZ, UR17 ;  /* 0x00000011ff0b7e24 */ /* 0x000fe2000f8e00ff */
[-C--:B---3--:R-:W-:Y:S04]  /*6cc0*/  LEA R34, P3, R7, R206.reuse, 0x2 ;  /* 0x000000ce07227211 */ /* 0x088fe800078610ff */
[-C--:B------:R-:W-:Y:S02]  /*6cd0*/  LEA.HI.X.SX32 R35, R29, R207.reuse, 0x2, P3 ;  /* 0x000000cf1d237211 */ /* 0x080fe400018f16ff */
[-C--:B----4-:R-:W-:Y:S01]  /*6ce0*/  LEA R38, P0, R9, R206.reuse, 0x2 ;  /* 0x000000ce09267211 */ /* 0x090fe200078010ff */
[----:B------:R-:W-:Y:S01]  /*6cf0*/  LDSM.16.MT88.4 R28, [R173+0xc800] ;  /* 0x00c80000ad1c783b */ /* 0x000fe20000004200 */
[----:B------:R-:W-:Y:S02]  /*6d00*/  LEA R36, P2, R27, R206, 0x2 ;  /* 0x000000ce1b247211 */ /* 0x000fe400078410ff */
[-C--:B------:R-:W-:Y:S01]  /*6d10*/  LEA.HI.X.SX32 R39, R5, R207.reuse, 0x2, P0 ;  /* 0x000000cf05277211 */ /* 0x080fe200000f16ff */
[----:B------:R-:W-:Y:S01]  /*6d20*/  RED.E.ADD.F32.FTZ.RN.STRONG.GPU [R34.64], R12 ;  /* 0x0000000c2200798e */ /* 0x000fe2000c10e784 */
[----:B------:R-:W-:Y:S03]  /*6d30*/  LEA.HI.X.SX32 R37, R11, R207, 0x2, P2 ;  /* 0x000000cf0b257211 */ /* 0x000fe600010f16ff */
[----:B------:R-:W-:Y:S04]  /*6d40*/  LDSM.16.MT88.4 R4, [R173+0x8000] ;  /* 0x00800000ad04783b */ /* 0x000fe80000004200 */
[----:B------:R-:W1:Y:S04]  /*6d50*/  LDSM.16.MT88.4 R8, [R169] ;  /* 0x00000000a908783b */ /* 0x000e680000004200 */
[----:B------:R-:W-:Y:S04]  /*6d60*/  RED.E.ADD.F32.FTZ.RN.STRONG.GPU [R36.64], R13 ;  /* 0x0000000d2400798e */ /* 0x000fe8000c10e784 */
[----:B------:R-:W-:Y:S04]  /*6d70*/  RED.E.ADD.F32.FTZ.RN.STRONG.GPU [R32.64], R14 ;  /* 0x0000000e2000798e */ /* 0x000fe8000c10e784 */
[----:B------:R-:W-:Y:S01]  /*6d80*/  RED.E.ADD.F32.FTZ.RN.STRONG.GPU [R38.64], R15 ;  /* 0x0000000f2600798e */ /* 0x000fe2000c10e784 */
[----:B------:R-:W-:Y:S02]  /*6d90*/  ULOP3.LUT UR4, UR8, 0x1, URZ, 0xc0, !UPT ;  /* 0x0000000108047892 */ /* 0x000fe4000f8ec03f */
[----:B------:R-:W-:Y:S01]  /*6da0*/  @UP2 UIADD3 UR5, UP1, UR12, -0x200, URZ ;  /* 0xfffffe000c052890 */ /* 0x000fe2000ff3e03f */
[----:B------:R-:W2:Y:S01]  /*6db0*/  LDSM.16.MT88.4 R24, [R169+0x400] ;  /* 0x00040000a918783b */ /* 0x000ea20000004200 */
[----:B------:R-:W-:Y:S02]  /*6dc0*/  UISETP.NE.U32.AND UP0, UPT, UR4, 0x1, UPT ;  /* 0x000000010400788c */ /* 0x000fe4000bf05070 */
[----:B------:R-:W-:Y:S01]  /*6dd0*/  @UP2 UIADD3.X UR4, UR13, -0x1, URZ, UP1, !UPT ;  /* 0xffffffff0d042890 */ /* 0x000fe20008ffe43f */
[----:B------:R-:W-:Y:S01]  /*6de0*/  LDSM.16.MT88.4 R12, [R169+0x800] ;  /* 0x00080000a90c783b */ /* 0x000fe20000004200 */
[----:B------:R-:W-:Y:S02]  /*6df0*/  UMOV UR8, UR6 ;  /* 0x0000000600087c82 */ /* 0x000fe40008000000 */
[----:B------:R-:W-:Y:S01]  /*6e00*/  PLOP3.LUT P0, PT, PT, PT, UP0, 0x80, 0x0 ;  /* 0x000000000000781c */ /* 0x000fe20003f0f008 */
[----:B------:R-:W-:Y:S01]  /*6e10*/  LDSM.16.MT88.4 R32, [R173+0xd000] ;  /* 0x00d00000ad20783b */ /* 0x000fe20000004200 */
[----:B------:R-:W-:Y:S02]  /*6e20*/  @UP2 UIADD3 UR14, UP0, UR14, -0x200, URZ ;  /* 0xfffffe000e0e2890 */ /* 0x000fe4000ff1e03f */
[----:B------:R-:W-:Y:S02]  /*6e30*/  @UP2 UMOV UR12, UR5 ;  /* 0x00000005000c2c82 */ /* 0x000fe40008000000 */
[----:B------:R-:W-:Y:S02]  /*6e40*/  @UP2 UIADD3.X UR11, UR11, -0x1, URZ, UP0, !UPT ;  /* 0xffffffff0b0b2890 */ /* 0x000fe400087fe43f */
[----:B------:R-:W-:Y:S01]  /*6e50*/  @UP2 UMOV UR13, UR4 ;  /* 0x00000004000d2c82 */ /* 0x000fe20008000000 */
[-C--:B-1----:R-:W-:Y:S08]  /*6e60*/  HMMA.16816.F32 R84, R4, R8.reuse, R84 ;  /* 0x000000080454723c */ /* 0x082ff00000001854 */
[C---:B------:R-:W-:Y:S08]  /*6e70*/  HMMA.16816.F32 R88, R20.reuse, R8, R88 ;  /* 0x000000081458723c */ /* 0x040ff00000001858 */
[-C--:B------:R-:W-:Y:S01]  /*6e80*/  HMMA.16816.F32 R92, R20, R10.reuse, R92 ;  /* 0x0000000a145c723c */ /* 0x080fe2000000185c */
[----:B------:R-:W1:Y:S07]  /*6e90*/  LDSM.16.MT88.4 R20, [R173+0x9000] ;  /* 0x00900000ad14783b */ /* 0x000e6e0000004200 */
[----:B------:R-:W-:Y:S01]  /*6ea0*/  HMMA.16816.F32 R96, R4, R10, R96 ;  /* 0x0000000a0460723c */ /* 0x000fe20000001860 */
[----:B------:R-:W-:Y:S04]  /*6eb0*/  LDSM.16.MT88.4 R4, [R173+0x9800] ;  /* 0x00980000ad04783b */ /* 0x000fe80000004200 */
[----:B------:R-:W3:Y:S03]  /*6ec0*/  LDSM.16.MT88.4 R8, [R169+0xc00] ;  /* 0x000c0000a908783b */ /* 0x000ee60000004200 */
[-C--:B--2---:R-:W-:Y:S08]  /*6ed0*/  HMMA.16816.F32 R84, R16, R24.reuse, R84 ;  /* 0x000000181054723c */ /* 0x084ff00000001854 */
[C---:B------:R-:W-:Y:S08]  /*6ee0*/  HMMA.16816.F32 R88, R28.reuse, R24, R88 ;  /* 0x000000181c58723c */ /* 0x040ff00000001858 */
[-C--:B------:R-:W-:Y:S01]  /*6ef0*/  HMMA.16816.F32 R92, R28, R26.reuse, R92 ;  /* 0x0000001a1c5c723c */ /* 0x080fe2000000185c */
[----:B------:R-:W2:Y:S07]  /*6f00*/  LDSM.16.MT88.4 R28, [R173+0xd800] ;  /* 0x00d80000ad1c783b */ /* 0x000eae0000004200 */
[----:B------:R-:W-:Y:S01]  /*6f10*/  HMMA.16816.F32 R96, R16, R26, R96 ;  /* 0x0000001a1060723c */ /* 0x000fe20000001860 */
[----:B------:R-:W-:Y:S04]  /*6f20*/  LDSM.16.MT88.4 R16, [R173+0xa000] ;  /* 0x00a00000ad10783b */ /* 0x000fe80000004200 */
[----:B------:R-:W4:Y:S03]  /*6f30*/  LDSM.16.MT88.4 R24, [R169+0x1000] ;  /* 0x00100000a918783b */ /* 0x000f260000004200 */
[-C--:B-1----:R-:W-:Y:S08]  /*6f40*/  HMMA.16816.F32 R84, R20, R12.reuse, R84 ;  /* 0x0000000c1454723c */ /* 0x082ff00000001854 */
[C---:B------:R-:W-:Y:S08]  /*6f50*/  HMMA.16816.F32 R88, R32.reuse, R12, R88 ;  /* 0x0000000c2058723c */ /* 0x040ff00000001858 */
[-C--:B------:R-:W-:Y:S01]  /*6f60*/  HMMA.16816.F32 R92, R32, R14.reuse, R92 ;  /* 0x0000000e205c723c */ /* 0x080fe2000000185c */
[----:B------:R-:W1:Y:S07]  /*6f70*/  LDSM.16.MT88.4 R32, [R173+0xe000] ;  /* 0x00e00000ad20783b */ /* 0x000e6e0000004200 */
[----:B------:R-:W-:Y:S01]  /*6f80*/  HMMA.16816.F32 R96, R20, R14, R96 ;  /* 0x0000000e1460723c */ /* 0x000fe20000001860 */
[----:B------:R-:W-:Y:S04]  /*6f90*/  LDSM.16.MT88.4 R12, [R173+0xa800] ;  /* 0x00a80000ad0c783b */ /* 0x000fe80000004200 */
[----:B------:R-:W1:Y:S03]  /*6fa0*/  LDSM.16.MT88.4 R20, [R169+0x1400] ;  /* 0x00140000a914783b */ /* 0x000e660000004200 */
[-C--:B---3--:R-:W-:Y:S08]  /*6fb0*/  HMMA.16816.F32 R84, R4, R8.reuse, R84 ;  /* 0x000000080454723c */ /* 0x088ff00000001854 */
[C---:B--2---:R-:W-:Y:S08]  /*6fc0*/  HMMA.16816.F32 R88, R28.reuse, R8, R88 ;  /* 0x000000081c58723c */ /* 0x044ff00000001858 */
[-C--:B------:R-:W-:Y:S01]  /*6fd0*/  HMMA.16816.F32 R92, R28, R10.reuse, R92 ;  /* 0x0000000a1c5c723c */ /* 0x080fe2000000185c */
[----:B------:R-:W2:Y:S07]  /*6fe0*/  LDSM.16.MT88.4 R28, [R173+0xe800] ;  /* 0x00e80000ad1c783b */ /* 0x000eae0000004200 */
[----:B------:R-:W-:Y:S01]  /*6ff0*/  HMMA.16816.F32 R96, R4, R10, R96 ;  /* 0x0000000a0460723c */ /* 0x000fe20000001860 */
[----:B------:R-:W-:Y:S04]  /*7000*/  LDSM.16.MT88.4 R4, [R173+0xb000] ;  /* 0x00b00000ad04783b */ /* 0x000fe80000004200 */
[----:B------:R-:W3:Y:S03]  /*7010*/  LDSM.16.MT88.4 R8, [R169+0x1800] ;  /* 0x00180000a908783b */ /* 0x000ee60000004200 */
[-C--:B----4-:R-:W-:Y:S08]  /*7020*/  HMMA.16816.F32 R84, R16, R24.reuse, R84 ;  /* 0x000000181054723c */ /* 0x090ff00000001854 */
[C---:B-1----:R-:W-:Y:S08]  /*7030*/  HMMA.16816.F32 R88, R32.reuse, R24, R88 ;  /* 0x000000182058723c */ /* 0x042ff00000001858 */
[-C--:B------:R-:W-:Y:S01]  /*7040*/  HMMA.16816.F32 R92, R32, R26.reuse, R92 ;  /* 0x0000001a205c723c */ /* 0x080fe2000000185c */
[----:B------:R-:W1:Y:S07]  /*7050*/  LDSM.16.MT88.4 R32, [R173+0xf000] ;  /* 0x00f00000ad20783b */ /* 0x000e6e0000004200 */
[----:B------:R-:W-:Y:S01]  /*7060*/  HMMA.16816.F32 R96, R16, R26, R96 ;  /* 0x0000001a1060723c */ /* 0x000fe20000001860 */
[----:B------:R-:W-:Y:S04]  /*7070*/  LDSM.16.MT88.4 R16, [R173+0xb800] ;  /* 0x00b80000ad10783b */ /* 0x000fe80000004200 */
[----:B------:R-:W4:Y:S03]  /*7080*/  LDSM.16.MT88.4 R24, [R169+0x1c00] ;  /* 0x001c0000a918783b */ /* 0x000f260000004200 */
[-C--:B------:R-:W-:Y:S08]  /*7090*/  HMMA.16816.F32 R84, R12, R20.reuse, R84 ;  /* 0x000000140c54723c */ /* 0x080ff00000001854 */
[C---:B--2---:R-:W-:Y:S08]  /*70a0*/  HMMA.16816.F32 R88, R28.reuse, R20, R88 ;  /* 0x000000141c58723c */ /* 0x044ff00000001858 */
[-C--:B------:R-:W-:Y:S01]  /*70b0*/  HMMA.16816.F32 R92, R28, R22.reuse, R92 ;  /* 0x000000161c5c723c */ /* 0x080fe2000000185c */
[----:B------:R-:W2:Y:S07]  /*70c0*/  LDSM.16.MT88.4 R28, [R173+0xf800] ;  /* 0x00f80000ad1c783b */ /* 0x000eae0000004200 */
[----:B------:R-:W-:Y:S08]  /*70d0*/  HMMA.16816.F32 R96, R12, R22, R96 ;  /* 0x000000160c60723c */ /* 0x000ff00000001860 */
[-C--:B---3--:R-:W-:Y:S08]  /*70e0*/  HMMA.16816.F32 R84, R4, R8.reuse, R84 ;  /* 0x000000080454723c */ /* 0x088ff00000001854 */
[C---:B-1----:R-:W-:Y:S08]  /*70f0*/  HMMA.16816.F32 R88, R32.reuse, R8, R88 ;  /* 0x000000082058723c */ /* 0x042ff00000001858 */
[-C--:B------:R-:W-:Y:S08]  /*7100*/  HMMA.16816.F32 R92, R32, R10.reuse, R92 ;  /* 0x0000000a205c723c */ /* 0x080ff0000000185c */
[----:B------:R-:W-:Y:S07]  /*7110*/  HMMA.16816.F32 R96, R4, R10, R96 ;  /* 0x0000000a0460723c */ /* 0x000fee0000001860 */
[C---:B------:R-:W-:Y:S01]  /*7120*/  IADD3 R4, R169.reuse, -0x2000, RZ ;  /* 0xffffe000a9047810 */ /* 0x040fe20007ffe0ff */
[-C--:B----4-:R-:W-:Y:S05]  /*7130*/  HMMA.16816.F32 R84, R16, R24.reuse, R84 ;  /* 0x000000181054723c */ /* 0x090fea0000001854 */
[----:B------:R-:W-:Y:S03]  /*7140*/  @P0 IADD3 R4, R169, 0x2000, RZ ;  /* 0x00002000a9040810 */ /* 0x000fe60007ffe0ff */
[C---:B--2---:R-:W-:Y:S04]  /*7150*/  HMMA.16816.F32 R88, R28.reuse, R24, R88 ;  /* 0x000000181c58723c */ /* 0x044fe80000001858 */
[----:B------:R-:W-:Y:S04]  /*7160*/  IMAD.MOV.U32 R169, RZ, RZ, R4 ;  /* 0x000000ffffa97224 */ /* 0x000fe800078e0004 */
[-C--:B------:R-:W-:Y:S08]  /*7170*/  HMMA.16816.F32 R92, R28, R26.reuse, R92 ;  /* 0x0000001a1c5c723c */ /* 0x080ff0000000185c */
[----:B------:R-:W-:Y:S01]  /*7180*/  HMMA.16816.F32 R96, R16, R26, R96 ;  /* 0x0000001a1060723c */ /* 0x000fe20000001860 */
[----:B------:R-:W-:-:S07]  /*7190*/  @P1 BRA `(.L_x_520) ;  /* 0xffffb0b000001947 */ /* 0x000fce000383ffff */
.L_x_517:
[----:B------:R-:W-:Y:S07]  /*71a0*/  @!UPT UIADD3 URZ, URZ, URZ, URZ ;  /* 0x0000003f3f3ff290 */ /* 0x000fee000fffe03f */
[----:B------:R-:W2:Y:S01]  /*71b0*/  S2R R0, SR_TID.X ;  /* 0x0000000000007919 */ /* 0x000ea20000002100 */
[----:B------:R-:W-:Y:S01]  /*71c0*/  FMUL.FTZ R84, R84, c[0x0][0x2e0] ;  /* 0x0000b80054547a20 */ /* 0x000fe20000410000 */
[----:B------:R-:W-:Y:S01]  /*71d0*/  SHF.L.U32 R22, R181, 0x1, RZ ;  /* 0x00000001b5167819 */ /* 0x000fe200000006ff */
[----:B------:R-:W-:Y:S01]  /*71e0*/  FMUL.FTZ R85, R85, c[0x0][0x2e0] ;  /* 0x0000b80055557a20 */ /* 0x000fe20000410000 */
[----:B------:R-:W-:Y:S01]  /*71f0*/  BAR.SYNC.DEFER_BLOCKING 0x0 ;  /* 0x0000000000007b1d */ /* 0x000fe20000010000 */
[----:B------:R-:W-:Y:S01]  /*7200*/  FMUL.FTZ R86, R86, c[0x0][0x2e0] ;  /* 0x0000b80056567a20 */ /* 0x000fe20000410000 */
[----:B------:R-:W-:Y:S01]  /*7210*/  MOV R26, UR32 ;  /* 0x00000020001a7c02 */ /* 0x000fe20008000f00 */
[----:B------:R-:W-:Y:S01]  /*7220*/  FMUL.FTZ R87, R87, c[0x0][0x2e0] ;  /* 0x0000b80057577a20 */ /* 0x000fe20000410000 */
[----:B------:R-:W-:Y:S01]  /*7230*/  F2FP.PACK_AB R85, R85, R84 ;  /* 0x000000545555723e */ /* 0x000fe200000000ff */
[----:B------:R-:W-:Y:S01]  /*7240*/  FMUL.FTZ R96, R96, c[0x0][0x2e0] ;  /* 0x0000b80060607a20 */ /* 0x000fe20000410000 */
[----:B------:R-:W4:Y:S01]  /*7250*/  S2R R2, SR_CTAID.Y ;  /* 0x0000000000027919 */ /* 0x000f220000002600 */
[----:B------:R-:W-:Y:S01]  /*7260*/  FMUL.FTZ R97, R97, c[0x0][0x2e0] ;  /* 0x0000b80061617a20 */ /* 0x000fe20000410000 */
[----:B------:R-:W-:Y:S01]  /*7270*/  F2FP.PACK_AB R87, R87, R86 ;  /* 0x000000565757723e */ /* 0x000fe200000000ff */
[----:B------:R-:W-:Y:S01]  /*7280*/  FMUL.FTZ R98, R98, c[0x0][0x2e0] ;  /* 0x0000b80062627a20 */ /* 0x000fe20000410000 */
[----:B------:R-:W-:Y:S01]  /*7290*/  MOV R24, UR32 ;  /* 0x0000002000187c02 */ /* 0x000fe20008000f00 */
[----:B------:R-:W-:Y:S01]  /*72a0*/  FMUL.FTZ R99, R99, c[0x0][0x2e0] ;  /* 0x0000b80063637a20 */ /* 0x000fe20000410000 */
[----:B------:R-:W-:Y:S01]  /*72b0*/  F2FP.PACK_AB R96, R97, R96 ;  /* 0x000000606160723e */ /* 0x000fe200000000ff */
[----:B------:R-:W-:Y:S01]  /*72c0*/  FMUL.FTZ R88, R88, c[0x0][0x2e0] ;  /* 0x0000b80058587a20 */ /* 0x000fe20000410000 */
[----:B------:R-:W-:Y:S01]  /*72d0*/  ULDC.64 UR4, c[0x0][0x3a0] ;  /* 0x0000e80000047ab9 */ /* 0x000fe20000000a00 */
[----:B------:R-:W-:Y:S01]  /*72e0*/  FMUL.FTZ R89, R89, c[0x0][0x2e0] ;  /* 0x0000b80059597a20 */ /* 0x000fe20000410000 */
[----:B------:R-:W-:Y:S01]  /*72f0*/  F2FP.PACK_AB R98, R99, R98 ;  /* 0x000000626362723e */ /* 0x000fe200000000ff */
[----:B------:R-:W-:Y:S01]  /*7300*/  FMUL.FTZ R90, R90, c[0x0][0x2e0] ;  /* 0x0000b8005a5a7a20 */ /* 0x000fe20000410000 */
[----:B------:R-:W-:Y:S01]  /*7310*/  ULDC.64 UR6, c[0x0][0x3a8] ;  /* 0x0000ea0000067ab9 */ /* 0x000fe20000000a00 */
[----:B------:R-:W-:Y:S01]  /*7320*/  FMUL.FTZ R91, R91, c[0x0][0x2e0] ;  /* 0x0000b8005b5b7a20 */ /* 0x000fe20000410000 */
[----:B--2---:R-:W-:Y:S01]  /*7330*/  SHF.R.S32.HI R5, RZ, 0x1f, R0 ;  /* 0x0000001fff057819 */ /* 0x004fe20000011400 */
        /* <DEDUP_REMOVED lines=8> */
[----:B------:R-:W-:Y:S01]  /*73c0*/  FMUL.FTZ R68, R68, c[0x0][0x2dc] ;  /* 0x0000b70044447a20 */ /* 0x000fe20000410000 */
[----:B------:R-:W-:Y:S01]  /*73d0*/  F2FP.PACK_AB R92, R93, R92 ;  /* 0x0000005c5d5c723e */ /* 0x000fe200000000ff */
[----:B------:R-:W-:Y:S01]  /*73e0*/  FMUL.FTZ R69, R69, c[0x0][0x2dc] ;  /* 0x0000b70045457a20 */ /* 0x000fe20000410000 */
[----:B------:R-:W-:Y:S01]  /*73f0*/  F2FP.PACK_AB R94, R95, R94 ;  /* 0x0000005e5f5e723e */ /* 0x000fe200000000ff */
[----:B------:R-:W-:Y:S01]  /*7400*/  FMUL.FTZ R70, R70, c[0x0][0x2dc] ;  /* 0x0000b70046467a20 */ /* 0x000fe20000410000 */
[----:B------:R-:W-:Y:S01]  /*7410*/  SHF.R.S32.HI R5, RZ, 0x2, R5 ;  /* 0x00000002ff057819 */ /* 0x000fe20000011405 */
        /* <DEDUP_REMOVED lines=26> */
[----:B------:R-:W-:Y:S01]  /*75c0*/  IMAD.WIDE.U32 R8, R5, c[0x0][0x3a0], RZ ;  /* 0x0000e80005087a25 */ /* 0x000fe200078e00ff */
[----:B------:R-:W-:Y:S01]  /*75d0*/  SHF.R.S32.HI R4, RZ, 0x1f, R5 ;  /* 0x0000001fff047819 */ /* 0x000fe20000011405 */
[----:B------:R-:W-:Y:S01]  /*75e0*/  STS [R189+0x1000], R92 ;  /* 0x0010005cbd007388 */ /* 0x000fe20000000800 */
[----:B------:R-:W-:Y:S01]  /*75f0*/  F2FP.PACK_AB R78, R79, R78 ;  /* 0x0000004e4f4e723e */ /* 0x000fe200000000ff */
[----:B------:R-:W-:Y:S01]  /*7600*/  UIMAD UR4, UR33, UR4, URZ ;  /* 0x00000004210472a4 */ /* 0x000fe2000f8e023f */
[----:B------:R-:W-:Y:S01]  /*7610*/  IADD3 R7, -R7, R0, RZ ;  /* 0x0000000007077210 */ /* 0x000fe20007ffe1ff */
[----:B------:R-:W-:Y:S01]  /*7620*/  STS [R189+0x1200], R94 ;  /* 0x0012005ebd007388 */ /* 0x000fe20000000800 */
[C---:B------:R-:W-:Y:S01]  /*7630*/  IMAD R0, R4.reuse, c[0x0][0x3a0], RZ ;  /* 0x0000e80004007a24 */ /* 0x040fe200078e02ff */
[----:B----4-:R-:W-:Y:S01]  /*7640*/  SHF.R.S32.HI R11, RZ, 0x1f, R2 ;  /* 0x0000001fff0b7819 */ /* 0x010fe20000011402 */
[----:B------:R-:W-:Y:S01]  /*7650*/  IMAD R6, R4, c[0x0][0x3a8], RZ ;  /* 0x0000ea0004067a24 */ /* 0x000fe200078e02ff */
[----:B------:R-:W-:Y:S01]  /*7660*/  STS [R190+0x2000], R69 ;  /* 0x00200045be007388 */ /* 0x000fe20000000800 */
[----:B------:R-:W-:Y:S01]  /*7670*/  IMAD R15, R5, c[0x0][0x3a4], R0 ;  /* 0x0000e900050f7a24 */ /* 0x000fe200078e0200 */
[----:B------:R-:W-:Y:S01]  /*7680*/  SHF.L.U32 R32, R7, 0x3, RZ ;  /* 0x0000000307207819 */ /* 0x000fe200000006ff */
[----:B------:R-:W-:Y:S01]  /*7690*/  IMAD R6, R5, c[0x0][0x3ac], R6 ;  /* 0x0000eb0005067a24 */ /* 0x000fe200078e0206 */
[----:B------:R-:W-:Y:S01]  /*76a0*/  STS [R190+0x2200], R71 ;  /* 0x00220047be007388 */ /* 0x000fe20000000800 */
[----:B------:R-:W-:Y:S01]  /*76b0*/  IMAD R13, R11, c[0x0][0x388], RZ ;  /* 0x0000e2000b0d7a24 */ /* 0x000fe200078e02ff */
[----:B------:R-:W-:Y:S01]  /*76c0*/  IADD3 R9, R9, R15, RZ ;  /* 0x0000000f09097210 */ /* 0x000fe20007ffe0ff */
[----:B------:R-:W-:Y:S01]  /*76d0*/  IMAD.WIDE.U32 R14, R5, c[0x0][0x3a8], RZ ;  /* 0x0000ea00050e7a25 */ /* 0x000fe200078e00ff */
[----:B------:R-:W-:Y:S01]  /*76e0*/  STS [R189+0x2000], R80 ;  /* 0x00200050bd007388 */ /* 0x000fe20000000800 */
[--C-:B------:R-:W-:Y:S01]  /*76f0*/  SHF.R.S32.HI R33, RZ, 0x1f, R32.reuse ;  /* 0x0000001fff217819 */ /* 0x100fe20000011420 */
[----:B------:R-:W-:Y:S01]  /*7700*/  UIMAD UR6, UR33, UR6, URZ ;  /* 0x00000006210672a4 */ /* 0x000fe2000f8e023f */
[----:B------:R-:W-:Y:S01]  /*7710*/  IMAD R11, R11, c[0x0][0x390], RZ ;  /* 0x0000e4000b0b7a24 */ /* 0x000fe200078e02ff */
[----:B------:R-:W-:Y:S01]  /*7720*/  STS [R189+0x2200], R82 ;  /* 0x00220052bd007388 */ /* 0x000fe20000000800 */
[----:B------:R-:W-:Y:S01]  /*7730*/  IADD3 R7, R15, R6, RZ ;  /* 0x000000060f077210 */ /* 0x000fe20007ffe0ff */
[C---:B------:R-:W-:Y:S01]  /*7740*/  IMAD R5, R2.reuse, c[0x0][0x38c], R13 ;  /* 0x0000e30002057a24 */ /* 0x040fe200078e020d */
[----:B------:R-:W-:Y:S01]  /*7750*/  MOV R6, R14 ;  /* 0x0000000e00067202 */ /* 0x000fe20000000f00 */
[----:B------:R-:W-:Y:S01]  /*7760*/  STS [R190+0x3000], R73 ;  /* 0x00300049be007388 */ /* 0x000fe20000000800 */
[----:B------:R-:W-:Y:S01]  /*7770*/  IMAD.WIDE.U32 R30, R2, c[0x0][0x388], R32 ;  /* 0x0000e200021e7a25 */ /* 0x000fe200078e0020 */
[----:B------:R-:W-:-:S02]  /*7780*/  UIMAD UR4, UR32, UR5, UR4 ;  /* 0x00000005200472a4 */ /* 0x000fc4000f8e0204 */
[----:B------:R-:W-:Y:S01]  /*7790*/  STS [R190+0x3200], R75 ;  /* 0x0032004bbe007388 */ /* 0x000fe20000000800 */
[----:B------:R-:W-:Y:S01]  /*77a0*/  IMAD R28, R2, c[0x0][0x394], R11 ;  /* 0x0000e500021c7a24 */ /* 0x000fe200078e020b */
[----:B------:R-:W-:Y:S01]  /*77b0*/  IADD3 R31, R31, R5, RZ ;  /* 0x000000051f1f7210 */ /* 0x000fe20007ffe0ff */
[----:B------:R-:W-:Y:S01]  /*77c0*/  IMAD.WIDE.U32 R26, R26, c[0x0][0x3a0], R8 ;  /* 0x0000e8001a1a7a25 */ /* 0x000fe200078e0008 */
[----:B------:R-:W-:Y:S01]  /*77d0*/  STS [R189+0x3000], R76 ;  /* 0x0030004cbd007388 */ /* 0x000fe20000000800 */
[----:B------:R-:W-:Y:S02]  /*77e0*/  UIMAD UR32, UR32, UR7, UR6 ;  /* 0x00000007202072a4 */ /* 0x000fe4000f8e0206 */
[----:B------:R-:W-:Y:S01]  /*77f0*/  IMAD.WIDE.U32 R24, R24, c[0x0][0x3a8], R6 ;  /* 0x0000ea0018187a25 */ /* 0x000fe200078e0006 */
[----:B------:R-:W-:Y:S03]  /*7800*/  STS [R189+0x3200], R78 ;  /* 0x0032004ebd007388 */ /* 0x000fe60000000800 */
[----:B------:R-:W-:Y:S01]  /*7810*/  IMAD.WIDE.U32 R32, R2, c[0x0][0x390], R32 ;  /* 0x0000e40002207a25 */ /* 0x000fe200078e0020 */
[----:B------:R-:W-:Y:S04]  /*7820*/  BAR.SYNC.DEFER_BLOCKING 0x0 ;  /* 0x0000000000007b1d */ /* 0x000fe80000010000 */
[----:B------:R-:W-:-:S02]  /*7830*/  IADD3 R29, R33, R28, RZ ;  /* 0x0000001c211d7210 */ /* 0x000fc40007ffe0ff */
[----:B------:R-:W2:Y:S01]  /*7840*/  S2R R0, SR_CTAID.Z ;  /* 0x0000000000007919 */ /* 0x000ea20000002700 */
[----:B------:R-:W-:-:S03]  /*7850*/  MOV R28, R32 ;  /* 0x00000020001c7202 */ /* 0x000fc60000000f00 */
[----:B------:R-:W4:Y:S04]  /*7860*/  LDS.128 R16, [R22+0x6000] ;  /* 0x0060000016107984 */ /* 0x000f280000000c00 */
[----:B------:R-:W3:Y:S01]  /*7870*/  LDS.128 R12, [R22+0x7000] ;  /* 0x00700000160c7984 */ /* 0x000ee20000000c00 */
[----:B--2---:R-:W-:Y:S01]  /*7880*/  SHF.R.S32.HI R21, RZ, 0x1f, R0 ;  /* 0x0000001fff157819 */ /* 0x004fe20000011400 */
[----:B------:R-:W-:Y:S02]  /*7890*/  IMAD.WIDE.U32 R28, R0, c[0x0][0x3c0], R28 ;  /* 0x0000f000001c7a25 */ /* 0x000fe400078e001c */
[----:B------:R-:W2:Y:S02]  /*78a0*/  LDS.128 R8, [R22+0x8000] ;  /* 0x0080000016087984 */ /* 0x000ea40000000c00 */
[----:B------:R-:W-:-:S02]  /*78b0*/  IMAD R23, R21, c[0x0][0x3b8], RZ ;  /* 0x0000ee0015177a24 */ /* 0x000fc400078e02ff */
[----:B------:R1:W2:Y:S01]  /*78c0*/  LDS.128 R4, [R22+0x9000] ;  /* 0x0090000016047984 */ /* 0x0002a20000000c00 */
[----:B------:R-:W-:Y:S02]  /*78d0*/  IMAD R21, R21, c[0x0][0x3c0], RZ ;  /* 0x0000f00015157a24 */ /* 0x000fe400078e02ff */
[C---:B------:R-:W-:Y:S02]  /*78e0*/  IMAD R20, R0.reuse, c[0x0][0x3bc], R23 ;  /* 0x0000ef0000147a24 */ /* 0x040fe400078e0217 */
[----:B------:R-:W-:Y:S01]  /*78f0*/  IMAD R2, R0, c[0x0][0x3c4], R21 ;  /* 0x0000f10000027a24 */ /* 0x000fe200078e0215 */
[----:B------:R-:W-:Y:S01]  /*7900*/  IADD3 R21, P0, R28, R24, RZ ;  /* 0x000000181c157210 */ /* 0x000fe20007f1e0ff */
[----:B------:R-:W-:-:S03]  /*7910*/  IMAD.WIDE.U32 R30, R0, c[0x0][0x3b8], R30 ;  /* 0x0000ee00001e7a25 */ /* 0x000fc600078e001e */
[----:B------:R-:W-:Y:S02]  /*7920*/  IADD3 R2, R29, R2, RZ ;  /* 0x000000021d027210 */ /* 0x000fe40007ffe0ff */
[----:B------:R-:W-:Y:S02]  /*7930*/  IADD3 R0, R31, R20, RZ ;  /* 0x000000141f007210 */ /* 0x000fe40007ffe0ff */
[----:B------:R-:W-:Y:S02]  /*7940*/  IADD3 R20, P1, R30, R26, RZ ;  /* 0x0000001a1e147210 */ /* 0x000fe40007f3e0ff */
[----:B------:R-:W-:Y:S02]  /*7950*/  IADD3.X R2, R2, UR32, R25, P0, !PT ;  /* 0x0000002002027c10 */ /* 0x000fe400087fe419 */
[----:B------:R-:W-:Y:S02]  /*7960*/  LEA R26, P0, R21, c[0x0][0x348], 0x1 ;  /* 0x0000d200151a7a11 */ /* 0x000fe400078008ff */
[----:B------:R-:W-:-:S02]  /*7970*/  IADD3.X R23, R0, UR4, R27, P1, !PT ;  /* 0x0000000400177c10 */ /* 0x000fc40008ffe41b */
[C---:B------:R-:W-:Y:S02]  /*7980*/  LEA R24, P1, R20.reuse, c[0x0][0x340], 0x1 ;  /* 0x0000d00014187a11 */ /* 0x040fe400078208ff */
[----:B------:R-:W-:Y:S02]  /*7990*/  MOV R0, c[0x0][0x3a0] ;  /* 0x0000e80000007a02 */ /* 0x000fe40000000f00 */
[----:B------:R-:W-:Y:S02]  /*79a0*/  LEA.HI.X R27, R21, c[0x0][0x34c], R2, 0x1, P0 ;  /* 0x0000d300151b7a11 */ /* 0x000fe400000f0c02 */
[----:B------:R-:W-:Y:S02]  /*79b0*/  MOV R21, c[0x0][0x3a8] ;  /* 0x0000ea0000157a02 */ /* 0x000fe40000000f00 */
[----:B------:R-:W-:Y:S02]  /*79c0*/  LEA.HI.X R25, R20, c[0x0][0x344], R23, 0x1, P1 ;  /* 0x0000d10014197a11 */ /* 0x000fe400008f0c17 */
[----:B------:R-:W-:-:S02]  /*79d0*/  MOV R23, c[0x0][0x3a4] ;  /* 0x0000e90000177a02 */ /* 0x000fc40000000f00 */
[C---:B-1----:R-:W-:Y:S01]  /*79e0*/  LEA R22, P1, R0.reuse, R24, 0x7 ;  /* 0x0000001800167211 */ /* 0x042fe200078238ff */
[----:B----4-:R1:W-:Y:S01]  /*79f0*/  STG.E.128 [R24.64], R16 ;  /* 0x0000001018007986 */ /* 0x0103e2000c101d3a */
[----:B------:R-:W-:Y:S02]  /*7a00*/  MOV R2, c[0x0][0x3ac] ;  /* 0x0000eb0000027a02 */ /* 0x000fe40000000f00 */
[C---:B------:R-:W-:Y:S02]  /*7a10*/  LEA R20, P0, R21.reuse, R26, 0x7 ;  /* 0x0000001a15147211 */ /* 0x040fe400078038ff */
[----:B------:R-:W-:Y:S02]  /*7a20*/  LEA.HI.X R23, R0, R25, R23, 0x7, P1 ;  /* 0x0000001900177211 */ /* 0x000fe400008f3c17 */
[----:B------:R-:W-:-:S03]  /*7a30*/  LEA.HI.X R21, R21, R27, R2, 0x7, P0 ;  /* 0x0000001b15157211 */ /* 0x000fc600000f3c02 */
[----:B---3--:R1:W-:Y:S04]  /*7a40*/  STG.E.128 [R22.64], R12 ;  /* 0x0000000c16007986 */ /* 0x0083e8000c101d3a */
[----:B--2---:R1:W-:Y:S04]  /*7a50*/  STG.E.128 [R26.64], R8 ;  /* 0x000000081a007986 */ /* 0x0043e8000c101d3a */
[----:B------:R1:W-:Y:S02]  /*7a60*/  STG.E.128 [R20.64], R4 ;  /* 0x0000000414007986 */ /* 0x0003e4000c101d3a */
.L_x_514:
        /* <DEDUP_REMOVED lines=11> */
.L_x_521:
[----:B------:R-:W-:Y:S05]  /*7b20*/  EXIT ;  /* 0x000000000000794d */ /* 0x000fea0003800000 */
.L_x_523:
        /* <DEDUP_REMOVED lines=13> */
.L_x_1338:


//--------------------- .text._ZN5flash44flash_bwd_dq_dk_dv_loop_seqk_parallel_kernelI23Flash_bwd_kernel_traitsILi32ELi128ELi128ELi8ELi4ELi4ELi4ELb1ELb0EN7cutlass6half_tE19Flash_kernel_traitsILi32ELi128ELi128ELi8ES3_EELb0ELb0ELb0ELb0ELb1ELb1ELb1EEEvNS_16Flash_bwd_paramsE --------------------------
	.section	.text._ZN5flash44flash_bwd_dq_dk_dv_loop_seqk_parallel_kernelI23Flash_bwd_kernel_traitsILi32ELi128ELi128ELi8ELi4ELi4ELi4ELb1ELb0EN7cutlass6half_tE19Flash_kernel_traitsILi32ELi128ELi128ELi8ES3_EELb0ELb0ELb0ELb0ELb1ELb1ELb1EEEvNS_16Flash_bwd_paramsE,"ax",@progbits
	.sectioninfo	@"SHI_REGISTERS=255"
	.align	128
        .global         _ZN5flash44flash_bwd_dq_dk_dv_loop_seqk_parallel_kernelI23Flash_bwd_kernel_traitsILi32ELi128ELi128ELi8ELi4ELi4ELi4ELb1ELb0EN7cutlass6half_tE19Flash_kernel_traitsILi32ELi128ELi128ELi8ES3_EELb0ELb0ELb0ELb0ELb1ELb1ELb1EEEvNS_16Flash_bwd_paramsE
        .type           _ZN5flash44flash_bwd_dq_dk_dv_loop_seqk_parallel_kernelI23Flash_bwd_kernel_traitsILi32ELi128ELi128ELi8ELi4ELi4ELi4ELb1ELb0EN7cutlass6half_tE19Flash_kernel_traitsILi32ELi128ELi128ELi8ES3_EELb0ELb0ELb0ELb0ELb1ELb1ELb1EEEvNS_16Flash_bwd_paramsE,@function
        .size           _ZN5flash44flash_bwd_dq_dk_dv_loop_seqk_parallel_kernelI23Flash_bwd_kernel_traitsILi32ELi128ELi128ELi8ELi4ELi4ELi4ELb1ELb0EN7cutlass6half_tE19Flash_kernel_traitsILi32ELi128ELi128ELi8ES3_EELb0ELb0ELb0ELb0ELb1ELb1ELb1EEEvNS_16Flash_bwd_paramsE,(.L_x_1339 - _ZN5flash44flash_bwd_dq_dk_dv_loop_seqk_parallel_kernelI23Flash_bwd_kernel_traitsILi32ELi128ELi128ELi8ELi4ELi4ELi4ELb1ELb0EN7cutlass6half_tE19Flash_kernel_traitsILi32ELi128ELi128ELi8ES3_EELb0ELb0ELb0ELb0ELb1ELb1ELb1EEEvNS_16Flash_bwd_paramsE)
        .other          _ZN5flash44flash_bwd_dq_dk_dv_loop_seqk_parallel_kernelI23Flash_bwd_kernel_traitsILi32ELi128ELi128ELi8ELi4ELi4ELi4ELb1ELb0EN7cutlass6half_tE19Flash_kernel_traitsILi32ELi128ELi128ELi8ES3_EELb0ELb0ELb0ELb0ELb1ELb1ELb1EEEvNS_16Flash_bwd_paramsE,@"STO_CUDA_ENTRY STV_DEFAULT"
_ZN5flash44flash_bwd_dq_dk_dv_loop_seqk_parallel_kernelI23Flash_bwd_kernel_traitsILi32ELi128ELi128ELi8ELi4ELi4ELi4ELb1ELb0EN7cutlass6half_tE19Flash_kernel_traitsILi32ELi128ELi128ELi8ES3_EELb0ELb0ELb0ELb0ELb1ELb1ELb1EEEvNS_16Flash_bwd_paramsE:
.text._ZN5flash44flash_bwd_dq_dk_dv_loop_seqk_parallel_kernelI23Flash_bwd_kernel_traitsILi32ELi128ELi128ELi8ELi4ELi4ELi4ELb1ELb0EN7cutlass6half_tE19Flash_kernel_traitsILi32ELi128ELi128ELi8ES3_EELb0ELb0ELb0ELb0ELb1ELb1ELb1EEEvNS_16Flash_bwd_paramsE:
        /* <DEDUP_REMOVED lines=12> */
[----:B------:R-:W-:Y:S01]  /*00c0*/  IMAD.MOV.U32 R215, RZ, RZ, -0x10 ;  /* 0xfffffff0ffd77424 */ /* 0x000fe200078e00ff */
[----:B------:R-:W-:Y:S01]  /*00d0*/  ULDC UR46, c[0x0][0x22c] ;  /* 0x00008b00002e7ab9 */ /* 0x000fe20000000800 */
[----:B------:R-:W-:Y:S01]  /*00e0*/  IMAD.MOV.U32 R157, RZ, RZ, 0x20 ;  /* 0x00000020ff9d7424 */ /* 0x000fe200078e00ff */
        /* <DEDUP_REMOVED lines=20> */
[----:B------:R-:W-:Y:S01]  /*0230*/  LOP3.LUT R7, R2, 0xfffffffc, RZ, 0xc0, !PT ;  /* 0xfffffffc02077812 */ /* 0x000fe200078ec0ff */
[----:B------:R-:W-:Y:S01]  /*0240*/  USHF.L.U32 UR26, UR51, 0x3, URZ ;  /* 0x00000003331a7899 */ /* 0x000fe2000800063f */
[----:B------:R-:W-:Y:S01]  /*0250*/  LOP3.LUT R5, R0, 0xffffffe0, RZ, 0xc0, !PT ;  /* 0xffffffe000057812 */ /* 0x000fe200078ec0ff */
[----:B------:R-:W-:Y:S01]  /*0260*/  USHF.L.U32 UR25, UR51, 0x4, URZ ;  /* 0x0000000433197899 */ /* 0x000fe2000800063f */
[CC--:B------:R-:W-:Y:S01]  /*0270*/  LEA.HI R4, R3.reuse, R8.reuse, RZ, 0x4 ;  /* 0x0000000803047211 */ /* 0x0c0fe200078f20ff */
[C---:B------:R-:W-:Y:S01]  /*0280*/  IMAD.IADD R17, R8.reuse, 0x1, -R7 ;  /* 0x0000000108117824 */ /* 0x040fe200078e0a07 */
[----:B------:R-:W-:Y:S01]  /*0290*/  LEA.HI R15, R3, R8, RZ, 0x7 ;  /* 0x00000008030f7211 */ /* 0x000fe200078f38ff */
[----:B------:R-:W-:Y:S01]  /*02a0*/  IMAD.IADD R11, R8, 0x1, -R5 ;  /* 0x00000001080b7824 */ /* 0x000fe200078e0a05 */
[----:B------:R-:W-:Y:S01]  /*02b0*/  LOP3.LUT R3, R150, 0xfffffff8, RZ, 0xc0, !PT ;  /* 0xfffffff896037812 */ /* 0x000fe200078ec0ff */
[----:B------:R-:W-:Y:S01]  /*02c0*/  UIMAD UR24, UR51, 0x18, URZ ;  /* 0x00000018331878a4 */ /* 0x000fe2000f8e023f */
[----:B------:R-:W-:Y:S01]  /*02d0*/  SHF.R.S32.HI R9, RZ, 0x3, R150 ;  /* 0x00000003ff097819 */ /* 0x000fe20000011496 */
[----:B------:R-:W-:Y:S01]  /*02e0*/  USHF.L.U32 UR23, UR51, 0x5, URZ ;  /* 0x0000000533177899 */ /* 0x000fe2000800063f */
[----:B------:R-:W-:Y:S01]  /*02f0*/  LOP3.LUT R6, R4, 0xfffffff0, RZ, 0xc0, !PT ;  /* 0xfffffff004067812 */ /* 0x000fe200078ec0ff */
[C---:B------:R-:W-:Y:S01]  /*0300*/  IMAD.IADD R13, R8.reuse, 0x1, -R3 ;  /* 0x00000001080d7824 */ /* 0x040fe200078e0a03 */
[--C-:B------:R-:W-:Y:S01]  /*0310*/  SHF.R.S32.HI R7, RZ, 0x5, R0.reuse ;  /* 0x00000005ff077819 */ /* 0x100fe20000011400 */
[----:B------:R-:W-:Y:S01]  /*0320*/  IMAD.SHL.U32 R9, R9, 0x40, RZ ;  /* 0x0000004009097824 */ /* 0x000fe200078e00ff */
[----:B------:R-:W-:Y:S01]  /*0330*/  SHF.R.S32.HI R5, RZ, 0x1f, R0 ;  /* 0x0000001fff057819 */ /* 0x000fe20000011400 */
[----:B------:R-:W-:Y:S01]  /*0340*/  IMAD.IADD R6, R8, 0x1, -R6 ;  /* 0x0000000108067824 */ /* 0x000fe200078e0a06 */
[--C-:B------:R-:W-:Y:S01]  /*0350*/  SHF.R.S32.HI R0, RZ, 0x2, R2.reuse ;  /* 0x00000002ff007819 */ /* 0x100fe20000011402 */
[----:B------:R-:W-:Y:S01]  /*0360*/  UIMAD UR22, UR51, 0x28, URZ ;  /* 0x00000028331678a4 */ /* 0x000fe2000f8e023f */
[----:B------:R-:W-:Y:S01]  /*0370*/  SHF.R.S32.HI R3, RZ, 0x1f, R2 ;  /* 0x0000001fff037819 */ /* 0x000fe20000011402 */
[----:B------:R-:W-:Y:S01]  /*0380*/  UIMAD UR21, UR51, 0x30, URZ ;  /* 0x00000030331578a4 */ /* 0x000fe2000f8e023f */
[----:B------:R-:W-:Y:S01]  /*0390*/  SHF.R.S32.HI R10, RZ, 0x4, R4 ;  /* 0x00000004ff0a7819 */ /* 0x000fe20000011404 */
[----:B------:R-:W-:Y:S01]  /*03a0*/  UIMAD UR20, UR51, 0x38, URZ ;  /* 0x00000038331478a4 */ /* 0x000fe2000f8e023f */
[-C--:B------:R-:W-:Y:S01]  /*03b0*/  LEA.HI R8, R2, R0.reuse, RZ, 0x1 ;  /* 0x0000000002087211 */ /* 0x080fe200078f08ff */
[----:B------:R-:W-:Y:S01]  /*03c0*/  USHF.L.U32 UR19, UR51, 0x6, URZ ;  /* 0x0000000633137899 */ /* 0x000fe2000800063f */
[----:B------:R-:W-:Y:S01]  /*03d0*/  LEA.HI R3, R3, R0, RZ, 0x3 ;  /* 0x0000000003037211 */ /* 0x000fe200078f18ff */
[----:B------:R-:W-:Y:S01]  /*03e0*/  UIMAD UR18, UR51, 0x48, URZ ;  /* 0x00000048331278a4 */ /* 0x000fe2000f8e023f */
[----:B------:R-:W-:Y:S01]  /*03f0*/  LEA.HI R12, R5, R7, RZ, 0x2 ;  /* 0x00000007050c7211 */ /* 0x000fe200078f10ff */
[----:B------:R-:W-:Y:S01]  /*0400*/  IMAD.SHL.U32 R5, R17, 0x8, RZ ;  /* 0x0000000811057824 */ /* 0x000fe200078e00ff */
[----:B------:R-:W-:Y:S01]  /*0410*/  LOP3.LUT R2, R9, 0xc0, RZ, 0xc0, !PT ;  /* 0x000000c009027812 */ /* 0x000fe200078ec0ff */
[----:B------:R-:W-:Y:S01]  /*0420*/  UIMAD UR17, UR51, 0x50, URZ ;  /* 0x00000050331178a4 */ /* 0x000fe2000f8e023f */
[----:B------:R-:W-:Y:S01]  /*0430*/  LEA.HI R9, R4, R10, RZ, 0x1 ;  /* 0x0000000a04097211 */ /* 0x000fe200078f08ff */
[----:B------:R-:W-:Y:S01]  /*0440*/  UIMAD UR16, UR51, 0x58, URZ ;  /* 0x00000058331078a4 */ /* 0x000fe2000f8e023f */
[----:B------:R-:W-:Y:S01]  /*0450*/  LOP3.LUT R4, R8, 0x7fffffe, RZ, 0xc0, !PT ;  /* 0x07fffffe08047812 */ /* 0x000fe200078ec0ff */
[----:B------:R-:W-:Y:S01]  /*0460*/  UIMAD UR15, UR51, 0x60, URZ ;  /* 0x00000060330f78a4 */ /* 0x000fe2000f8e023f */
[----:B------:R-:W-:Y:S01]  /*0470*/  LOP3.LUT R3, R3, 0xfffffff8, RZ, 0xc0, !PT ;  /* 0xfffffff803037812 */ /* 0x000fe200078ec0ff */
[----:B------:R-:W-:Y:S01]  /*0480*/  UIMAD UR14, UR51, 0x68, URZ ;  /* 0x00000068330e78a4 */ /* 0x000fe2000f8e023f */
[----:B------:R-:W-:Y:S01]  /*0490*/  LOP3.LUT R8, R2, 0x18, R5, 0xf8, !PT ;  /* 0x0000001802087812 */ /* 0x000fe200078ef805 */
[C---:B------:R-:W-:Y:S01]  /*04a0*/  IMAD.IADD R5, R0.reuse, 0x1, -R4 ;  /* 0x0000000100057824 */ /* 0x040fe200078e0a04 */
[----:B------:R-:W-:Y:S01]  /*04b0*/  SHF.R.U32.HI R2, RZ, 0x3, R2 ;  /* 0x00000003ff027819 */ /* 0x000fe20000011602 */
[----:B------:R-:W-:Y:S01]  /*04c0*/  IMAD.IADD R4, R0, 0x1, -R3 ;  /* 0x0000000100047824 */ /* 0x000fe200078e0a03 */
[----:B------:R-:W-:Y:S01]  /*04d0*/  LOP3.LUT R0, R12, 0xfffffffc, RZ, 0xc0, !PT ;  /* 0xfffffffc0c007812 */ /* 0x000fe200078ec0ff */
[----:B------:R-:W-:Y:S01]  /*04e0*/  UIMAD UR13, UR51, 0x70, URZ ;  /* 0x00000070330d78a4 */ /* 0x000fe2000f8e023f */
[----:B------:R-:W-:Y:S01]  /*04f0*/  LOP3.LUT R3, R8, R2, RZ, 0x3c, !PT ;  /* 0x0000000208037212 */ /* 0x000fe200078e3cff */
[----:B------:R-:W-:Y:S01]  /*0500*/  UIMAD UR12, UR51, 0x78, URZ ;  /* 0x00000078330c78a4 */ /* 0x000fe2000f8e023f */
[----:B------:R-:W-:Y:S01]  /*0510*/  LOP3.LUT R2, R9, 0xfffffffe, RZ, 0xc0, !PT ;  /* 0xfffffffe09027812 */ /* 0x000fe200078ec0ff */
[C---:B------:R-:W-:Y:S01]  /*0520*/  IMAD.IADD R162, R7.reuse, 0x1, -R0 ;  /* 0x0000000107a27824 */ /* 0x040fe200078e0a00 */
[----:B------:R-:W-:Y:S01]  /*0530*/  SHF.R.S32.HI R9, RZ, 0x1f, R11 ;  /* 0x0000001fff097819 */ /* 0x000fe2000001140b */
[----:B------:R-:W-:Y:S01]  /*0540*/  IMAD R0, R7, 0x8, R5 ;  /* 0x0000000807007824 */ /* 0x000fe200078e0205 */
[----:B------:R-:W-:Y:S01]  /*0550*/  LEA.HI R8, R13, R13, RZ, 0x1 ;  /* 0x0000000d0d087211 */ /* 0x000fe200078f08ff */
[----:B------:R-:W-:Y:S01]  /*0560*/  IMAD.IADD R14, R10, 0x1, -R2 ;  /* 0x000000010a0e7824 */ /* 0x000fe200078e0a02 */
[----:B------:R-:W-:Y:S01]  /*0570*/  LEA.HI R19, R9, R11, RZ, 0x2 ;  /* 0x0000000b09137211 */ /* 0x000fe200078f10ff */
[----:B------:R-:W-:Y:S01]  /*0580*/  IMAD.U32 R2, R0, 0x20, R3 ;  /* 0x0000002000027824 */ /* 0x000fe200078e0003 */
[----:B------:R-:W-:Y:S01]  /*0590*/  LOP3.LUT R0, R8, 0x3fffffe, RZ, 0xc0, !PT ;  /* 0x03fffffe08007812 */ /* 0x000fe200078ec0ff */
[----:B------:R-:W-:Y:S01]  /*05a0*/  IMAD.SHL.U32 R7, R17, 0x2, RZ ;  /* 0x0000000211077824 */ /* 0x000fe200078e00ff */
[----:B------:R-:W-:Y:S01]  /*05b0*/  SHF.R.S32.HI R11, RZ, 0x7, R15 ;  /* 0x00000007ff0b7819 */ /* 0x000fe2000001140f */
[----:B------:R-:W-:Y:S01]  /*05c0*/  USHF.R.S32.HI UR55, URZ, 0x1f, UR53 ;  /* 0x0000001f3f377899 */ /* 0x000fe20008011435 */
[----:B------:R-:W-:Y:S01]  /*05d0*/  SHF.R.S32.HI R9, RZ, 0x1f, R6 ;  /* 0x0000001fff097819 */ /* 0x000fe20000011406 */
[----:B------:R1:W-:Y:S01]  /*05e0*/  STL [R1+0x14], R2 ;  /* 0x0000140201007387 */ /* 0x0003e20000100800 */
[----:B------:R-:W-:Y:S01]  /*05f0*/  IMAD.IADD R3, R13, 0x1, -R0 ;  /* 0x000000010d037824 */ /* 0x000fe200078e0a00 */
[-C--:B------:R-:W-:Y:S01]  /*0600*/  LEA.HI R0, R6, R6.reuse, RZ, 0x1 ;  /* 0x0000000606007211 */ /* 0x080fe200078f08ff */
[----:B------:R-:W-:Y:S01]  /*0610*/  IMAD R221, R11, 0x2000, R7 ;  /* 0x000020000bdd7824 */ /* 0x000fe200078e0207 */
[----:B------:R-:W-:Y:S01]  /*0620*/  LEA.HI R9, R9, R6, RZ, 0x3 ;  /* 0x0000000609097211 */ /* 0x000fe200078f18ff */
[----:B------:R-:W-:Y:S01]  /*0630*/  ULDC.64 UR60, c[0x0][0x118] ;  /* 0x00004600003c7ab9 */ /* 0x000fe20000000a00 */
[----:B------:R-:W-:-:S02]  /*0640*/  SHF.R.S32.HI R5, RZ, 0x1, R0 ;  /* 0x00000001ff057819 */ /* 0x000fc40000011400 */
[C---:B------:R-:W-:Y:S02]  /*0650*/  LEA.HI R10, R4.reuse, R4, RZ, 0x1 ;  /* 0x00000004040a7211 */ /* 0x040fe400078f08ff */
[C---:B------:R-:W-:Y:S02]  /*0660*/  LOP3.LUT P5, RZ, R4.reuse, 0x2, RZ, 0xc0, !PT ;  /* 0x0000000204ff7812 */ /* 0x040fe400078ac0ff */
[----:B------:R-:W-:Y:S02]  /*0670*/  LOP3.LUT P4, RZ, R4, 0x4, RZ, 0xc0, !PT ;  /* 0x0000000404ff7812 */ /* 0x000fe4000788c0ff */
[----:B------:R-:W-:Y:S01]  /*0680*/  SEL R216, R157, 0xffffffe0, !P5 ;  /* 0xffffffe09dd87807 */ /* 0x000fe20006800000 */
[----:B-1----:R-:W-:-:S04]  /*0690*/  IMAD R2, R11, 0x8, R14 ;  /* 0x000000080b027824 */ /* 0x002fc800078e020e */
[----:B------:R-:W-:Y:S01]  /*06a0*/  IMAD R20, R2, 0x8, R3 ;  /* 0x0000000802147824 */ /* 0x000fe200078e0203 */
[----:B------:R-:W-:Y:S02]  /*06b0*/  LOP3.LUT R3, R0, 0x7fffffe, RZ, 0xc0, !PT ;  /* 0x07fffffe00037812 */ /* 0x000fe400078ec0ff */
[----:B------:R-:W-:Y:S02]  /*06c0*/  LOP3.LUT R2, R9, 0xfffffff8, RZ, 0xc0, !PT ;  /* 0xfffffff809027812 */ /* 0x000fe400078ec0ff */
[----:B------:R-:W-:Y:S01]  /*06d0*/  SHF.R.S32.HI R0, RZ, 0x1f, R0 ;  /* 0x0000001fff007819 */ /* 0x000fe20000011400 */
[C---:B------:R-:W-:Y:S02]  /*06e0*/  IMAD.IADD R15, R6.reuse, 0x1, -R3 ;  /* 0x00000001060f7824 */ /* 0x040fe400078e0a03 */
[----:B------:R-:W-:Y:S01]  /*06f0*/  IMAD.IADD R18, R6, 0x1, -R2 ;  /* 0x0000000106127824 */ /* 0x000fe200078e0a02 */
[----:B------:R-:W-:Y:S02]  /*0700*/  LEA.HI R0, R0, R5, RZ, 0x2 ;  /* 0x0000000500007211 */ /* 0x000fe400078f10ff */
[----:B------:R-:W-:-:S02]  /*0710*/  LOP3.LUT R2, R4, 0x1, RZ, 0xc0, !PT ;  /* 0x0000000104027812 */ /* 0x000fc400078ec0ff */
[----:B------:R-:W-:Y:S02]  /*0720*/  LOP3.LUT R0, R0, 0xfffffffc, RZ, 0xc0, !PT ;  /* 0xfffffffc00007812 */ /* 0x000fe400078ec0ff */
[----:B------:R-:W-:Y:S01]  /*0730*/  ISETP.NE.U32.AND P6, PT, R2, 0x1, PT ;  /* 0x000000010200780c */ /* 0x000fe20003fc5070 */
[----:B------:R-:W-:Y:S02]  /*0740*/  IMAD.SHL.U32 R2, R13, 0x40, RZ ;  /* 0x000000400d027824 */ /* 0x000fe400078e00ff */
[----:B------:R-:W-:Y:S01]  /*0750*/  IMAD.IADD R16, R5, 0x1, -R0 ;  /* 0x0000000105107824 */ /* 0x000fe200078e0a00 */
[----:B------:R-:W-:Y:S02]  /*0760*/  SHF.R.S32.HI R0, RZ, 0x1, R8 ;  /* 0x00000001ff007819 */ /* 0x000fe40000011408 */
[----:B------:R-:W-:Y:S02]  /*0770*/  LOP3.LUT R8, R2, 0x1c0, RZ, 0xc0, !PT ;  /* 0x000001c002087812 */ /* 0x000fe400078ec0ff */
[----:B------:R-:W-:Y:S01]  /*0780*/  LOP3.LUT R2, R10, 0x3fffffe, RZ, 0xc0, !PT ;  /* 0x03fffffe0a027812 */ /* 0x000fe200078ec0ff */
[C---:B------:R-:W-:Y:S01]  /*0790*/  IMAD.SHL.U32 R6, R0.reuse, 0x40, RZ ;  /* 0x0000004000067824 */ /* 0x040fe200078e00ff */
[----:B------:R-:W-:Y:S01]  /*07a0*/  LOP3.LUT P0, RZ, R0, 0x2, RZ, 0xc0, !PT ;  /* 0x0000000200ff7812 */ /* 0x000fe2000780c0ff */
[----:B------:R-:W-:Y:S01]  /*07b0*/  IMAD.SHL.U32 R0, R162, 0x10, RZ ;  /* 0x00000010a2007824 */ /* 0x000fe200078e00ff */
[----:B------:R-:W-:Y:S01]  /*07c0*/  SHF.R.S32.HI R5, RZ, 0x3, R9 ;  /* 0x00000003ff057819 */ /* 0x000fe20000011409 */
[C---:B------:R-:W-:Y:S01]  /*07d0*/  IMAD.IADD R12, R4.reuse, 0x1, -R2 ;  /* 0x00000001040c7824 */ /* 0x040fe200078e0a02 */
[----:B------:R-:W-:Y:S01]  /*07e0*/  SEL R215, R215, 0x10, !P6 ;  /* 0x00000010d7d77807 */ /* 0x000fe20007000000 */
        /* <DEDUP_REMOVED lines=9> */
[----:B------:R-:W-:-:S02]  /*0880*/  LEA.HI R2, R2, R2, RZ, 0x1d ;  /* 0x0000000202027211 */ /* 0x000fc400078fe8ff */
[--C-:B------:R-:W-:Y:S02]  /*0890*/  LOP3.LUT R3, R3, 0x8, R150.reuse, 0xf8, !PT ;  /* 0x0000000803037812 */ /* 0x100fe400078ef896 */
[----:B------:R-:W-:Y:S02]  /*08a0*/  LOP3.LUT R150, R0, 0x8, R150, 0xf8, !PT ;  /* 0x0000000800967812 */ /* 0x000fe400078ef896 */
[----:B------:R-:W-:Y:S01]  /*08b0*/  IADD3 R221, R2, R221, R4 ;  /* 0x000000dd02dd7210 */ /* 0x000fe20007ffe004 */
[----:B------:R-:W-:Y:S01]  /*08c0*/  IMAD.SHL.U32 R4, R14, 0x10, RZ ;  /* 0x000000100e047824 */ /* 0x000fe200078e00ff */
[----:B------:R-:W-:Y:S02]  /*08d0*/  SHF.R.U32.HI R0, RZ, 0x3, R0 ;  /* 0x00000003ff007819 */ /* 0x000fe40000011600 */
[----:B------:R-:W-:Y:S01]  /*08e0*/  SHF.R.U32.HI R2, RZ, 0x3, R8 ;  /* 0x00000003ff027819 */ /* 0x000fe20000011608 */
[----:B------:R-:W-:Y:S01]  /*08f0*/  IMAD.SHL.U32 R221, R221, 0x2, RZ ;  /* 0x00000002dddd7824 */ /* 0x000fe200078e00ff */
[----:B------:R-:W-:Y:S01]  /*0900*/  LOP3.LUT R150, R150, R0, RZ, 0x3c, !PT ;  /* 0x0000000096967212 */ /* 0x000fe200078e3cff */
[----:B------:R-:W-:Y:S01]  /*0910*/  IMAD R0, R162, 0x200, R7 ;  /* 0x00000200a2007824 */ /* 0x000fe200078e0207 */
[----:B------:R-:W-:Y:S01]  /*0920*/  LOP3.LUT R5, R3, R2, RZ, 0x3c, !PT ;  /* 0x0000000203057212 */ /* 0x000fe200078e3cff */
[----:B------:R-:W-:Y:S01]  /*0930*/  IMAD.IADD R219, R221, 0x1, R215 ;  /* 0x00000001dddb7824 */ /* 0x000fe200078e02d7 */
[----:B------:R-:W-:Y:S01]  /*0940*/  IADD3 R2, R19, -0x80, RZ ;  /* 0xffffff8013027810 */ /* 0x000fe20007ffe0ff */
[----:B------:R-:W-:Y:S01]  /*0950*/  IMAD R12, R12, 0x20, R0 ;  /* 0x000000200c0c7824 */ /* 0x000fe200078e0200 */
[----:B------:R-:W-:Y:S01]  /*0960*/  SHF.R.S32.HI R0, RZ, 0x1, R10 ;  /* 0x00000001ff007819 */ /* 0x000fe2000001140a */
[----:B------:R-:W-:Y:S01]  /*0970*/  IMAD.U32 R150, R20, 0x20, R150 ;  /* 0x0000002014967824 */ /* 0x000fe200078e0096 */
[----:B------:R-:W-:Y:S01]  /*0980*/  SHF.R.S32.HI R3, RZ, 0x1f, R2 ;  /* 0x0000001fff037819 */ /* 0x000fe20000011402 */
[--C-:B------:R-:W-:Y:S01]  /*0990*/  IMAD.IADD R220, R221, 0x1, R216.reuse ;  /* 0x00000001dddc7824 */ /* 0x100fe200078e02d8 */
[C---:B------:R-:W-:Y:S01]  /*09a0*/  LOP3.LUT P3, RZ, R0.reuse, 0x2, RZ, 0xc0, !PT ;  /* 0x0000000200ff7812 */ /* 0x040fe2000786c0ff */
[----:B------:R-:W-:Y:S01]  /*09b0*/  IMAD.SHL.U32 R0, R0, 0x40, RZ ;  /* 0x0000004000007824 */ /* 0x000fe200078e00ff */
[----:B------:R-:W-:Y:S01]  /*09c0*/  SHF.L.U64.HI R2, R2, 0x2, R3 ;  /* 0x0000000202027819 */ /* 0x000fe20000010203 */
[----:B------:R-:W-:Y:S01]  /*09d0*/  IMAD.IADD R218, R219, 0x1, R216 ;  /* 0x00000001dbda7824 */ /* 0x000fe200078e02d8 */
[----:B------:R-:W-:-:S02]  /*09e0*/  R2P PR, R18, 0x6 ;  /* 0x0000000612007804 */ /* 0x000fc40000000000 */
[----:B------:R-:W-:Y:S01]  /*09f0*/  LOP3.LUT R0, R0, 0xc0, RZ, 0xc0, !PT ;  /* 0x000000c000007812 */ /* 0x000fe200078ec0ff */
[----:B------:R1:W-:Y:S01]  /*0a00*/  STL [R1+0x24], R2 ;  /* 0x0000240201007387 */ /* 0x0003e20000100800 */
[C---:B------:R-:W-:Y:S02]  /*0a10*/  IADD3 R214, R221.reuse, 0x40, RZ ;  /* 0x00000040ddd67810 */ /* 0x040fe40007ffe0ff */
[----:B------:R-:W-:Y:S02]  /*0a20*/  SHF.R.U32.HI R3, RZ, 0x3, R0 ;  /* 0x00000003ff037819 */ /* 0x000fe40000011600 */
[----:B------:R-:W-:Y:S02]  /*0a30*/  @P4 IADD3 R214, R221, -0x40, RZ ;  /* 0xffffffc0ddd64810 */ /* 0x000fe40007ffe0ff */
[----:B------:R-:W-:Y:S02]  /*0a40*/  SEL R149, R157, 0xffffffe0, !P0 ;  /* 0xffffffe09d957807 */ /* 0x000fe40004000000 */
[----:B------:R-:W-:Y:S01]  /*0a50*/  SEL R152, R152, 0xffffffc0, !P2 ;  /* 0xffffffc098987807 */ /* 0x000fe20005000000 */
[----:B------:R-:W-:Y:S01]  /*0a60*/  IMAD.IADD R215, R215, 0x1, R214 ;  /* 0x00000001d7d77824 */ /* 0x000fe200078e02d6 */
[----:B------:R-:W-:Y:S01]  /*0a70*/  LOP3.LUT P0, RZ, R16, 0x2, RZ, 0xc0, !PT ;  /* 0x0000000210ff7812 */ /* 0x000fe2000780c0ff */
[----:B------:R-:W-:-:S02]  /*0a80*/  IMAD R149, R150, 0x2, R149 ;  /* 0x0000000296957824 */ /* 0x000fc400078e0295 */
[----:B------:R-:W-:Y:S01]  /*0a90*/  IMAD.IADD R217, R216, 0x1, R214 ;  /* 0x00000001d8d97824 */ /* 0x000fe200078e02d6 */
[----:B------:R-:W-:Y:S01]  /*0aa0*/  SEL R157, R157, 0xffffffe0, !P0 ;  /* 0xffffffe09d9d7807 */ /* 0x000fe20004000000 */
[----:B------:R-:W-:Y:S02]  /*0ab0*/  IMAD.SHL.U32 R150, R150, 0x2, RZ ;  /* 0x0000000296967824 */ /* 0x000fe400078e00ff */
[----:B------:R-:W-:Y:S02]  /*0ac0*/  IMAD.IADD R216, R216, 0x1, R215 ;  /* 0x00000001d8d87824 */ /* 0x000fe400078e02d7 */
[----:B-1----:R-:W-:-:S05]  /*0ad0*/  IMAD.SHL.U32 R2, R11, 0x8, RZ ;  /* 0x000000080b027824 */ /* 0x002fca00078e00ff */
[----:B------:R-:W-:-:S04]  /*0ae0*/  LOP3.LUT R2, R2, 0x8, RZ, 0xc0, !PT ;  /* 0x0000000802027812 */ /* 0x000fc800078ec0ff */
[----:B------:R-:W-:Y:S01]  /*0af0*/  LOP3.LUT R8, R3, R0, R2, 0x1e, !PT ;  /* 0x0000000003087212 */ /* 0x000fe200078e1e02 */
[----:B------:R-:W-:Y:S01]  /*0b00*/  IMAD.SHL.U32 R0, R18, 0x40, RZ ;  /* 0x0000004012007824 */ /* 0x000fe200078e00ff */
[----:B------:R-:W-:Y:S01]  /*0b10*/  LOP3.LUT R7, R2, 0x10, R4, 0xf8, !PT ;  /* 0x0000001002077812 */ /* 0x000fe200078ef804 */
        /* <DEDUP_REMOVED lines=18> */
[----:B------:R1:W-:Y:S01]  /*0c40*/  STL [R1+0x28], R9 ;  /* 0x0000280901007387 */ /* 0x0003e20000100800 */
[----:B------:R-:W-:Y:S01]  /*0c50*/  @P3 IADD3 R0, R9, -0x20, RZ ;  /* 0xffffffe009003810 */ /* 0x000fe20007ffe0ff */
[----:B------:R-:W-:Y:S01]  /*0c60*/  IMAD.IADD R162, R162, 0x1, R5 ;  /* 0x00000001a2a27824 */ /* 0x000fe200078e0205 */
[----:B------:R-:W-:Y:S01]  /*0c70*/  LEA R151, R151, 0x8000, 0x1 ;  /* 0x0000800097977811 */ /* 0x000fe200078e08ff */
[----:B------:R-:W-:Y:S02]  /*0c80*/  IMAD.SHL.U32 R2, R3, 0x2, RZ ;  /* 0x0000000203027824 */ /* 0x000fe400078e00ff */
[----:B------:R1:W-:Y:S01]  /*0c90*/  STL [R1+0x2c], R0 ;  /* 0x00002c0001007387 */ /* 0x0003e20000100800 */
[C---:B------:R-:W-:Y:S01]  /*0ca0*/  IADD3 R158, R151.reuse, 0x20, RZ ;  /* 0x00000020979e7810 */ /* 0x040fe20007ffe0ff */
[C---:B------:R-:W-:Y:S01]  /*0cb0*/  IMAD.IADD R153, R151.reuse, 0x1, R152 ;  /* 0x0000000197997824 */ /* 0x040fe200078e0298 */
[----:B------:R-:W-:-:S04]  /*0cc0*/  @P1 IADD3 R158, R151, -0x20, RZ ;  /* 0xffffffe0979e1810 */ /* 0x000fc80007ffe0ff */
[----:B------:R-:W-:Y:S01]  /*0cd0*/  IADD3 R161, R158, 0x2000, RZ ;  /* 0x000020009ea17810 */ /* 0x000fe20007ffe0ff */
[----:B------:R-:W-:Y:S01]  /*0ce0*/  IMAD.IADD R152, R152, 0x1, R158 ;  /* 0x0000000198987824 */ /* 0x000fe200078e029e */
[C---:B------:R-:W-:Y:S02]  /*0cf0*/  IADD3 R160, R158.reuse, 0x4000, RZ ;  /* 0x000040009ea07810 */ /* 0x040fe40007ffe0ff */
[----:B------:R-:W-:Y:S02]  /*0d00*/  IADD3 R159, R158, 0x6000, RZ ;  /* 0x000060009e9f7810 */ /* 0x000fe40007ffe0ff */
.L_x_532:
[----:B------:R-:W-:Y:S01]  /*0d10*/  ULDC.64 UR6, c[0x0][0x258] ;  /* 0x0000960000067ab9 */ /* 0x000fe20000000a00 */
[----:B------:R-:W-:Y:S01]  /*0d20*/  ISETP.NE.U32.AND P1, PT, RZ, c[0x0][0x250], PT ;  /* 0x00009400ff007a0c */ /* 0x000fe20003f25070 */
[----:B------:R-:W-:Y:S02]  /*0d30*/  UISETP.NE.U32.AND UP1, UPT, URZ, UR6, UPT ;  /* 0x000000063f00728c */ /* 0x000fe4000bf25070 */
[----:B------:R-:W-:Y:S01]  /*0d40*/  ULDC.64 UR8, c[0x0][0x258] ;  /* 0x0000960000087ab9 */ /* 0x000fe20000000a00 */
[----:B------:R-:W-:Y:S01]  /*0d50*/  ISETP.NE.AND.EX P1, PT, RZ, c[0x0][0x254], PT, P1 ;  /* 0x00009500ff007a0c */ /* 0x000fe20003f25310 */
[----:B------:R-:W-:-:S02]  /*0d60*/  UISETP.NE.AND.EX UP1, UPT, URZ, UR7, UPT, UP1 ;  /* 0x000000073f00728c */ /* 0x000fc4000bf25310 */
[----:B------:R-:W-:-:S04]  /*0d70*/  ULDC.64 UR28, c[0x0][0x118] ;  /* 0x00004600001c7ab9 */ /* 0x000fc80000000a00 */
[----:B------:R-:W-:-:S05]  /*0d80*/  PLOP3.LUT P0, PT, PT, PT, UP1, 0x80, 0x0 ;  /* 0x000000000000781c */ /* 0x000fca0003f0f018 */
[----:B------:R-:W-:Y:S01]  /*0d90*/  @UP1 UMOV UR6, 0x4 ;  /* 0x0000000400061882 */ /* 0x000fe20000000000 */
[----:B-1----:R-:W2:Y:S01]  /*0da0*/  @P1 S2R R7, SR_CTAID.Y ;  /* 0x0000000000071919 */ /* 0x002ea20000002600 */
[----:B------:R-:W-:-:S06]  /*0db0*/  @P1 IMAD.MOV.U32 R6, RZ, RZ, 0x4 ;  /* 0x00000004ff061424 */ /* 0x000fcc00078e00ff */
[----:B-1----:R-:W1:Y:S01]  /*0dc0*/  @P0 S2R R0, SR_CTAID.Y ;  /* 0x0000000000000919 */ /* 0x002e620000002600 */
[----:B--2---:R-:W-:-:S06]  /*0dd0*/  @P1 IMAD.WIDE R6, R7, R6, c[0x0][0x250] ;  /* 0x0000940007061625 */ /* 0x004fcc00078e0206 */
[----:B------:R-:W2:Y:S01]  /*0de0*/  @P1 LDG.E R6, [R6.64] ;  /* 0x0000001c06061981 */ /* 0x000ea2000c1e1900 */
[----:B-1----:R-:W1:Y:S02]  /*0df0*/  @P0 R2UR UR7, R0 ;  /* 0x00000000000703c2 */ /* 0x002e6400000e0000 */
[----:B-1----:R-:W-:Y:S02]  /*0e00*/  @UP1 UIMAD.WIDE UR6, UR7, UR6, UR8 ;  /* 0x00000006070612a5 */ /* 0x002fe4000f8e0208 */
[----:B------:R-:W-:Y:S02]  /*0e10*/  UMOV UR27, URZ ;  /* 0x0000003f001b7c82 */ /* 0x000fe40008000000 */
[----:B------:R-:W-:Y:S02]  /*0e20*/  ULDC.64 UR8, c[0x0][0x218] ;  /* 0x0000860000087ab9 */ /* 0x000fe40000000a00 */
[----:B------:R-:W-:Y:S02]  /*0e30*/  IMAD.U32 R4, RZ, RZ, UR6 ;  /* 0x00000006ff047e24 */ /* 0x000fe4000f8e00ff */
[----:B------:R-:W-:Y:S01]  /*0e40*/  IMAD.U32 R5, RZ, RZ, UR7 ;  /* 0x00000007ff057e24 */ /* 0x000fe2000f8e00ff */
[----:B------:R-:W-:-:S04]  /*0e50*/  ULDC.64 UR6, c[0x0][0x268] ;  /* 0x00009a0000067ab9 */ /* 0x000fc80000000a00 */
[----:B------:R-:W3:Y:S01]  /*0e60*/  @P0 LDG.E R0, [R4.64] ;  /* 0x0000001c04000981 */ /* 0x000ee2000c1e1900 */
[----:B------:R-:W-:-:S04]  /*0e70*/  @!UP1 UISETP.NE.U32.AND UP0, UPT, URZ, UR6, UPT ;  /* 0x000000063f00928c */ /* 0x000fc8000bf05070 */
[----:B------:R-:W-:-:S04]  /*0e80*/  @!UP1 UISETP.NE.AND.EX UP0, UPT, URZ, UR7, UPT, UP0 ;  /* 0x000000073f00928c */ /* 0x000fc8000bf05300 */
[----:B------:R-:W-:Y:S02]  /*0e90*/  @!UP1 USEL UR9, URZ, UR9, !UP0 ;  /* 0x000000093f099287 */ /* 0x000fe4000c000000 */
[----:B------:R-:W-:Y:S01]  /*0ea0*/  USHF.L.U32 UR6, UR41, 0x7, URZ ;  /* 0x0000000729067899 */ /* 0x000fe2000800063f */
[----:B--2---:R-:W1:Y:S08]  /*0eb0*/  @P1 R2UR UR27, R6 ;  /* 0x00000000061b13c2 */ /* 0x004e7000000e0000 */
[----:B---3--:R-:W1:Y:S02]  /*0ec0*/  @P0 R2UR UR10, R0 ;  /* 0x00000000000a03c2 */ /* 0x008e6400000e0000 */
[----:B-1----:R-:W-:-:S02]  /*0ed0*/  @UP1 UIADD3 UR7, UR10, -UR27, URZ ;  /* 0x8000001b0a071290 */ /* 0x002fc4000fffe03f */
[----:B------:R-:W-:-:S04]  /*0ee0*/  @!UP1 UIADD3 UR7, UR9, UR8, -UR27 ;  /* 0x0000000809079290 */ /* 0x000fc8000fffe81b */
[----:B------:R-:W-:-:S06]  /*0ef0*/  UISETP.GE.AND UP0, UPT, UR6, UR7, UPT ;  /* 0x000000070600728c */ /* 0x000fcc000bf06270 */
[----:B------:R-:W-:-:S13]  /*0f00*/  PLOP3.LUT P0, PT, PT, PT, UP0, 0x80, 0x0 ;  /* 0x000000000000781c */ /* 0x000fda0003f0f008 */
[----:B------:R-:W-:Y:S05]  /*0f10*/  @P0 BRA `(.L_x_524) ;  /* 0x000067d000000947 */ /* 0x000fea0003800000 */
        /* <DEDUP_REMOVED lines=46> */
[----:B------:R-:W-:Y:S01]  /*1200*/  @!UP0 UIMAD UR34, UR8, UR30, URZ ;  /* 0x0000001e082282a4 */ /* 0x000fe2000f8e023f */
[----:B------:R-:W-:Y:S01]  /*1210*/  IMAD.MOV.U32 R4, RZ, RZ, R3 ;  /* 0x000000ffff047224 */ /* 0x000fe200078e0003 */
[----:B------:R-:W-:Y:S02]  /*1220*/  USHF.R.S32.HI UR45, URZ, 0x1f, UR36 ;  /* 0x0000001f3f2d7899 */ /* 0x000fe40008011424 */
[----:B------:R-:W-:Y:S01]  /*1230*/  USHF.R.S32.HI UR11, URZ, 0x1f, UR10 ;  /* 0x0000001f3f0b7899 */ /* 0x000fe2000801140a */
[----:B------:R-:W-:-:S04]  /*1240*/  IMAD.HI.U32 R0, R0, R4, RZ ;  /* 0x0000000400007227 */ /* 0x000fc800078e00ff */
        /* <DEDUP_REMOVED lines=21> */
.L_x_525:
[----:B------:R-:W-:Y:S02]  /*13a0*/  ULDC UR7, c[0x0][0x1c0] ;  /* 0x0000700000077ab9 */ /* 0x000fe40000000800 */
[----:B------:R-:W-:Y:S02]  /*13b0*/  UIMAD UR7, UR33, UR7, UR32 ;  /* 0x00000007210772a4 */ /* 0x000fe4000f8e0220 */
[----:B------:R-:W-:Y:S02]  /*13c0*/  ULDC UR8, c[0x0][0x224] ;  /* 0x0000890000087ab9 */ /* 0x000fe40000000800 */
[----:B------:R-:W-:Y:S02]  /*13d0*/  UIMAD UR38, UR7, UR8, URZ ;  /* 0x00000008072672a4 */ /* 0x000fe4000f8e023f */
.L_x_526:
[----:B------:R-:W2:Y:S01]  /*13e0*/  LDL R26, [R1+0x14] ;  /* 0x00001400011a7983 */ /* 0x000ea20000100800 */
[----:B------:R-:W-:Y:S02]  /*13f0*/  ULDC.64 UR30, c[0x0][0x1a8] ;  /* 0x00006a00001e7ab9 */ /* 0x000fe40000000a00 */
[----:B------:R-:W-:Y:S01]  /*1400*/  ULDC.64 UR8, c[0x0][0x378] ;  /* 0x0000de0000087ab9 */ /* 0x000fe20000000a00 */
[----:B------:R-:W3:Y:S01]  /*1410*/  LDL R25, [R1+0x30] ;  /* 0x0000300001197983 */ /* 0x000ee20000100800 */
[----:B------:R-:W-:Y:S01]  /*1420*/  UIMAD UR30, UR37, UR30, URZ ;  /* 0x0000001e251e72a4 */ /* 0x000fe2000f8e023f */
[----:B------:R-:W-:Y:S01]  /*1430*/  IMAD R10, R17, c[0x0][0x1b8], RZ ;  /* 0x00006e00110a7a24 */ /* 0x000fe200078e02ff */
[----:B------:R-:W-:Y:S01]  /*1440*/  UIMAD UR7, UR37, UR8, URZ ;  /* 0x00000008250772a4 */ /* 0x000fe2000f8e023f */
[----:B------:R-:W1:Y:S01]  /*1450*/  S2R R23, SR_TID.X ;  /* 0x0000000000177919 */ /* 0x000e620000002100 */
[----:B------:R-:W-:Y:S01]  /*1460*/  UIMAD UR40, UR32, UR31, UR30 ;  /* 0x0000001f202872a4 */ /* 0x000fe2000f8e021e */
[----:B------:R-:W-:Y:S01]  /*1470*/  IMAD R10, R0, c[0x0][0x1bc], R10 ;  /* 0x00006f00000a7a24 */ /* 0x000fe200078e020a */
[----:B------:R-:W-:Y:S01]  /*1480*/  UIMAD UR39, UR32, UR9, UR7 ;  /* 0x00000009202772a4 */ /* 0x000fe2000f8e0207 */
[----:B------:R-:W4:Y:S01]  /*1490*/  S2R R14, SR_CTAID.Y ;  /* 0x00000000000e7919 */ /* 0x000f220000002600 */
[----:B------:R-:W-:-:S02]  /*14a0*/  ULDC.64 UR30, c[0x0][0x188] ;  /* 0x00006200001e7ab9 */ /* 0x000fc40000000a00 */
[----:B------:R-:W-:Y:S02]  /*14b0*/  ULDC.64 UR8, c[0x0][0x178] ;  /* 0x00005e0000087ab9 */ /* 0x000fe40000000a00 */
[----:B------:R-:W-:Y:S02]  /*14c0*/  UIMAD UR7, UR44, UR8, URZ ;  /* 0x000000082c0772a4 */ /* 0x000fe4000f8e023f */
[----:B------:R-:W-:Y:S02]  /*14d0*/  UIMAD UR30, UR44, UR30, URZ ;  /* 0x0000001e2c1e72a4 */ /* 0x000fe4000f8e023f */
[----:B------:R-:W-:Y:S02]  /*14e0*/  UIMAD UR37, UR33, UR9, UR7 ;  /* 0x00000009212572a4 */ /* 0x000fe4000f8e0207 */
[----:B------:R-:W-:Y:S02]  /*14f0*/  UIMAD UR31, UR33, UR31, UR30 ;  /* 0x0000001f211f72a4 */ /* 0x000fe4000f8e021e */
[----:B------:R-:W-:-:S02]  /*1500*/  ULDC.64 UR8, c[0x0][0x368] ;  /* 0x0000da0000087ab9 */ /* 0x000fc40000000a00 */
[----:B------:R-:W-:Y:S02]  /*1510*/  UIMAD UR7, UR44, UR8, URZ ;  /* 0x000000082c0772a4 */ /* 0x000fe4000f8e023f */
[----:B------:R-:W-:Y:S02]  /*1520*/  UIADD3 UR27, UP0, UR6, UR27, URZ ;  /* 0x0000001b061b7290 */ /* 0x000fe4000ff1e03f */
[----:B------:R-:W-:Y:S01]  /*1530*/  UIMAD UR32, UR33, UR9, UR7 ;  /* 0x00000009212072a4 */ /* 0x000fe2000f8e0207 */
[----:B-1----:R-:W-:Y:S01]  /*1540*/  SHF.R.S32.HI R24, RZ, 0x1f, R23 ;  /* 0x0000001fff187819 */ /* 0x002fe20000011417 */
[----:B------:R-:W-:Y:S02]  /*1550*/  UIADD3.X UR30, UR43, UR42, URZ, UP0, !UPT ;  /* 0x0000002a2b1e7290 */ /* 0x000fe400087fe43f */
[----:B------:R-:W-:Y:S01]  /*1560*/  IMAD.U32 R11, RZ, RZ, UR27 ;  /* 0x0000001bff0b7e24 */ /* 0x000fe2000f8e00ff */
[----:B------:R-:W-:Y:S01]  /*1570*/  LEA.HI R3, R24, R23, RZ, 0x2 ;  /* 0x0000001718037211 */ /* 0x000fe200078f10ff */
[----:B------:R-:W-:-:S02]  /*1580*/  ULDC.64 UR6, c[0x0][0x1a0] ;  /* 0x0000680000067ab9 */ /* 0x000fc40000000a00 */
[----:B------:R-:W-:Y:S01]  /*1590*/  UIMAD UR6, UR30, UR6, URZ ;  /* 0x000000061e0672a4 */ /* 0x000fe2000f8e023f */
[----:B------:R-:W-:Y:S01]  /*15a0*/  LOP3.LUT R4, R3, 0xfffffffc, RZ, 0xc0, !PT ;  /* 0xfffffffc03047812 */ /* 0x000fe200078ec0ff */
[----:B------:R-:W-:Y:S01]  /*15b0*/  ULDC.64 UR8, c[0x0][0x180] ;  /* 0x0000600000087ab9 */ /* 0x000fe20000000a00 */
[----:B------:R-:W-:Y:S01]  /*15c0*/  SHF.R.S32.HI R3, RZ, 0x2, R3 ;  /* 0x00000002ff037819 */ /* 0x000fe20000011403 */
[----:B------:R-:W-:Y:S02]  /*15d0*/  UIMAD UR6, UR27, UR7, UR6 ;  /* 0x000000071b0672a4 */ /* 0x000fe4000f8e0206 */
[----:B------:R-:W-:Y:S01]  /*15e0*/  IMAD.IADD R4, R23, 0x1, -R4 ;  /* 0x0000000117047824 */ /* 0x000fe200078e0a04 */
[----:B------:R-:W-:Y:S01]  /*15f0*/  SHF.R.S32.HI R20, RZ, 0x1f, R3 ;  /* 0x0000001fff147819 */ /* 0x000fe20000011403 */
[----:B------:R-:W-:Y:S01]  /*1600*/  IMAD.WIDE.U32 R12, R3, c[0x0][0x1a0], RZ ;  /* 0x00006800030c7a25 */ /* 0x000fe200078e00ff */
[----:B------:R-:W-:Y:S02]  /*1610*/  UIMAD UR8, UR44, UR8, URZ ;  /* 0x000000082c0872a4 */ /* 0x000fe4000f8e023f */
[----:B------:R-:W-:Y:S01]  /*1620*/  ULDC.64 UR42, c[0x0][0x200] ;  /* 0x00008000002a7ab9 */ /* 0x000fe20000000a00 */
[----:B------:R-:W-:Y:S01]  /*1630*/  IMAD.SHL.U32 R4, R4, 0x8, RZ ;  /* 0x0000000804047824 */ /* 0x000fe200078e00ff */
[----:B------:R-:W-:Y:S01]  /*1640*/  UIMAD UR8, UR33, UR9, UR8 ;  /* 0x00000009210872a4 */ /* 0x000fe2000f8e0208 */
[----:B------:R-:W-:-:S03]  /*1650*/  IMAD R6, R20, c[0x0][0x1a0], RZ ;  /* 0x0000680014067a24 */ /* 0x000fc600078e02ff */
[----:B------:R-:W-:Y:S01]  /*1660*/  SHF.R.S32.HI R5, RZ, 0x1f, R4 ;  /* 0x0000001fff057819 */ /* 0x000fe20000011404 */
[----:B------:R-:W-:-:S04]  /*1670*/  IMAD R6, R3, c[0x0][0x1a4], R6 ;  /* 0x0000690003067a24 */ /* 0x000fc800078e0206 */
[----:B----4-:R-:W-:-:S04]  /*1680*/  IMAD.WIDE.U32 R8, R14, c[0x0][0x188], R4 ;  /* 0x000062000e087a25 */ /* 0x010fc800078e0004 */
[----:B------:R-:W-:Y:S01]  /*1690*/  IMAD.IADD R7, R13, 0x1, R6 ;  /* 0x000000010d077824 */ /* 0x000fe200078e0206 */
[----:B------:R-:W-:Y:S01]  /*16a0*/  IADD3 R9, R9, UR31, RZ ;  /* 0x0000001f09097c10 */ /* 0x000fe2000fffe0ff */
[----:B------:R-:W-:-:S04]  /*16b0*/  IMAD.MOV.U32 R6, RZ, RZ, R12 ;  /* 0x000000ffff067224 */ /* 0x000fc800078e000c */
[----:B------:R-:W-:-:S04]  /*16c0*/  IMAD.WIDE.U32 R8, R0, c[0x0][0x1b8], R8 ;  /* 0x00006e0000087a25 */ /* 0x000fc800078e0008 */
[----:B------:R-:W-:-:S04]  /*16d0*/  IMAD.WIDE.U32 R6, R11, c[0x0][0x1a0], R6 ;  /* 0x000068000b067a25 */ /* 0x000fc800078e0006 */
[----:B------:R-:W-:Y:S01]  /*16e0*/  IMAD.IADD R9, R9, 0x1, R10 ;  /* 0x0000000109097824 */ /* 0x000fe200078e020a */
[----:B------:R-:W-:-:S04]  /*16f0*/  IADD3 R18, P1, R8, R6, RZ ;  /* 0x0000000608127210 */ /* 0x000fc80007f3e0ff */
[----:B------:R-:W-:Y:S01]  /*1700*/  IADD3.X R19, R9, UR6, R7, P1, !PT ;  /* 0x0000000609137c10 */ /* 0x000fe20008ffe407 */
[C-C-:B------:R-:W-:Y:S01]  /*1710*/  IMAD.WIDE.U32 R8, R14.reuse, c[0x0][0x368], R4.reuse ;  /* 0x0000da000e087a25 */ /* 0x140fe200078e0004 */
[----:B------:R-:W-:Y:S01]  /*1720*/  IADD3 R10, P1, R3, UR10, RZ ;  /* 0x0000000a030a7c10 */ /* 0x000fe2000ff3e0ff */
[----:B------:R-:W-:Y:S02]  /*1730*/  ULDC.64 UR6, c[0x0][0x198] ;  /* 0x0000660000067ab9 */ /* 0x000fe40000000a00 */
[--C-:B------:R-:W-:Y:S01]  /*1740*/  IMAD.WIDE.U32 R6, R14, c[0x0][0x180], R4.reuse ;  /* 0x000060000e067a25 */ /* 0x100fe200078e0004 */
[----:B------:R-:W-:Y:S01]  /*1750*/  IADD3.X R16, R20, UR11, RZ, P1, !PT ;  /* 0x0000000b14107c10 */ /* 0x000fe20008ffe4ff */
[----:B------:R-:W-:Y:S01]  /*1760*/  UIMAD UR6, UR30, UR6, URZ ;  /* 0x000000061e0672a4 */ /* 0x000fe2000f8e023f */
[----:B------:R-:W-:Y:S01]  /*1770*/  IADD3 R9, R9, UR32, RZ ;  /* 0x0000002009097c10 */ /* 0x000fe2000fffe0ff */
[----:B------:R-:W-:Y:S01]  /*1780*/  IMAD.WIDE.U32 R4, R10, c[0x0][0x190], R4 ;  /* 0x000064000a047a25 */ /* 0x000fe200078e0004 */
[----:B------:R-:W-:Y:S01]  /*1790*/  IADD3 R7, R7, UR8, RZ ;  /* 0x0000000807077c10 */ /* 0x000fe2000fffe0ff */
[----:B------:R-:W-:-:S02]  /*17a0*/  UIMAD UR6, UR27, UR7, UR6 ;  /* 0x000000071b0672a4 */ /* 0x000fc4000f8e0206 */
[C---:B------:R-:W-:Y:S01]  /*17b0*/  IMAD R11, R16.reuse, c[0x0][0x190], RZ ;  /* 0x00006400100b7a24 */ /* 0x040fe200078e02ff */
[----:B------:R-:W-:Y:S01]  /*17c0*/  UIADD3 UR8, UR10, UR34, URZ ;  /* 0x000000220a087290 */ /* 0x000fe2000fffe03f */
[----:B------:R-:W-:Y:S02]  /*17d0*/  IMAD R16, R16, c[0x0][0x370], RZ ;  /* 0x0000dc0010107a24 */ /* 0x000fe400078e02ff */
[C---:B------:R-:W-:Y:S01]  /*17e0*/  IMAD R11, R10.reuse, c[0x0][0x194], R11 ;  /* 0x000065000a0b7a24 */ /* 0x040fe200078e020b */
[----:B------:R-:W-:Y:S01]  /*17f0*/  UIMAD.WIDE UR8, UR8, UR59, UR42 ;  /* 0x0000003b080872a5 */ /* 0x000fe2000f8e022a */
[----:B------:R-:W-:-:S04]  /*1800*/  IMAD.WIDE.U32 R8, R10, c[0x0][0x370], R8 ;  /* 0x0000dc000a087a25 */ /* 0x000fc800078e0008 */
[----:B------:R-:W-:-:S04]  /*1810*/  IMAD.IADD R5, R5, 0x1, R11 ;  /* 0x0000000105057824 */ /* 0x000fc800078e020b */
[----:B------:R-:W-:-:S04]  /*1820*/  IMAD.WIDE.U32 R14, R14, c[0x0][0x178], R4 ;  /* 0x00005e000e0e7a25 */ /* 0x000fc800078e0004 */
[----:B------:R-:W-:Y:S01]  /*1830*/  IMAD R4, R20, c[0x0][0x198], RZ ;  /* 0x0000660014047a24 */ /* 0x000fe200078e02ff */
[----:B------:R-:W-:Y:S02]  /*1840*/  IADD3 R11, R15, UR37, RZ ;  /* 0x000000250f0b7c10 */ /* 0x000fe4000fffe0ff */
[----:B------:R-:W1:Y:S01]  /*1850*/  S2R R15, SR_CTAID.Z ;  /* 0x00000000000f7919 */ /* 0x000e620000002700 */
[C---:B------:R-:W-:Y:S02]  /*1860*/  IMAD R12, R3.reuse, c[0x0][0x19c], R4 ;  /* 0x00006700030c7a24 */ /* 0x040fe400078e0204 */
[----:B------:R-:W-:-:S04]  /*1870*/  IMAD.WIDE.U32 R4, R3, c[0x0][0x198], RZ ;  /* 0x0000660003047a25 */ /* 0x000fc800078e00ff */
[----:B------:R-:W-:Y:S01]  /*1880*/  IMAD R3, R17, c[0x0][0x1b0], RZ ;  /* 0x00006c0011037a24 */ /* 0x000fe200078e02ff */
[----:B------:R-:W-:Y:S01]  /*1890*/  IADD3 R5, R5, R12, RZ ;  /* 0x0000000c05057210 */ /* 0x000fe20007ffe0ff */
[----:B------:R-:W-:Y:S02]  /*18a0*/  IMAD.U32 R12, RZ, RZ, UR27 ;  /* 0x0000001bff0c7e24 */ /* 0x000fe4000f8e00ff */
[----:B------:R-:W-:Y:S02]  /*18b0*/  IMAD R3, R0, c[0x0][0x1b4], R3 ;  /* 0x00006d0000037a24 */ /* 0x000fe400078e0203 */
[----:B------:R-:W-:-:S04]  /*18c0*/  IMAD.WIDE.U32 R12, R12, c[0x0][0x198], R4 ;  /* 0x000066000c0c7a25 */ /* 0x000fc800078e0004 */
[----:B------:R-:W-:-:S04]  /*18d0*/  IMAD.WIDE.U32 R4, R0, c[0x0][0x1b0], R6 ;  /* 0x00006c0000047a25 */ /* 0x000fc800078e0006 */
[----:B------:R-:W-:Y:S01]  /*18e0*/  IMAD.IADD R3, R5, 0x1, R3 ;  /* 0x0000000105037824 */ /* 0x000fe200078e0203 */
[----:B------:R-:W-:Y:S01]  /*18f0*/  IADD3 R0, P1, R4, R12, RZ ;  /* 0x0000000c04007210 */ /* 0x000fe20007f3e0ff */
[----:B------:R-:W-:Y:S01]  /*1900*/  IMAD R6, R10, c[0x0][0x374], R16 ;  /* 0x0000dd000a067a24 */ /* 0x000fe200078e0210 */
[----:B------:R-:W-:Y:S01]  /*1910*/  LEA R4, P2, R18, c[0x0][0x170], 0x1 ;  /* 0x00005c0012047a11 */ /* 0x000fe200078408ff */
[----:B------:R-:W-:Y:S01]  /*1920*/  IMAD.MOV.U32 R10, RZ, RZ, R14 ;  /* 0x000000ffff0a7224 */ /* 0x000fe200078e000e */
[----:B------:R-:W-:Y:S01]  /*1930*/  IADD3.X R3, R3, UR6, R13, P1, !PT ;  /* 0x0000000603037c10 */ /* 0x000fe20008ffe40d */
[----:B------:R-:W-:Y:S01]  /*1940*/  IMAD.IADD R9, R9, 0x1, R6 ;  /* 0x0000000109097824 */ /* 0x000fe200078e0206 */
[----:B------:R-:W-:Y:S01]  /*1950*/  LEA R6, P1, R0, c[0x0][0x168], 0x1 ;  /* 0x00005a0000067a11 */ /* 0x000fe200078208ff */
[----:B------:R-:W-:Y:S01]  /*1960*/  ULEA.HI.SX32 UR6, UR35, 0xffffffff, 0x19 ;  /* 0xffffffff23067891 */ /* 0x000fe2000f8fca3f */
[----:B------:R-:W-:Y:S01]  /*1970*/  LEA.HI.X R5, R18, c[0x0][0x174], R19, 0x1, P2 ;  /* 0x00005d0012057a11 */ /* 0x000fe200010f0c13 */
[----:B------:R-:W-:Y:S01]  /*1980*/  IMAD.MOV.U32 R13, RZ, RZ, c[0x0][0x1a4] ;  /* 0x00006900ff0d7624 */ /* 0x000fe200078e00ff */
[----:B------:R-:W-:Y:S01]  /*1990*/  LEA.HI.X R7, R0, c[0x0][0x16c], R3, 0x1, P1 ;  /* 0x00005b0000077a11 */ /* 0x000fe200008f0c03 */
[----:B------:R-:W-:Y:S01]  /*19a0*/  IMAD.MOV.U32 R3, RZ, RZ, c[0x0][0x1a0] ;  /* 0x00006800ff037624 */ /* 0x000fe200078e00ff */
[----:B------:R-:W-:Y:S01]  /*19b0*/  MOV R0, c[0x0][0x198] ;  /* 0x0000660000007a02 */ /* 0x000fe20000000f00 */
[----:B------:R-:W-:Y:S01]  /*19c0*/  IMAD.MOV.U32 R16, RZ, RZ, c[0x0][0x19c] ;  /* 0x00006700ff107624 */ /* 0x000fe200078e00ff */
[----:B------:R-:W-:Y:S01]  /*19d0*/  ULEA.HI UR7, UR6, UR6, URZ, 0x1 ;  /* 0x0000000606077291 */ /* 0x000fe2000f8f083f */
[----:B-1----:R-:W-:Y:S01]  /*19e0*/  IMAD.WIDE.U32 R10, R15, c[0x0][0x1a8], R10 ;  /* 0x00006a000f0a7a25 */ /* 0x002fe200078e000a */
[----:B------:R-:W-:-:S02]  /*19f0*/  LEA R12, P2, R3, R4, 0x7 ;  /* 0x00000004030c7211 */ /* 0x000fc400078438ff */
[C---:B------:R-:W-:Y:S01]  /*1a00*/  LEA R14, P1, R0.reuse, R6, 0x7 ;  /* 0x00000006000e7211 */ /* 0x040fe200078238ff */
[----:B------:R-:W-:Y:S01]  /*1a10*/  IMAD.WIDE.U32 R8, R15, c[0x0][0x378], R8 ;  /* 0x0000de000f087a25 */ /* 0x000fe200078e0008 */
[----:B------:R-:W-:Y:S01]  /*1a20*/  @P0 BAR.SYNC.DEFER_BLOCKING 0x0 ;  /* 0x0000000000000b1d */ /* 0x000fe20000010000 */
[----:B------:R-:W-:Y:S01]  /*1a30*/  LEA.HI.X R13, R3, R5, R13, 0x7, P2 ;  /* 0x00000005030d7211 */ /* 0x000fe200010f3c0d */
[----:B------:R-:W-:Y:S01]  /*1a40*/  ULOP3.LUT UR7, UR7, 0xfffffffe, URZ, 0xc0, !UPT ;  /* 0xfffffffe07077892 */ /* 0x000fe2000f8ec03f */
[----:B------:R-:W-:Y:S02]  /*1a50*/  LEA.HI.X R15, R0, R7, R16, 0x7, P1 ;  /* 0x00000007000f7211 */ /* 0x000fe400008f3c10 */
[----:B------:R-:W-:Y:S01]  /*1a60*/  IADD3 R3, R11, UR40, RZ ;  /* 0x000000280b037c10 */ /* 0x000fe2000fffe0ff */
[----:B------:R-:W-:Y:S01]  /*1a70*/  UIADD3 UR7, UR6, -UR7, URZ ;  /* 0x8000000706077290 */ /* 0x000fe2000fffe03f */
[C---:B------:R-:W-:Y:S02]  /*1a80*/  LEA R238, P1, R10.reuse, c[0x0][0x160], 0x1 ;  /* 0x000058000aee7a11 */ /* 0x040fe400078208ff */
[----:B------:R-:W-:Y:S01]  /*1a90*/  IADD3 R9, R9, UR39, RZ ;  /* 0x0000002709097c10 */ /* 0x000fe2000fffe0ff */
[----:B------:R-:W-:Y:S01]  /*1aa0*/  UISETP.NE.AND UP0, UPT, UR7, 0x1, UPT ;  /* 0x000000010700788c */ /* 0x000fe2000bf05270 */
[----:B------:R-:W-:Y:S01]  /*1ab0*/  LEA.HI.X R239, R10, c[0x0][0x164], R3, 0x1, P1 ;  /* 0x000059000aef7a11 */ /* 0x000fe200008f0c03 */
[----:B------:R-:W-:Y:S01]  /*1ac0*/  IMAD.MOV.U32 R3, RZ, RZ, c[0x0][0x370] ;  /* 0x0000dc00ff037624 */ /* 0x000fe200078e00ff */
[----:B------:R-:W-:Y:S01]  /*1ad0*/  LEA R236, P0, R8, c[0x0][0x330], 0x1 ;  /* 0x0000cc0008ec7a11 */ /* 0x000fe200078008ff */
[----:B------:R-:W-:-:S03]  /*1ae0*/  UMOV UR7, UR9 ;  /* 0x0000000900077c82 */ /* 0x000fc60008000000 */
[----:B------:R-:W-:Y:S02]  /*1af0*/  LEA.HI.X R237, R8, c[0x0][0x334], R9, 0x1, P0 ;  /* 0x0000cd0008ed7a11 */ /* 0x000fe400000f0c09 */
[----:B------:R-:W-:Y:S02]  /*1b00*/  LEA R10, P0, R3, R236, 0x7 ;  /* 0x000000ec030a7211 */ /* 0x000fe400078038ff */
[----:B------:R-:W-:-:S04]  /*1b10*/  MOV R9, c[0x0][0x190] ;  /* 0x0000640000097a02 */ /* 0x000fc80000000f00 */
[----:B------:R-:W-:Y:S01]  /*1b20*/  LEA R8, P2, R9, R238, 0x7 ;  /* 0x000000ee09087211 */ /* 0x000fe200078438ff */
[----:B------:R-:W-:Y:S02]  /*1b30*/  ULDC UR32, c[0x0][0x224] ;  /* 0x0000890000207ab9 */ /* 0x000fe40000000800 */
[----:B------:R-:W-:Y:S02]  /*1b40*/  ULDC UR31, c[0x0][0x22c] ;  /* 0x00008b00001f7ab9 */ /* 0x000fe40000000800 */
[----:B------:R-:W-:Y:S02]  /*1b50*/  UIMAD.WIDE UR32, UR33, UR32, UR10 ;  /* 0x00000020212072a5 */ /* 0x000fe4000f8e020a */
[----:B------:R-:W-:-:S04]  /*1b60*/  UIMAD UR11, UR52, UR31, UR54 ;  /* 0x0000001f340b72a4 */ /* 0x000fc8000f8e0236 */
[----:B------:R-:W-:Y:S02]  /*1b70*/  UIADD3 UR11, UR47, UR11, URZ ;  /* 0x0000000b2f0b7290 */ /* 0x000fe4000fffe03f */
[----:B------:R-:W-:Y:S02]  /*1b80*/  UIADD3 UR10, UR10, UR38, URZ ;  /* 0x000000260a0a7290 */ /* 0x000fe4000fffe03f */
[----:B------:R-:W-:Y:S01]  /*1b90*/  ULDC.64 UR34, c[0x0][0x3c8] ;  /* 0x0000f20000227ab9 */ /* 0x000fe20000000a00 */
        /* <DEDUP_REMOVED lines=12> */
[----:B--2---:R-:W-:-:S05]  /*1c60*/  IMAD.SHL.U32 R0, R26, 0x2, RZ ;  /* 0x000000021a007824 */ /* 0x004fca00078e00ff */
[----:B------:R-:W-:Y:S01]  /*1c70*/  @!PT LDS RZ, [RZ] ;  /* 0x00000000fffff984 */ /* 0x000fe20000000800 */
[----:B------:R-:W-:Y:S01]  /*1c80*/  @!PT LDS RZ, [RZ] ;  /* 0x00000000fffff984 */ /* 0x000fe20000000800 */
[----:B------:R-:W-:Y:S01]  /*1c90*/  @!PT LDS RZ, [RZ] ;  /* 0x00000000fffff984 */ /* 0x000fe20000000800 */
[----:B------:R1:W-:Y:S04]  /*1ca0*/  LDGSTS.E.BYPASS.LTC128B.128 [R0+0x8000], [R4.64] ;  /* 0x0800000004007fae */ /* 0x0003e8000b901d5c */
[----:B------:R2:W-:Y:S04]  /*1cb0*/  LDGSTS.E.BYPASS.LTC128B.128 [R0+0x9000], [R12.64] ;  /* 0x090000000c007fae */ /* 0x0005e8000b901d5c */
[----:B------:R-:W0:Y:S04]  /*1cc0*/  LDGDEPBAR ;  /* 0x00000000000079af */ /* 0x000e280000000000 */
[----:B------:R4:W-:Y:S01]  /*1cd0*/  LDGSTS.E.BYPASS.LTC128B.128 [R0+0x4000], [R236.64] ;  /* 0x04000000ec007fae */ /* 0x0009e2000b901d5c */
[----:B-1----:R-:W-:-:S02]  /*1ce0*/  IMAD.MOV.U32 R4, RZ, RZ, c[0x0][0x374] ;  /* 0x0000dd00ff047624 */ /* 0x002fc400078e00ff */
[----:B--2---:R-:W-:-:S03]  /*1cf0*/  IMAD.MOV.U32 R12, RZ, RZ, c[0x0][0x194] ;  /* 0x00006500ff0c7624 */ /* 0x004fc600078e00ff */
[----:B------:R-:W-:Y:S01]  /*1d00*/  LEA.HI.X R11, R3, R237, R4, 0x7, P0 ;  /* 0x000000ed030b7211 */ /* 0x000fe200000f3c04 */
[----:B---3--:R-:W-:Y:S01]  /*1d10*/  IMAD.SHL.U32 R4, R25, 0x4, RZ ;  /* 0x0000000419047824 */ /* 0x008fe200078e00ff */
[----:B------:R-:W-:Y:S02]  /*1d20*/  IADD3 R3, R26, 0x1000, RZ ;  /* 0x000010001a037810 */ /* 0x000fe40007ffe0ff */
[----:B------:R-:W-:Y:S01]  /*1d30*/  PLOP3.LUT P0, PT, PT, PT, UP0, 0x80, 0x0 ;  /* 0x000000000000781c */ /* 0x000fe20003f0f008 */
[----:B------:R1:W-:Y:S01]  /*1d40*/  LDGSTS.E.BYPASS.LTC128B.128 [R0+0x5000], [R10.64] ;  /* 0x050000000a007fae */ /* 0x0003e2000b901d5c */
[----:B------:R-:W-:Y:S02]  /*1d50*/  LEA.HI.X R9, R9, R239, R12, 0x7, P2 ;  /* 0x000000ef09097211 */ /* 0x000fe400010f3c0c */
[----:B------:R-:W-:Y:S02]  /*1d60*/  SEL R3, R3, R26, !P0 ;  /* 0x0000001a03037207 */ /* 0x000fe40004000000 */
[----:B------:R-:W-:-:S02]  /*1d70*/  SHF.R.S32.HI R13, RZ, 0x1f, R25 ;  /* 0x0000001fff0d7819 */ /* 0x000fc40000011419 */
[----:B------:R-:W-:Y:S01]  /*1d80*/  IADD3 R4, P1, R4, UR8, RZ ;  /* 0x0000000804047c10 */ /* 0x000fe2000ff3e0ff */
[----:B------:R-:W-:Y:S01]  /*1d90*/  IMAD.SHL.U32 R12, R3, 0x2, RZ ;  /* 0x00000002030c7824 */ /* 0x000fe200078e00ff */
[----:B------:R-:W-:-:S04]  /*1da0*/  SHF.L.U64.HI R5, R25, 0x2, R13 ;  /* 0x0000000219057819 */ /* 0x000fc8000001020d */
[----:B------:R2:W-:Y:S01]  /*1db0*/  LDGSTS.E.BYPASS.LTC128B.128 [R12], [R238.64] ;  /* 0x00000000ee0c7fae */ /* 0x0005e2000b901d5c */
[----:B------:R-:W-:-:S03]  /*1dc0*/  IADD3.X R5, R5, UR7, RZ, P1, !PT ;  /* 0x0000000705057c10 */ /* 0x000fc60008ffe4ff */
[----:B------:R3:W-:Y:S04]  /*1dd0*/  LDGSTS.E.BYPASS.LTC128B.128 [R12+0x1000], [R8.64] ;  /* 0x01000000080c7fae */ /* 0x0007e8000b901d5c */
[----:B------:R4:W-:Y:S04]  /*1de0*/  LDGSTS.E.BYPASS.LTC128B.128 [R0+0x6000], [R6.64] ;  /* 0x0600000006007fae */ /* 0x0009e8000b901d5c */
[----:B------:R4:W-:Y:S04]  /*1df0*/  LDGSTS.E.BYPASS.LTC128B.128 [R0+0x7000], [R14.64] ;  /* 0x070000000e007fae */ /* 0x0009e8000b901d5c */
[----:B------:R-:W0:Y:S04]  /*1e00*/  LDGDEPBAR ;  /* 0x00000000000079af */ /* 0x000e280000000000 */
[----:B-1----:R1:W5:Y:S04]  /*1e10*/  LDG.E R10, [R4.64+0x100] ;  /* 0x0001001c040a7981 */ /* 0x002368000c1e1900 */
[----:B------:R1:W5:Y:S04]  /*1e20*/  LDG.E R11, [R4.64+0x120] ;  /* 0x0001201c040b7981 */ /* 0x000368000c1e1900 */
[----:B---3--:R1:W5:Y:S04]  /*1e30*/  LDG.E R8, [R4.64] ;  /* 0x0000001c04087981 */ /* 0x008368000c1e1900 */
[----:B------:R1:W5:Y:S01]  /*1e40*/  LDG.E R9, [R4.64+0x20] ;  /* 0x0000201c04097981 */ /* 0x000362000c1e1900 */
[----:B----4-:R-:W-:Y:S01]  /*1e50*/  LEA.HI R0, R24, R23, RZ, 0x5 ;  /* 0x0000001718007211 */ /* 0x010fe200078f28ff */
[----:B------:R-:W-:Y:S01]  /*1e60*/  UIADD3 UR9, UP0, UR32, UR49, URZ ;  /* 0x0000003120097290 */ /* 0x000fe2000ff1e03f */
[----:B------:R-:W-:Y:S01]  /*1e70*/  IMAD.U32 R6, RZ, RZ, UR46 ;  /* 0x0000002eff067e24 */ /* 0x000fe2000f8e00ff */
[----:B------:R-:W-:-:S04]  /*1e80*/  DEPBAR.LE SB0, 0x1 ;  /* 0x000080400000791a */ /* 0x000fc80000000000 */
[----:B------:R-:W-:Y:S01]  /*1e90*/  LOP3.LUT R3, R0, 0xffffffe0, RZ, 0xc0, !PT ;  /* 0xffffffe000037812 */ /* 0x000fe200078ec0ff */
[----:B-1----:R-:W-:Y:S01]  /*1ea0*/  IMAD.U32 R4, RZ, RZ, UR36 ;  /* 0x00000024ff047e24 */ /* 0x002fe2000f8e00ff */
[----:B------:R-:W-:-:S03]  /*1eb0*/  SHF.R.S32.HI R0, RZ, 0x5, R0 ;  /* 0x00000005ff007819 */ /* 0x000fc60000011400 */
[----:B------:R-:W-:Y:S01]  /*1ec0*/  IMAD.IADD R3, R23, 0x1, -R3 ;  /* 0x0000000117037824 */ /* 0x000fe200078e0a03 */
[----:B------:R-:W-:Y:S01]  /*1ed0*/  UIADD3.X UR32, UR33, UR48, URZ, UP0, !UPT ;  /* 0x0000003021207290 */ /* 0x000fe200087fe43f */
[----:B------:R-:W-:Y:S02]  /*1ee0*/  BAR.SYNC.DEFER_BLOCKING 0x0 ;  /* 0x0000000000007b1d */ /* 0x000fe40000010000 */
[----:B------:R-:W-:Y:S01]  /*1ef0*/  IMAD R0, R0, UR51, R3 ;  /* 0x0000003300007c24 */ /* 0x000fe2000f8e0203 */
[----:B------:R-:W-:-:S04]  /*1f00*/  MOV R3, UR45 ;  /* 0x0000002d00037c02 */ /* 0x000fc80008000f00 */
[----:B------:R-:W-:Y:S02]  /*1f10*/  IADD3 R4, P2, P1, R0, UR53, R4 ;  /* 0x0000003500047c10 */ /* 0x000fe4000f95e004 */
[----:B------:R-:W-:-:S04]  /*1f20*/  SHF.R.S32.HI R0, RZ, 0x1f, R0 ;  /* 0x0000001fff007819 */ /* 0x000fc80000011400 */
[----:B------:R-:W-:Y:S02]  /*1f30*/  IADD3.X R0, R0, UR55, R3, P2, P1 ;  /* 0x0000003700007c10 */ /* 0x000fe400097e2403 */
[----:B------:R-:W-:Y:S01]  /*1f40*/  IADD3 R4, P1, R4, R22, RZ ;  /* 0x0000001604047210 */ /* 0x000fe20007f3e0ff */
[----:B------:R-:W-:-:S04]  /*1f50*/  UIMAD UR11, UR11, UR9, URZ ;  /* 0x000000090b0b72a4 */ /* 0x000fc8000f8e023f */
[----:B------:R-:W-:Y:S01]  /*1f60*/  IMAD.X R5, R0, 0x1, R21, P1 ;  /* 0x0000000100057824 */ /* 0x000fe200008e0615 */
[----:B------:R-:W-:-:S03]  /*1f70*/  UIMAD UR11, UR32, UR46, UR11 ;  /* 0x0000002e200b72a4 */ /* 0x000fc6000f8e020b */
[----:B------:R-:W-:Y:S01]  /*1f80*/  IMAD.WIDE.U32 R4, R6, UR9, R4 ;  /* 0x0000000906047c25 */ /* 0x000fe2000f8e0004 */
[----:B------:R-:W-:Y:S01]  /*1f90*/  UISETP.GE.AND UP0, UPT, UR58, 0x1, UPT ;  /* 0x000000013a00788c */ /* 0x000fe2000bf06270 */
[----:B------:R2:W1:Y:S03]  /*1fa0*/  LDSM.16.M88.4 R116, [R150+0x8000] ;  /* 0x008000009674783b */ /* 0x0004660000000200 */
[----:B------:R-:W-:Y:S01]  /*1fb0*/  IADD3 R0, R5, UR11, RZ ;  /* 0x0000000b05007c10 */ /* 0x000fe2000fffe0ff */
[----:B------:R-:W-:Y:S01]  /*1fc0*/  IMAD.U32 R7, RZ, RZ, UR47 ;  /* 0x0000002fff077e24 */ /* 0x000fe2000f8e00ff */
[C---:B------:R-:W-:Y:S01]  /*1fd0*/  LEA R164, P1, R4.reuse, c[0x0][0x350], 0x2 ;  /* 0x0000d40004a47a11 */ /* 0x040fe200078210ff */
[----:B------:R2:W3:Y:S03]  /*1fe0*/  LDSM.16.M88.4 R120, [R150+0x8400] ;  /* 0x008400009678783b */ /* 0x0004e60000000200 */
[----:B------:R-:W-:Y:S01]  /*1ff0*/  LEA.HI.X R165, R4, c[0x0][0x354], R0, 0x2, P1 ;  /* 0x0000d50004a57a11 */ /* 0x000fe200008f1400 */
[----:B------:R2:W4:Y:S01]  /*2000*/  LDSM.16.M88.4 R124, [R150+0x8800] ;  /* 0x00880000967c783b */ /* 0x0005220000000200 */
[----:B------:R-:W-:Y:S01]  /*2010*/  PLOP3.LUT P1, PT, PT, PT, UP0, 0x80, 0x0 ;  /* 0x000000000000781c */ /* 0x000fe20003f2f008 */
[----:B------:R-:W-:-:S02]  /*2020*/  UIMAD.WIDE UR10, UR10, UR59, UR34 ;  /* 0x0000003b0a0a72a5 */ /* 0x000fc4000f8e0222 */
[----:B------:R2:W1:Y:S01]  /*2030*/  LDSM.16.M88.4 R128, [R150+0x8c00] ;  /* 0x008c00009680783b */ /* 0x0004620000000200 */
[----:B------:R-:W-:-:S03]  /*2040*/  CS2R R74, SRZ ;  /* 0x00000000004a7805 */ /* 0x000fc6000001ff00 */
[----:B------:R2:W1:Y:S01]  /*2050*/  LDSM.16.M88.4 R132, [R149+0x8000] ;  /* 0x008000009584783b */ /* 0x0004620000000200 */
[----:B------:R-:W-:-:S03]  /*2060*/  CS2R R72, SRZ ;  /* 0x0000000000487805 */ /* 0x000fc6000001ff00 */
[----:B------:R2:W1:Y:S01]  /*2070*/  LDSM.16.M88.4 R136, [R149+0x8400] ;  /* 0x008400009588783b */ /* 0x0004620000000200 */
[----:B------:R-:W-:-:S03]  /*2080*/  CS2R R70, SRZ ;  /* 0x0000000000467805 */ /* 0x000fc6000001ff00 */
[----:B------:R2:W1:Y:S01]  /*2090*/  LDSM.16.M88.4 R140, [R149+0x8800] ;  /* 0x00880000958c783b */ /* 0x0004620000000200 */
[----:B------:R-:W-:-:S03]  /*20a0*/  CS2R R68, SRZ ;  /* 0x0000000000447805 */ /* 0x000fc6000001ff00 */
[----:B------:R2:W1:Y:S01]  /*20b0*/  LDSM.16.M88.4 R144, [R149+0x8c00] ;  /* 0x008c00009590783b */ /* 0x0004620000000200 */
[----:B------:R-:W-:Y:S05]  /*20c0*/  @!P1 BRA `(.L_x_527) ;  /* 0x00004e5000009947 */ /* 0x000fea0003800000 */
[----:B------:R2:W-:Y:S01]  /*20d0*/  STL [R1], R12 ;  /* 0x0000000c01007387 */ /* 0x0005e20000100800 */
[----:B------:R-:W-:Y:S01]  /*20e0*/  IADD3 R3, R156, 0x1000, RZ ;  /* 0x000010009c037810 */ /* 0x000fe20007ffe0ff */
[----:B------:R-:W-:Y:S01]  /*20f0*/  IMAD.MOV.U32 R95, RZ, RZ, RZ ;  /* 0x000000ffff5f7224 */ /* 0x000fe200078e00ff */
[----:B------:R-:W-:Y:S01]  /*2100*/  IADD3 R0, R162, 0x1000, RZ ;  /* 0x00001000a2007810 */ /* 0x000fe20007ffe0ff */
[----:B-----5:R2:W-:Y:S01]  /*2110*/  STL [R1+0x10], R8 ;  /* 0x0000100801007387 */ /* 0x0205e20000100800 */
[----:B------:R-:W-:Y:S01]  /*2120*/  SEL R3, R3, R156, !P0 ;  /* 0x0000009c03037207 */ /* 0x000fe20004000000 */
[----:B------:R-:W-:Y:S01]  /*2130*/  UMOV UR9, UR11 ;  /* 0x0000000b00097c82 */ /* 0x000fe20008000000 */
[----:B------:R-:W-:Y:S01]  /*2140*/  SEL R0, R0, R162, !P0 ;  /* 0x000000a200007207 */ /* 0x000fe20004000000 */
[----:B------:R2:W-:Y:S02]  /*2150*/  STL [R1+0xc], R9 ;  /* 0x00000c0901007387 */ /* 0x0005e40000100800 */
[----:B------:R-:W-:-:S02]  /*2160*/  IMAD.SHL.U32 R3, R3, 0x2, RZ ;  /* 0x0000000203037824 */ /* 0x000fc400078e00ff */
[----:B------:R2:W-:Y:S01]  /*2170*/  STL [R1+0x8], R10 ;  /* 0x0000080a01007387 */ /* 0x0005e20000100800 */
[----:B------:R-:W-:-:S03]  /*2180*/  IMAD.SHL.U32 R148, R0, 0x2, RZ ;  /* 0x0000000200947824 */ /* 0x000fc600078e00ff */
[----:B------:R2:W-:Y:S04]  /*2190*/  STL [R1+0x4], R11 ;  /* 0x0000040b01007387 */ /* 0x0005e80000100800 */
[C---:B------:R-:W-:Y:S01]  /*21a0*/  IADD3 R0, R25.reuse, -0x80, RZ ;  /* 0xffffff8019007810 */ /* 0x040fe20007ffe0ff */
[C---:B------:R-:W-:Y:S01]  /*21b0*/  IMAD.SHL.U32 R4, R25.reuse, 0x4, RZ ;  /* 0x0000000419047824 */ /* 0x040fe200078e00ff */
[----:B------:R-:W-:Y:S01]  /*21c0*/  SHF.L.U64.HI R5, R25, 0x2, R13 ;  /* 0x0000000219057819 */ /* 0x000fe2000001020d */
[----:B------:R-:W-:Y:S01]  /*21d0*/  IMAD.SHL.U32 R154, R162, 0x2, RZ ;  /* 0x00000002a29a7824 */ /* 0x000fe200078e00ff */
[----:B------:R-:W-:-:S03]  /*21e0*/  SHF.L.U32 R0, R0, 0x2, RZ ;  /* 0x0000000200007819 */ /* 0x000fc600000006ff */
[----:B------:R2:W-:Y:S01]  /*21f0*/  STL [R1+0x20], R5 ;  /* 0x0000200501007387 */ /* 0x0005e20000100800 */
[----:B------:R-:W-:-:S03]  /*2200*/  IMAD.IADD R155, R154, 0x1, R157 ;  /* 0x000000019a9b7824 */ /* 0x000fc600078e029d */
[----:B------:R2:W-:Y:S04]  /*2210*/  STL [R1+0x1c], R4 ;  /* 0x00001c0401007387 */ /* 0x0005e80000100800 */
[----:B------:R2:W-:Y:S02]  /*2220*/  STL [R1+0x18], R0 ;  /* 0x0000180001007387 */ /* 0x0005e40000100800 */
.L_x_530:
[----:B--2---:R-:W2:Y:S01]  /*2230*/  LDL R0, [R1+0x10] ;  /* 0x0000100001007983 */ /* 0x004ea20000100800 */
[----:B------:R-:W-:Y:S01]  /*2240*/  IADD3 R112, R157, R148, RZ ;  /* 0x000000949d707210 */ /* 0x000fe20007ffe0ff */
[----:B------:R-:W-:Y:S02]  /*2250*/  UISETP.GE.AND UP2, UPT, UR6, 0x1, UPT ;  /* 0x000000010600788c */ /* 0x000fe4000bf46270 */
[----:B----4-:R-:W4:Y:S04]  /*2260*/  LDL R163, [R1+0x8] ;  /* 0x0000080001a37983 */ /* 0x010f280000100800 */
[----:B---3--:R-:W3:Y:S01]  /*2270*/  LDL R166, [R1+0xc] ;  /* 0x00000c0001a67983 */ /* 0x008ee20000100800 */
        /* <DEDUP_REMOVED lines=49> */
[----:B-1----:R-:W4:Y:S04]  /*2590*/  LDL R3, [R1+0x1c] ;  /* 0x00001c0001037983 */ /* 0x002f280000100800 */
[----:B------:R-:W4:Y:S01]  /*25a0*/  LDL R2, [R1+0x4] ;  /* 0x0000040001027983 */ /* 0x000f220000100800 */
[----:B------:R-:W-:Y:S04]  /*25b0*/  DEPBAR.LE SB0, 0x0 ;  /* 0x000080000000791a */ /* 0x000fe80000000000 */
[----:B------:R-:W-:Y:S08]  /*25c0*/  BAR.SYNC.DEFER_BLOCKING 0x0 ;  /* 0x0000000000007b1d */ /* 0x000ff00000010000 */
[----:B------:R-:W-:Y:S08]  /*25d0*/  LDSM.16.M88.4 R64, [R148] ;  /* 0x000000009440783b */ /* 0x000ff00000000200 */
[----:B------:R-:W1:Y:S08]  /*25e0*/  LDSM.16.M88.4 R16, [R150+0x6000] ;  /* 0x006000009610783b */ /* 0x000e700000000200 */
[----:B------:R-:W3:Y:S08]  /*25f0*/  LDSM.16.M88.4 R60, [R148+0x1000] ;  /* 0x00100000943c783b */ /* 0x000ef00000000200 */
[----:B------:R-:W3:Y:S08]  /*2600*/  LDSM.16.M88.4 R32, [R150+0x6400] ;  /* 0x006400009620783b */ /* 0x000ef00000000200 */
[----:B------:R-:W3:Y:S08]  /*2610*/  LDSM.16.M88.4 R48, [R150+0x6800] ;  /* 0x006800009630783b */ /* 0x000ef00000000200 */
[----:B------:R-:W3:Y:S01]  /*2620*/  LDSM.16.M88.4 R100, [R150+0x6c00] ;  /* 0x006c00009664783b */ /* 0x000ee20000000200 */
[----:B--2---:R-:W-:Y:S01]  /*2630*/  FSETP.NEU.FTZ.AND P0, PT, R0, -INF , PT ;  /* 0xff8000000000780b */ /* 0x004fe20003f1d000 */
[-C--:B-1----:R-:W-:Y:S06]  /*2640*/  HMMA.16816.F32 R4, R64, R16.reuse, RZ ;  /* 0x000000104004723c */ /* 0x082fec00000018ff */
[----:B------:R-:W-:Y:S02]  /*2650*/  LDSM.16.M88.4 R104, [R112] ;  /* 0x000000007068783b */ /* 0x000fe40000000200 */
[C---:B---3--:R-:W-:Y:S06]  /*2660*/  HMMA.16816.F32 R8, R60.reuse, R16, RZ ;  /* 0x000000103c08723c */ /* 0x048fec00000018ff */
        /* <DEDUP_REMOVED lines=26> */
[----:B------:R2:W-:Y:S01]  /*2810*/  MUFU.TANH R81, R10 ;  /* 0x0000000a00517308 */ /* 0x0005e20000002400 */
        /* <DEDUP_REMOVED lines=12> */
[----:B------:R-:W-:Y:S02]  /*28e0*/  FMUL.FTZ R19, R19, c[0x0][0x2ec] ;  /* 0x0000bb0013137a20 */ /* 0x000fe40000410000 */
[----:B--2---:R-:W-:Y:S05]  /*28f0*/  FMUL.FTZ R10, R0, 1.4426950216293334961 ;  /* 0x3fb8aa3b000a7820 */ /* 0x004fea0000410000 */
[----:B------:R-:W-:Y:S02]  /*2900*/  FSEL R10, R10, RZ, P0 ;  /* 0x000000ff0a0a7208 */ /* 0x000fe40000000000 */
[----:B------:R-:W-:Y:S01]  /*2910*/  MUFU.TANH R95, R12 ;  /* 0x0000000c005f7308 */ /* 0x000fe20000002400 */
[----:B------:R-:W-:Y:S02]  /*2920*/  FSETP.NEU.FTZ.AND P0, PT, R166, -INF , PT ;  /* 0xff800000a600780b */ /* 0x000fe40003f1d000 */
[--C-:B-1----:R-:W-:Y:S02]  /*2930*/  FFMA.FTZ R0, R234, c[0x0][0x23c], -R10.reuse ;  /* 0x00008f00ea007a23 */ /* 0x102fe4000001080a */
[----:B----4-:R-:W-:Y:S05]  /*2940*/  FMUL.FTZ R8, R163, 1.4426950216293334961 ;  /* 0x3fb8aa3ba3087820 */ /* 0x010fea0000410000 */
[----:B------:R3:W-:Y:S10]  /*2950*/  MUFU.EX2 R191, R0 ;  /* 0x0000000000bf7308 */ /* 0x0007f40000000800 */
[----:B------:R-:W-:Y:S10]  /*2960*/  MUFU.TANH R79, R14 ;  /* 0x0000000e004f7308 */ /* 0x000ff40000002400 */
[----:B------:R-:W1:Y:S01]  /*2970*/  MUFU.TANH R236, R6 ;  /* 0x0000000600ec7308 */ /* 0x000e620000002400 */
[----:B---3--:R-:W-:Y:S09]  /*2980*/  FFMA.FTZ R0, R231, c[0x0][0x23c], -R10 ;  /* 0x00008f00e7007a23 */ /* 0x008ff2000001080a */
[----:B------:R-:W-:Y:S10]  /*2990*/  MUFU.TANH R78, R15 ;  /* 0x0000000f004e7308 */ /* 0x000ff40000002400 */
[----:B------:R2:W-:Y:S10]  /*29a0*/  MUFU.TANH R162, R7 ;  /* 0x0000000700a27308 */ /* 0x0005f40000002400 */
[----:B------:R-:W-:Y:S10]  /*29b0*/  MUFU.TANH R80, R11 ;  /* 0x0000000b00507308 */ /* 0x000ff40000002400 */
[----:B------:R3:W4:Y:S01]  /*29c0*/  MUFU.TANH R96, R9 ;  /* 0x0000000900607308 */ /* 0x0007220000002400 */
[----:B--2---:R-:W2:Y:S09]  /*29d0*/  LDSM.16.M88.4 R4, [R149+0x6400] ;  /* 0x006400009504783b */ /* 0x004eb20000000200 */
[----:B------:R1:W-:Y:S10]  /*29e0*/  MUFU.EX2 R188, R0 ;  /* 0x0000000000bc7308 */ /* 0x0003f40000000800 */
[----:B------:R-:W2:Y:S01]  /*29f0*/  MUFU.TANH R94, R13 ;  /* 0x0000000d005e7308 */ /* 0x000ea20000002400 */
[----:B---3--:R-:W-:Y:S05]  /*2a00*/  FMUL.FTZ R9, R166, 1.4426950216293334961 ;  /* 0x3fb8aa3ba6097820 */ /* 0x008fea0000410000 */
[----:B------:R-:W-:Y:S04]  /*2a10*/  FSEL R9, R9, RZ, P0 ;  /* 0x000000ff09097208 */ /* 0x000fe80000000000 */
[----:B------:R-:W3:Y:S01]  /*2a20*/  MUFU.TANH R239, R16 ;  /* 0x0000001000ef7308 */ /* 0x000ee20000002400 */
[----:B------:R-:W-:Y:S01]  /*2a30*/  FSETP.NEU.FTZ.AND P0, PT, R163, -INF , PT ;  /* 0xff800000a300780b */ /* 0x000fe20003f1d000 */
[--C-:B-1----:R-:W-:Y:S03]  /*2a40*/  FFMA.FTZ R0, R236, c[0x0][0x23c], -R9.reuse ;  /* 0x00008f00ec007a23 */ /* 0x102fe60000010809 */
[----:B------:R-:W-:Y:S02]  /*2a50*/  FSEL R8, R8, RZ, P0 ;  /* 0x000000ff08087208 */ /* 0x000fe40000000000 */
[----:B------:R-:W-:Y:S03]  /*2a60*/  FSETP.NEU.FTZ.AND P0, PT, R2, -INF , PT ;  /* 0xff8000000200780b */ /* 0x000fe60003f1d000 */
[----:B------:R1:W-:Y:S01]  /*2a70*/  MUFU.EX2 R205, R0 ;  /* 0x0000000000cd7308 */ /* 0x0003e20000000800 */
[--C-:B----4-:R-:W-:Y:S01]  /*2a80*/  FFMA.FTZ R11, R96, c[0x0][0x23c], -R8.reuse ;  /* 0x00008f00600b7a23 */ /* 0x110fe20000010808 */
[-C--:B--2---:R-:W-:Y:S08]  /*2a90*/  HMMA.16816.F32 R20, R104, R4.reuse, R20 ;  /* 0x000000046814723c */ /* 0x084ff00000001814 */
[----:B------:R-:W2:Y:S01]  /*2aa0*/  MUFU.TANH R238, R17 ;  /* 0x0000001100ee7308 */ /* 0x000ea20000002400 */
[C---:B------:R-:W-:Y:S07]  /*2ab0*/  HMMA.16816.F32 R24, R112.reuse, R4, R24 ;  /* 0x000000047018723c */ /* 0x040fee0000001818 */
[--C-:B------:R-:W-:Y:S02]  /*2ac0*/  FFMA.FTZ R4, R95, c[0x0][0x23c], -R8.reuse ;  /* 0x00008f005f047a23 */ /* 0x100fe40000010808 */
[----:B------:R-:W2:Y:S01]  /*2ad0*/  MUFU.TANH R161, R18 ;  /* 0x0000001200a17308 */ /* 0x000ea20000002400 */
[-C--:B------:R-:W-:Y:S03]  /*2ae0*/  HMMA.16816.F32 R28, R112, R6.reuse, R28 ;  /* 0x00000006701c723c */ /* 0x080fe6000000181c */
[--C-:B-1----:R-:W-:Y:S02]  /*2af0*/  FFMA.FTZ R0, R162, c[0x0][0x23c], -R9.reuse ;  /* 0x00008f00a2007a23 */ /* 0x102fe40000010809 */
[----:B------:R-:W-:Y:S03]  /*2b00*/  FMUL.FTZ R20, R20, c[0x0][0x2ec] ;  /* 0x0000bb0014147a20 */ /* 0x000fe60000410000 */
[C---:B------:R-:W-:Y:S01]  /*2b10*/  HMMA.16816.F32 R32, R104.reuse, R6, R32 ;  /* 0x000000066820723c */ /* 0x040fe20000001820 */
[----:B------:R1:W-:Y:S03]  /*2b20*/  MUFU.EX2 R204, R0 ;  /* 0x0000000000cc7308 */ /* 0x0003e60000000800 */
[----:B------:R-:W-:Y:S02]  /*2b30*/  FMUL.FTZ R22, R22, c[0x0][0x2ec] ;  /* 0x0000bb0016167a20 */ /* 0x000fe40000410000 */
[----:B------:R-:W-:Y:S02]  /*2b40*/  FMUL.FTZ R23, R23, c[0x0][0x2ec] ;  /* 0x0000bb0017177a20 */ /* 0x000fe40000410000 */
[----:B------:R-:W-:Y:S03]  /*2b50*/  FMUL.FTZ R5, R24, c[0x0][0x2ec] ;  /* 0x0000bb0018057a20 */ /* 0x000fe60000410000 */
        /* <DEDUP_REMOVED lines=9> */
[--C-:B-1----:R-:W-:Y:S02]  /*2bf0*/  FFMA.FTZ R0, R97, c[0x0][0x23c], -R8.reuse ;  /* 0x00008f0061007a23 */ /* 0x102fe40000010808 */
[----:B------:R-:W-:Y:S02]  /*2c00*/  FMUL.FTZ R35, R35, c[0x0][0x2ec] ;  /* 0x0000bb0023237a20 */ /* 0x000fe40000410000 */
[----:B------:R-:W-:Y:S01]  /*2c10*/  FMUL.FTZ R21, R21, c[0x0][0x2ec] ;  /* 0x0000bb0015157a20 */ /* 0x000fe20000410000 */
[----:B------:R1:W-:Y:S01]  /*2c20*/  MUFU.EX2 R223, R0 ;  /* 0x0000000000df7308 */ /* 0x0003e20000000800 */
[----:B------:R-:W-:Y:S02]  /*2c30*/  FMUL.FTZ R33, R33, c[0x0][0x2ec] ;  /* 0x0000bb0021217a20 */ /* 0x000fe40000410000 */
[----:B------:R-:W-:Y:S02]  /*2c40*/  FMUL.FTZ R32, R32, c[0x0][0x2ec] ;  /* 0x0000bb0020207a20 */ /* 0x000fe40000410000 */
[----:B--2---:R-:W-:Y:S05]  /*2c50*/  FFMA.FTZ R4, R94, c[0x0][0x23c], -R8 ;  /* 0x00008f005e047a23 */ /* 0x004fea0000010808 */
[----:B------:R-:W-:Y:S10]  /*2c60*/  MUFU.TANH R74, R31 ;  /* 0x0000001f004a7308 */ /* 0x000ff40000002400 */
[----:B------:R2:W-:Y:S01]  /*2c70*/  MUFU.EX2 R212, R4 ;  /* 0x0000000400d47308 */ /* 0x0005e20000000800 */
[----:B-1----:R-:W-:Y:S02]  /*2c80*/  FMUL.FTZ R0, R2, 1.4426950216293334961 ;  /* 0x3fb8aa3b02007820 */ /* 0x002fe40000410000 */
[----:B------:R-:W4:Y:S03]  /*2c90*/  LDL R2, [R1+0x20] ;  /* 0x0000200001027983 */ /* 0x000f260000100800 */
[----:B------:R-:W-:Y:S04]  /*2ca0*/  FSEL R0, R0, RZ, P0 ;  /* 0x000000ff00007208 */ /* 0x000fe80000000000 */
[----:B------:R-:W-:Y:S10]  /*2cb0*/  MUFU.TANH R77, R26 ;  /* 0x0000001a004d7308 */ /* 0x000ff40000002400 */
[----:B------:R-:W-:Y:S01]  /*2cc0*/  MUFU.TANH R160, R19 ;  /* 0x0000001300a07308 */ /* 0x000fe20000002400 */
[--C-:B--2---:R-:W-:Y:S09]  /*2cd0*/  FFMA.FTZ R4, R79, c[0x0][0x23c], -R0.reuse ;  /* 0x00008f004f047a23 */ /* 0x104ff20000010800 */
[----:B------:R-:W-:Y:S10]  /*2ce0*/  MUFU.TANH R76, R27 ;  /* 0x0000001b004c7308 */ /* 0x000ff40000002400 */
[----:B------:R1:W-:Y:S10]  /*2cf0*/  MUFU.EX2 R230, R4 ;  /* 0x0000000400e67308 */ /* 0x0003f40000000800 */
[----:B------:R2:W-:Y:S10]  /*2d00*/  MUFU.EX2 R222, R11 ;  /* 0x0000000b00de7308 */ /* 0x0005f40000000800 */
[----:B------:R-:W-:Y:S01]  /*2d10*/  MUFU.TANH R237, R20 ;  /* 0x0000001400ed7308 */ /* 0x000fe20000002400 */
[--C-:B-1----:R-:W-:Y:S09]  /*2d20*/  FFMA.FTZ R4, R78, c[0x0][0x23c], -R0.reuse ;  /* 0x00008f004e047a23 */ /* 0x102ff20000010800 */
[----:B------:R3:W-:Y:S01]  /*2d30*/  MUFU.EX2 R229, R4 ;  /* 0x0000000400e57308 */ /* 0x0007e20000000800 */
[----:B--2---:R-:W-:Y:S09]  /*2d40*/  FFMA.FTZ R11, R81, c[0x0][0x23c], -R0 ;  /* 0x00008f00510b7a23 */ /* 0x004ff20000010800 */
[----:B------:R1:W-:Y:S10]  /*2d50*/  MUFU.EX2 R233, R11 ;  /* 0x0000000b00e97308 */ /* 0x0003f40000000800 */
[----:B------:R-:W-:Y:S01]  /*2d60*/  MUFU.TANH R93, R5 ;  /* 0x00000005005d7308 */ /* 0x000fe20000002400 */
[----:B---3--:R-:W-:Y:S09]  /*2d70*/  FFMA.FTZ R4, R239, c[0x0][0x23c], -R10 ;  /* 0x00008f00ef047a23 */ /* 0x008ff2000001080a */
[----:B------:R2:W-:Y:S01]  /*2d80*/  MUFU.EX2 R181, R4 ;  /* 0x0000000400b57308 */ /* 0x0005e20000000800 */
[----:B-1----:R-:W-:Y:S09]  /*2d90*/  FFMA.FTZ R11, R80, c[0x0][0x23c], -R0 ;  /* 0x00008f00500b7a23 */ /* 0x002ff20000010800 */
[----:B------:R1:W-:Y:S10]  /*2da0*/  MUFU.EX2 R232, R11 ;  /* 0x0000000b00e87308 */ /* 0x0003f40000000800 */
[----:B------:R-:W3:Y:S01]  /*2db0*/  MUFU.TANH R228, R21 ;  /* 0x0000001500e47308 */ /* 0x000ee20000002400 */
[--C-:B--2---:R-:W-:Y:S09]  /*2dc0*/  FFMA.FTZ R4, R238, c[0x0][0x23c], -R10.reuse ;  /* 0x00008f00ee047a23 */ /* 0x104ff2000001080a */
[----:B------:R2:W-:Y:S01]  /*2dd0*/  MUFU.EX2 R180, R4 ;  /* 0x0000000400b47308 */ /* 0x0005e20000000800 */
[----:B-1----:R-:W-:Y:S09]  /*2de0*/  FMUL.FTZ R11, R28, c[0x0][0x2ec] ;  /* 0x0000bb001c0b7a20 */ /* 0x002ff20000410000 */
[----:B------:R3:W-:Y:S10]  /*2df0*/  MUFU.TANH R91, R11 ;  /* 0x0000000b005b7308 */ /* 0x0007f40000002400 */
[----:B------:R-:W-:Y:S01]  /*2e00*/  MUFU.TANH R90, R29 ;  /* 0x0000001d005a7308 */ /* 0x000fe20000002400 */
[--C-:B--2---:R-:W-:Y:S09]  /*2e10*/  FFMA.FTZ R4, R161, c[0x0][0x23c], -R9.reuse ;  /* 0x00008f00a1047a23 */ /* 0x104ff20000010809 */
[----:B------:R1:W-:Y:S01]  /*2e20*/  MUFU.EX2 R195, R4 ;  /* 0x0000000400c37308 */ /* 0x0003e20000000800 */
[--C-:B---3--:R-:W-:Y:S09]  /*2e30*/  FFMA.FTZ R11, R228, c[0x0][0x23c], -R10.reuse ;  /* 0x00008f00e40b7a23 */ /* 0x108ff2000001080a */
[----:B------:R-:W2:Y:S10]  /*2e40*/  MUFU.TANH R159, R22 ;  /* 0x00000016009f7308 */ /* 0x000eb40000002400 */
[----:B------:R2:W-:Y:S01]  /*2e50*/  MUFU.EX2 R176, R11 ;  /* 0x0000000b00b07308 */ /* 0x0005e20000000800 */
[--C-:B-1----:R-:W-:Y:S09]  /*2e60*/  FFMA.FTZ R4, R160, c[0x0][0x23c], -R9.reuse ;  /* 0x00008f00a0047a23 */ /* 0x102ff20000010809 */
[----:B------:R1:W-:Y:S10]  /*2e70*/  MUFU.EX2 R194, R4 ;  /* 0x0000000400c27308 */ /* 0x0003f40000000800 */
[----:B------:R-:W3:Y:S01]  /*2e80*/  MUFU.TANH R158, R23 ;  /* 0x00000017009e7308 */ /* 0x000ee20000002400 */
[--C-:B--2---:R-:W-:Y:S09]  /*2e90*/  FFMA.FTZ R11, R159, c[0x0][0x23c], -R9.reuse ;  /* 0x00008f009f0b7a23 */ /* 0x104ff20000010809 */
[----:B------:R3:W-:Y:S01]  /*2ea0*/  MUFU.EX2 R190, R11 ;  /* 0x0000000b00be7308 */ /* 0x0007e20000000800 */
[----:B-1----:R-:W-:Y:S09]  /*2eb0*/  FFMA.FTZ R4, R237, c[0x0][0x23c], -R10 ;  /* 0x00008f00ed047a23 */ /* 0x002ff2000001080a */
[----:B------:R1:W-:Y:S10]  /*2ec0*/  MUFU.EX2 R177, R4 ;  /* 0x0000000400b17308 */ /* 0x0003f40000000800 */
[----:B------:R-:W-:Y:S01]  /*2ed0*/  MUFU.TANH R250, R32 ;  /* 0x0000002000fa7308 */ /* 0x000fe20000002400 */
[--C-:B---3--:R-:W-:Y:S09]  /*2ee0*/  FFMA.FTZ R11, R158, c[0x0][0x23c], -R9.reuse ;  /* 0x00008f009e0b7a23 */ /* 0x108ff20000010809 */
[----:B------:R2:W-:Y:S01]  /*2ef0*/  MUFU.EX2 R189, R11 ;  /* 0x0000000b00bd7308 */ /* 0x0005e20000000800 */
[----:B-1----:R-:W1:Y:S09]  /*2f00*/  LDSM.16.M88.4 R4, [R149+0x6800] ;  /* 0x006800009504783b */ /* 0x002e720000000200 */
[----:B------:R-:W3:Y:S10]  /*2f10*/  MUFU.TANH R92, R25 ;  /* 0x00000019005c7308 */ /* 0x000ef40000002400 */
[----:B------:R-:W-:Y:S01]  /*2f20*/  MUFU.TANH R156, R34 ;  /* 0x00000022009c7308 */ /* 0x000fe20000002400 */
[--C-:B--2---:R-:W-:Y:S09]  /*2f30*/  FFMA.FTZ R11, R93, c[0x0][0x23c], -R8.reuse ;  /* 0x00008f005d0b7a23 */ /* 0x104ff20000010808 */
[----:B------:R3:W-:Y:S10]  /*2f40*/  MUFU.EX2 R207, R11 ;  /* 0x0000000b00cf7308 */ /* 0x0007f40000000800 */
[----:B------:R-:W2:Y:S01]  /*2f50*/  MUFU.TANH R249, R33 ;  /* 0x0000002100f97308 */ /* 0x000ea20000002400 */
[-C--:B-1----:R-:W-:Y:S09]  /*2f60*/  HMMA.16816.F32 R36, R104, R4.reuse, R36 ;  /* 0x000000046824723c */ /* 0x082ff20000001824 */
[----:B------:R-:W1:Y:S01]  /*2f70*/  MUFU.TANH R153, R35 ;  /* 0x0000002300997308 */ /* 0x000e620000002400 */
[C---:B------:R-:W-:Y:S04]  /*2f80*/  HMMA.16816.F32 R40, R112.reuse, R4, R40 ;  /* 0x000000047028723c */ /* 0x040fe80000001828 */
[--C-:B---3--:R-:W-:Y:S03]  /*2f90*/  FFMA.FTZ R11, R92, c[0x0][0x23c], -R8.reuse ;  /* 0x00008f005c0b7a23 */ /* 0x108fe60000010808 */
[----:B------:R-:W-:Y:S02]  /*2fa0*/  FFMA.FTZ R4, R91, c[0x0][0x23c], -R8 ;  /* 0x00008f005b047a23 */ /* 0x000fe40000010808 */
[----:B------:R3:W-:Y:S01]  /*2fb0*/  MUFU.EX2 R206, R11 ;  /* 0x0000000b00ce7308 */ /* 0x0007e20000000800 */
[-C--:B------:R-:W-:Y:S04]  /*2fc0*/  HMMA.16816.F32 R44, R112, R6.reuse, R44 ;  /* 0x00000006702c723c */ /* 0x080fe8000000182c */
[----:B------:R-:W-:Y:S04]  /*2fd0*/  FMUL.FTZ R36, R36, c[0x0][0x2ec] ;  /* 0x0000bb0024247a20 */ /* 0x000fe80000410000 */
[C---:B------:R-:W-:Y:S01]  /*2fe0*/  HMMA.16816.F32 R48, R104.reuse, R6, R48 ;  /* 0x000000066830723c */ /* 0x040fe20000001830 */
[----:B------:R1:W-:Y:S03]  /*2ff0*/  MUFU.EX2 R203, R4 ;  /* 0x0000000400cb7308 */ /* 0x0003e60000000800 */
[----:B------:R-:W-:Y:S02]  /*3000*/  FMUL.FTZ R37, R37, c[0x0][0x2ec] ;  /* 0x0000bb0025257a20 */ /* 0x000fe40000410000 */
[----:B------:R-:W-:Y:S02]  /*3010*/  FMUL.FTZ R38, R38, c[0x0][0x2ec] ;  /* 0x0000bb0026267a20 */ /* 0x000fe40000410000 */
[----:B------:R-:W-:Y:S03]  /*3020*/  FMUL.FTZ R42, R42, c[0x0][0x2ec] ;  /* 0x0000bb002a2a7a20 */ /* 0x000fe60000410000 */
[----:B------:R-:W-:Y:S01]  /*3030*/  MUFU.TANH R152, R38 ;  /* 0x0000002600987308 */ /* 0x000fe20000002400 */
[----:B------:R-:W-:Y:S02]  /*3040*/  FMUL.FTZ R5, R40, c[0x0][0x2ec] ;  /* 0x0000bb0028057a20 */ /* 0x000fe40000410000 */
[----:B------:R-:W-:Y:S02]  /*3050*/  FMUL.FTZ R43, R43, c[0x0][0x2ec] ;  /* 0x0000bb002b2b7a20 */ /* 0x000fe40000410000 */
[----:B------:R-:W-:Y:S02]  /*3060*/  FMUL.FTZ R39, R39, c[0x0][0x2ec] ;  /* 0x0000bb0027277a20 */ /* 0x000fe40000410000 */
[----:B---3--:R-:W-:Y:S02]  /*3070*/  FFMA.FTZ R11, R77, c[0x0][0x23c], -R0 ;  /* 0x00008f004d0b7a23 */ /* 0x008fe40000010800 */
[----:B------:R-:W-:Y:S01]  /*3080*/  FMUL.FTZ R41, R41, c[0x0][0x2ec] ;  /* 0x0000bb0029297a20 */ /* 0x000fe20000410000 */
[----:B------:R-:W-:Y:S01]  /*3090*/  MUFU.TANH R73, R42 ;  /* 0x0000002a00497308 */ /* 0x000fe20000002400 */
[----:B------:R-:W-:Y:S02]  /*30a0*/  FMUL.FTZ R45, R45, c[0x0][0x2ec] ;  /* 0x0000bb002d2d7a20 */ /* 0x000fe40000410000 */
[----:B------:R-:W-:Y:S02]  /*30b0*/  FMUL.FTZ R48, R48, c[0x0][0x2ec] ;  /* 0x0000bb0030307a20 */ /* 0x000fe40000410000 */
[----:B------:R-:W-:Y:S02]  /*30c0*/  FMUL.FTZ R46, R46, c[0x0][0x2ec] ;  /* 0x0000bb002e2e7a20 */ /* 0x000fe40000410000 */
[----:B-1----:R-:W-:Y:S02]  /*30d0*/  FFMA.FTZ R4, R90, c[0x0][0x23c], -R8 ;  /* 0x00008f005a047a23 */ /* 0x002fe40000010808 */
[----:B------:R-:W-:Y:S01]  /*30e0*/  FMUL.FTZ R47, R47, c[0x0][0x2ec] ;  /* 0x0000bb002f2f7a20 */ /* 0x000fe20000410000 */
[----:B------:R1:W-:Y:S01]  /*30f0*/  MUFU.EX2 R227, R11 ;  /* 0x0000000b00e37308 */ /* 0x0003e20000000800 */
[----:B------:R-:W-:Y:S02]  /*3100*/  FMUL.FTZ R49, R49, c[0x0][0x2ec] ;  /* 0x0000bb0031317a20 */ /* 0x000fe40000410000 */
[----:B------:R-:W-:Y:S02]  /*3110*/  FMUL.FTZ R50, R50, c[0x0][0x2ec] ;  /* 0x0000bb0032327a20 */ /* 0x000fe40000410000 */
[----:B------:R-:W-:Y:S05]  /*3120*/  FMUL.FTZ R51, R51, c[0x0][0x2ec] ;  /* 0x0000bb0033337a20 */ /* 0x000fea0000410000 */
[----:B------:R3:W-:Y:S10]  /*3130*/  MUFU.EX2 R202, R4 ;  /* 0x0000000400ca7308 */ /* 0x0007f40000000800 */
[----:B------:R-:W-:Y:S01]  /*3140*/  MUFU.TANH R72, R43 ;  /* 0x0000002b00487308 */ /* 0x000fe20000002400 */
[--C-:B-1----:R-:W-:Y:S09]  /*3150*/  FFMA.FTZ R11, R76, c[0x0][0x23c], -R0.reuse ;  /* 0x00008f004c0b7a23 */ /* 0x102ff20000010800 */
[----:B------:R-:W-:Y:S01]  /*3160*/  MUFU.TANH R89, R5 ;  /* 0x0000000500597308 */ /* 0x000fe20000002400 */
[--C-:B---3--:R-:W-:Y:S09]  /*3170*/  FFMA.FTZ R4, R75, c[0x0][0x23c], -R0.reuse ;  /* 0x00008f004b047a23 */ /* 0x108ff20000010800 */
[----:B------:R1:W-:Y:S10]  /*3180*/  MUFU.EX2 R225, R4 ;  /* 0x0000000400e17308 */ /* 0x0003f40000000800 */
[----:B------:R-:W-:Y:S10]  /*3190*/  MUFU.TANH R86, R45 ;  /* 0x0000002d00567308 */ /* 0x000ff40000002400 */
[----:B------:R-:W-:Y:S01]  /*31a0*/  MUFU.TANH R151, R39 ;  /* 0x0000002700977308 */ /* 0x000fe20000002400 */
[----:B-1----:R-:W-:Y:S09]  /*31b0*/  FFMA.FTZ R4, R74, c[0x0][0x23c], -R0 ;  /* 0x00008f004a047a23 */ /* 0x002ff20000010800 */
[----:B------:R1:W-:Y:S10]  /*31c0*/  MUFU.EX2 R224, R4 ;  /* 0x0000000400e07308 */ /* 0x0003f40000000800 */
[----:B------:R-:W-:Y:S10]  /*31d0*/  MUFU.TANH R71, R46 ;  /* 0x0000002e00477308 */ /* 0x000ff40000002400 */
[----:B------:R-:W-:Y:S01]  /*31e0*/  MUFU.TANH R88, R41 ;  /* 0x0000002900587308 */ /* 0x000fe20000002400 */
[--C-:B-1----:R-:W-:Y:S09]  /*31f0*/  FFMA.FTZ R4, R250, c[0x0][0x23c], -R10.reuse ;  /* 0x00008f00fa047a23 */ /* 0x102ff2000001080a */
[----:B------:R2:W-:Y:S10]  /*3200*/  MUFU.EX2 R173, R4 ;  /* 0x0000000400ad7308 */ /* 0x0005f40000000800 */
[----:B------:R-:W-:Y:S10]  /*3210*/  MUFU.TANH R70, R47 ;  /* 0x0000002f00467308 */ /* 0x000ff40000002400 */
[----:B------:R-:W-:Y:S01]  /*3220*/  MUFU.TANH R99, R50 ;  /* 0x0000003200637308 */ /* 0x000fe20000002400 */
[--C-:B--2---:R-:W-:Y:S09]  /*3230*/  FFMA.FTZ R4, R249, c[0x0][0x23c], -R10.reuse ;  /* 0x00008f00f9047a23 */ /* 0x104ff2000001080a */
[----:B------:R1:W-:Y:S10]  /*3240*/  MUFU.EX2 R172, R4 ;  /* 0x0000000400ac7308 */ /* 0x0003f40000000800 */
[----:B------:R-:W-:Y:S10]  /*3250*/  MUFU.TANH R98, R51 ;  /* 0x0000003300627308 */ /* 0x000ff40000002400 */
[----:B------:R2:W-:Y:S01]  /*3260*/  MUFU.EX2 R226, R11 ;  /* 0x0000000b00e27308 */ /* 0x0005e20000000800 */
[--C-:B-1----:R-:W-:Y:S09]  /*3270*/  FFMA.FTZ R4, R156, c[0x0][0x23c], -R9.reuse ;  /* 0x00008f009c047a23 */ /* 0x102ff20000010809 */
[----:B------:R1:W-:Y:S10]  /*3280*/  MUFU.EX2 R183, R4 ;  /* 0x0000000400b77308 */ /* 0x0003f40000000800 */
[----:B------:R-:W3:Y:S01]  /*3290*/  MUFU.TANH R248, R36 ;  /* 0x0000002400f87308 */ /* 0x000ee20000002400 */
[----:B--2---:R-:W-:Y:S09]  /*32a0*/  FMUL.FTZ R11, R44, c[0x0][0x2ec] ;  /* 0x0000bb002c0b7a20 */ /* 0x004ff20000410000 */
[----:B------:R-:W-:Y:S01]  /*32b0*/  MUFU.TANH R87, R11 ;  /* 0x0000000b00577308 */ /* 0x000fe20000002400 */
[--C-:B-1----:R-:W-:Y:S09]  /*32c0*/  FFMA.FTZ R4, R153, c[0x0][0x23c], -R9.reuse ;  /* 0x00008f0099047a23 */ /* 0x102ff20000010809 */
[----:B------:R3:W-:Y:S10]  /*32d0*/  MUFU.EX2 R182, R4 ;  /* 0x0000000400b67308 */ /* 0x0007f40000000800 */
[----:B------:R-:W1:Y:S10]  /*32e0*/  MUFU.TANH R247, R37 ;  /* 0x0000002500f77308 */ /* 0x000e740000002400 */
[----:B------:R-:W-:Y:S01]  /*32f0*/  MUFU.TANH R243, R49 ;  /* 0x0000003100f37308 */ /* 0x000fe20000002400 */
[--C-:B---3--:R-:W-:Y:S09]  /*3300*/  FFMA.FTZ R4, R248, c[0x0][0x23c], -R10.reuse ;  /* 0x00008f00f8047a23 */ /* 0x108ff2000001080a */
[----:B------:R2:W-:Y:S01]  /*3310*/  MUFU.EX2 R169, R4 ;  /* 0x0000000400a97308 */ /* 0x0005e20000000800 */
[----:B-1----:R-:W-:Y:S09]  /*3320*/  FFMA.FTZ R11, R247, c[0x0][0x23c], -R10 ;  /* 0x00008f00f70b7a23 */ /* 0x002ff2000001080a */
[----:B------:R1:W-:Y:S10]  /*3330*/  MUFU.EX2 R168, R11 ;  /* 0x0000000b00a87308 */ /* 0x0003f40000000800 */
[----:B------:R-:W-:Y:S01]  /*3340*/  MUFU.TANH R244, R48 ;  /* 0x0000003000f47308 */ /* 0x000fe20000002400 */
[----:B--2---:R-:W2:Y:S01]  /*3350*/  LDSM.16.M88.4 R4, [R149+0x6c00] ;  /* 0x006c00009504783b */ /* 0x004ea20000000200 */
[--C-:B-1----:R-:W-:Y:S08]  /*3360*/  FFMA.FTZ R11, R152, c[0x0][0x23c], -R9.reuse ;  /* 0x00008f00980b7a23 */ /* 0x102ff00000010809 */
[----:B------:R1:W-:Y:S02]  /*3370*/  MUFU.EX2 R179, R11 ;  /* 0x0000000b00b37308 */ /* 0x0003e40000000800 */
[--C-:B-1----:R-:W-:Y:S01]  /*3380*/  FFMA.FTZ R11, R151, c[0x0][0x23c], -R9.reuse ;  /* 0x00008f00970b7a23 */ /* 0x102fe20000010809 */
[-C--:B--2---:R-:W-:Y:S07]  /*3390*/  HMMA.16816.F32 R52, R104, R4.reuse, R52 ;  /* 0x000000046834723c */ /* 0x084fee0000001834 */
[----:B------:R1:W-:Y:S01]  /*33a0*/  MUFU.EX2 R178, R11 ;  /* 0x0000000b00b27308 */ /* 0x0003e20000000800 */
[C---:B------:R-:W-:Y:S07]  /*33b0*/  HMMA.16816.F32 R56, R112.reuse, R4, R56 ;  /* 0x000000047038723c */ /* 0x040fee0000001838 */
[--C-:B------:R-:W-:Y:S01]  /*33c0*/  FFMA.FTZ R4, R87, c[0x0][0x23c], -R8.reuse ;  /* 0x00008f0057047a23 */ /* 0x100fe20000010808 */
[-C--:B------:R-:W-:Y:S03]  /*33d0*/  HMMA.16816.F32 R60, R112, R6.reuse, R60 ;  /* 0x00000006703c723c */ /* 0x080fe6000000183c */
[----:B------:R2:W-:Y:S05]  /*33e0*/  MUFU.EX2 R193, R4 ;  /* 0x0000000400c17308 */ /* 0x0005ea0000000800 */
[----:B------:R-:W-:Y:S01]  /*33f0*/  FMUL.FTZ R52, R52, c[0x0][0x2ec] ;  /* 0x0000bb0034347a20 */ /* 0x000fe20000410000 */
[----:B------:R-:W-:Y:S04]  /*3400*/  HMMA.16816.F32 R64, R104, R6, R64 ;  /* 0x000000066840723c */ /* 0x000fe80000001840 */
[--C-:B-1----:R-:W-:Y:S01]  /*3410*/  FFMA.FTZ R11, R89, c[0x0][0x23c], -R8.reuse ;  /* 0x00008f00590b7a23 */ /* 0x102fe20000010808 */
[----:B------:R-:W1:Y:S01]  /*3420*/  MUFU.TANH R242, R52 ;  /* 0x0000003400f27308 */ /* 0x000e620000002400 */
[----:B------:R-:W-:Y:S01]  /*3430*/  FMUL.FTZ R53, R53, c[0x0][0x2ec] ;  /* 0x0000bb0035357a20 */ /* 0x000fe20000410000 */
[----:B------:R-:W-:Y:S01]  /*3440*/  F2FP.PACK_AB R7, R180, R181 ;  /* 0x000000b5b407723e */ /* 0x000fe200000000ff */
[----:B------:R-:W-:Y:S04]  /*3450*/  FMUL.FTZ R58, R58, c[0x0][0x2ec] ;  /* 0x0000bb003a3a7a20 */ /* 0x000fe80000410000 */
[----:B------:R-:W-:Y:S02]  /*3460*/  FMUL.FTZ R54, R54, c[0x0][0x2ec] ;  /* 0x0000bb0036367a20 */ /* 0x000fe40000410000 */
[----:B------:R-:W-:Y:S01]  /*3470*/  FMUL.FTZ R59, R59, c[0x0][0x2ec] ;  /* 0x0000bb003b3b7a20 */ /* 0x000fe20000410000 */
[----:B------:R3:W-:Y:S01]  /*3480*/  MUFU.EX2 R198, R11 ;  /* 0x0000000b00c67308 */ /* 0x0007e20000000800 */
[----:B------:R-:W-:Y:S02]  /*3490*/  FMUL.FTZ R55, R55, c[0x0][0x2ec] ;  /* 0x0000bb0037377a20 */ /* 0x000fe40000410000 */
[----:B--2---:R-:W-:Y:S02]  /*34a0*/  FFMA.FTZ R4, R86, c[0x0][0x23c], -R8 ;  /* 0x00008f0056047a23 */ /* 0x004fe40000010808 */
[----:B------:R-:W-:Y:S02]  /*34b0*/  FMUL.FTZ R57, R57, c[0x0][0x2ec] ;  /* 0x0000bb0039397a20 */ /* 0x000fe40000410000 */
[----:B------:R-:W-:Y:S02]  /*34c0*/  FMUL.FTZ R60, R60, c[0x0][0x2ec] ;  /* 0x0000bb003c3c7a20 */ /* 0x000fe40000410000 */
[----:B------:R-:W-:Y:S01]  /*34d0*/  FMUL.FTZ R61, R61, c[0x0][0x2ec] ;  /* 0x0000bb003d3d7a20 */ /* 0x000fe20000410000 */
[----:B------:R-:W-:Y:S01]  /*34e0*/  MUFU.TANH R69, R58 ;  /* 0x0000003a00457308 */ /* 0x000fe20000002400 */
[----:B------:R-:W-:Y:S02]  /*34f0*/  FMUL.FTZ R62, R62, c[0x0][0x2ec] ;  /* 0x0000bb003e3e7a20 */ /* 0x000fe40000410000 */
[----:B------:R-:W-:Y:S02]  /*3500*/  FMUL.FTZ R64, R64, c[0x0][0x2ec] ;  /* 0x0000bb0040407a20 */ /* 0x000fe40000410000 */
[----:B-1----:R-:W-:Y:S02]  /*3510*/  FFMA.FTZ R6, R242, c[0x0][0x23c], -R10 ;  /* 0x00008f00f2067a23 */ /* 0x002fe4000001080a */
[----:B------:R-:W-:Y:S02]  /*3520*/  FMUL.FTZ R65, R65, c[0x0][0x2ec] ;  /* 0x0000bb0041417a20 */ /* 0x000fe40000410000 */
[----:B------:R-:W-:Y:S01]  /*3530*/  FMUL.FTZ R66, R66, c[0x0][0x2ec] ;  /* 0x0000bb0042427a20 */ /* 0x000fe20000410000 */
[----:B------:R-:W-:Y:S01]  /*3540*/  MUFU.TANH R84, R57 ;  /* 0x0000003900547308 */ /* 0x000fe20000002400 */
[----:B------:R-:W-:Y:S02]  /*3550*/  FMUL.FTZ R67, R67, c[0x0][0x2ec] ;  /* 0x0000bb0043437a20 */ /* 0x000fe40000410000 */
[----:B------:R-:W-:Y:S02]  /*3560*/  FMUL.FTZ R63, R63, c[0x0][0x2ec] ;  /* 0x0000bb003f3f7a20 */ /* 0x000fe40000410000 */
[----:B---3--:R-:W-:Y:S05]  /*3570*/  FFMA.FTZ R11, R88, c[0x0][0x23c], -R8 ;  /* 0x00008f00580b7a23 */ /* 0x008fea0000010808 */
[----:B------:R1:W-:Y:S10]  /*3580*/  MUFU.EX2 R197, R11 ;  /* 0x0000000b00c57308 */ /* 0x0003f40000000800 */
[----:B------:R-:W-:Y:S10]  /*3590*/  MUFU.EX2 R114, R6 ;  /* 0x0000000600727308 */ /* 0x000ff40000000800 */
[----:B------:R-:W2:Y:S01]  /*35a0*/  MUFU.TANH R241, R53 ;  /* 0x0000003500f17308 */ /* 0x000ea20000002400 */
[----:B-1----:R-:W-:Y:S09]  /*35b0*/  FFMA.FTZ R11, R73, c[0x0][0x23c], -R0 ;  /* 0x00008f00490b7a23 */ /* 0x002ff20000010800 */
[----:B------:R-:W-:Y:S10]  /*35c0*/  MUFU.TANH R68, R59 ;  /* 0x0000003b00447308 */ /* 0x000ff40000002400 */
[----:B------:R-:W-:Y:S01]  /*35d0*/  MUFU.TANH R83, R60 ;  /* 0x0000003c00537308 */ /* 0x000fe20000002400 */
[----:B--2---:R-:W-:Y:S09]  /*35e0*/  FFMA.FTZ R6, R241, c[0x0][0x23c], -R10 ;  /* 0x00008f00f1067a23 */ /* 0x004ff2000001080a */
[----:B------:R1:W-:Y:S10]  /*35f0*/  MUFU.EX2 R211, R11 ;  /* 0x0000000b00d37308 */ /* 0x0003f40000000800 */
[----:B------:R-:W-:Y:S10]  /*3600*/  MUFU.EX2 R113, R6 ;  /* 0x0000000600717308 */ /* 0x000ff40000000800 */
[----:B------:R-:W2:Y:S01]  /*3610*/  MUFU.TANH R252, R54 ;  /* 0x0000003600fc7308 */ /* 0x000ea20000002400 */
[----:B-1----:R-:W-:Y:S09]  /*3620*/  FFMA.FTZ R11, R72, c[0x0][0x23c], -R0 ;  /* 0x00008f00480b7a23 */ /* 0x002ff20000010800 */
[----:B------:R-:W-:Y:S10]  /*3630*/  MUFU.TANH R82, R61 ;  /* 0x0000003d00527308 */ /* 0x000ff40000002400 */
[----:B------:R-:W1:Y:S01]  /*3640*/  MUFU.TANH R240, R64 ;  /* 0x0000004000f07308 */ /* 0x000e620000002400 */
[--C-:B--2---:R-:W-:Y:S09]  /*3650*/  FFMA.FTZ R6, R252, c[0x0][0x23c], -R9.reuse ;  /* 0x00008f00fc067a23 */ /* 0x104ff20000010809 */
[----:B------:R2:W-:Y:S10]  /*3660*/  MUFU.EX2 R210, R11 ;  /* 0x0000000b00d27308 */ /* 0x0005f40000000800 */
[----:B------:R-:W-:Y:S01]  /*3670*/  MUFU.EX2 R171, R6 ;  /* 0x0000000600ab7308 */ /* 0x000fe20000000800 */
[--C-:B-1----:R-:W-:Y:S09]  /*3680*/  FFMA.FTZ R12, R240, c[0x0][0x23c], -R10.reuse ;  /* 0x00008f00f00c7a23 */ /* 0x102ff2000001080a */
[----:B------:R-:W1:Y:S01]  /*3690*/  MUFU.TANH R251, R55 ;  /* 0x0000003700fb7308 */ /* 0x000e620000002400 */
[----:B--2---:R-:W-:Y:S09]  /*36a0*/  FMUL.FTZ R11, R56, c[0x0][0x2ec] ;  /* 0x0000bb00380b7a20 */ /* 0x004ff20000410000 */
[----:B------:R2:W3:Y:S10]  /*36b0*/  MUFU.TANH R85, R11 ;  /* 0x0000000b00557308 */ /* 0x0004f40000002400 */
[----:B------:R-:W3:Y:S01]  /*36c0*/  MUFU.TANH R235, R65 ;  /* 0x0000004100eb7308 */ /* 0x000ee20000002400 */
[--C-:B-1----:R-:W-:Y:S09]  /*36d0*/  FFMA.FTZ R6, R251, c[0x0][0x23c], -R9.reuse ;  /* 0x00008f00fb067a23 */ /* 0x102ff20000010809 */
[----:B------:R3:W-:Y:S01]  /*36e0*/  MUFU.EX2 R170, R6 ;  /* 0x0000000600aa7308 */ /* 0x0007e20000000800 */
[----:B--2---:R-:W-:Y:S09]  /*36f0*/  FFMA.FTZ R11, R244, c[0x0][0x23c], -R10 ;  /* 0x00008f00f40b7a23 */ /* 0x004ff2000001080a */
[----:B------:R-:W1:Y:S10]  /*3700*/  MUFU.TANH R246, R66 ;  /* 0x0000004200f67308 */ /* 0x000e740000002400 */
[----:B------:R-:W2:Y:S01]  /*3710*/  MUFU.TANH R245, R67 ;  /* 0x0000004300f57308 */ /* 0x000ea20000002400 */
[--C-:B---3--:R-:W-:Y:S09]  /*3720*/  FFMA.FTZ R6, R85, c[0x0][0x23c], -R8.reuse ;  /* 0x00008f0055067a23 */ /* 0x108ff20000010808 */
[----:B------:R3:W-:Y:S10]  /*3730*/  MUFU.EX2 R187, R6 ;  /* 0x0000000600bb7308 */ /* 0x0007f40000000800 */
[----:B------:R-:W-:Y:S10]  /*3740*/  MUFU.EX2 R112, R12 ;  /* 0x0000000c00707308 */ /* 0x000ff40000000800 */
[----:B------:R1:W-:Y:S01]  /*3750*/  MUFU.EX2 R192, R4 ;  /* 0x0000000400c07308 */ /* 0x0003e20000000800 */
[----:B---3--:R-:W-:Y:S09]  /*3760*/  FFMA.FTZ R6, R84, c[0x0][0x23c], -R8 ;  /* 0x00008f0054067a23 */ /* 0x008ff20000010808 */
[----:B------:R3:W-:Y:S10]  /*3770*/  MUFU.EX2 R186, R6 ;  /* 0x0000000600ba7308 */ /* 0x0007f40000000800 */
[----:B------:R2:W-:Y:S01]  /*3780*/  MUFU.EX2 R163, R11 ;  /* 0x0000000b00a37308 */ /* 0x0005e20000000800 */
[--C-:B-1----:R-:W-:Y:S09]  /*3790*/  FFMA.FTZ R4, R71, c[0x0][0x23c], -R0.reuse ;  /* 0x00008f0047047a23 */ /* 0x102ff20000010800 */
[----:B------:R1:W-:Y:S01]  /*37a0*/  MUFU.EX2 R209, R4 ;  /* 0x0000000400d17308 */ /* 0x0003e20000000800 */
[----:B---3--:R-:W-:Y:S09]  /*37b0*/  FFMA.FTZ R6, R69, c[0x0][0x23c], -R0 ;  /* 0x00008f0045067a23 */ /* 0x008ff20000010800 */
[----:B------:R3:W-:Y:S01]  /*37c0*/  MUFU.EX2 R201, R6 ;  /* 0x0000000600c97308 */ /* 0x0007e20000000800 */
[--C-:B--2---:R-:W-:Y:S02]  /*37d0*/  FFMA.FTZ R11, R243, c[0x0][0x23c], -R10.reuse ;  /* 0x00008f00f30b7a23 */ /* 0x104fe4000001080a */
[----:B------:R-:W-:Y:S07]  /*37e0*/  FFMA.FTZ R10, R235, c[0x0][0x23c], -R10 ;  /* 0x00008f00eb0a7a23 */ /* 0x000fee000001080a */
[----:B------:R2:W-:Y:S01]  /*37f0*/  MUFU.EX2 R111, R10 ;  /* 0x0000000a006f7308 */ /* 0x0005e20000000800 */
[--C-:B-1----:R-:W-:Y:S09]  /*3800*/  FFMA.FTZ R4, R70, c[0x0][0x23c], -R0.reuse ;  /* 0x00008f0046047a23 */ /* 0x102ff20000010800 */
[----:B------:R1:W-:Y:S01]  /*3810*/  MUFU.EX2 R115, R11 ;  /* 0x0000000b00737308 */ /* 0x0003e20000000800 */
[----:B---3--:R-:W-:Y:S09]  /*3820*/  FFMA.FTZ R6, R68, c[0x0][0x23c], -R0 ;  /* 0x00008f0044067a23 */ /* 0x008ff20000010800 */
[----:B------:R3:W-:Y:S01]  /*3830*/  MUFU.EX2 R200, R6 ;  /* 0x0000000600c87308 */ /* 0x0007e20000000800 */
[--C-:B--2---:R-:W-:Y:S09]  /*3840*/  FFMA.FTZ R10, R246, c[0x0][0x23c], -R9.reuse ;  /* 0x00008f00f60a7a23 */ /* 0x104ff20000010809 */
[----:B------:R2:W-:Y:S01]  /*3850*/  MUFU.EX2 R208, R4 ;  /* 0x0000000400d07308 */ /* 0x0005e20000000800 */
[--C-:B-1----:R-:W-:Y:S09]  /*3860*/  FFMA.FTZ R11, R99, c[0x0][0x23c], -R9.reuse ;  /* 0x00008f00630b7a23 */ /* 0x102ff20000010809 */
[----:B------:R1:W-:Y:S01]  /*3870*/  MUFU.EX2 R175, R11 ;  /* 0x0000000b00af7308 */ /* 0x0003e20000000800 */
[--C-:B---3--:R-:W-:Y:S02]  /*3880*/  FFMA.FTZ R6, R83, c[0x0][0x23c], -R8.reuse ;  /* 0x00008f0053067a23 */ /* 0x108fe40000010808 */
[----:B------:R-:W-:Y:S07]  /*3890*/  FFMA.FTZ R8, R82, c[0x0][0x23c], -R8 ;  /* 0x00008f0052087a23 */ /* 0x000fee0000010808 */
[----:B------:R-:W-:Y:S01]  /*38a0*/  MUFU.EX2 R185, R6 ;  /* 0x0000000600b97308 */ /* 0x000fe20000000800 */
[----:B--2---:R-:W-:Y:S04]  /*38b0*/  IADD3 R4, P0, R3, UR10, RZ ;  /* 0x0000000a03047c10 */ /* 0x004fe8000ff1e0ff */
[----:B----4-:R-:W-:Y:S05]  /*38c0*/  IADD3.X R5, R2, UR9, RZ, P0, !PT ;  /* 0x0000000902057c10 */ /* 0x010fea00087fe4ff */
[----:B------:R-:W2:Y:S01]  /*38d0*/  MUFU.TANH R3, R62 ;  /* 0x0000003e00037308 */ /* 0x000ea20000002400 */
[----:B------:R3:W4:Y:S01]  /*38e0*/  LDG.E R110, [R4.64] ;  /* 0x0000001c046e7981 */ /* 0x000722000c1e1900 */
[--C-:B-1----:R-:W-:Y:S02]  /*38f0*/  FFMA.FTZ R11, R98, c[0x0][0x23c], -R9.reuse ;  /* 0x00008f00620b7a23 */ /* 0x102fe40000010809 */
[----:B------:R-:W-:Y:S01]  /*3900*/  FFMA.FTZ R9, R245, c[0x0][0x23c], -R9 ;  /* 0x00008f00f5097a23 */ /* 0x000fe20000010809 */
[----:B------:R3:W3:Y:S05]  /*3910*/  LDG.E R109, [R4.64+0x20] ;  /* 0x0000201c046d7981 */ /* 0x0006ea000c1e1900 */
[----:B------:R-:W1:Y:S01]  /*3920*/  MUFU.TANH R2, R63 ;  /* 0x0000003f00027308 */ /* 0x000e620000002400 */
[----:B------:R3:W3:Y:S09]  /*3930*/  LDG.E R108, [R4.64+0x100] ;  /* 0x0001001c046c7981 */ /* 0x0006f2000c1e1900 */
[----:B------:R1:W1:Y:S01]  /*3940*/  MUFU.EX2 R174, R11 ;  /* 0x0000000b00ae7308 */ /* 0x0002620000000800 */
[--C-:B--2---:R-:W-:Y:S09]  /*3950*/  FFMA.FTZ R6, R3, c[0x0][0x23c], -R0.reuse ;  /* 0x00008f0003067a23 */ /* 0x104ff20000010800 */
[----:B------:R2:W-:Y:S01]  /*3960*/  MUFU.EX2 R184, R8 ;  /* 0x0000000800b87308 */ /* 0x0005e20000000800 */
[----:B-1----:R-:W-:Y:S09]  /*3970*/  FFMA.FTZ R0, R2, c[0x0][0x23c], -R0 ;  /* 0x00008f0002007a23 */ /* 0x002ff20000010800 */
[----:B------:R1:W-:Y:S01]  /*3980*/  MUFU.EX2 R199, R6 ;  /* 0x0000000600c77308 */ /* 0x0003e20000000800 */
[----:B------:R-:W-:Y:S05]  /*3990*/  F2FP.PACK_AB R11, R188, R191 ;  /* 0x000000bfbc0b723e */ /* 0x000fea00000000ff */
[----:B------:R1:W-:Y:S04]  /*39a0*/  STS [R221+0x10000], R11 ;  /* 0x0100000bdd007388 */ /* 0x0003e80000000800 */
[----:B------:R1:W-:Y:S01]  /*39b0*/  MUFU.EX2 R167, R10 ;  /* 0x0000000a00a77308 */ /* 0x0003e20000000800 */
[----:B--2---:R-:W-:Y:S05]  /*39c0*/  F2FP.PACK_AB R8, R204, R205 ;  /* 0x000000cdcc08723e */ /* 0x004fea00000000ff */
[----:B------:R2:W-:Y:S04]  /*39d0*/  STS [R221+0x10400], R8 ;  /* 0x01040008dd007388 */ /* 0x0005e80000000800 */
[----:B------:R2:W2:Y:S01]  /*39e0*/  MUFU.EX2 R166, R9 ;  /* 0x0000000900a67308 */ /* 0x0004a20000000800 */
[----:B------:R2:W-:Y:S01]  /*39f0*/  STS [R219+0x10000], R7 ;  /* 0x01000007db007388 */ /* 0x0005e20000000800 */
[----:B-1----:R-:W-:Y:S05]  /*3a00*/  F2FP.PACK_AB R6, R194, R195 ;  /* 0x000000c3c206723e */ /* 0x002fea00000000ff */
[----:B------:R1:W-:Y:S03]  /*3a10*/  STS [R219+0x10400], R6 ;  /* 0x01040006db007388 */ /* 0x0003e60000000800 */
[----:B------:R1:W1:Y:S01]  /*3a20*/  MUFU.EX2 R196, R0 ;  /* 0x0000000000c47308 */ /* 0x0002620000000800 */
[----:B------:R-:W-:Y:S02]  /*3a30*/  F2FP.PACK_AB R11, R222, R223 ;  /* 0x000000dfde0b723e */ /* 0x000fe400000000ff */
[----:B------:R-:W-:Y:S03]  /*3a40*/  F2FP.PACK_AB R10, R226, R227 ;  /* 0x000000e3e20a723e */ /* 0x000fe600000000ff */
[----:B------:R-:W-:Y:S01]  /*3a50*/  STS [R221+0x12000], R11 ;  /* 0x0120000bdd007388 */ /* 0x000fe20000000800 */
[----:B--2---:R-:W-:Y:S02]  /*3a60*/  F2FP.PACK_AB R8, R232, R233 ;  /* 0x000000e9e808723e */ /* 0x004fe400000000ff */
[----:B------:R-:W-:Y:S02]  /*3a70*/  F2FP.PACK_AB R9, R178, R179 ;  /* 0x000000b3b209723e */ /* 0x000fe400000000ff */
[----:B------:R-:W-:Y:S01]  /*3a80*/  F2FP.PACK_AB R7, R212, R213 ;  /* 0x000000d5d407723e */ /* 0x000fe200000000ff */
[----:B------:R2:W-:Y:S04]  /*3a90*/  STS [R221+0x12400], R8 ;  /* 0x01240008dd007388 */ /* 0x0005e80000000800 */
[----:B------:R2:W-:Y:S01]  /*3aa0*/  STS [R219+0x12000], R7 ;  /* 0x01200007db007388 */ /* 0x0005e20000000800 */
[----:B-1----:R-:W-:Y:S02]  /*3ab0*/  F2FP.PACK_AB R6, R229, R230 ;  /* 0x000000e6e506723e */ /* 0x002fe400000000ff */
[----:B------:R-:W-:Y:S03]  /*3ac0*/  F2FP.PACK_AB R0, R174, R175 ;  /* 0x000000afae00723e */ /* 0x000fe600000000ff */
[----:B------:R1:W-:Y:S01]  /*3ad0*/  STS [R219+0x12400], R6 ;  /* 0x01240006db007388 */ /* 0x0003e20000000800 */
[----:B--2---:R-:W-:Y:S02]  /*3ae0*/  F2FP.PACK_AB R8, R189, R190 ;  /* 0x000000bebd08723e */ /* 0x004fe400000000ff */
[----:B------:R-:W-:Y:S03]  /*3af0*/  F2FP.PACK_AB R7, R172, R173 ;  /* 0x000000adac07723e */ /* 0x000fe600000000ff */
[----:B------:R2:W-:Y:S01]  /*3b00*/  STS [R220+0x10400], R8 ;  /* 0x01040008dc007388 */ /* 0x0005e20000000800 */
[----:B-1----:R-:W-:Y:S05]  /*3b10*/  F2FP.PACK_AB R6, R176, R177 ;  /* 0x000000b1b006723e */ /* 0x002fea00000000ff */
[----:B------:R1:W-:Y:S04]  /*3b20*/  STS [R220+0x10000], R6 ;  /* 0x01000006dc007388 */ /* 0x0003e80000000800 */
[----:B------:R1:W-:Y:S01]  /*3b30*/  STS [R218+0x10000], R7 ;  /* 0x01000007da007388 */ /* 0x0003e20000000800 */
[----:B--2---:R-:W-:Y:S02]  /*3b40*/  F2FP.PACK_AB R8, R202, R203 ;  /* 0x000000cbca08723e */ /* 0x004fe400000000ff */
[----:B-1----:R-:W-:Y:S02]  /*3b50*/  F2FP.PACK_AB R6, R182, R183 ;  /* 0x000000b7b606723e */ /* 0x002fe400000000ff */
[----:B------:R-:W-:Y:S03]  /*3b60*/  F2FP.PACK_AB R7, R206, R207 ;  /* 0x000000cfce07723e */ /* 0x000fe600000000ff */
[----:B------:R1:W-:Y:S04]  /*3b70*/  STS [R218+0x10400], R6 ;  /* 0x01040006da007388 */ /* 0x0003e80000000800 */
[----:B------:R2:W-:Y:S04]  /*3b80*/  STS [R220+0x12000], R7 ;  /* 0x01200007dc007388 */ /* 0x0005e80000000800 */
[----:B------:R-:W-:Y:S04]  /*3b90*/  STS [R220+0x12400], R10 ;  /* 0x0124000adc007388 */ /* 0x000fe80000000800 */
[----:B------:R2:W-:Y:S01]  /*3ba0*/  STS [R218+0x12000], R8 ;  /* 0x01200008da007388 */ /* 0x0005e20000000800 */
[----:B-1----:R-:W-:Y:S02]  /*3bb0*/  F2FP.PACK_AB R6, R168, R169 ;  /* 0x000000a9a806723e */ /* 0x002fe400000000ff */
[----:B--2---:R-:W-:Y:S05]  /*3bc0*/  F2FP.PACK_AB R7, R224, R225 ;  /* 0x000000e1e007723e */ /* 0x004fea00000000ff */
[----:B------:R1:W-:Y:S01]  /*3bd0*/  STS [R218+0x12400], R7 ;  /* 0x01240007da007388 */ /* 0x0003e20000000800 */
[----:B------:R-:W-:Y:S03]  /*3be0*/  F2FP.PACK_AB R8, R197, R198 ;  /* 0x000000c6c508723e */ /* 0x000fe600000000ff */
[----:B------:R2:W-:Y:S04]  /*3bf0*/  STS [R214+0x10000], R6 ;  /* 0x01000006d6007388 */ /* 0x0005e80000000800 */
[----:B------:R2:W-:Y:S04]  /*3c00*/  STS [R214+0x10400], R9 ;  /* 0x01040009d6007388 */ /* 0x0005e80000000800 */
[----:B------:R2:W-:Y:S01]  /*3c10*/  STS [R215+0x10400], R0 ;  /* 0x01040000d7007388 */ /* 0x0005e20000000800 */
[----:B-1----:R-:W-:Y:S02]  /*3c20*/  F2FP.PACK_AB R7, R210, R211 ;  /* 0x000000d3d207723e */ /* 0x002fe400000000ff */
[----:B--2---:R-:W-:Y:S02]  /*3c30*/  F2FP.PACK_AB R6, R115, R163 ;  /* 0x000000a37306723e */ /* 0x004fe400000000ff */
[----:B------:R-:W-:Y:S03]  /*3c40*/  F2FP.PACK_AB R9, R192, R193 ;  /* 0x000000c1c009723e */ /* 0x000fe600000000ff */
        /* <DEDUP_REMOVED lines=16> */
[----:B------:R-:W-:Y:S01]  /*3d50*/  STS [R216+0x10400], R7 ;  /* 0x01040007d8007388 */ /* 0x000fe20000000800 */
[----:B------:R-:W-:Y:S03]  /*3d60*/  F2FP.PACK_AB R0, R196, R199 ;  /* 0x000000c7c400723e */ /* 0x000fe600000000ff */
[----:B------:R-:W-:Y:S04]  /*3d70*/  STS [R217+0x12000], R9 ;  /* 0x01200009d9007388 */ /* 0x000fe80000000800 */
[----:B------:R-:W-:Y:S04]  /*3d80*/  STS [R217+0x12400], R8 ;  /* 0x01240008d9007388 */ /* 0x000fe80000000800 */
[----:B------:R1:W-:Y:S04]  /*3d90*/  STS [R216+0x12400], R0 ;  /* 0x01240000d8007388 */ /* 0x0003e80000000800 */
[----:B------:R-:W-:Y:S04]  /*3da0*/  STS [R216+0x12000], R6 ;  /* 0x01200006d8007388 */ /* 0x000fe80000000800 */
[----:B------:R-:W3:Y:S08]  /*3db0*/  LDSM.16.M88.4 R64, [R154+0x4000] ;  /* 0x004000009a40783b */ /* 0x000ef00000000200 */
[----:B------:R-:W2:Y:S08]  /*3dc0*/  LDSM.16.M88.4 R60, [R154+0x5000] ;  /* 0x005000009a3c783b */ /* 0x000eb00000000200 */
[----:B------:R-:W2:Y:S08]  /*3dd0*/  LDSM.16.M88.4 R100, [R155+0x4000] ;  /* 0x004000009b64783b */ /* 0x000eb00000000200 */
[----:B-1----:R3:W4:Y:S04]  /*3de0*/  LDG.E R0, [R4.64+0x120] ;  /* 0x0001201c04007981 */ /* 0x002728000c1e1900 */
[----:B------:R-:W1:Y:S01]  /*3df0*/  LDSM.16.M88.4 R104, [R155+0x5000] ;  /* 0x005000009b68783b */ /* 0x000e620000000200 */
[-C--:B---3--:R-:W-:Y:S08]  /*3e00*/  HMMA.16816.F32 R4, R64, R116.reuse, RZ ;  /* 0x000000744004723c */ /* 0x088ff000000018ff */
        /* <DEDUP_REMOVED lines=21> */
[C---:B------:R-:W-:Y:S01]  /*3f60*/  FADD.FTZ R18, -R109.reuse, R18 ;  /* 0x000000126d127221 */ /* 0x040fe20000010100 */
[-C--:B------:R-:W-:Y:S03]  /*3f70*/  HMMA.16816.F32 R28, R104, R138.reuse, R28 ;  /* 0x0000008a681c723c */ /* 0x080fe6000000181c */
[C---:B------:R-:W-:Y:S05]  /*3f80*/  FADD.FTZ R19, -R109.reuse, R19 ;  /* 0x000000136d137221 */ /* 0x040fea0000010100 */
[C---:B------:R-:W-:Y:S08]  /*3f90*/  HMMA.16816.F32 R32, R100.reuse, R138, R32 ;  /* 0x0000008a6420723c */ /* 0x040ff00000001820 */
[-C--:B------:R-:W-:Y:S08]  /*3fa0*/  HMMA.16816.F32 R36, R100, R140.reuse, R36 ;  /* 0x0000008c6424723c */ /* 0x080ff00000001824 */
[C---:B------:R-:W-:Y:S08]  /*3fb0*/  HMMA.16816.F32 R40, R104.reuse, R140, R40 ;  /* 0x0000008c6828723c */ /* 0x040ff00000001828 */
[C---:B----4-:R-:W-:Y:S01]  /*3fc0*/  FADD.FTZ R33, -R110.reuse, R33 ;  /* 0x000000216e217221 */ /* 0x050fe20000010100 */
[-C--:B------:R-:W-:Y:S03]  /*3fd0*/  HMMA.16816.F32 R44, R104, R142.reuse, R44 ;  /* 0x0000008e682c723c */ /* 0x080fe6000000182c */
[C---:B------:R-:W-:Y:S02]  /*3fe0*/  FADD.FTZ R32, -R110.reuse, R32 ;  /* 0x000000206e207221 */ /* 0x040fe40000010100 */
[C---:B------:R-:W-:Y:S02]  /*3ff0*/  FADD.FTZ R35, -R109.reuse, R35 ;  /* 0x000000236d237221 */ /* 0x040fe40000010100 */
[C---:B------:R-:W-:Y:S01]  /*4000*/  FADD.FTZ R34, -R109.reuse, R34 ;  /* 0x000000226d227221 */ /* 0x040fe20000010100 */
[C---:B------:R-:W-:Y:S08]  /*4010*/  HMMA.16816.F32 R48, R100.reuse, R142, R48 ;  /* 0x0000008e6430723c */ /* 0x040ff00000001830 */
[-C--:B------:R-:W-:Y:S08]  /*4020*/  HMMA.16816.F32 R52, R100, R144.reuse, R52 ;  /* 0x000000906434723c */ /* 0x080ff00000001834 */
[C---:B------:R-:W-:Y:S08]  /*4030*/  HMMA.16816.F32 R56, R104.reuse, R144, R56 ;  /* 0x000000906838723c */ /* 0x040ff00000001838 */
[C---:B------:R-:W-:Y:S01]  /*4040*/  FADD.FTZ R49, -R110.reuse, R49 ;  /* 0x000000316e317221 */ /* 0x040fe20000010100 */
[-C--:B------:R-:W-:Y:S03]  /*4050*/  HMMA.16816.F32 R60, R104, R146.reuse, R60 ;  /* 0x00000092683c723c */ /* 0x080fe6000000183c */
[C---:B------:R-:W-:Y:S02]  /*4060*/  FADD.FTZ R48, -R110.reuse, R48 ;  /* 0x000000306e307221 */ /* 0x040fe40000010100 */
[C---:B------:R-:W-:Y:S02]  /*4070*/  FADD.FTZ R51, -R109.reuse, R51 ;  /* 0x000000336d337221 */ /* 0x040fe40000010100 */
[----:B------:R-:W-:Y:S01]  /*4080*/  FADD.FTZ R50, -R109, R50 ;  /* 0x000000326d327221 */ /* 0x000fe20000010100 */
[----:B------:R-:W-:Y:S01]  /*4090*/  HMMA.16816.F32 R64, R100, R146, R64 ;  /* 0x000000926440723c */ /* 0x000fe20000001840 */
[----:B------:R-:W-:Y:S05]  /*40a0*/  MOV R107, c[0x0][0x22c] ;  /* 0x00008b00006b7a02 */ /* 0x000fea0000000f00 */
[----:B------:R-:W-:Y:S02]  /*40b0*/  IMAD R107, R107, c[0x0][0x1c0], RZ ;  /* 0x000070006b6b7a24 */ /* 0x000fe400078e02ff */
[----:B------:R-:W-:Y:S04]  /*40c0*/  FADD.FTZ R102, -R110, R4 ;  /* 0x000000046e667221 */ /* 0x000fe80000010100 */
[----:B------:R-:W-:Y:S01]  /*40d0*/  FFMA.FTZ R101, -R234, R234, 1 ;  /* 0x3f800000ea657423 */ /* 0x000fe200000101ea */
[----:B------:R-:W-:Y:S01]  /*40e0*/  LEA R107, -R107, RZ, 0x7 ;  /* 0x000000ff6b6b7211 */ /* 0x000fe200078e39ff */
[----:B------:R-:W-:Y:S02]  /*40f0*/  FADD.FTZ R4, -R110, R5 ;  /* 0x000000056e047221 */ /* 0x000fe40000010100 */
[----:B------:R-:W-:Y:S01]  /*4100*/  FFMA.FTZ R100, -R231, R231, 1 ;  /* 0x3f800000e7647423 */ /* 0x000fe200000101e7 */
[----:B------:R-:W-:Y:S01]  /*4110*/  LEA R164, P0, R107, R164, 0x2 ;  /* 0x000000a46ba47211 */ /* 0x000fe200078010ff */
[----:B------:R-:W-:Y:S02]  /*4120*/  FMUL.FTZ R5, R191, R102 ;  /* 0x00000066bf057220 */ /* 0x000fe40000410000 */
[----:B------:R-:W-:Y:S01]  /*4130*/  FMUL.FTZ R101, R101, c[0x0][0x2ec] ;  /* 0x0000bb0065657a20 */ /* 0x000fe20000410000 */
[----:B------:R-:W-:Y:S01]  /*4140*/  LEA.HI.X.SX32 R165, R107, R165, 0x2, P0 ;  /* 0x000000a56ba57211 */ /* 0x000fe200000f16ff */
[----:B------:R-:W-:Y:S02]  /*4150*/  FMUL.FTZ R4, R188, R4 ;  /* 0x00000004bc047220 */ /* 0x000fe40000410000 */
[----:B------:R-:W-:Y:S02]  /*4160*/  FMUL.FTZ R100, R100, c[0x0][0x2ec] ;  /* 0x0000bb0064647a20 */ /* 0x000fe40000410000 */
[C---:B------:R-:W-:Y:S02]  /*4170*/  FADD.FTZ R102, -R110.reuse, R16 ;  /* 0x000000106e667221 */ /* 0x040fe40000010100 */
[C---:B------:R-:W-:Y:S02]  /*4180*/  FADD.FTZ R16, -R110.reuse, R17 ;  /* 0x000000116e107221 */ /* 0x040fe40000010100 */
[----:B------:R-:W-:Y:S02]  /*4190*/  FMUL.FTZ R234, R101, R5 ;  /* 0x0000000565ea7220 */ /* 0x000fe40000410000 */
[----:B------:R-:W-:Y:S02]  /*41a0*/  FADD.FTZ R5, -R110, R20 ;  /* 0x000000146e057221 */ /* 0x000fe40000010100 */
[----:B------:R-:W-:Y:S02]  /*41b0*/  FFMA.FTZ R20, -R238, R238, 1 ;  /* 0x3f800000ee147423 */ /* 0x000fe400000101ee */
[----:B------:R-:W-:Y:S02]  /*41c0*/  FMUL.FTZ R231, R100, R4 ;  /* 0x0000000464e77220 */ /* 0x000fe40000410000 */
[----:B------:R-:W-:Y:S02]  /*41d0*/  FMUL.FTZ R16, R180, R16 ;  /* 0x00000010b4107220 */ /* 0x000fe40000410000 */
[----:B------:R-:W-:Y:S02]  /*41e0*/  FADD.FTZ R4, -R110, R21 ;  /* 0x000000156e047221 */ /* 0x000fe40000010100 */
[----:B------:R-:W-:Y:S02]  /*41f0*/  FFMA.FTZ R21, -R239, R239, 1 ;  /* 0x3f800000ef157423 */ /* 0x000fe400000101ef */
[----:B------:R-:W-:Y:S01]  /*4200*/  FMUL.FTZ R20, R20, c[0x0][0x2ec] ;  /* 0x0000bb0014147a20 */ /* 0x000fe20000410000 */
[----:B------:R1:W5:Y:S01]  /*4210*/  LDL.LU R239, [R1+0xec] ;  /* 0x0000ec0001ef7983 */ /* 0x0003620000300800 */
[----:B------:R-:W-:Y:S02]  /*4220*/  FFMA.FTZ R101, -R228, R228, 1 ;  /* 0x3f800000e4657423 */ /* 0x000fe400000101e4 */
[----:B------:R-:W-:Y:S01]  /*4230*/  FMUL.FTZ R17, R181, R102 ;  /* 0x00000066b5117220 */ /* 0x000fe20000410000 */
[----:B------:R1:W5:Y:S01]  /*4240*/  LDL.LU R238, [R1+0xe8] ;  /* 0x0000e80001ee7983 */ /* 0x0003620000300800 */
[----:B------:R-:W-:Y:S02]  /*4250*/  FMUL.FTZ R4, R176, R4 ;  /* 0x00000004b0047220 */ /* 0x000fe40000410000 */
[----:B------:R-:W-:Y:S02]  /*4260*/  FMUL.FTZ R21, R21, c[0x0][0x2ec] ;  /* 0x0000bb0015157a20 */ /* 0x000fe40000410000 */
[----:B------:R-:W-:Y:S02]  /*4270*/  FFMA.FTZ R100, -R237, R237, 1 ;  /* 0x3f800000ed647423 */ /* 0x000fe400000101ed */
[----:B------:R-:W-:Y:S01]  /*4280*/  FMUL.FTZ R191, R20, R16 ;  /* 0x0000001014bf7220 */ /* 0x000fe20000410000 */
[----:B------:R1:W5:Y:S01]  /*4290*/  LDL.LU R237, [R1+0xe4] ;  /* 0x0000e40001ed7983 */ /* 0x0003620000300800 */
[----:B------:R-:W-:Y:S02]  /*42a0*/  FMUL.FTZ R16, R101, c[0x0][0x2ec] ;  /* 0x0000bb0065107a20 */ /* 0x000fe40000410000 */
[----:B------:R-:W-:Y:S02]  /*42b0*/  FFMA.FTZ R20, -R249, R249, 1 ;  /* 0x3f800000f9147423 */ /* 0x000fe400000101f9 */
[----:B------:R-:W-:Y:S02]  /*42c0*/  FMUL.FTZ R5, R177, R5 ;  /* 0x00000005b1057220 */ /* 0x000fe40000410000 */
[----:B------:R-:W-:Y:S02]  /*42d0*/  FMUL.FTZ R228, R21, R17 ;  /* 0x0000001115e47220 */ /* 0x000fe40000410000 */
[----:B------:R-:W-:Y:S02]  /*42e0*/  FMUL.FTZ R17, R100, c[0x0][0x2ec] ;  /* 0x0000bb0064117a20 */ /* 0x000fe40000410000 */
[----:B------:R-:W-:Y:S02]  /*42f0*/  FMUL.FTZ R181, R16, R4 ;  /* 0x0000000410b57220 */ /* 0x000fe40000410000 */
[----:B------:R-:W-:Y:S02]  /*4300*/  FMUL.FTZ R16, R172, R33 ;  /* 0x00000021ac107220 */ /* 0x000fe40000410000 */
[----:B------:R-:W-:Y:S02]  /*4310*/  FADD.FTZ R4, -R110, R37 ;  /* 0x000000256e047221 */ /* 0x000fe40000010100 */
[----:B------:R-:W-:Y:S02]  /*4320*/  FFMA.FTZ R21, -R250, R250, 1 ;  /* 0x3f800000fa157423 */ /* 0x000fe400000101fa */
[----:B------:R-:W-:Y:S02]  /*4330*/  FMUL.FTZ R20, R20, c[0x0][0x2ec] ;  /* 0x0000bb0014147a20 */ /* 0x000fe40000410000 */
[----:B------:R-:W-:Y:S02]  /*4340*/  FFMA.FTZ R33, -R247, R247, 1 ;  /* 0x3f800000f7217423 */ /* 0x000fe400000101f7 */
[----:B------:R-:W-:Y:S02]  /*4350*/  FMUL.FTZ R188, R17, R5 ;  /* 0x0000000511bc7220 */ /* 0x000fe40000410000 */
[----:B------:R-:W-:Y:S02]  /*4360*/  FMUL.FTZ R17, R173, R32 ;  /* 0x00000020ad117220 */ /* 0x000fe40000410000 */
[----:B------:R-:W-:Y:S02]  /*4370*/  FADD.FTZ R5, -R110, R36 ;  /* 0x000000246e057221 */ /* 0x000fe40000010100 */
[----:B------:R-:W-:Y:S02]  /*4380*/  FMUL.FTZ R4, R168, R4 ;  /* 0x00000004a8047220 */ /* 0x000fe40000410000 */
[----:B------:R-:W-:Y:S02]  /*4390*/  FMUL.FTZ R21, R21, c[0x0][0x2ec] ;  /* 0x0000bb0015157a20 */ /* 0x000fe40000410000 */
[----:B------:R-:W-:Y:S02]  /*43a0*/  FFMA.FTZ R32, -R248, R248, 1 ;  /* 0x3f800000f8207423 */ /* 0x000fe400000101f8 */
[----:B------:R-:W-:Y:S02]  /*43b0*/  FMUL.FTZ R177, R20, R16 ;  /* 0x0000001014b17220 */ /* 0x000fe40000410000 */
[----:B------:R-:W-:Y:S02]  /*43c0*/  FMUL.FTZ R16, R33, c[0x0][0x2ec] ;  /* 0x0000bb0021107a20 */ /* 0x000fe40000410000 */
[----:B------:R-:W-:Y:S02]  /*43d0*/  FFMA.FTZ R20, -R243, R243, 1 ;  /* 0x3f800000f3147423 */ /* 0x000fe400000101f3 */
[----:B------:R-:W-:Y:S02]  /*43e0*/  FMUL.FTZ R5, R169, R5 ;  /* 0x00000005a9057220 */ /* 0x000fe40000410000 */
[----:B------:R-:W-:Y:S02]  /*43f0*/  FMUL.FTZ R180, R21, R17 ;  /* 0x0000001115b47220 */ /* 0x000fe40000410000 */
[----:B------:R-:W-:Y:S02]  /*4400*/  FMUL.FTZ R17, R32, c[0x0][0x2ec] ;  /* 0x0000bb0020117a20 */ /* 0x000fe40000410000 */
[----:B------:R-:W-:Y:S02]  /*4410*/  FMUL.FTZ R173, R16, R4 ;  /* 0x0000000410ad7220 */ /* 0x000fe40000410000 */
[----:B------:R-:W-:Y:S02]  /*4420*/  FMUL.FTZ R4, R115, R49 ;  /* 0x0000003173047220 */ /* 0x000fe40000410000 */
[----:B------:R-:W-:Y:S02]  /*4430*/  FFMA.FTZ R21, -R244, R244, 1 ;  /* 0x3f800000f4157423 */ /* 0x000fe400000101f4 */
[----:B------:R-:W-:Y:S02]  /*4440*/  FMUL.FTZ R20, R20, c[0x0][0x2ec] ;  /* 0x0000bb0014147a20 */ /* 0x000fe40000410000 */
[----:B------:R-:W-:Y:S02]  /*4450*/  FMUL.FTZ R176, R17, R5 ;  /* 0x0000000511b07220 */ /* 0x000fe40000410000 */
        /* <DEDUP_REMOVED lines=12> */
[----:B------:R-:W-:Y:S02]  /*4520*/  FMUL.FTZ R5, R112, R64 ;  /* 0x0000004070057220 */ /* 0x000fe40000410000 */
[----:B------:R-:W-:Y:S02]  /*4530*/  FFMA.FTZ R33, -R242, R242, 1 ;  /* 0x3f800000f2217423 */ /* 0x000fe400000101f2 */
[----:B------:R-:W-:Y:S02]  /*4540*/  FMUL.FTZ R21, R21, c[0x0][0x2ec] ;  /* 0x0000bb0015157a20 */ /* 0x000fe40000410000 */
[----:B------:R-:W-:Y:S02]  /*4550*/  FMUL.FTZ R114, R20, R4 ;  /* 0x0000000414727220 */ /* 0x000fe40000410000 */
[----:B------:R-:W-:Y:S02]  /*4560*/  FADD.FTZ R4, -R109, R7 ;  /* 0x000000076d047221 */ /* 0x000fe40000010100 */
[----:B------:R-:W-:Y:S02]  /*4570*/  FFMA.FTZ R7, -R236, R236, 1 ;  /* 0x3f800000ec077423 */ /* 0x000fe400000101ec */
[----:B------:R-:W-:Y:S01]  /*4580*/  FADD.FTZ R16, -R110, R53 ;  /* 0x000000356e107221 */ /* 0x000fe20000010100 */
[----:B------:R1:W5:Y:S01]  /*4590*/  LDL.LU R236, [R1+0xe0] ;  /* 0x0000e00001ec7983 */ /* 0x0003620000300800 */
[----:B------:R-:W-:Y:S02]  /*45a0*/  FFMA.FTZ R32, -R241, R241, 1 ;  /* 0x3f800000f1207423 */ /* 0x000fe400000101f1 */
[----:B------:R-:W-:Y:S02]  /*45b0*/  FMUL.FTZ R33, R33, c[0x0][0x2ec] ;  /* 0x0000bb0021217a20 */ /* 0x000fe40000410000 */
[----:B------:R-:W-:Y:S02]  /*45c0*/  FMUL.FTZ R115, R21, R5 ;  /* 0x0000000515737220 */ /* 0x000fe40000410000 */
[----:B------:R-:W-:Y:S02]  /*45d0*/  FADD.FTZ R5, -R109, R6 ;  /* 0x000000066d057221 */ /* 0x000fe40000010100 */
[----:B------:R-:W-:Y:S02]  /*45e0*/  FFMA.FTZ R6, -R162, R162, 1 ;  /* 0x3f800000a2067423 */ /* 0x000fe400000101a2 */
[----:B------:R-:W-:Y:S01]  /*45f0*/  FMUL.FTZ R16, R113, R16 ;  /* 0x0000001071107220 */ /* 0x000fe20000410000 */
[----:B------:R1:W5:Y:S01]  /*4600*/  LDL.LU R162, [R1+0xdc] ;  /* 0x0000dc0001a27983 */ /* 0x0003620000300800 */
[----:B------:R-:W-:Y:S02]  /*4610*/  FMUL.FTZ R32, R32, c[0x0][0x2ec] ;  /* 0x0000bb0020207a20 */ /* 0x000fe40000410000 */
[----:B------:R-:W-:Y:S02]  /*4620*/  FMUL.FTZ R168, R33, R17 ;  /* 0x0000001121a87220 */ /* 0x000fe40000410000 */
        /* <DEDUP_REMOVED lines=9> */
[----:B------:R-:W-:Y:S02]  /*46c0*/  FMUL.FTZ R113, R7, R5 ;  /* 0x0000000507717220 */ /* 0x000fe40000410000 */
[----:B------:R-:W-:Y:S02]  /*46d0*/  FMUL.FTZ R7, R195, R18 ;  /* 0x00000012c3077220 */ /* 0x000fe40000410000 */
[----:B------:R-:W-:Y:S02]  /*46e0*/  FFMA.FTZ R18, -R159, R159, 1 ;  /* 0x3f8000009f127423 */ /* 0x000fe4000001019f */
[----:B------:R-:W-:Y:S01]  /*46f0*/  FMUL.FTZ R112, R6, R4 ;  /* 0x0000000406707220 */ /* 0x000fe20000410000 */
[----:B------:R1:W5:Y:S01]  /*4700*/  LDL.LU R159, [R1+0xd0] ;  /* 0x0000d000019f7983 */ /* 0x0003620000300800 */
[----:B------:R-:W-:Y:S02]  /*4710*/  FMUL.FTZ R6, R194, R19 ;  /* 0x00000013c2067220 */ /* 0x000fe40000410000 */
[----:B------:R-:W-:Y:S02]  /*4720*/  FADD.FTZ R4, -R109, R23 ;  /* 0x000000176d047221 */ /* 0x000fe40000010100 */
[----:B------:R-:W-:Y:S02]  /*4730*/  FMUL.FTZ R17, R17, c[0x0][0x2ec] ;  /* 0x0000bb0011117a20 */ /* 0x000fe40000410000 */
[----:B------:R-:W-:Y:S02]  /*4740*/  FMUL.FTZ R16, R16, c[0x0][0x2ec] ;  /* 0x0000bb0010107a20 */ /* 0x000fe40000410000 */
[----:B------:R-:W-:Y:S02]  /*4750*/  FFMA.FTZ R19, -R158, R158, 1 ;  /* 0x3f8000009e137423 */ /* 0x000fe4000001019e */
[----:B------:R-:W-:Y:S01]  /*4760*/  FADD.FTZ R5, -R109, R22 ;  /* 0x000000166d057221 */ /* 0x000fe20000010100 */
[----:B------:R1:W5:Y:S01]  /*4770*/  LDL.LU R158, [R1+0xcc] ;  /* 0x0000cc00019e7983 */ /* 0x0003620000300800 */
[----:B------:R-:W-:Y:S02]  /*4780*/  FMUL.FTZ R4, R189, R4 ;  /* 0x00000004bd047220 */ /* 0x000fe40000410000 */
[----:B------:R-:W-:Y:S02]  /*4790*/  FMUL.FTZ R111, R17, R7 ;  /* 0x00000007116f7220 */ /* 0x000fe40000410000 */
[----:B------:R-:W-:Y:S02]  /*47a0*/  FMUL.FTZ R110, R16, R6 ;  /* 0x00000006106e7220 */ /* 0x000fe40000410000 */
[----:B------:R-:W-:Y:S02]  /*47b0*/  FMUL.FTZ R6, R19, c[0x0][0x2ec] ;  /* 0x0000bb0013067a20 */ /* 0x000fe40000410000 */
[----:B------:R-:W-:Y:S02]  /*47c0*/  FFMA.FTZ R17, -R156, R156, 1 ;  /* 0x3f8000009c117423 */ /* 0x000fe4000001019c */
[----:B------:R-:W-:Y:S01]  /*47d0*/  FFMA.FTZ R16, -R153, R153, 1 ;  /* 0x3f80000099107423 */ /* 0x000fe20000010199 */
[----:B------:R1:W5:Y:S01]  /*47e0*/  LDL.LU R156, [R1+0xc8] ;  /* 0x0000c800019c7983 */ /* 0x0003620000300800 */
[----:B------:R-:W-:Y:S02]  /*47f0*/  FMUL.FTZ R5, R190, R5 ;  /* 0x00000005be057220 */ /* 0x000fe40000410000 */
[----:B------:R-:W-:Y:S01]  /*4800*/  FMUL.FTZ R7, R18, c[0x0][0x2ec] ;  /* 0x0000bb0012077a20 */ /* 0x000fe20000410000 */
[----:B------:R1:W5:Y:S01]  /*4810*/  LDL.LU R153, [R1+0xc4] ;  /* 0x0000c40001997983 */ /* 0x0003620000300800 */
[----:B------:R-:W-:Y:S02]  /*4820*/  FMUL.FTZ R106, R6, R4 ;  /* 0x00000004066a7220 */ /* 0x000fe40000410000 */
[----:B------:R-:W-:Y:S02]  /*4830*/  FMUL.FTZ R6, R182, R35 ;  /* 0x00000023b6067220 */ /* 0x000fe40000410000 */
[----:B------:R-:W-:Y:S02]  /*4840*/  FADD.FTZ R4, -R109, R39 ;  /* 0x000000276d047221 */ /* 0x000fe40000010100 */
        /* <DEDUP_REMOVED lines=8> */
[----:B------:R-:W-:Y:S01]  /*48d0*/  FMUL.FTZ R104, R16, R6 ;  /* 0x0000000610687220 */ /* 0x000fe20000410000 */
[----:B------:R1:W5:Y:S01]  /*48e0*/  LDL.LU R152, [R1+0xc0] ;  /* 0x0000c00001987983 */ /* 0x0003620000300800 */
[----:B------:R-:W-:Y:S02]  /*48f0*/  FMUL.FTZ R6, R19, c[0x0][0x2ec] ;  /* 0x0000bb0013067a20 */ /* 0x000fe40000410000 */
[----:B------:R-:W-:Y:S01]  /*4900*/  FFMA.FTZ R16, -R98, R98, 1 ;  /* 0x3f80000062107423 */ /* 0x000fe20000010162 */
[----:B------:R1:W5:Y:S01]  /*4910*/  LDL.LU R151, [R1+0xbc] ;  /* 0x0000bc0001977983 */ /* 0x0003620000300800 */
[----:B------:R-:W-:Y:S02]  /*4920*/  FMUL.FTZ R5, R179, R5 ;  /* 0x00000005b3057220 */ /* 0x000fe40000410000 */
[----:B------:R-:W-:Y:S02]  /*4930*/  FMUL.FTZ R105, R17, R7 ;  /* 0x0000000711697220 */ /* 0x000fe40000410000 */
[----:B------:R-:W-:Y:S02]  /*4940*/  FMUL.FTZ R7, R18, c[0x0][0x2ec] ;  /* 0x0000bb0012077a20 */ /* 0x000fe40000410000 */
[----:B------:R-:W-:Y:S02]  /*4950*/  FMUL.FTZ R102, R6, R4 ;  /* 0x0000000406667220 */ /* 0x000fe40000410000 */
[----:B------:R-:W-:Y:S02]  /*4960*/  FMUL.FTZ R4, R174, R51 ;  /* 0x00000033ae047220 */ /* 0x000fe40000410000 */
[----:B------:R-:W-:Y:S02]  /*4970*/  FFMA.FTZ R17, -R99, R99, 1 ;  /* 0x3f80000063117423 */ /* 0x000fe40000010163 */
[----:B------:R-:W-:Y:S01]  /*4980*/  FMUL.FTZ R16, R16, c[0x0][0x2ec] ;  /* 0x0000bb0010107a20 */ /* 0x000fe20000410000 */
[----:B------:R1:W5:Y:S01]  /*4990*/  LDL.LU R99, [R1+0xb8] ;  /* 0x0000b80001637983 */ /* 0x0003620000300800 */
[----:B------:R-:W-:Y:S02]  /*49a0*/  FMUL.FTZ R103, R7, R5 ;  /* 0x0000000507677220 */ /* 0x000fe40000410000 */
[----:B------:R-:W-:Y:S01]  /*49b0*/  FMUL.FTZ R5, R175, R50 ;  /* 0x00000032af057220 */ /* 0x000fe20000410000 */
[----:B------:R1:W5:Y:S01]  /*49c0*/  LDL.LU R98, [R1+0xb4] ;  /* 0x0000b40001627983 */ /* 0x0003620000300800 */
        /* <DEDUP_REMOVED lines=9> */
[C---:B------:R-:W-:Y:S02]  /*4a60*/  FADD.FTZ R7, -R109.reuse, R54 ;  /* 0x000000366d077221 */ /* 0x040fe40000010100 */
[----:B------:R-:W-:Y:S02]  /*4a70*/  FADD.FTZ R6, -R109, R55 ;  /* 0x000000376d067221 */ /* 0x000fe40000010100 */
[----:B------:R-:W-:Y:S02]  /*4a80*/  FMUL.FTZ R5, R167, R66 ;  /* 0x00000042a7057220 */ /* 0x000fe40000410000 */
[----:B------:R-:W-:Y:S02]  /*4a90*/  FFMA.FTZ R19, -R252, R252, 1 ;  /* 0x3f800000fc137423 */ /* 0x000fe400000101fc */
[----:B------:R-:W-:Y:S02]  /*4aa0*/  FFMA.FTZ R18, -R251, R251, 1 ;  /* 0x3f800000fb127423 */ /* 0x000fe400000101fb */
[----:B------:R-:W-:Y:S02]  /*4ab0*/  FMUL.FTZ R17, R17, c[0x0][0x2ec] ;  /* 0x0000bb0011117a20 */ /* 0x000fe40000410000 */
[----:B------:R-:W-:Y:S02]  /*4ac0*/  FMUL.FTZ R55, R16, R4 ;  /* 0x0000000410377220 */ /* 0x000fe40000410000 */
[----:B------:R-:W-:Y:S02]  /*4ad0*/  FADD.FTZ R4, -R108, R13 ;  /* 0x0000000d6c047221 */ /* 0x000fe40000010100 */
[----:B------:R-:W-:Y:S02]  /*4ae0*/  FFMA.FTZ R13, -R97, R97, 1 ;  /* 0x3f800000610d7423 */ /* 0x000fe40000010161 */
[----:B------:R-:W-:Y:S01]  /*4af0*/  FMUL.FTZ R7, R171, R7 ;  /* 0x00000007ab077220 */ /* 0x000fe20000410000 */
[----:B------:R1:W5:Y:S01]  /*4b00*/  LDL.LU R97, [R1+0xb0] ;  /* 0x0000b00001617983 */ /* 0x0003620000300800 */
[----:B------:R-:W-:Y:S02]  /*4b10*/  FMUL.FTZ R6, R170, R6 ;  /* 0x00000006aa067220 */ /* 0x000fe40000410000 */
[----:B------:R-:W-:Y:S02]  /*4b20*/  FMUL.FTZ R19, R19, c[0x0][0x2ec] ;  /* 0x0000bb0013137a20 */ /* 0x000fe40000410000 */
[----:B------:R-:W-:Y:S02]  /*4b30*/  FMUL.FTZ R18, R18, c[0x0][0x2ec] ;  /* 0x0000bb0012127a20 */ /* 0x000fe40000410000 */
[----:B------:R-:W-:Y:S02]  /*4b40*/  FMUL.FTZ R64, R17, R5 ;  /* 0x0000000511407220 */ /* 0x000fe40000410000 */
[----:B------:R-:W-:Y:S02]  /*4b50*/  FADD.FTZ R5, -R108, R12 ;  /* 0x0000000c6c057221 */ /* 0x000fe40000010100 */
[----:B------:R-:W-:Y:S02]  /*4b60*/  FFMA.FTZ R12, -R96, R96, 1 ;  /* 0x3f800000600c7423 */ /* 0x000fe40000010160 */
[----:B------:R-:W-:Y:S01]  /*4b70*/  FMUL.FTZ R66, R19, R7 ;  /* 0x0000000713427220 */ /* 0x000fe20000410000 */
[----:B------:R1:W5:Y:S01]  /*4b80*/  LDL.LU R96, [R1+0xac] ;  /* 0x0000ac0001607983 */ /* 0x0003620000300800 */
[----:B------:R-:W-:Y:S02]  /*4b90*/  FMUL.FTZ R65, R18, R6 ;  /* 0x0000000612417220 */ /* 0x000fe40000410000 */
[C---:B------:R-:W-:Y:S02]  /*4ba0*/  FADD.FTZ R7, -R108.reuse, R8 ;  /* 0x000000086c077221 */ /* 0x040fe40000010100 */
[----:B------:R-:W-:Y:S02]  /*4bb0*/  FADD.FTZ R6, -R108, R9 ;  /* 0x000000096c067221 */ /* 0x000fe40000010100 */
[----:B------:R-:W-:Y:S02]  /*4bc0*/  FFMA.FTZ R9, -R95, R95, 1 ;  /* 0x3f8000005f097423 */ /* 0x000fe4000001015f */
[----:B------:R-:W-:Y:S01]  /*4bd0*/  FMUL.FTZ R7, R223, R7 ;  /* 0x00000007df077220 */ /* 0x000fe20000410000 */
[----:B------:R1:W5:Y:S01]  /*4be0*/  LDL.LU R95, [R1+0xa8] ;  /* 0x0000a800015f7983 */ /* 0x0003620000300800 */
[----:B------:R-:W-:Y:S02]  /*4bf0*/  FFMA.FTZ R8, -R94, R94, 1 ;  /* 0x3f8000005e087423 */ /* 0x000fe4000001015e */
[----:B------:R-:W-:Y:S01]  /*4c00*/  FMUL.FTZ R13, R13, c[0x0][0x2ec] ;  /* 0x0000bb000d0d7a20 */ /* 0x000fe20000410000 */
[----:B------:R1:W5:Y:S01]  /*4c10*/  LDL.LU R94, [R1+0xa4] ;  /* 0x0000a400015e7983 */ /* 0x0003620000300800 */
[----:B------:R-:W-:Y:S02]  /*4c20*/  FMUL.FTZ R6, R222, R6 ;  /* 0x00000006de067220 */ /* 0x000fe40000410000 */
[----:B------:R-:W-:Y:S02]  /*4c30*/  FMUL.FTZ R12, R12, c[0x0][0x2ec] ;  /* 0x0000bb000c0c7a20 */ /* 0x000fe40000410000 */
[----:B------:R-:W-:Y:S02]  /*4c40*/  FMUL.FTZ R54, R13, R7 ;  /* 0x000000070d367220 */ /* 0x000fe40000410000 */
        /* <DEDUP_REMOVED lines=8> */
[----:B------:R-:W-:Y:S02]  /*4cd0*/  FMUL.FTZ R8, R8, c[0x0][0x2ec] ;  /* 0x0000bb0008087a20 */ /* 0x000fe40000410000 */
[----:B------:R-:W-:Y:S02]  /*4ce0*/  FMUL.FTZ R20, R9, R5 ;  /* 0x0000000509147220 */ /* 0x000fe40000410000 */
[----:B------:R-:W-:Y:S02]  /*4cf0*/  FADD.FTZ R7, -R108, R24 ;  /* 0x000000186c077221 */ /* 0x000fe40000010100 */
[----:B------:R-:W-:Y:S02]  /*4d00*/  FFMA.FTZ R9, -R91, R91, 1 ;  /* 0x3f8000005b097423 */ /* 0x000fe4000001015b */
[----:B------:R-:W-:Y:S01]  /*4d10*/  FMUL.FTZ R19, R8, R4 ;  /* 0x0000000408137220 */ /* 0x000fe20000410000 */
[----:B------:R1:W5:Y:S01]  /*4d20*/  LDL.LU R91, [R1+0x98] ;  /* 0x00009800015b7983 */ /* 0x0003620000300800 */
[----:B------:R-:W-:Y:S02]  /*4d30*/  FADD.FTZ R6, -R108, R25 ;  /* 0x000000196c067221 */ /* 0x000fe40000010100 */
[----:B------:R-:W-:Y:S02]  /*4d40*/  FMUL.FTZ R7, R207, R7 ;  /* 0x00000007cf077220 */ /* 0x000fe40000410000 */
[----:B------:R-:W-:Y:S02]  /*4d50*/  FFMA.FTZ R8, -R90, R90, 1 ;  /* 0x3f8000005a087423 */ /* 0x000fe4000001015a */
[----:B------:R-:W-:Y:S01]  /*4d60*/  FMUL.FTZ R13, R13, c[0x0][0x2ec] ;  /* 0x0000bb000d0d7a20 */ /* 0x000fe20000410000 */
[----:B------:R1:W5:Y:S01]  /*4d70*/  LDL.LU R90, [R1+0x94] ;  /* 0x00009400015a7983 */ /* 0x0003620000300800 */
[----:B------:R-:W-:Y:S02]  /*4d80*/  FADD.FTZ R5, -R108, R28 ;  /* 0x0000001c6c057221 */ /* 0x000fe40000010100 */
[----:B------:R-:W-:Y:S02]  /*4d90*/  FMUL.FTZ R6, R206, R6 ;  /* 0x00000006ce067220 */ /* 0x000fe40000410000 */
[----:B------:R-:W-:Y:S02]  /*4da0*/  FMUL.FTZ R12, R12, c[0x0][0x2ec] ;  /* 0x0000bb000c0c7a20 */ /* 0x000fe40000410000 */
[----:B------:R-:W-:Y:S02]  /*4db0*/  FMUL.FTZ R53, R13, R7 ;  /* 0x000000070d357220 */ /* 0x000fe40000410000 */
[----:B------:R-:W-:Y:S02]  /*4dc0*/  FFMA.FTZ R13, -R89, R89, 1 ;  /* 0x3f800000590d7423 */ /* 0x000fe40000010159 */
[----:B------:R-:W-:Y:S01]  /*4dd0*/  FADD.FTZ R4, -R108, R29 ;  /* 0x0000001d6c047221 */ /* 0x000fe20000010100 */
        /* <DEDUP_REMOVED lines=46> */
[----:B------:R-:W-:Y:S02]  /*50c0*/  FADD.FTZ R6, -R0, R11 ;  /* 0x0000000b00067221 */ /* 0x000fe40000010100 */
[----:B------:R-:W-:Y:S02]  /*50d0*/  FFMA.FTZ R11, -R81, R81, 1 ;  /* 0x3f800000510b7423 */ /* 0x000fe40000010151 */
[----:B------:R-:W-:Y:S01]  /*50e0*/  FADD.FTZ R4, -R108, R61 ;  /* 0x0000003d6c047221 */ /* 0x000fe20000010100 */
[----:B------:R1:W5:Y:S01]  /*50f0*/  LDL.LU R81, [R1+0x70] ;  /* 0x0000700001517983 */ /* 0x0003620000300800 */
[----:B------:R-:W-:Y:S02]  /*5100*/  FMUL.FTZ R5, R185, R5 ;  /* 0x00000005b9057220 */ /* 0x000fe40000410000 */
        /* <DEDUP_REMOVED lines=85> */
[C---:B------:R-:W-:Y:S02]  /*5660*/  FADD.FTZ R4, -R0.reuse, R62 ;  /* 0x0000003e00047221 */ /* 0x040fe40000010100 */
[----:B------:R-:W-:Y:S02]  /*5670*/  FADD.FTZ R0, -R0, R63 ;  /* 0x0000003f00007221 */ /* 0x000fe40000010100 */
[----:B------:R-:W-:Y:S02]  /*5680*/  FMUL.FTZ R6, R201, R6 ;  /* 0x00000006c9067220 */ /* 0x000fe40000410000 */
[----:B------:R-:W-:Y:S02]  /*5690*/  FMUL.FTZ R5, R200, R5 ;  /* 0x00000005c8057220 */ /* 0x000fe40000410000 */
[----:B------:R-:W-:Y:S02]  /*56a0*/  FMUL.FTZ R4, R199, R4 ;  /* 0x00000004c7047220 */ /* 0x000fe40000410000 */
        /* <DEDUP_REMOVED lines=10> */
[----:B-1----:R-:W2:Y:S01]  /*5750*/  LDL.LU R24, [R1] ;  /* 0x0000000001187983 */ /* 0x002ea20000300800 */
[----:B------:R-:W-:Y:S01]  /*5760*/  IMAD.MOV.U32 R5, RZ, RZ, c[0x0][0x190] ;  /* 0x00006400ff057624 */ /* 0x000fe200078e00ff */
[----:B------:R-:W-:Y:S01]  /*5770*/  ULOP3.LUT UR11, UR6, 0x1, URZ, 0xc0, !UPT ;  /* 0x00000001060b7892 */ /* 0x000fe2000f8ec03f */
[----:B------:R-:W-:Y:S02]  /*5780*/  IMAD.MOV.U32 R6, RZ, RZ, c[0x0][0x194] ;  /* 0x00006500ff067624 */ /* 0x000fe400078e00ff */
[C---:B------:R-:W-:Y:S01]  /*5790*/  IMAD.U32 R0, R5.reuse, -0x80, RZ ;  /* 0xffffff8005007824 */ /* 0x040fe200078e00ff */
[----:B------:R-:W-:Y:S04]  /*57a0*/  UISETP.NE.U32.AND UP0, UPT, UR11, 0x1, UPT ;  /* 0x000000010b00788c */ /* 0x000fe8000bf05070 */
[C---:B-----5:R-:W-:Y:S01]  /*57b0*/  LEA R4, P0, R0.reuse, R238, 0x1 ;  /* 0x000000ee00047211 */ /* 0x060fe200078008ff */
[----:B------:R-:W-:Y:S03]  /*57c0*/  USEL UR11, UR50, 0x2000, !UP0 ;  /* 0x00002000320b7887 */ /* 0x000fe6000c000000 */
[----:B------:R-:W-:Y:S01]  /*57d0*/  LEA.HI.X.SX32 R0, R0, R239, 0x1, P0 ;  /* 0x000000ef00007211 */ /* 0x000fe200000f0eff */
[----:B------:R-:W-:Y:S02]  /*57e0*/  IMAD.MOV.U32 R238, RZ, RZ, R4 ;  /* 0x000000ffffee7224 */ /* 0x000fe400078e0004 */
[----:B------:R-:W-:Y:S02]  /*57f0*/  IADD3 R148, R148, UR11, RZ ;  /* 0x0000000b94947c10 */ /* 0x000fe4000fffe0ff */
[----:B------:R-:W-:Y:S01]  /*5800*/  IMAD.MOV.U32 R239, RZ, RZ, R0 ;  /* 0x000000ffffef7224 */ /* 0x000fe200078e0000 */
[C---:B------:R-:W-:Y:S04]  /*5810*/  LEA R4, P0, R5.reuse, R238, 0x7 ;  /* 0x000000ee05047211 */ /* 0x040fe800078038ff */
[----:B------:R-:W-:Y:S02]  /*5820*/  LEA.HI.X R5, R5, R239, R6, 0x7, P0 ;  /* 0x000000ef05057211 */ /* 0x000fe400000f3c06 */
[----:B--2---:R-:W-:Y:S05]  /*5830*/  IADD3 R24, R24, UR11, RZ ;  /* 0x0000000b18187c10 */ /* 0x004fea000fffe0ff */
[----:B------:R-:W-:Y:S01]  /*5840*/  @!PT LDS RZ, [RZ] ;  /* 0x00000000fffff984 */ /* 0x000fe20000000800 */
[----:B------:R-:W-:Y:S01]  /*5850*/  @!PT LDS RZ, [RZ] ;  /* 0x00000000fffff984 */ /* 0x000fe20000000800 */
[----:B------:R-:W-:Y:S01]  /*5860*/  @!PT LDS RZ, [RZ] ;  /* 0x00000000fffff984 */ /* 0x000fe20000000800 */
[----:B------:R1:W-:Y:S04]  /*5870*/  LDGSTS.E.BYPASS.LTC128B.128 [R24], [R238.64] ;  /* 0x00000000ee187fae */ /* 0x0003e8000b901d44 */
[----:B------:R1:W-:Y:S04]  /*5880*/  LDGSTS.E.BYPASS.LTC128B.128 [R24+0x1000], [R4.64] ;  /* 0x0100000004187fae */ /* 0x0003e8000b901d44 */
[----:B------:R1:W-:Y:S04]  /*5890*/  STL [R1], R24 ;  /* 0x0000001801007387 */ /* 0x0003e80000100800 */
[----:B------:R-:W0:Y:S02]  /*58a0*/  LDGDEPBAR ;  /* 0x00000000000079af */ /* 0x000e240000000000 */
.L_x_528:
[----:B-1----:R-:W-:Y:S02]  /*58b0*/  F2FP.PACK_AB R32, R231, R234 ;  /* 0x000000eae720723e */ /* 0x002fe400000000ff */
        /* <DEDUP_REMOVED lines=123> */
[----:B------:R-:W2:Y:S01]  /*6070*/  LDL R42, [R1+0x14] ;  /* 0x00001400012a7983 */ /* 0x000ea20000100800 */
[----:B------:R-:W-:Y:S02]  /*6080*/  IMAD.MOV.U32 R7, RZ, RZ, c[0x0][0x370] ;  /* 0x0000dc00ff077624 */ /* 0x000fe400078e00ff */
[----:B------:R-:W-:Y:S02]  /*6090*/  IMAD.MOV.U32 R8, RZ, RZ, c[0x0][0x374] ;  /* 0x0000dd00ff087624 */ /* 0x000fe400078e00ff */
[C---:B------:R-:W-:Y:S05]  /*60a0*/  IMAD.U32 R4, R7.reuse, -0x80, RZ ;  /* 0xffffff8007047824 */ /* 0x040fea00078e00ff */
[C---:B------:R-:W-:Y:S04]  /*60b0*/  LEA R5, P0, R4.reuse, R236, 0x1 ;  /* 0x000000ec04057211 */ /* 0x040fe800078008ff */
[----:B------:R-:W-:Y:S02]  /*60c0*/  LEA.HI.X.SX32 R4, R4, R237, 0x1, P0 ;  /* 0x000000ed04047211 */ /* 0x000fe400000f0eff */
[----:B------:R-:W-:Y:S03]  /*60d0*/  MOV R236, R5 ;  /* 0x0000000500ec7202 */ /* 0x000fe60000000f00 */
[----:B------:R-:W-:Y:S01]  /*60e0*/  IMAD.MOV.U32 R237, RZ, RZ, R4 ;  /* 0x000000ffffed7224 */ /* 0x000fe200078e0004 */
[C---:B------:R-:W-:Y:S04]  /*60f0*/  LEA R4, P0, R7.reuse, R236, 0x7 ;  /* 0x000000ec07047211 */ /* 0x040fe800078038ff */
[----:B------:R-:W-:Y:S02]  /*6100*/  LEA.HI.X R5, R7, R237, R8, 0x7, P0 ;  /* 0x000000ed07057211 */ /* 0x000fe400000f3c08 */
[----:B--2---:R-:W-:Y:S05]  /*6110*/  SHF.L.U32 R6, R42, 0x1, RZ ;  /* 0x000000012a067819 */ /* 0x004fea00000006ff */
[----:B------:R-:W-:Y:S01]  /*6120*/  @!PT LDS RZ, [RZ] ;  /* 0x00000000fffff984 */ /* 0x000fe20000000800 */
[----:B------:R-:W-:Y:S01]  /*6130*/  @!PT LDS RZ, [RZ] ;  /* 0x00000000fffff984 */ /* 0x000fe20000000800 */
[----:B------:R-:W-:Y:S01]  /*6140*/  @!PT LDS RZ, [RZ] ;  /* 0x00000000fffff984 */ /* 0x000fe20000000800 */
[----:B------:R1:W-:Y:S04]  /*6150*/  LDGSTS.E.BYPASS.LTC128B.128 [R6+0x4000], [R236.64] ;  /* 0x04000000ec067fae */ /* 0x0003e8000b901d44 */
[----:B------:R1:W-:Y:S04]  /*6160*/  LDGSTS.E.BYPASS.LTC128B.128 [R6+0x5000], [R4.64] ;  /* 0x0500000004067fae */ /* 0x0003e8000b901d44 */
[----:B------:R-:W0:Y:S02]  /*6170*/  LDGDEPBAR ;  /* 0x00000000000079af */ /* 0x000e240000000000 */
.L_x_529:
[----:B------:R-:W2:Y:S01]  /*6180*/  LDL R57, [R1+0x18] ;  /* 0x0000180001397983 */ /* 0x000ea20000100800 */
[----:B------:R-:W-:Y:S03]  /*6190*/  ULOP3.LUT UR11, UR6, 0x1, URZ, 0xc0, !UPT ;  /* 0x00000001060b7892 */ /* 0x000fe6000f8ec03f */
[----:B------:R-:W3:Y:S01]  /*61a0*/  LDL R56, [R1+0x24] ;  /* 0x0000240001387983 */ /* 0x000ee20000100800 */
[----:B------:R-:W-:Y:S02]  /*61b0*/  UISETP.NE.U32.AND UP0, UPT, UR11, 0x1, UPT ;  /* 0x000000010b00788c */ /* 0x000fe4000bf05070 */
[----:B------:R-:W-:Y:S01]  /*61c0*/  UIADD3 UR11, UR6, -0x1, URZ ;  /* 0xffffffff060b7890 */ /* 0x000fe2000fffe03f */
[----:B------:R4:W5:Y:S04]  /*61d0*/  LDL R52, [R1+0x4] ;  /* 0x0000040001347983 */ /* 0x0009680000100800 */
[----:B------:R4:W3:Y:S04]  /*61e0*/  LDL R53, [R1+0x8] ;  /* 0x0000080001357983 */ /* 0x0008e80000100800 */
[----:B------:R4:W4:Y:S04]  /*61f0*/  LDL R54, [R1+0xc] ;  /* 0x00000c0001367983 */ /* 0x0009280000100800 */
        /* <DEDUP_REMOVED lines=45> */
[C---:B-1----:R-:W-:Y:S08]  /*64d0*/  HMMA.16816.F32 R8, R32.reuse, R40, R8 ;  /* 0x000000282008723c */ /* 0x042ff00000001808 */
[-C--:B------:R-:W-:Y:S01]  /*64e0*/  HMMA.16816.F32 R12, R32, R42.reuse, R12 ;  /* 0x0000002a200c723c */ /* 0x080fe2000000180c */
[----:B------:R-:W1:Y:S03]  /*64f0*/  LDSM.16.M88.4 R32, [R152+0x6000] ;  /* 0x006000009820783b */ /* 0x000e660000000200 */
[----:B------:R-:W-:Y:S04]  /*6500*/  IMAD.U32 R0, RZ, RZ, UR25 ;  /* 0x00000019ff007e24 */ /* 0x000fe8000f8e00ff */
[----:B------:R-:W-:Y:S08]  /*6510*/  HMMA.16816.F32 R16, R36, R42, R16 ;  /* 0x0000002a2410723c */ /* 0x000ff00000001810 */
[-C--:B------:R-:W-:Y:S08]  /*6520*/  HMMA.16816.F32 R4, R20, R48.reuse, R4 ;  /* 0x000000301404723c */ /* 0x080ff00000001804 */
[C---:B------:R-:W-:Y:S08]  /*6530*/  HMMA.16816.F32 R8, R44.reuse, R48, R8 ;  /* 0x000000302c08723c */ /* 0x040ff00000001808 */
[-C--:B------:R-:W-:Y:S08]  /*6540*/  HMMA.16816.F32 R12, R44, R50.reuse, R12 ;  /* 0x000000322c0c723c */ /* 0x080ff0000000180c */
[----:B------:R-:W-:Y:S07]  /*6550*/  HMMA.16816.F32 R16, R20, R50, R16 ;  /* 0x000000321410723c */ /* 0x000fee0000001810 */
[----:B------:R-:W-:Y:S01]  /*6560*/  IMAD.U32 R22, RZ, RZ, UR26 ;  /* 0x0000001aff167e24 */ /* 0x000fe2000f8e00ff */
[-C--:B--2---:R-:W-:Y:S01]  /*6570*/  HMMA.16816.F32 R4, R24, R28.reuse, R4 ;  /* 0x0000001c1804723c */ /* 0x084fe20000001804 */
[----:B------:R-:W-:Y:S04]  /*6580*/  IMAD.U32 R23, RZ, RZ, UR26 ;  /* 0x0000001aff177e24 */ /* 0x000fe8000f8e00ff */
[-C--:B------:R-:W-:Y:S03]  /*6590*/  LEA R22, P1, R22, R164.reuse, 0x2 ;  /* 0x000000a416167211 */ /* 0x080fe600078210ff */
[C---:B-1----:R-:W-:Y:S04]  /*65a0*/  HMMA.16816.F32 R8, R32.reuse, R28, R8 ;  /* 0x0000001c2008723c */ /* 0x042fe80000001808 */
[----:B------:R-:W-:Y:S01]  /*65b0*/  @P2 IADD3 R20, P0, R57, UR8, RZ ;  /* 0x0000000839142c10 */ /* 0x000fe2000ff1e0ff */
[----:B------:R-:W-:Y:S01]  /*65c0*/  @UP2 UIADD3 UR8, UP1, UR8, -0x200, URZ ;  /* 0xfffffe0008082890 */ /* 0x000fe2000ff3e03f */
[-C--:B------:R-:W-:Y:S01]  /*65d0*/  LEA.HI.X.SX32 R23, R23, R165.reuse, 0x2, P1 ;  /* 0x000000a517177211 */ /* 0x080fe200008f16ff */
[----:B------:R-:W-:Y:S01]  /*65e0*/  IMAD.U32 R28, RZ, RZ, UR25 ;  /* 0x00000019ff1c7e24 */ /* 0x000fe2000f8e00ff */
[-C--:B------:R-:W-:Y:S01]  /*65f0*/  HMMA.16816.F32 R12, R32, R30.reuse, R12 ;  /* 0x0000001e200c723c */ /* 0x080fe2000000180c */
[----:B------:R-:W-:Y:S03]  /*6600*/  LDSM.16.MT88.4 R32, [R2+0xd000] ;  /* 0x00d000000220783b */ /* 0x000fe60000004200 */
[----:B---3--:R-:W-:Y:S01]  /*6610*/  @P2 IADD3.X R21, R56, UR7, RZ, P0, !PT ;  /* 0x0000000738152c10 */ /* 0x008fe200087fe4ff */
[----:B------:R-:W-:Y:S01]  /*6620*/  @UP2 UIADD3.X UR7, UR7, -0x1, URZ, UP1, !UPT ;  /* 0xffffffff07072890 */ /* 0x000fe20008ffe43f */
[-C--:B------:R-:W-:Y:S02]  /*6630*/  LEA R28, P0, R28, R164.reuse, 0x2 ;  /* 0x000000a41c1c7211 */ /* 0x080fe400078010ff */
[----:B------:R-:W-:Y:S01]  /*6640*/  HMMA.16816.F32 R16, R24, R30, R16 ;  /* 0x0000001e1810723c */ /* 0x000fe20000001810 */
[----:B-----5:R1:W2:Y:S03]  /*6650*/  @P2 LDG.E R52, [R20.64+0x120] ;  /* 0x0001200414342981 */ /* 0x0202a6000c1e1900 */
[-C--:B------:R-:W-:Y:S01]  /*6660*/  LEA.HI.X.SX32 R29, R0, R165.reuse, 0x2, P0 ;  /* 0x000000a5001d7211 */ /* 0x080fe200000f16ff */
[----:B------:R1:W3:Y:S01]  /*6670*/  @P2 LDG.E R53, [R20.64+0x100] ;  /* 0x0001000414352981 */ /* 0x0002e2000c1e1900 */
[----:B------:R-:W-:Y:S02]  /*6680*/  IMAD.U32 R0, RZ, RZ, UR24 ;  /* 0x00000018ff007e24 */ /* 0x000fe4000f8e00ff */
[----:B------:R-:W-:Y:S01]  /*6690*/  IMAD.U32 R24, RZ, RZ, UR24 ;  /* 0x00000018ff187e24 */ /* 0x000fe2000f8e00ff */
[----:B----4-:R1:W4:Y:S04]  /*66a0*/  @P2 LDG.E R54, [R20.64+0x20] ;  /* 0x0000200414362981 */ /* 0x010328000c1e1900 */
[----:B------:R1:W5:Y:S01]  /*66b0*/  @P2 LDG.E R55, [R20.64] ;  /* 0x0000000414372981 */ /* 0x000362000c1e1900 */
[-C--:B------:R-:W-:Y:S03]  /*66c0*/  LEA R24, P0, R24, R164.reuse, 0x2 ;  /* 0x000000a418187211 */ /* 0x080fe600078010ff */
[----:B------:R1:W-:Y:S01]  /*66d0*/  RED.E.ADD.F32.FTZ.RN.STRONG.GPU [R164.64], R4 ;  /* 0x00000004a400798e */ /* 0x0003e2000c10e784 */
[-C--:B------:R-:W-:Y:S01]  /*66e0*/  LEA.HI.X.SX32 R25, R0, R165.reuse, 0x2, P0 ;  /* 0x000000a500197211 */ /* 0x080fe200000f16ff */
[----:B------:R-:W-:Y:S02]  /*66f0*/  IMAD.U32 R0, RZ, RZ, UR21 ;  /* 0x00000015ff007e24 */ /* 0x000fe4000f8e00ff */
[----:B------:R1:W-:Y:S04]  /*6700*/  RED.E.ADD.F32.FTZ.RN.STRONG.GPU [R22.64], R5 ;  /* 0x000000051600798e */ /* 0x0003e8000c10e784 */
[----:B------:R1:W-:Y:S04]  /*6710*/  RED.E.ADD.F32.FTZ.RN.STRONG.GPU [R28.64], R6 ;  /* 0x000000061c00798e */ /* 0x0003e8000c10e784 */
[----:B------:R1:W-:Y:S04]  /*6720*/  RED.E.ADD.F32.FTZ.RN.STRONG.GPU [R24.64], R7 ;  /* 0x000000071800798e */ /* 0x0003e8000c10e784 */
[----:B------:R-:W-:Y:S04]  /*6730*/  LDSM.16.MT88.4 R24, [R2+0xc800] ;  /* 0x00c800000218783b */ /* 0x000fe80000004200 */
[----:B------:R-:W-:Y:S01]  /*6740*/  LDSM.16.MT88.4 R28, [R3+0x800] ;  /* 0x00080000031c783b */ /* 0x000fe20000004200 */
[----:B-1----:R-:W-:Y:S05]  /*6750*/  IMAD.U32 R20, RZ, RZ, UR22 ;  /* 0x00000016ff147e24 */ /* 0x002fea000f8e00ff */
[-C--:B------:R-:W-:Y:S01]  /*6760*/  LEA R20, P1, R20, R164.reuse, 0x2 ;  /* 0x000000a414147211 */ /* 0x080fe200078210ff */
[----:B------:R-:W-:Y:S02]  /*6770*/  IMAD.U32 R4, RZ, RZ, UR21 ;  /* 0x00000015ff047e24 */ /* 0x000fe4000f8e00ff */
[----:B------:R-:W-:Y:S03]  /*6780*/  IMAD.U32 R22, RZ, RZ, UR23 ;  /* 0x00000017ff167e24 */ /* 0x000fe6000f8e00ff */
[-C--:B------:R-:W-:Y:S01]  /*6790*/  LEA R4, P0, R4, R164.reuse, 0x2 ;  /* 0x000000a404047211 */ /* 0x080fe200078010ff */
[----:B------:R-:W-:Y:S02]  /*67a0*/  IMAD.U32 R5, RZ, RZ, UR22 ;  /* 0x00000016ff057e24 */ /* 0x000fe4000f8e00ff */
[----:B------:R-:W-:Y:S03]  /*67b0*/  IMAD.U32 R6, RZ, RZ, UR23 ;  /* 0x00000017ff067e24 */ /* 0x000fe6000f8e00ff */
[-C--:B------:R-:W-:Y:S01]  /*67c0*/  LEA.HI.X.SX32 R21, R5, R165.reuse, 0x2, P1 ;  /* 0x000000a505157211 */ /* 0x080fe200008f16ff */
[----:B------:R-:W-:Y:S01]  /*67d0*/  IMAD.U32 R7, RZ, RZ, UR19 ;  /* 0x00000013ff077e24 */ /* 0x000fe2000f8e00ff */
[-C--:B------:R-:W-:Y:S01]  /*67e0*/  LEA.HI.X.SX32 R5, R0, R165.reuse, 0x2, P0 ;  /* 0x000000a500057211 */ /* 0x080fe200000f16ff */
[----:B------:R-:W-:Y:S01]  /*67f0*/  IMAD.U32 R0, RZ, RZ, UR20 ;  /* 0x00000014ff007e24 */ /* 0x000fe2000f8e00ff */
[----:B--2---:R-:W-:Y:S04]  /*6800*/  @P2 STL [R1+0x4], R52 ;  /* 0x0000043401002387 */ /* 0x004fe80000100800 */
[----:B---3--:R-:W-:Y:S04]  /*6810*/  @P2 STL [R1+0x8], R53 ;  /* 0x0000083501002387 */ /* 0x008fe80000100800 */
[----:B----4-:R-:W-:Y:S04]  /*6820*/  @P2 STL [R1+0xc], R54 ;  /* 0x00000c3601002387 */ /* 0x010fe80000100800 */
[----:B-----5:R-:W-:Y:S01]  /*6830*/  @P2 STL [R1+0x10], R55 ;  /* 0x0000103701002387 */ /* 0x020fe20000100800 */
[-C--:B------:R-:W-:Y:S04]  /*6840*/  LEA R22, P2, R22, R164.reuse, 0x2 ;  /* 0x000000a416167211 */ /* 0x080fe800078410ff */
[-C--:B------:R-:W-:Y:S01]  /*6850*/  LEA.HI.X.SX32 R23, R6, R165.reuse, 0x2, P2 ;  /* 0x000000a506177211 */ /* 0x080fe200010f16ff */
[----:B------:R-:W-:Y:S04]  /*6860*/  IMAD.U32 R6, RZ, RZ, UR18 ;  /* 0x00000012ff067e24 */ /* 0x000fe8000f8e00ff */
[----:B------:R1:W-:Y:S01]  /*6870*/  RED.E.ADD.F32.FTZ.RN.STRONG.GPU [R22.64], R8 ;  /* 0x000000081600798e */ /* 0x0003e2000c10e784 */
[-C--:B------:R-:W-:Y:S03]  /*6880*/  LEA R6, P1, R6, R164.reuse, 0x2 ;  /* 0x000000a406067211 */ /* 0x080fe600078210ff */
[----:B------:R2:W-:Y:S04]  /*6890*/  RED.E.ADD.F32.FTZ.RN.STRONG.GPU [R20.64], R9 ;  /* 0x000000091400798e */ /* 0x0005e8000c10e784 */
[----:B------:R3:W-:Y:S01]  /*68a0*/  RED.E.ADD.F32.FTZ.RN.STRONG.GPU [R4.64], R10 ;  /* 0x0000000a0400798e */ /* 0x0007e2000c10e784 */
[----:B-1----:R-:W-:Y:S02]  /*68b0*/  IMAD.U32 R8, RZ, RZ, UR19 ;  /* 0x00000013ff087e24 */ /* 0x002fe4000f8e00ff */
[----:B--2---:R-:W-:Y:S03]  /*68c0*/  IMAD.U32 R20, RZ, RZ, UR20 ;  /* 0x00000014ff147e24 */ /* 0x004fe6000f8e00ff */
[-C--:B------:R-:W-:Y:S01]  /*68d0*/  LEA R8, P2, R8, R164.reuse, 0x2 ;  /* 0x000000a408087211 */ /* 0x080fe200078410ff */
[----:B---3--:R-:W-:Y:S01]  /*68e0*/  IMAD.U32 R5, RZ, RZ, UR18 ;  /* 0x00000012ff057e24 */ /* 0x008fe2000f8e00ff */
[-C--:B------:R-:W-:Y:S01]  /*68f0*/  LEA R20, P0, R20, R164.reuse, 0x2 ;  /* 0x000000a414147211 */ /* 0x080fe200078010ff */
[----:B------:R-:W-:Y:S01]  /*6900*/  IMAD.U32 R4, RZ, RZ, UR17 ;  /* 0x00000011ff047e24 */ /* 0x000fe2000f8e00ff */
[-C--:B------:R-:W-:Y:S01]  /*6910*/  LEA.HI.X.SX32 R9, R7, R165.reuse, 0x2, P2 ;  /* 0x000000a507097211 */ /* 0x080fe200010f16ff */
[----:B------:R-:W-:Y:S01]  /*6920*/  IMAD.U32 R10, RZ, RZ, UR15 ;  /* 0x0000000fff0a7e24 */ /* 0x000fe2000f8e00ff */
[-C--:B------:R-:W-:Y:S01]  /*6930*/  LEA.HI.X.SX32 R21, R0, R165.reuse, 0x2, P0 ;  /* 0x000000a500157211 */ /* 0x080fe200000f16ff */
[----:B------:R-:W-:Y:S01]  /*6940*/  IMAD.U32 R0, RZ, RZ, UR17 ;  /* 0x00000011ff007e24 */ /* 0x000fe2000f8e00ff */
[-C--:B------:R-:W-:Y:S02]  /*6950*/  LEA.HI.X.SX32 R7, R5, R165.reuse, 0x2, P1 ;  /* 0x000000a505077211 */ /* 0x080fe400008f16ff */
[-C--:B------:R-:W-:Y:S01]  /*6960*/  LEA R4, P0, R4, R164.reuse, 0x2 ;  /* 0x000000a404047211 */ /* 0x080fe200078010ff */
[----:B------:R1:W-:Y:S01]  /*6970*/  RED.E.ADD.F32.FTZ.RN.STRONG.GPU [R20.64], R11 ;  /* 0x0000000b1400798e */ /* 0x0003e2000c10e784 */
[-C--:B------:R-:W-:Y:S02]  /*6980*/  LEA R10, P3, R10, R164.reuse, 0x2 ;  /* 0x000000a40a0a7211 */ /* 0x080fe400078610ff */
[-C--:B------:R-:W-:Y:S01]  /*6990*/  LEA.HI.X.SX32 R5, R0, R165.reuse, 0x2, P0 ;  /* 0x000000a500057211 */ /* 0x080fe200000f16ff */
[----:B------:R2:W-:Y:S01]  /*69a0*/  RED.E.ADD.F32.FTZ.RN.STRONG.GPU [R8.64], R16 ;  /* 0x000000100800798e */ /* 0x0005e2000c10e784 */
[----:B------:R-:W-:Y:S03]  /*69b0*/  IMAD.U32 R0, RZ, RZ, UR16 ;  /* 0x00000010ff007e24 */ /* 0x000fe6000f8e00ff */
[----:B------:R3:W-:Y:S04]  /*69c0*/  RED.E.ADD.F32.FTZ.RN.STRONG.GPU [R6.64], R17 ;  /* 0x000000110600798e */ /* 0x0007e8000c10e784 */
[----:B------:R4:W-:Y:S04]  /*69d0*/  RED.E.ADD.F32.FTZ.RN.STRONG.GPU [R4.64], R18 ;  /* 0x000000120400798e */ /* 0x0009e8000c10e784 */
[----:B------:R-:W-:Y:S01]  /*69e0*/  LDSM.16.MT88.4 R20, [R3+0x400] ;  /* 0x000400000314783b */ /* 0x000fe20000004200 */
[----:B-1----:R-:W-:Y:S02]  /*69f0*/  IMAD.U32 R11, RZ, RZ, UR15 ;  /* 0x0000000fff0b7e24 */ /* 0x002fe4000f8e00ff */
[----:B--2---:R-:W-:Y:S03]  /*6a00*/  IMAD.U32 R16, RZ, RZ, UR16 ;  /* 0x00000010ff107e24 */ /* 0x004fe6000f8e00ff */
[-C--:B------:R-:W-:Y:S01]  /*6a10*/  LEA.HI.X.SX32 R11, R11, R165.reuse, 0x2, P3 ;  /* 0x000000a50b0b7211 */ /* 0x080fe200018f16ff */
[----:B------:R-:W-:Y:S02]  /*6a20*/  IMAD.U32 R8, RZ, RZ, UR14 ;  /* 0x0000000eff087e24 */ /* 0x000fe4000f8e00ff */
[----:B---3--:R-:W-:Y:S01]  /*6a30*/  IMAD.U32 R6, RZ, RZ, UR13 ;  /* 0x0000000dff067e24 */ /* 0x008fe2000f8e00ff */
[-C--:B------:R-:W-:Y:S01]  /*6a40*/  LEA R16, P0, R16, R164.reuse, 0x2 ;  /* 0x000000a410107211 */ /* 0x080fe200078010ff */
[----:B------:R-:W-:Y:S01]  /*6a50*/  IMAD.U32 R9, RZ, RZ, UR14 ;  /* 0x0000000eff097e24 */ /* 0x000fe2000f8e00ff */
[-C--:B------:R-:W-:Y:S01]  /*6a60*/  LEA R8, P2, R8, R164.reuse, 0x2 ;  /* 0x000000a408087211 */ /* 0x080fe200078410ff */
[----:B----4-:R-:W-:Y:S01]  /*6a70*/  IMAD.U32 R4, RZ, RZ, UR12 ;  /* 0x0000000cff047e24 */ /* 0x010fe2000f8e00ff */
[-C--:B------:R-:W-:Y:S01]  /*6a80*/  LEA.HI.X.SX32 R17, R0, R165.reuse, 0x2, P0 ;  /* 0x000000a500117211 */ /* 0x080fe200000f16ff */
[----:B------:R-:W-:Y:S01]  /*6a90*/  IMAD.U32 R7, RZ, RZ, UR13 ;  /* 0x0000000dff077e24 */ /* 0x000fe2000f8e00ff */
[-C--:B------:R-:W-:Y:S01]  /*6aa0*/  LEA R6, P1, R6, R164.reuse, 0x2 ;  /* 0x000000a406067211 */ /* 0x080fe200078210ff */
[----:B------:R-:W-:Y:S01]  /*6ab0*/  IMAD.U32 R5, RZ, RZ, UR12 ;  /* 0x0000000cff057e24 */ /* 0x000fe2000f8e00ff */
[-C--:B------:R-:W-:Y:S01]  /*6ac0*/  LEA.HI.X.SX32 R9, R9, R165.reuse, 0x2, P2 ;  /* 0x000000a509097211 */ /* 0x080fe200010f16ff */
[----:B------:R-:W-:Y:S01]  /*6ad0*/  RED.E.ADD.F32.FTZ.RN.STRONG.GPU [R16.64], R19 ;  /* 0x000000131000798e */ /* 0x000fe2000c10e784 */
[----:B------:R-:W-:Y:S02]  /*6ae0*/  LEA R4, P0, R4, R164, 0x2 ;  /* 0x000000a404047211 */ /* 0x000fe400078010ff */
[-C--:B------:R-:W-:Y:S01]  /*6af0*/  LEA.HI.X.SX32 R7, R7, R165.reuse, 0x2, P1 ;  /* 0x000000a507077211 */ /* 0x080fe200008f16ff */
[----:B------:R-:W-:Y:S01]  /*6b00*/  RED.E.ADD.F32.FTZ.RN.STRONG.GPU [R10.64], R12 ;  /* 0x0000000c0a00798e */ /* 0x000fe2000c10e784 */
[----:B------:R-:W-:Y:S02]  /*6b10*/  LEA.HI.X.SX32 R5, R5, R165, 0x2, P0 ;  /* 0x000000a505057211 */ /* 0x000fe400000f16ff */
[----:B------:R-:W-:Y:S01]  /*6b20*/  PLOP3.LUT P0, PT, PT, PT, UP0, 0x80, 0x0 ;  /* 0x000000000000781c */ /* 0x000fe20003f0f008 */
[----:B------:R-:W-:Y:S01]  /*6b30*/  RED.E.ADD.F32.FTZ.RN.STRONG.GPU [R8.64], R13 ;  /* 0x0000000d0800798e */ /* 0x000fe2000c10e784 */
[----:B------:R-:W-:Y:S01]  /*6b40*/  ISETP.LT.AND P1, PT, RZ, UR6, PT ;  /* 0x00000006ff007c0c */ /* 0x000fe2000bf21270 */
[----:B------:R-:W-:Y:S01]  /*6b50*/  @UP2 UIADD3 UR10, UP0, UR10, -0x200, URZ ;  /* 0xfffffe000a0a2890 */ /* 0x000fe2000ff1e03f */
[C---:B------:R-:W-:Y:S01]  /*6b60*/  IADD3 R0, R3.reuse, -0x2000, RZ ;  /* 0xffffe00003007810 */ /* 0x040fe20007ffe0ff */
[----:B------:R-:W-:Y:S01]  /*6b70*/  RED.E.ADD.F32.FTZ.RN.STRONG.GPU [R6.64], R14 ;  /* 0x0000000e0600798e */ /* 0x000fe2000c10e784 */
[----:B------:R-:W-:Y:S02]  /*6b80*/  UMOV UR6, UR11 ;  /* 0x0000000b00067c82 */ /* 0x000fe40008000000 */
[----:B------:R-:W-:Y:S01]  /*6b90*/  @UP2 UIADD3.X UR9, UR9, -0x1, URZ, UP0, !UPT ;  /* 0xffffffff09092890 */ /* 0x000fe200087fe43f */
[----:B------:R-:W-:Y:S04]  /*6ba0*/  LDSM.16.MT88.4 R8, [R3] ;  /* 0x000000000308783b */ /* 0x000fe80000004200 */
[----:B------:R-:W-:Y:S01]  /*6bb0*/  RED.E.ADD.F32.FTZ.RN.STRONG.GPU [R4.64], R15 ;  /* 0x0000000f0400798e */ /* 0x000fe2000c10e784 */
[----:B------:R-:W-:Y:S03]  /*6bc0*/  @P0 IADD3 R0, R3, 0x2000, RZ ;  /* 0x0000200003000810 */ /* 0x000fe60007ffe0ff */
[----:B------:R-:W1:Y:S04]  /*6bd0*/  LDSM.16.MT88.4 R4, [R2+0x8000] ;  /* 0x008000000204783b */ /* 0x000e680000004200 */
[----:B------:R-:W2:Y:S04]  /*6be0*/  LDSM.16.MT88.4 R12, [R2+0xc000] ;  /* 0x00c00000020c783b */ /* 0x000ea80000004200 */
[----:B------:R-:W3:Y:S01]  /*6bf0*/  LDSM.16.MT88.4 R16, [R2+0x8800] ;  /* 0x008800000210783b */ /* 0x000ee20000004200 */
[-C--:B-1----:R-:W-:Y:S08]  /*6c00*/  HMMA.16816.F32 R84, R4, R8.reuse, R84 ;  /* 0x000000080454723c */ /* 0x082ff00000001854 */
[C---:B--2---:R-:W-:Y:S08]  /*6c10*/  HMMA.16816.F32 R88, R12.reuse, R8, R88 ;  /* 0x000000080c58723c */ /* 0x044ff00000001858 */
[-C--:B------:R-:W-:Y:S01]  /*6c20*/  HMMA.16816.F32 R92, R12, R10.reuse, R92 ;  /* 0x0000000a0c5c723c */ /* 0x080fe2000000185c */
[----:B------:R-:W1:Y:S07]  /*6c30*/  LDSM.16.MT88.4 R12, [R2+0x9000] ;  /* 0x00900000020c783b */ /* 0x000e6e0000004200 */
[----:B------:R-:W-:Y:S01]  /*6c40*/  HMMA.16816.F32 R96, R4, R10, R96 ;  /* 0x0000000a0460723c */ /* 0x000fe20000001860 */
[----:B------:R-:W-:Y:S04]  /*6c50*/  LDSM.16.MT88.4 R4, [R2+0x9800] ;  /* 0x009800000204783b */ /* 0x000fe80000004200 */
[----:B------:R-:W2:Y:S03]  /*6c60*/  LDSM.16.MT88.4 R8, [R3+0xc00] ;  /* 0x000c00000308783b */ /* 0x000ea60000004200 */
[-C--:B---3--:R-:W-:Y:S08]  /*6c70*/  HMMA.16816.F32 R84, R16, R20.reuse, R84 ;  /* 0x000000141054723c */ /* 0x088ff00000001854 */
[C---:B------:R-:W-:Y:S08]  /*6c80*/  HMMA.16816.F32 R88, R24.reuse, R20, R88 ;  /* 0x000000141858723c */ /* 0x040ff00000001858 */
[-C--:B------:R-:W-:Y:S01]  /*6c90*/  HMMA.16816.F32 R92, R24, R22.reuse, R92 ;  /* 0x00000016185c723c */ /* 0x080fe2000000185c */
[----:B------:R-:W3:Y:S07]  /*6ca0*/  LDSM.16.MT88.4 R24, [R2+0xd800] ;  /* 0x00d800000218783b */ /* 0x000eee0000004200 */
        /* <DEDUP_REMOVED lines=9> */
[----:B------:R-:W-:Y:S03]  /*6d40*/  LDSM.16.MT88.4 R28, [R2+0xe800] ;  /* 0x00e80000021c783b */ /* 0x000fe60000004200 */
[-C--:B--2---:R-:W-:Y:S08]  /*6d50*/  HMMA.16816.F32 R84, R4, R8.reuse, R84 ;  /* 0x000000080454723c */ /* 0x084ff00000001854 */
[C---:B---3--:R-:W-:Y:S08]  /*6d60*/  HMMA.16816.F32 R88, R24.reuse, R8, R88 ;  /* 0x000000081858723c */ /* 0x048ff00000001858 */
        /* <DEDUP_REMOVED lines=11> */
[----:B------:R4:W5:Y:S03]  /*6e20*/  LDSM.16.MT88.4 R20, [R3+0x1c00] ;  /* 0x001c00000314783b */ /* 0x0009660000004200 */
[-C--:B--2---:R-:W-:Y:S08]  /*6e30*/  HMMA.16816.F32 R84, R12, R24.reuse, R84 ;  /* 0x000000180c54723c */ /* 0x084ff00000001854 */
[C---:B------:R-:W-:Y:S08]  /*6e40*/  HMMA.16816.F32 R88, R28.reuse, R24, R88 ;  /* 0x000000181c58723c */ /* 0x040ff00000001858 */
[-C--:B------:R-:W-:Y:S01]  /*6e50*/  HMMA.16816.F32 R92, R28, R26.reuse, R92 ;  /* 0x0000001a1c5c723c */ /* 0x080fe2000000185c */
[----:B------:R-:W2:Y:S03]  /*6e60*/  LDSM.16.MT88.4 R28, [R2+0xf800] ;  /* 0x00f80000021c783b */ /* 0x000ea60000004200 */
[----:B----4-:R-:W-:Y:S04]  /*6e70*/  IMAD.MOV.U32 R3, RZ, RZ, R0 ;  /* 0x000000ffff037224 */ /* 0x010fe800078e0000 */
[----:B------:R-:W-:Y:S08]  /*6e80*/  HMMA.16816.F32 R96, R12, R26, R96 ;  /* 0x0000001a0c60723c */ /* 0x000ff00000001860 */
[-C--:B---3--:R-:W-:Y:S08]  /*6e90*/  HMMA.16816.F32 R84, R4, R8.reuse, R84 ;  /* 0x000000080454723c */ /* 0x088ff00000001854 */
[C---:B-1----:R-:W-:Y:S08]  /*6ea0*/  HMMA.16816.F32 R88, R32.reuse, R8, R88 ;  /* 0x000000082058723c */ /* 0x042ff00000001858 */
[-C--:B------:R-:W-:Y:S08]  /*6eb0*/  HMMA.16816.F32 R92, R32, R10.reuse, R92 ;  /* 0x0000000a205c723c */ /* 0x080ff0000000185c */
[----:B------:R-:W-:Y:S08]  /*6ec0*/  HMMA.16816.F32 R96, R4, R10, R96 ;  /* 0x0000000a0460723c */ /* 0x000ff00000001860 */
[-C--:B-----5:R-:W-:Y:S08]  /*6ed0*/  HMMA.16816.F32 R84, R16, R20.reuse, R84 ;  /* 0x000000141054723c */ /* 0x0a0ff00000001854 */
[C---:B--2---:R-:W-:Y:S08]  /*6ee0*/  HMMA.16816.F32 R88, R28.reuse, R20, R88 ;  /* 0x000000141c58723c */ /* 0x044ff00000001858 */
[-C--:B------:R-:W-:Y:S08]  /*6ef0*/  HMMA.16816.F32 R92, R28, R22.reuse, R92 ;  /* 0x000000161c5c723c */ /* 0x080ff0000000185c */
[----:B------:R-:W-:Y:S01]  /*6f00*/  HMMA.16816.F32 R96, R16, R22, R96 ;  /* 0x000000161060723c */ /* 0x000fe20000001860 */
[----:B------:R-:W-:-:S07]  /*6f10*/  @P1 BRA `(.L_x_530) ;  /* 0xffffb31000001947 */ /* 0x000fce000383ffff */
.L_x_527:
[----:B--2---:R-:W2:Y:S04]  /*6f20*/  LDL R13, [R1+0x28] ;  /* 0x00002800010d7983 */ /* 0x004ea80000100800 */
[----:B----4-:R-:W4:Y:S04]  /*6f30*/  LDL R16, [R1+0x2c] ;  /* 0x00002c0001107983 */ /* 0x010f280000100800 */
[----:B---3--:R-:W3:Y:S04]  /*6f40*/  LDL R15, [R1+0x14] ;  /* 0x00001400010f7983 */ /* 0x008ee80000100800 */
[----:B-----5:R-:W1:Y:S01]  /*6f50*/  S2R R11, SR_TID.X ;  /* 0x00000000000b7919 */ /* 0x020e620000002100 */
[----:B------:R-:W-:Y:S01]  /*6f60*/  FMUL.FTZ R84, R84, c[0x0][0x2e0] ;  /* 0x0000b80054547a20 */ /* 0x000fe20000410000 */
[----:B------:R-:W-:Y:S01]  /*6f70*/  F2FP.PACK_AB R68, R69, R68 ;  /* 0x000000444544723e */ /* 0x000fe200000000ff */
[----:B------:R-:W-:-:S02]  /*6f80*/  FMUL.FTZ R7, R85, c[0x0][0x2e0] ;  /* 0x0000b80055077a20 */ /* 0x000fc40000410000 */
[----:B------:R-:W-:Y:S02]  /*6f90*/  FMUL.FTZ R86, R86, c[0x0][0x2e0] ;  /* 0x0000b80056567a20 */ /* 0x000fe40000410000 */
[----:B------:R-:W-:Y:S02]  /*6fa0*/  FMUL.FTZ R6, R87, c[0x0][0x2e0] ;  /* 0x0000b80057067a20 */ /* 0x000fe40000410000 */
[----:B------:R-:W-:Y:S02]  /*6fb0*/  FMUL.FTZ R96, R96, c[0x0][0x2e0] ;  /* 0x0000b80060607a20 */ /* 0x000fe40000410000 */
[----:B------:R-:W-:Y:S01]  /*6fc0*/  FMUL.FTZ R3, R97, c[0x0][0x2e0] ;  /* 0x0000b80061037a20 */ /* 0x000fe20000410000 */
[----:B------:R-:W2:Y:S01]  /*6fd0*/  S2R R12, SR_CTAID.Y ;  /* 0x00000000000c7919 */ /* 0x000ea20000002600 */
[----:B------:R-:W-:Y:S02]  /*6fe0*/  FMUL.FTZ R98, R98, c[0x0][0x2e0] ;  /* 0x0000b80062627a20 */ /* 0x000fe40000410000 */
[----:B------:R-:W-:Y:S01]  /*6ff0*/  FMUL.FTZ R0, R99, c[0x0][0x2e0] ;  /* 0x0000b80063007a20 */ /* 0x000fe20000410000 */
[----:B------:R-:W-:Y:S01]  /*7000*/  F2FP.PACK_AB R7, R7, R84 ;  /* 0x000000540707723e */ /* 0x000fe200000000ff */
[----:B------:R-:W-:Y:S01]  /*7010*/  BAR.SYNC.DEFER_BLOCKING 0x0 ;  /* 0x0000000000007b1d */ /* 0x000fe20000010000 */
[----:B------:R-:W-:Y:S01]  /*7020*/  FMUL.FTZ R88, R88, c[0x0][0x2e0] ;  /* 0x0000b80058587a20 */ /* 0x000fe20000410000 */
[----:B------:R-:W-:Y:S01]  /*7030*/  F2FP.PACK_AB R6, R6, R86 ;  /* 0x000000560606723e */ /* 0x000fe200000000ff */
[----:B------:R-:W-:Y:S01]  /*7040*/  FMUL.FTZ R5, R89, c[0x0][0x2e0] ;  /* 0x0000b80059057a20 */ /* 0x000fe20000410000 */
[----:B------:R-:W-:Y:S01]  /*7050*/  F2FP.PACK_AB R3, R3, R96 ;  /* 0x000000600303723e */ /* 0x000fe200000000ff */
[----:B------:R-:W-:-:S02]  /*7060*/  FMUL.FTZ R90, R90, c[0x0][0x2e0] ;  /* 0x0000b8005a5a7a20 */ /* 0x000fc40000410000 */
[----:B------:R-:W-:Y:S01]  /*7070*/  FMUL.FTZ R4, R91, c[0x0][0x2e0] ;  /* 0x0000b8005b047a20 */ /* 0x000fe20000410000 */
[----:B-1----:R-:W-:Y:S01]  /*7080*/  SHF.R.S32.HI R10, RZ, 0x1f, R11 ;  /* 0x0000001fff0a7819 */ /* 0x002fe2000001140b */
[----:B------:R-:W-:Y:S01]  /*7090*/  FMUL.FTZ R92, R92, c[0x0][0x2e0] ;  /* 0x0000b8005c5c7a20 */ /* 0x000fe20000410000 */
[----:B------:R-:W-:Y:S01]  /*70a0*/  F2FP.PACK_AB R0, R0, R98 ;  /* 0x000000620000723e */ /* 0x000fe200000000ff */
[----:B------:R-:W-:Y:S01]  /*70b0*/  FMUL.FTZ R9, R93, c[0x0][0x2e0] ;  /* 0x0000b8005d097a20 */ /* 0x000fe20000410000 */
[----:B------:R-:W-:Y:S01]  /*70c0*/  LEA.HI R10, R10, R11, RZ, 0x2 ;  /* 0x0000000b0a0a7211 */ /* 0x000fe200078f10ff */
[----:B------:R-:W-:Y:S02]  /*70d0*/  FMUL.FTZ R94, R94, c[0x0][0x2e0] ;  /* 0x0000b8005e5e7a20 */ /* 0x000fe40000410000 */
[----:B------:R-:W-:Y:S01]  /*70e0*/  FMUL.FTZ R8, R95, c[0x0][0x2e0] ;  /* 0x0000b8005f087a20 */ /* 0x000fe20000410000 */
[----:B------:R-:W-:Y:S02]  /*70f0*/  F2FP.PACK_AB R5, R5, R88 ;  /* 0x000000580505723e */ /* 0x000fe400000000ff */
[----:B------:R-:W-:-:S02]  /*7100*/  F2FP.PACK_AB R70, R71, R70 ;  /* 0x000000464746723e */ /* 0x000fc400000000ff */
[----:B------:R-:W-:Y:S02]  /*7110*/  F2FP.PACK_AB R80, R81, R80 ;  /* 0x000000505150723e */ /* 0x000fe400000000ff */
[----:B------:R-:W-:Y:S02]  /*7120*/  F2FP.PACK_AB R82, R83, R82 ;  /* 0x000000525352723e */ /* 0x000fe400000000ff */
[----:B------:R-:W-:Y:S02]  /*7130*/  F2FP.PACK_AB R72, R73, R72 ;  /* 0x000000484948723e */ /* 0x000fe400000000ff */
[----:B------:R-:W-:Y:S02]  /*7140*/  F2FP.PACK_AB R74, R75, R74 ;  /* 0x0000004a4b4a723e */ /* 0x000fe400000000ff */
[----:B------:R-:W-:Y:S02]  /*7150*/  F2FP.PACK_AB R76, R77, R76 ;  /* 0x0000004c4d4c723e */ /* 0x000fe400000000ff */
[----:B------:R-:W-:Y:S01]  /*7160*/  F2FP.PACK_AB R78, R79, R78 ;  /* 0x0000004e4f4e723e */ /* 0x000fe200000000ff */
[----:B------:R-:W1:Y:S01]  /*7170*/  S2R R14, SR_CTAID.Z ;  /* 0x00000000000e7919 */ /* 0x000e620000002700 */
[----:B------:R-:W-:Y:S01]  /*7180*/  F2FP.PACK_AB R4, R4, R90 ;  /* 0x0000005a0404723e */ /* 0x000fe200000000ff */
[----:B------:R-:W-:Y:S01]  /*7190*/  ULDC.64 UR6, c[0x0][0x3a0] ;  /* 0x0000e80000067ab9 */ /* 0x000fe20000000a00 */
[----:B------:R-:W-:Y:S01]  /*71a0*/  F2FP.PACK_AB R9, R9, R92 ;  /* 0x0000005c0909723e */ /* 0x000fe200000000ff */
[----:B------:R-:W-:Y:S01]  /*71b0*/  ULDC.64 UR8, c[0x0][0x3a8] ;  /* 0x0000ea0000087ab9 */ /* 0x000fe20000000a00 */
[----:B------:R-:W-:Y:S01]  /*71c0*/  F2FP.PACK_AB R8, R8, R94 ;  /* 0x0000005e0808723e */ /* 0x000fe200000000ff */
[----:B------:R-:W-:-:S02]  /*71d0*/  UIMAD UR6, UR30, UR6, URZ ;  /* 0x000000061e0672a4 */ /* 0x000fc4000f8e023f */
[----:B------:R-:W-:Y:S02]  /*71e0*/  UIMAD UR30, UR30, UR8, URZ ;  /* 0x000000081e1e72a4 */ /* 0x000fe4000f8e023f */
[----:B------:R-:W-:Y:S01]  /*71f0*/  UIMAD UR6, UR27, UR7, UR6 ;  /* 0x000000071b0672a4 */ /* 0x000fe2000f8e0206 */
[----:B--2---:R-:W-:Y:S04]  /*7200*/  STS [R13], R7 ;  /* 0x000000070d007388 */ /* 0x004fe80000000800 */
[----:B------:R-:W-:Y:S04]  /*7210*/  STS [R13+0x200], R6 ;  /* 0x000200060d007388 */ /* 0x000fe80000000800 */
[----:B----4-:R2:W-:Y:S04]  /*7220*/  STS [R16], R3 ;  /* 0x0000000310007388 */ /* 0x0105e80000000800 */
[----:B------:R4:W-:Y:S04]  /*7230*/  STS [R16+0x200], R0 ;  /* 0x0002000010007388 */ /* 0x0009e80000000800 */
[----:B------:R1:W-:Y:S04]  /*7240*/  STS [R13+0x1000], R5 ;  /* 0x001000050d007388 */ /* 0x0003e80000000800 */
[----:B------:R3:W-:Y:S04]  /*7250*/  STS [R13+0x1200], R4 ;  /* 0x001200040d007388 */ /* 0x0007e80000000800 */
[----:B------:R-:W-:Y:S04]  /*7260*/  STS [R16+0x1000], R9 ;  /* 0x0010000910007388 */ /* 0x000fe80000000800 */
[----:B------:R3:W-:Y:S01]  /*7270*/  STS [R16+0x1200], R8 ;  /* 0x0012000810007388 */ /* 0x0007e20000000800 */
[----:B--2---:R-:W-:-:S02]  /*7280*/  LOP3.LUT R3, R10, 0xfffffffc, RZ, 0xc0, !PT ;  /* 0xfffffffc0a037812 */ /* 0x004fc400078ec0ff */
[----:B----4-:R-:W-:Y:S01]  /*7290*/  SHF.R.S32.HI R0, RZ, 0x2, R10 ;  /* 0x00000002ff007819 */ /* 0x010fe2000001140a */
[----:B------:R-:W-:Y:S03]  /*72a0*/  STS [R13+0x2000], R68 ;  /* 0x002000440d007388 */ /* 0x000fe60000000800 */
[----:B-1----:R-:W-:Y:S01]  /*72b0*/  SHF.R.S32.HI R5, RZ, 0x1f, R0 ;  /* 0x0000001fff057819 */ /* 0x002fe20000011400 */
[----:B------:R-:W-:Y:S01]  /*72c0*/  STS [R13+0x2200], R70 ;  /* 0x002200460d007388 */ /* 0x000fe20000000800 */
[----:B---3--:R-:W-:-:S03]  /*72d0*/  IADD3 R4, -R3, R11, RZ ;  /* 0x0000000b03047210 */ /* 0x008fc60007ffe1ff */
[----:B------:R-:W-:Y:S01]  /*72e0*/  STS [R16+0x2000], R80 ;  /* 0x0020005010007388 */ /* 0x000fe20000000800 */
[----:B------:R-:W-:-:S03]  /*72f0*/  IMAD R3, R5, c[0x0][0x3a0], RZ ;  /* 0x0000e80005037a24 */ /* 0x000fc600078e02ff */
[----:B------:R-:W-:Y:S01]  /*7300*/  STS [R16+0x2200], R82 ;  /* 0x0022005210007388 */ /* 0x000fe20000000800 */
[----:B------:R-:W-:-:S03]  /*7310*/  IMAD R3, R0, c[0x0][0x3a4], R3 ;  /* 0x0000e90000037a24 */ /* 0x000fc600078e0203 */
[----:B------:R-:W-:Y:S01]  /*7320*/  STS [R13+0x3000], R72 ;  /* 0x003000480d007388 */ /* 0x000fe20000000800 */
[----:B------:R-:W-:-:S03]  /*7330*/  IMAD.WIDE.U32 R8, R0, c[0x0][0x3a0], RZ ;  /* 0x0000e80000087a25 */ /* 0x000fc600078e00ff */
[----:B------:R1:W-:Y:S01]  /*7340*/  STS [R13+0x3200], R74 ;  /* 0x0032004a0d007388 */ /* 0x0003e20000000800 */
[----:B------:R-:W-:Y:S01]  /*7350*/  SHF.R.S32.HI R10, RZ, 0x1f, R12 ;  /* 0x0000001fff0a7819 */ /* 0x000fe2000001140c */
[----:B------:R-:W-:Y:S02]  /*7360*/  IMAD R5, R5, c[0x0][0x3a8], RZ ;  /* 0x0000ea0005057a24 */ /* 0x000fe400078e02ff */
[----:B------:R-:W-:Y:S01]  /*7370*/  STS [R16+0x3000], R76 ;  /* 0x0030004c10007388 */ /* 0x000fe20000000800 */
[----:B------:R-:W-:-:S03]  /*7380*/  SHF.L.U32 R4, R4, 0x3, RZ ;  /* 0x0000000304047819 */ /* 0x000fc600000006ff */
[----:B------:R-:W-:Y:S01]  /*7390*/  STS [R16+0x3200], R78 ;  /* 0x0032004e10007388 */ /* 0x000fe20000000800 */
[----:B------:R-:W-:Y:S02]  /*73a0*/  IMAD.IADD R9, R9, 0x1, R3 ;  /* 0x0000000109097824 */ /* 0x000fe400078e0203 */
[C---:B------:R-:W-:Y:S02]  /*73b0*/  IMAD R3, R0.reuse, c[0x0][0x3ac], R5 ;  /* 0x0000eb0000037a24 */ /* 0x040fe400078e0205 */
[----:B------:R-:W-:Y:S01]  /*73c0*/  IMAD.WIDE.U32 R6, R0, c[0x0][0x3a8], RZ ;  /* 0x0000ea0000067a25 */ /* 0x000fe200078e00ff */
[----:B------:R-:W-:-:S04]  /*73d0*/  SHF.R.S32.HI R5, RZ, 0x1f, R4 ;  /* 0x0000001fff057819 */ /* 0x000fc80000011404 */
[----:B------:R-:W-:Y:S01]  /*73e0*/  IADD3 R7, R7, R3, RZ ;  /* 0x0000000307077210 */ /* 0x000fe20007ffe0ff */
[C---:B-1----:R-:W-:Y:S02]  /*73f0*/  IMAD R13, R10.reuse, c[0x0][0x388], RZ ;  /* 0x0000e2000a0d7a24 */ /* 0x042fe400078e02ff */
[----:B------:R-:W-:Y:S01]  /*7400*/  IMAD R10, R10, c[0x0][0x390], RZ ;  /* 0x0000e4000a0a7a24 */ /* 0x000fe200078e02ff */
[----:B------:R-:W-:Y:S01]  /*7410*/  MOV R0, UR27 ;  /* 0x0000001b00007c02 */ /* 0x000fe20008000f00 */
[C---:B------:R-:W-:Y:S02]  /*7420*/  IMAD R13, R12.reuse, c[0x0][0x38c], R13 ;  /* 0x0000e3000c0d7a24 */ /* 0x040fe400078e020d */
[C---:B------:R-:W-:Y:S02]  /*7430*/  IMAD R3, R12.reuse, c[0x0][0x394], R10 ;  /* 0x0000e5000c037a24 */ /* 0x040fe400078e020a */
[----:B------:R-:W-:-:S04]  /*7440*/  IMAD.WIDE.U32 R10, R12, c[0x0][0x388], R4 ;  /* 0x0000e2000c0a7a25 */ /* 0x000fc800078e0004 */
[----:B------:R-:W-:-:S04]  /*7450*/  IMAD.WIDE.U32 R4, R12, c[0x0][0x390], R4 ;  /* 0x0000e4000c047a25 */ /* 0x000fc800078e0004 */
[----:B------:R-:W-:Y:S02]  /*7460*/  IMAD.U32 R12, RZ, RZ, UR27 ;  /* 0x0000001bff0c7e24 */ /* 0x000fe4000f8e00ff */
[----:B------:R-:W-:Y:S02]  /*7470*/  IMAD.IADD R11, R11, 0x1, R13 ;  /* 0x000000010b0b7824 */ /* 0x000fe400078e020d */
[----:B------:R-:W-:-:S04]  /*7480*/  IMAD.WIDE.U32 R12, R12, c[0x0][0x3a0], R8 ;  /* 0x0000e8000c0c7a25 */ /* 0x000fc800078e0008 */
[----:B------:R-:W-:Y:S01]  /*7490*/  IMAD.WIDE.U32 R8, R0, c[0x0][0x3a8], R6 ;  /* 0x0000ea0000087a25 */ /* 0x000fe200078e0006 */
[----:B------:R-:W-:Y:S01]  /*74a0*/  SHF.L.U32 R0, R15, 0x1, RZ ;  /* 0x000000010f007819 */ /* 0x000fe200000006ff */
[----:B------:R-:W-:Y:S01]  /*74b0*/  BAR.SYNC.DEFER_BLOCKING 0x0 ;  /* 0x0000000000007b1d */ /* 0x000fe20000010000 */
[----:B------:R-:W-:Y:S01]  /*74c0*/  SHF.R.S32.HI R6, RZ, 0x1f, R14 ;  /* 0x0000001fff067819 */ /* 0x000fe2000001140e */
[----:B------:R-:W-:-:S04]  /*74d0*/  IMAD.IADD R5, R5, 0x1, R3 ;  /* 0x0000000105057824 */ /* 0x000fc800078e0203 */
[----:B------:R-:W-:Y:S02]  /*74e0*/  IMAD R3, R6, c[0x0][0x3b8], RZ ;  /* 0x0000ee0006037a24 */ /* 0x000fe400078e02ff */
[----:B------:R-:W-:-:S04]  /*74f0*/  IMAD.WIDE.U32 R4, R14, c[0x0][0x3c0], R4 ;  /* 0x0000f0000e047a25 */ /* 0x000fc800078e0004 */
[----:B------:R-:W-:Y:S01]  /*7500*/  IMAD R3, R14, c[0x0][0x3bc], R3 ;  /* 0x0000ef000e037a24 */ /* 0x000fe200078e0203 */
[----:B------:R-:W1:Y:S04]  /*7510*/  LDS.128 R28, [R0+0x6000] ;  /* 0x00600000001c7984 */ /* 0x000e680000000c00 */
[----:B------:R-:W2:Y:S04]  /*7520*/  LDS.128 R24, [R0+0x7000] ;  /* 0x0070000000187984 */ /* 0x000ea80000000c00 */
[----:B------:R-:W3:Y:S04]  /*7530*/  LDS.128 R20, [R0+0x8000] ;  /* 0x0080000000147984 */ /* 0x000ee80000000c00 */
[----:B------:R4:W1:Y:S01]  /*7540*/  LDS.128 R16, [R0+0x9000] ;  /* 0x0090000000107984 */ /* 0x0008620000000c00 */
[----:B------:R-:W-:Y:S01]  /*7550*/  UIMAD UR27, UR27, UR9, UR30 ;  /* 0x000000091b1b72a4 */ /* 0x000fe2000f8e021e */
[----:B----4-:R-:W-:-:S02]  /*7560*/  IMAD R0, R6, c[0x0][0x3c0], RZ ;  /* 0x0000f00006007a24 */ /* 0x010fc400078e02ff */
[----:B------:R-:W-:-:S04]  /*7570*/  IMAD.WIDE.U32 R6, R14, c[0x0][0x3b8], R10 ;  /* 0x0000ee000e067a25 */ /* 0x000fc800078e000a */
[----:B------:R-:W-:Y:S01]  /*7580*/  IMAD R0, R14, c[0x0][0x3c4], R0 ;  /* 0x0000f1000e007a24 */ /* 0x000fe200078e0200 */
[----:B------:R-:W-:Y:S02]  /*7590*/  IADD3 R7, R7, R3, RZ ;  /* 0x0000000307077210 */ /* 0x000fe40007ffe0ff */
[----:B------:R-:W-:Y:S01]  /*75a0*/  IADD3 R3, P1, R6, R12, RZ ;  /* 0x0000000c06037210 */ /* 0x000fe20007f3e0ff */
[----:B------:R-:W-:Y:S01]  /*75b0*/  IMAD.IADD R5, R5, 0x1, R0 ;  /* 0x0000000105057824 */ /* 0x000fe200078e0200 */
[----:B------:R-:W-:Y:S02]  /*75c0*/  IADD3 R0, P0, R4, R8, RZ ;  /* 0x0000000804007210 */ /* 0x000fe40007f1e0ff */
[----:B------:R-:W-:Y:S02]  /*75d0*/  IADD3.X R12, R7, UR6, R13, P1, !PT ;  /* 0x00000006070c7c10 */ /* 0x000fe40008ffe40d */
[----:B------:R-:W-:Y:S02]  /*75e0*/  LEA R6, P1, R3, c[0x0][0x340], 0x1 ;  /* 0x0000d00003067a11 */ /* 0x000fe400078208ff */
[----:B------:R-:W-:-:S02]  /*75f0*/  IADD3.X R5, R5, UR27, R9, P0, !PT ;  /* 0x0000001b05057c10 */ /* 0x000fc400087fe409 */
[C---:B------:R-:W-:Y:S02]  /*7600*/  LEA R4, P0, R0.reuse, c[0x0][0x348], 0x1 ;  /* 0x0000d20000047a11 */ /* 0x040fe400078008ff */
[----:B------:R-:W-:Y:S02]  /*7610*/  LEA.HI.X R7, R3, c[0x0][0x344], R12, 0x1, P1 ;  /* 0x0000d10003077a11 */ /* 0x000fe400008f0c0c */
[----:B------:R-:W-:Y:S02]  /*7620*/  MOV R3, c[0x0][0x3a0] ;  /* 0x0000e80000037a02 */ /* 0x000fe40000000f00 */
[----:B------:R-:W-:Y:S01]  /*7630*/  LEA.HI.X R5, R0, c[0x0][0x34c], R5, 0x1, P0 ;  /* 0x0000d30000057a11 */ /* 0x000fe200000f0c05 */
[----:B------:R-:W-:Y:S01]  /*7640*/  IMAD.MOV.U32 R0, RZ, RZ, c[0x0][0x3a8] ;  /* 0x0000ea00ff007624 */ /* 0x000fe200078e00ff */
[----:B------:R-:W-:Y:S01]  /*7650*/  MOV R11, c[0x0][0x3a4] ;  /* 0x0000e900000b7a02 */ /* 0x000fe20000000f00 */
[----:B------:R-:W-:Y:S01]  /*7660*/  IMAD.MOV.U32 R9, RZ, RZ, c[0x0][0x3ac] ;  /* 0x0000eb00ff097624 */ /* 0x000fe200078e00ff */
[----:B------:R-:W-:-:S02]  /*7670*/  LEA R10, P1, R3, R6, 0x7 ;  /* 0x00000006030a7211 */ /* 0x000fc400078238ff */
[C---:B------:R-:W-:Y:S02]  /*7680*/  LEA R8, P0, R0.reuse, R4, 0x7 ;  /* 0x0000000400087211 */ /* 0x040fe400078038ff */
[----:B------:R-:W-:Y:S02]  /*7690*/  LEA.HI.X R11, R3, R7, R11, 0x7, P1 ;  /* 0x00000007030b7211 */ /* 0x000fe400008f3c0b */
[----:B------:R-:W-:Y:S01]  /*76a0*/  LEA.HI.X R9, R0, R5, R9, 0x7, P0 ;  /* 0x0000000500097211 */ /* 0x000fe200000f3c09 */
[----:B-1----:R1:W-:Y:S04]  /*76b0*/  STG.E.128 [R6.64], R28 ;  /* 0x0000001c06007986 */ /* 0x0023e8000c101d3c */
[----:B--2---:R1:W-:Y:S04]  /*76c0*/  STG.E.128 [R10.64], R24 ;  /* 0x000000180a007986 */ /* 0x0043e8000c101d3c */
[----:B---3--:R1:W-:Y:S04]  /*76d0*/  STG.E.128 [R4.64], R20 ;  /* 0x0000001404007986 */ /* 0x0083e8000c101d3c */
[----:B------:R1:W-:Y:S02]  /*76e0*/  STG.E.128 [R8.64], R16 ;  /* 0x0000001008007986 */ /* 0x0003e4000c101d3c */
.L_x_524:
        /* <DEDUP_REMOVED lines=11> */
.L_x_531:
[----:B------:R-:W-:Y:S05]  /*77a0*/  EXIT ;  /* 0x000000000000794d */ /* 0x000fea0003800000 */
.L_x_533:
        /* <DEDUP_REMOVED lines=13> */
.L_x_1339:


//--------------------- .text._ZN5flash44flash_bwd_dq_dk_dv_loop_seqk_parallel_kernelI23Flash_bwd_kernel_traitsILi32ELi128ELi128ELi8ELi4ELi4ELi4ELb1ELb0EN7cutlass6half_tE19Flash_kernel_traitsILi32ELi128ELi128ELi8ES3_EELb1ELb0ELb0ELb1ELb0ELb0ELb0EEEvNS_16Flash_bwd_paramsE --------------------------
	.section	.text._ZN5flash44flash_bwd_dq_dk_dv_loop_seqk_parallel_kernelI23Flash_bwd_kernel_traitsILi32ELi128ELi128ELi8ELi4ELi4ELi4ELb1ELb0EN7cutlass6half_tE19Flash_kernel_traitsILi32ELi128ELi128ELi8ES3_EELb1ELb0ELb0ELb1ELb0ELb0ELb0EEEvNS_16Flash_bwd_paramsE,"ax",@progbits
	.sectioninfo	@"SHI_REGISTERS=255"
	.align	128
        .global         _ZN5flash44flash_bwd_dq_dk_dv_loop_seqk_parallel_kernelI23Flash_bwd_kernel_traitsILi32ELi128ELi128ELi8ELi4ELi4ELi4ELb1ELb0EN7cutlass6half_tE19Flash_kernel_traitsILi32ELi128ELi128ELi8ES3_EELb1ELb0ELb0ELb1ELb0ELb0ELb0EEEvNS_16Flash_bwd_paramsE
        .type           _ZN5flash44flash_bwd_dq_dk_dv_loop_seqk_parallel_kernelI23Flash_bwd_kernel_traitsILi32ELi128ELi128ELi8ELi4ELi4ELi4ELb1ELb0EN7cutlass6half_tE19Flash_kernel_traitsILi32ELi128ELi128ELi8ES3_EELb1ELb0ELb0ELb1ELb0ELb0ELb0EEEvNS_16Flash_bwd_paramsE,@function
        .size           _ZN5flash44flash_bwd_dq_dk_dv_loop_seqk_parallel_kernelI23Flash_bwd_kernel_traitsILi32ELi128ELi128ELi8ELi4ELi4ELi4ELb1ELb0EN7cutlass6half_tE19Flash_kernel_traitsILi32ELi128ELi128ELi8ES3_EELb1ELb0ELb0ELb1ELb0ELb0ELb0EEEvNS_16Flash_bwd_paramsE,(.L_x_1340 - _ZN5flash44flash_bwd_dq_dk_dv_loop_seqk_parallel_kernelI23Flash_bwd_kernel_traitsILi32ELi128ELi128ELi8ELi4ELi4ELi4ELb1ELb0EN7cutlass6half_tE19Flash_kernel_traitsILi32ELi128ELi128ELi8ES3_EELb1ELb0ELb0ELb1ELb0ELb0ELb0EEEvNS_16Flash_bwd_paramsE)
        .other          _ZN5flash44flash_bwd_dq_dk_dv_loop_seqk_parallel_kernelI23Flash_bwd_kernel_traitsILi32ELi128ELi128ELi8ELi4ELi4ELi4ELb1ELb0EN7cutlass6half_tE19Flash_kernel_traitsILi32ELi128ELi128ELi8ES3_EELb1ELb0ELb0ELb1ELb0ELb0ELb0EEEvNS_16Flash_bwd_paramsE,@"STO_CUDA_ENTRY STV_DEFAULT"
_ZN5flash44flash_bwd_dq_dk_dv_loop_seqk_parallel_kernelI23Flash_bwd_kernel_traitsILi32ELi128ELi128ELi8ELi4ELi4ELi4ELb1ELb0EN7cutlass6half_tE19Flash_kernel_traitsILi32ELi128ELi128ELi8ES3_EELb1ELb0ELb0ELb1ELb0ELb0ELb0EEEvNS_16Flash_bwd_paramsE:
.text._ZN5flash44flash_bwd_dq_dk_dv_loop_seqk_parallel_kernelI23Flash_bwd_kernel_traitsILi32ELi128ELi128ELi8ELi4ELi4ELi4ELb1ELb0EN7cutlass6half_tE19Flash_kernel_traitsILi32ELi128ELi128ELi8ES3_EELb1ELb0ELb0ELb1ELb0ELb0ELb0EEEvNS_16Flash_bwd_paramsE:
        /* <DEDUP_REMOVED lines=25> */
[----:B------:R-:W-:Y:S02]  /*0190*/  ULDC UR14, c[0x0][0x1c0] ;  /* 0x00007000000e7ab9 */ /* 0x000fe40000000800 */
[----:B------:R4:W-:Y:S01]  /*01a0*/  STL [R1+0x44], R0 ;  /* 0x0000440001007387 */ /* 0x0009e20000100800 */
[----:B------:R-:W-:Y:S02]  /*01b0*/  ULDC.U8 UR9, c[0x0][0x328] ;  /* 0x0000ca0000097ab9 */ /* 0x000fe40000000000 */
[----:B------:R-:W-:Y:S02]  /*01c0*/  ULDC UR21, c[0x0][0x224] ;  /* 0x0000890000157ab9 */ /* 0x000fe40000000800 */
[----:B------:R-:W-:Y:S01]  /*01d0*/  UIMAD.WIDE UR54, UR60, UR54, URZ ;  /* 0x000000363c3672a5 */ /* 0x000fe2000f8e023f */
[----:B-1----:R-:W-:Y:S01]  /*01e0*/  SHF.R.S32.HI R6, RZ, 0x1f, R11 ;  /* 0x0000001fff067819 */ /* 0x002fe2000001140b */
[----:B------:R-:W-:-:S02]  /*01f0*/  ULDC UR8, c[0x0][0x1c0] ;  /* 0x0000700000087ab9 */ /* 0x000fc40000000800 */
[----:B--2---:R-:W-:Y:S01]  /*0200*/  UIMAD UR20, UR52, UR60, URZ ;  /* 0x0000003c341472a4 */ /* 0x004fe2000f8e023f */
[CC--:B------:R-:W-:Y:S01]  /*0210*/  LEA.HI R7, R6.reuse, R11.reuse, RZ, 0x2 ;  /* 0x0000000b06077211 */ /* 0x0c0fe200078f10ff */
[----:B------:R-:W-:Y:S01]  /*0220*/  ULOP3.LUT UR4, UR52, UR15, URZ, 0x3c, !UPT ;  /* 0x0000000f34047292 */ /* 0x000fe2000f8e3c3f */
[CC--:B------:R-:W-:Y:S01]  /*0230*/  LEA.HI R5, R6.reuse, R11.reuse, RZ, 0x5 ;  /* 0x0000000b06057211 */ /* 0x0c0fe200078f28ff */
[----:B------:R-:W-:Y:S01]  /*0240*/  UIMAD UR60, UR60, UR14, URZ ;  /* 0x0000000e3c3c72a4 */ /* 0x000fe2000f8e023f */
[--C-:B------:R-:W-:Y:S01]  /*0250*/  SHF.R.S32.HI R2, RZ, 0x1f, R7.reuse ;  /* 0x0000001fff027819 */ /* 0x100fe20000011407 */
[----:B------:R-:W-:Y:S01]  /*0260*/  UISETP.NE.AND UP2, UPT, UR9, URZ, UPT ;  /* 0x0000003f0900728c */ /* 0x000fe2000bf45270 */
[CC--:B------:R-:W-:Y:S01]  /*0270*/  LEA.HI R14, R6.reuse, R11.reuse, RZ, 0x7 ;  /* 0x0000000b060e7211 */ /* 0x0c0fe200078f38ff */
[----:B---3--:R-:W-:Y:S01]  /*0280*/  UIMAD.WIDE.U32 UR14, UR50, UR21, URZ ;  /* 0x00000015320e72a5 */ /* 0x008fe2000f8e003f */
[CC--:B------:R-:W-:Y:S01]  /*0290*/  LEA.HI R149, R6.reuse, R11.reuse, RZ, 0x3 ;  /* 0x0000000b06957211 */ /* 0x0c0fe200078f18ff */
[----:B------:R-:W-:Y:S01]  /*02a0*/  UIMAD UR5, UR50, UR8, UR52 ;  /* 0x00000008320572a4 */ /* 0x000fe2000f8e0234 */
[----:B------:R-:W-:Y:S01]  /*02b0*/  LEA.HI R6, R6, R11, RZ, 0x4 ;  /* 0x0000000b06067211 */ /* 0x000fe200078f20ff */
[----:B------:R-:W-:Y:S01]  /*02c0*/  USHF.L.U32 UR9, UR50, 0x7, URZ ;  /* 0x0000000732097899 */ /* 0x000fe2000800063f */
[----:B------:R-:W-:Y:S01]  /*02d0*/  LOP3.LUT R3, R7, 0xfffffffc, RZ, 0xc0, !PT ;  /* 0xfffffffc07037812 */ /* 0x000fe200078ec0ff */
[----:B------:R-:W-:Y:S01]  /*02e0*/  USHF.R.S32.HI UR8, URZ, 0x1f, UR52 ;  /* 0x0000001f3f087899 */ /* 0x000fe20008011434 */
[----:B------:R-:W-:Y:S01]  /*02f0*/  LOP3.LUT R4, R5, 0xffffffe0, RZ, 0xc0, !PT ;  /* 0xffffffe005047812 */ /* 0x000fe200078ec0ff */
[----:B------:R-:W-:Y:S01]  /*0300*/  ULDC.U8 UR13, c[0x0][0x3d0] ;  /* 0x0000f400000d7ab9 */ /* 0x000fe20000000000 */
[----:B----4-:R-:W-:Y:S01]  /*0310*/  SHF.R.S32.HI R0, RZ, 0x2, R7 ;  /* 0x00000002ff007819 */ /* 0x010fe20000011407 */
[C---:B------:R-:W-:Y:S01]  /*0320*/  IMAD.IADD R13, R11.reuse, 0x1, -R3 ;  /* 0x000000010b0d7824 */ /* 0x040fe200078e0a03 */
        /* <DEDUP_REMOVED lines=19> */
[----:B------:R-:W-:Y:S01]  /*0460*/  @UP2 UIMAD UR13, UR50, UR17, URZ ;  /* 0x00000011320d22a4 */ /* 0x000fe2000f8e023f */
[----:B------:R-:W-:Y:S01]  /*0470*/  LEA.HI R5, R6, R2, RZ, 0x1 ;  /* 0x0000000206057211 */ /* 0x000fe200078f08ff */
[----:B------:R-:W-:Y:S01]  /*0480*/  IMAD.U32 R6, RZ, RZ, UR4 ;  /* 0x00000004ff067e24 */ /* 0x000fe2000f8e00ff */
[----:B------:R-:W-:Y:S01]  /*0490*/  LEA.HI R18, R10, R4, RZ, 0x2 ;  /* 0x000000040a127211 */ /* 0x000fe200078f10ff */
[----:B------:R-:W-:Y:S01]  /*04a0*/  USHF.R.S32.HI UR7, URZ, 0x1f, UR21 ;  /* 0x0000001f3f077899 */ /* 0x000fe20008011415 */
[----:B------:R-:W-:Y:S01]  /*04b0*/  LEA.HI R4, R3, R0, RZ, 0x2 ;  /* 0x0000000003047211 */ /* 0x000fe200078f10ff */
[----:B------:R-:W-:Y:S01]  /*04c0*/  ULDC UR16, c[0x0][0x1c0] ;  /* 0x0000700000107ab9 */ /* 0x000fe20000000800 */
[----:B------:R-:W-:Y:S01]  /*04d0*/  LOP3.LUT R3, R5, 0xfffffffe, RZ, 0xc0, !PT ;  /* 0xfffffffe05037812 */ /* 0x000fe200078ec0ff */
[----:B------:R-:W-:Y:S01]  /*04e0*/  UIMAD UR4, UR50, UR16, UR52 ;  /* 0x00000010320472a4 */ /* 0x000fe2000f8e0234 */
[----:B------:R-:W-:Y:S01]  /*04f0*/  SHF.R.S32.HI R5, RZ, 0x3, R149 ;  /* 0x00000003ff057819 */ /* 0x000fe20000011495 */
[----:B------:R-:W-:Y:S01]  /*0500*/  ULDC UR18, c[0x0][0x1c0] ;  /* 0x0000700000127ab9 */ /* 0x000fe20000000800 */
[----:B------:R-:W-:Y:S01]  /*0510*/  LOP3.LUT R4, R4, 0xfffffffc, RZ, 0xc0, !PT ;  /* 0xfffffffc04047812 */ /* 0x000fe200078ec0ff */
[----:B------:R-:W-:Y:S01]  /*0520*/  IMAD.IADD R12, R2, 0x1, -R3 ;  /* 0x00000001020c7824 */ /* 0x000fe200078e0a03 */
[----:B------:R-:W-:Y:S01]  /*0530*/  SHF.R.S32.HI R20, RZ, 0x7, R14 ;  /* 0x00000007ff147819 */ /* 0x000fe2000001140e */
[----:B------:R-:W-:Y:S01]  /*0540*/  IMAD.SHL.U32 R2, R5, 0x40, RZ ;  /* 0x0000004005027824 */ /* 0x000fe200078e00ff */
[----:B------:R-:W-:Y:S01]  /*0550*/  SHF.R.S32.HI R10, RZ, 0x1f, R8 ;  /* 0x0000001fff0a7819 */ /* 0x000fe20000011408 */
[C---:B------:R-:W-:Y:S01]  /*0560*/  IMAD.IADD R19, R0.reuse, 0x1, -R4 ;  /* 0x0000000100137824 */ /* 0x040fe200078e0a04 */
[----:B------:R-:W-:Y:S01]  /*0570*/  LOP3.LUT P5, RZ, R7, 0x2, RZ, 0xc0, !PT ;  /* 0x0000000207ff7812 */ /* 0x000fe200078ac0ff */
[----:B------:R-:W-:Y:S01]  /*0580*/  IMAD R5, R0, 0x8, R9 ;  /* 0x0000000800057824 */ /* 0x000fe200078e0209 */
[----:B------:R-:W-:Y:S01]  /*0590*/  LEA.HI R9, R11, R11, RZ, 0x1 ;  /* 0x0000000b0b097211 */ /* 0x000fe200078f08ff */
[----:B------:R-:W-:Y:S01]  /*05a0*/  IMAD.U32 R0, RZ, RZ, UR20 ;  /* 0x00000014ff007e24 */ /* 0x000fe2000f8e00ff */
[----:B------:R-:W-:Y:S01]  /*05b0*/  STL [R1+0x10], R19 ;  /* 0x0000101301007387 */ /* 0x000fe20000100800 */
[----:B------:R-:W-:Y:S01]  /*05c0*/  LEA.HI R10, R10, R8, RZ, 0x3 ;  /* 0x000000080a0a7211 */ /* 0x000fe200078f18ff */
[----:B------:R-:W-:Y:S01]  /*05d0*/  USHF.L.U32 UR4, UR4, 0x5, URZ ;  /* 0x0000000504047899 */ /* 0x000fe2000800063f */
[----:B------:R-:W-:Y:S01]  /*05e0*/  LOP3.LUT P4, RZ, R7, 0x4, RZ, 0xc0, !PT ;  /* 0x0000000407ff7812 */ /* 0x000fe2000788c0ff */
[----:B------:R1:W-:Y:S01]  /*05f0*/  STL [R1+0x40], R0 ;  /* 0x0000400001007387 */ /* 0x0003e20000100800 */
[----:B------:R-:W-:Y:S01]  /*0600*/  USHF.L.U32 UR61, UR60, 0x7, URZ ;  /* 0x000000073c3d7899 */ /* 0x000fe2000800063f */
[----:B------:R-:W-:Y:S01]  /*0610*/  SEL R232, R157, 0xffffffe0, !P5 ;  /* 0xffffffe09de87807 */ /* 0x000fe20006800000 */
[----:B------:R-:W-:Y:S01]  /*0620*/  ULDC.U8 UR6, c[0x0][0x2d8] ;  /* 0x0000b60000067ab9 */ /* 0x000fe20000000000 */
[----:B------:R2:W-:Y:S01]  /*0630*/  STL [R1+0x3c], R6 ;  /* 0x00003c0601007387 */ /* 0x0005e20000100800 */
[----:B------:R-:W-:-:S02]  /*0640*/  ULDC.64 UR10, c[0x0][0x118] ;  /* 0x00004600000a7ab9 */ /* 0x000fc40000000a00 */
[----:B------:R-:W-:Y:S02]  /*0650*/  UIMAD.WIDE.U32 UR58, UR54, UR14, URZ ;  /* 0x0000000e363a72a5 */ /* 0x000fe4000f8e003f */
[----:B------:R-:W-:Y:S02]  /*0660*/  USHF.L.U32 UR44, UR60, 0x3, URZ ;  /* 0x000000033c2c7899 */ /* 0x000fe4000800063f */
[----:B------:R-:W-:Y:S02]  /*0670*/  USHF.L.U32 UR43, UR60, 0x4, URZ ;  /* 0x000000043c2b7899 */ /* 0x000fe4000800063f */
[----:B------:R-:W-:Y:S02]  /*0680*/  UIMAD UR42, UR60, 0x18, URZ ;  /* 0x000000183c2a78a4 */ /* 0x000fe4000f8e023f */
[----:B------:R-:W-:Y:S02]  /*0690*/  USHF.L.U32 UR41, UR60, 0x5, URZ ;  /* 0x000000053c297899 */ /* 0x000fe4000800063f */
[----:B------:R-:W-:-:S02]  /*06a0*/  UIMAD UR40, UR60, 0x28, URZ ;  /* 0x000000283c2878a4 */ /* 0x000fc4000f8e023f */
[----:B------:R-:W-:Y:S02]  /*06b0*/  UIMAD UR39, UR60, 0x30, URZ ;  /* 0x000000303c2778a4 */ /* 0x000fe4000f8e023f */
[----:B------:R-:W-:Y:S02]  /*06c0*/  UIMAD UR38, UR60, 0x38, URZ ;  /* 0x000000383c2678a4 */ /* 0x000fe4000f8e023f */
[----:B------:R-:W-:Y:S01]  /*06d0*/  USHF.L.U32 UR37, UR60, 0x6, URZ ;  /* 0x000000063c257899 */ /* 0x000fe2000800063f */
[----:B-1----:R-:W-:Y:S01]  /*06e0*/  LOP3.LUT R0, R2, 0xc0, RZ, 0xc0, !PT ;  /* 0x000000c002007812 */ /* 0x002fe200078ec0ff */
[----:B------:R-:W-:Y:S01]  /*06f0*/  UIMAD UR36, UR60, 0x48, URZ ;  /* 0x000000483c2478a4 */ /* 0x000fe2000f8e023f */
[----:B------:R-:W-:Y:S01]  /*0700*/  LOP3.LUT R2, R9, 0x7fffffe, RZ, 0xc0, !PT ;  /* 0x07fffffe09027812 */ /* 0x000fe200078ec0ff */
[----:B------:R-:W-:Y:S01]  /*0710*/  UIMAD UR35, UR60, 0x50, URZ ;  /* 0x000000503c2378a4 */ /* 0x000fe2000f8e023f */
[----:B------:R-:W-:Y:S01]  /*0720*/  SHF.R.U32.HI R4, RZ, 0x3, R0 ;  /* 0x00000003ff047819 */ /* 0x000fe20000011600 */
[----:B--2---:R-:W-:Y:S01]  /*0730*/  IMAD.SHL.U32 R6, R13, 0x2, RZ ;  /* 0x000000020d067824 */ /* 0x004fe200078e00ff */
[----:B------:R-:W-:Y:S01]  /*0740*/  LOP3.LUT R3, R0, 0x18, R246, 0xf8, !PT ;  /* 0x0000001800037812 */ /* 0x000fe200078ef8f6 */
[----:B------:R-:W-:Y:S01]  /*0750*/  IMAD.IADD R2, R11, 0x1, -R2 ;  /* 0x000000010b027824 */ /* 0x000fe200078e0a02 */
[----:B------:R-:W-:Y:S01]  /*0760*/  UIMAD UR34, UR60, 0x58, URZ ;  /* 0x000000583c2278a4 */ /* 0x000fe2000f8e023f */
[C---:B------:R-:W-:Y:S01]  /*0770*/  IMAD R0, R20.reuse, 0x8, R12 ;  /* 0x0000000814007824 */ /* 0x040fe200078e020c */
[----:B------:R-:W-:Y:S01]  /*0780*/  LOP3.LUT R3, R3, R4, RZ, 0x3c, !PT ;  /* 0x0000000403037212 */ /* 0x000fe200078e3cff */
[----:B------:R-:W-:Y:S01]  /*0790*/  IMAD R235, R20, 0x2000, R6 ;  /* 0x0000200014eb7824 */ /* 0x000fe200078e0206 */
[----:B------:R-:W-:Y:S01]  /*07a0*/  UIMAD UR33, UR60, 0x60, URZ ;  /* 0x000000603c2178a4 */ /* 0x000fe2000f8e023f */
[----:B------:R-:W-:Y:S01]  /*07b0*/  IMAD R17, R0, 0x8, R2 ;  /* 0x0000000800117824 */ /* 0x000fe200078e0202 */
[----:B------:R-:W-:Y:S01]  /*07c0*/  LEA.HI R0, R8, R8, RZ, 0x1 ;  /* 0x0000000808007211 */ /* 0x000fe200078f08ff */
[----:B------:R-:W-:Y:S01]  /*07d0*/  IMAD.U32 R2, R5, 0x20, R3 ;  /* 0x0000002005027824 */ /* 0x000fe200078e0003 */
[----:B------:R-:W-:Y:S01]  /*07e0*/  UIMAD UR32, UR60, 0x68, URZ ;  /* 0x000000683c2078a4 */ /* 0x000fe2000f8e023f */
[----:B------:R-:W-:Y:S01]  /*07f0*/  IMAD.U32 R5, RZ, RZ, UR8 ;  /* 0x00000008ff057e24 */ /* 0x000fe2000f8e00ff */
[----:B------:R-:W-:Y:S01]  /*0800*/  LOP3.LUT R4, R0, 0x7fffffe, RZ, 0xc0, !PT ;  /* 0x07fffffe00047812 */ /* 0x000fe200078ec0ff */
[----:B------:R-:W-:Y:S01]  /*0810*/  USHF.R.S32.HI UR8, URZ, 0x1f, UR50 ;  /* 0x0000001f3f087899 */ /* 0x000fe20008011432 */
[--C-:B------:R-:W-:Y:S01]  /*0820*/  SHF.R.S32.HI R3, RZ, 0x1, R0.reuse ;  /* 0x00000001ff037819 */ /* 0x100fe20000011400 */
[----:B------:R1:W-:Y:S01]  /*0830*/  STL [R1+0xc], R2 ;  /* 0x00000c0201007387 */ /* 0x0003e20000100800 */
[----:B------:R-:W-:Y:S01]  /*0840*/  SHF.R.S32.HI R0, RZ, 0x1f, R0 ;  /* 0x0000001fff007819 */ /* 0x000fe20000011400 */
[----:B------:R-:W-:Y:S01]  /*0850*/  IMAD.IADD R16, R8, 0x1, -R4 ;  /* 0x0000000108107824 */ /* 0x000fe200078e0a04 */
[----:B------:R-:W-:Y:S01]  /*0860*/  UIMAD UR31, UR60, 0x70, URZ ;  /* 0x000000703c1f78a4 */ /* 0x000fe2000f8e023f */
[----:B------:R-:W-:Y:S01]  /*0870*/  IMAD.U32 R4, RZ, RZ, UR14 ;  /* 0x0000000eff047e24 */ /* 0x000fe2000f8e00ff */
[----:B------:R-:W-:Y:S01]  /*0880*/  LEA.HI R0, R0, R3, RZ, 0x2 ;  /* 0x0000000300007211 */ /* 0x000fe200078f10ff */
[----:B------:R-:W-:Y:S01]  /*0890*/  IMAD.U32 R4, RZ, RZ, UR9 ;  /* 0x00000009ff047e24 */ /* 0x000fe2000f8e00ff */
[----:B------:R-:W-:Y:S01]  /*08a0*/  USHF.R.S32.HI UR9, URZ, 0x1f, UR52 ;  /* 0x0000001f3f097899 */ /* 0x000fe20008011434 */
[----:B------:R-:W-:Y:S01]  /*08b0*/  IMAD.U32 R4, RZ, RZ, UR8 ;  /* 0x00000008ff047e24 */ /* 0x000fe2000f8e00ff */
[----:B------:R-:W-:Y:S01]  /*08c0*/  LOP3.LUT R0, R0, 0xfffffffc, RZ, 0xc0, !PT ;  /* 0xfffffffc00007812 */ /* 0x000fe200078ec0ff */
[----:B------:R-:W-:Y:S01]  /*08d0*/  IMAD.U32 R5, RZ, RZ, UR15 ;  /* 0x0000000fff057e24 */ /* 0x000fe2000f8e00ff */
[----:B------:R-:W-:Y:S01]  /*08e0*/  UIMAD UR30, UR60, 0x78, URZ ;  /* 0x000000783c1e78a4 */ /* 0x000fe2000f8e023f */
[----:B------:R-:W-:Y:S01]  /*08f0*/  IMAD.SHL.U32 R4, R7, 0x40, RZ ;  /* 0x0000004007047824 */ /* 0x000fe200078e00ff */
[----:B------:R-:W-:Y:S01]  /*0900*/  UIADD3 UR29, -UR61, URZ, URZ ;  /* 0x0000003f3d1d7290 */ /* 0x000fe2000fffe13f */
[----:B------:R-:W-:Y:S01]  /*0910*/  IMAD.IADD R14, R3, 0x1, -R0 ;  /* 0x00000001030e7824 */ /* 0x000fe200078e0a00 */
[----:B------:R-:W-:Y:S01]  /*0920*/  UMOV UR57, 0xffffe000 ;  /* 0xffffe00000397882 */ /* 0x000fe20000000000 */
[----:B------:R-:W-:Y:S01]  /*0930*/  IMAD.U32 R0, RZ, RZ, UR8 ;  /* 0x00000008ff007e24 */ /* 0x000fe2000f8e00ff */
[----:B------:R-:W-:Y:S01]  /*0940*/  SHF.R.S32.HI R0, RZ, 0x1, R9 ;  /* 0x00000001ff007819 */ /* 0x000fe20000011409 */
[----:B------:R-:W-:Y:S01]  /*0950*/  IMAD.U32 R3, RZ, RZ, UR9 ;  /* 0x00000009ff037e24 */ /* 0x000fe2000f8e00ff */
[----:B------:R-:W-:Y:S01]  /*0960*/  LEA.HI R9, R7, R7, RZ, 0x1 ;  /* 0x0000000707097211 */ /* 0x000fe200078f08ff */
[----:B------:R-:W-:Y:S01]  /*0970*/  @!UP2 UIMAD UR8, UR50, UR18, UR52 ;  /* 0x000000123208a2a4 */ /* 0x000fe2000f8e0234 */
[----:B------:R-:W-:-:S02]  /*0980*/  LOP3.LUT P0, RZ, R0, 0x2, RZ, 0xc0, !PT ;  /* 0x0000000200ff7812 */ /* 0x000fc4000780c0ff */
[----:B------:R-:W-:Y:S02]  /*0990*/  SHF.R.S32.HI R3, RZ, 0x3, R10 ;  /* 0x00000003ff037819 */ /* 0x000fe4000001140a */
[----:B-1----:R-:W-:Y:S02]  /*09a0*/  LOP3.LUT R2, R10, 0xfffffff8, RZ, 0xc0, !PT ;  /* 0xfffffff80a027812 */ /* 0x002fe400078ec0ff */
[----:B------:R-:W-:Y:S01]  /*09b0*/  LOP3.LUT R4, R4, 0x1c0, RZ, 0xc0, !PT ;  /* 0x000001c004047812 */ /* 0x000fe200078ec0ff */
[----:B------:R-:W-:Y:S01]  /*09c0*/  IMAD R16, R3, 0x8, R16 ;  /* 0x0000000803107824 */ /* 0x000fe200078e0210 */
[----:B------:R-:W-:Y:S01]  /*09d0*/  SEL R150, R157, 0xffffffe0, !P0 ;  /* 0xffffffe09d967807 */ /* 0x000fe20004000000 */
[----:B------:R-:W-:Y:S01]  /*09e0*/  IMAD.IADD R15, R8, 0x1, -R2 ;  /* 0x00000001080f7824 */ /* 0x000fe200078e0a02 */
[----:B------:R-:W-:Y:S02]  /*09f0*/  LOP3.LUT R2, R7, 0x1, RZ, 0xc0, !PT ;  /* 0x0000000107027812 */ /* 0x000fe400078ec0ff */
[----:B------:R-:W-:-:S02]  /*0a00*/  LEA.HI R4, R4, R4, RZ, 0x1d ;  /* 0x0000000404047211 */ /* 0x000fc400078fe8ff */
[----:B------:R-:W-:Y:S01]  /*0a10*/  ISETP.NE.U32.AND P6, PT, R2, 0x1, PT ;  /* 0x000000010200780c */ /* 0x000fe20003fc5070 */
[----:B------:R-:W-:Y:S01]  /*0a20*/  IMAD.U32 R2, RZ, RZ, UR9 ;  /* 0x00000009ff027e24 */ /* 0x000fe2000f8e00ff */
[----:B------:R-:W-:Y:S01]  /*0a30*/  UIMAD UR9, UR5, UR19, URZ ;  /* 0x00000013050972a4 */ /* 0x000fe2000f8e023f */
[----:B------:R-:W-:Y:S01]  /*0a40*/  IMAD.SHL.U32 R2, R11, 0x40, RZ ;  /* 0x000000400b027824 */ /* 0x000fe200078e00ff */
[----:B------:R-:W-:Y:S01]  /*0a50*/  UIMAD UR5, UR7, UR50, URZ ;  /* 0x00000032070572a4 */ /* 0x000fe2000f8e023f */
[----:B------:R-:W-:Y:S01]  /*0a60*/  IMAD.SHL.U32 R11, R0, 0x40, RZ ;  /* 0x00000040000b7824 */ /* 0x000fe200078e00ff */
[----:B------:R-:W-:Y:S01]  /*0a70*/  @!UP2 UIMAD UR7, UR8, UR17, URZ ;  /* 0x000000110807a2a4 */ /* 0x000fe2000f8e023f */
[----:B------:R-:W-:Y:S01]  /*0a80*/  IMAD.SHL.U32 R0, R19, 0x10, RZ ;  /* 0x0000001013007824 */ /* 0x000fe200078e00ff */
[----:B------:R-:W-:Y:S02]  /*0a90*/  LOP3.LUT R8, R2, 0x1c0, RZ, 0xc0, !PT ;  /* 0x000001c002087812 */ /* 0x000fe400078ec0ff */
[----:B------:R-:W-:-:S02]  /*0aa0*/  LOP3.LUT R2, R9, 0x3fffffe, RZ, 0xc0, !PT ;  /* 0x03fffffe09027812 */ /* 0x000fc400078ec0ff */
[----:B------:R-:W-:Y:S02]  /*0ab0*/  LOP3.LUT R5, R8, 0x30, R0, 0xf8, !PT ;  /* 0x0000003008057812 */ /* 0x000fe400078ef800 */
[----:B------:R-:W-:Y:S01]  /*0ac0*/  SEL R231, R231, 0x10, !P6 ;  /* 0x00000010e7e77807 */ /* 0x000fe20007000000 */
[----:B------:R-:W-:Y:S01]  /*0ad0*/  IMAD.IADD R13, R7, 0x1, -R2 ;  /* 0x00000001070d7824 */ /* 0x000fe200078e0a02 */
[----:B------:R-:W-:Y:S01]  /*0ae0*/  LEA.HI.SX32 R7, R18, R0, 0x1e ;  /* 0x0000000012077211 */ /* 0x000fe200078ff2ff */
[----:B------:R-:W-:Y:S01]  /*0af0*/  IMAD.SHL.U32 R2, R19, 0x400, RZ ;  /* 0x0000040013027824 */ /* 0x000fe200078e00ff */
[----:B------:R-:W-:Y:S02]  /*0b00*/  LOP3.LUT R0, R11, 0xc0, RZ, 0xc0, !PT ;  /* 0x000000c00b007812 */ /* 0x000fe400078ec0ff */
[--C-:B------:R-:W-:Y:S01]  /*0b10*/  LOP3.LUT R5, R5, 0x8, R149.reuse, 0xf8, !PT ;  /* 0x0000000805057812 */ /* 0x100fe200078ef895 */
[----:B------:R-:W-:Y:S01]  /*0b20*/  IMAD R151, R3, 0x200, R2 ;  /* 0x0000020003977824 */ /* 0x000fe200078e0202 */
[----:B------:R-:W-:Y:S01]  /*0b30*/  LOP3.LUT R149, R0, 0x8, R149, 0xf8, !PT ;  /* 0x0000000800957812 */ /* 0x000fe200078ef895 */
[----:B------:R-:W-:Y:S01]  /*0b40*/  IMAD.U32 R3, RZ, RZ, UR9 ;  /* 0x00000009ff037e24 */ /* 0x000fe2000f8e00ff */
[----:B------:R-:W-:Y:S01]  /*0b50*/  SHF.R.U32.HI R0, RZ, 0x3, R0 ;  /* 0x00000003ff007819 */ /* 0x000fe20000011600 */
[----:B------:R-:W-:Y:S01]  /*0b60*/  STL [R1], R7 ;  /* 0x0000000701007387 */ /* 0x000fe20000100800 */
[----:B------:R-:W-:Y:S01]  /*0b70*/  IADD3 R235, R4, R235, R2 ;  /* 0x000000eb04eb7210 */ /* 0x000fe20007ffe002 */
[----:B------:R-:W-:Y:S01]  /*0b80*/  IMAD.SHL.U32 R4, R12, 0x10, RZ ;  /* 0x000000100c047824 */ /* 0x000fe200078e00ff */
[----:B------:R-:W-:Y:S01]  /*0b90*/  LOP3.LUT R149, R149, R0, RZ, 0x3c, !PT ;  /* 0x0000000095957212 */ /* 0x000fe200078e3cff */
[----:B------:R-:W-:Y:S01]  /*0ba0*/  IMAD.U32 R0, RZ, RZ, UR13 ;  /* 0x0000000dff007e24 */ /* 0x000fe2000f8e00ff */
[----:B------:R-:W-:Y:S01]  /*0bb0*/  SHF.R.U32.HI R2, RZ, 0x3, R8 ;  /* 0x00000003ff027819 */ /* 0x000fe20000011608 */
[----:B------:R-:W-:-:S02]  /*0bc0*/  IMAD.SHL.U32 R235, R235, 0x2, RZ ;  /* 0x00000002ebeb7824 */ /* 0x000fc400078e00ff */
[----:B------:R-:W-:Y:S01]  /*0bd0*/  IMAD.U32 R149, R17, 0x20, R149 ;  /* 0x0000002011957824 */ /* 0x000fe200078e0095 */
[----:B------:R1:W-:Y:S01]  /*0be0*/  STL [R1+0x38], R0 ;  /* 0x0000380001007387 */ /* 0x0003e20000100800 */
[----:B------:R-:W-:Y:S01]  /*0bf0*/  LOP3.LUT R5, R5, R2, RZ, 0x3c, !PT ;  /* 0x0000000205057212 */ /* 0x000fe200078e3cff */
[C---:B------:R-:W-:Y:S01]  /*0c00*/  IMAD.IADD R236, R235.reuse, 0x1, R231 ;  /* 0x00000001ebec7824 */ /* 0x040fe200078e02e7 */
[C---:B------:R-:W-:Y:S01]  /*0c10*/  IADD3 R230, R235.reuse, 0x40, RZ ;  /* 0x00000040ebe67810 */ /* 0x040fe20007ffe0ff */
[----:B------:R2:W-:Y:S01]  /*0c20*/  STL [R1+0x34], R3 ;  /* 0x0000340301007387 */ /* 0x0005e20000100800 */
[----:B------:R-:W-:Y:S01]  /*0c30*/  @P4 IADD3 R230, R235, -0x40, RZ ;  /* 0xffffffc0ebe64810 */ /* 0x000fe20007ffe0ff */
[----:B------:R-:W-:Y:S02]  /*0c40*/  IMAD.SHL.U32 R149, R149, 0x2, RZ ;  /* 0x0000000295957824 */ /* 0x000fe400078e00ff */
[----:B------:R-:W-:Y:S02]  /*0c50*/  IMAD.IADD R237, R235, 0x1, R232 ;  /* 0x00000001ebed7824 */ /* 0x000fe400078e02e8 */
[----:B------:R-:W-:-:S02]  /*0c60*/  IMAD.IADD R231, R231, 0x1, R230 ;  /* 0x00000001e7e77824 */ /* 0x000fc400078e02e6 */
[----:B------:R-:W-:Y:S02]  /*0c70*/  IMAD.IADD R234, R236, 0x1, R232 ;  /* 0x00000001ecea7824 */ /* 0x000fe400078e02e8 */
[C---:B------:R-:W-:Y:S02]  /*0c80*/  IMAD.IADD R233, R232.reuse, 0x1, R230 ;  /* 0x00000001e8e97824 */ /* 0x040fe400078e02e6 */
[----:B------:R-:W-:Y:S02]  /*0c90*/  IMAD.IADD R150, R149, 0x1, R150 ;  /* 0x0000000195967824 */ /* 0x000fe400078e0296 */
[----:B------:R-:W-:Y:S02]  /*0ca0*/  IMAD.IADD R232, R232, 0x1, R231 ;  /* 0x00000001e8e87824 */ /* 0x000fe400078e02e7 */
[----:B-1----:R-:W-:Y:S02]  /*0cb0*/  IMAD R0, R19, 0x200, R6 ;  /* 0x0000020013007824 */ /* 0x002fe400078e0206 */
[----:B--2---:R-:W-:Y:S01]  /*0cc0*/  IMAD.U32 R3, RZ, RZ, UR5 ;  /* 0x00000005ff037e24 */ /* 0x004fe2000f8e00ff */
[----:B------:R-:W-:Y:S01]  /*0cd0*/  UIMAD UR5, UR55, UR14, URZ ;  /* 0x0000000e370572a4 */ /* 0x000fe2000f8e023f */
[----:B------:R-:W-:-:S02]  /*0ce0*/  IMAD R13, R13, 0x20, R0 ;  /* 0x000000200d0d7824 */ /* 0x000fc400078e0200 */
[----:B------:R-:W-:Y:S01]  /*0cf0*/  IMAD.U32 R0, RZ, RZ, UR4 ;  /* 0x00000004ff007e24 */ /* 0x000fe2000f8e00ff */
[----:B------:R-:W-:Y:S01]  /*0d00*/  STL [R1+0x24], R3 ;  /* 0x0000240301007387 */ /* 0x000fe20000100800 */
[----:B------:R-:W-:Y:S01]  /*0d10*/  USHF.R.S32.HI UR4, URZ, 0x1f, UR4 ;  /* 0x0000001f3f047899 */ /* 0x000fe20008011404 */
[----:B------:R-:W-:Y:S01]  /*0d20*/  IMAD.U32 R2, RZ, RZ, UR5 ;  /* 0x00000005ff027e24 */ /* 0x000fe2000f8e00ff */
[----:B------:R-:W-:Y:S01]  /*0d30*/  USHF.R.S32.HI UR5, URZ, 0x1f, UR20 ;  /* 0x0000001f3f057899 */ /* 0x000fe20008011414 */
[----:B------:R1:W-:Y:S04]  /*0d40*/  STL [R1+0x20], R0 ;  /* 0x0000200001007387 */ /* 0x0003e80000100800 */
        /* <DEDUP_REMOVED lines=10> */
[----:B------:R-:W-:-:S02]  /*0df0*/  SHF.R.U32.HI R3, RZ, 0x3, R0 ;  /* 0x00000003ff037819 */ /* 0x000fc40000011600 */
[----:B------:R-:W-:Y:S02]  /*0e00*/  SEL R152, R152, 0xffffffc0, !P2 ;  /* 0xffffffc098987807 */ /* 0x000fe40005000000 */
[----:B------:R-:W-:Y:S01]  /*0e10*/  SEL R157, R157, 0xffffffe0, !P0 ;  /* 0xffffffe09d9d7807 */ /* 0x000fe20004000000 */
        /* <DEDUP_REMOVED lines=33> */
[----:B------:R3:W-:Y:S01]  /*1030*/  STL [R1+0x14], R4 ;  /* 0x0000140401007387 */ /* 0x0007e20000100800 */
[----:B------:R-:W-:Y:S01]  /*1040*/  IMAD.IADD R152, R152, 0x1, R158 ;  /* 0x0000000198987824 */ /* 0x000fe200078e029e */
[C---:B------:R-:W-:Y:S02]  /*1050*/  IADD3 R160, R158.reuse, 0x4000, RZ ;  /* 0x000040009ea07810 */ /* 0x040fe40007ffe0ff */
[----:B------:R-:W-:Y:S01]  /*1060*/  IADD3 R159, R158, 0x6000, RZ ;  /* 0x000060009e9f7810 */ /* 0x000fe20007ffe0ff */
[----:B-1----:R-:W-:Y:S01]  /*1070*/  IMAD.SHL.U32 R2, R3, 0x2, RZ ;  /* 0x0000000203027824 */ /* 0x002fe200078e00ff */
[C---:B--2---:R-:W-:Y:S02]  /*1080*/  IADD3 R0, R4.reuse, 0x20, RZ ;  /* 0x0000002004007810 */ /* 0x044fe40007ffe0ff */
[----:B------:R-:W-:-:S05]  /*1090*/  @P3 IADD3 R0, R4, -0x20, RZ ;  /* 0xffffffe004003810 */ /* 0x000fca0007ffe0ff */
[----:B------:R3:W-:Y:S02]  /*10a0*/  STL [R1+0x18], R0 ;  /* 0x0000180001007387 */ /* 0x0007e40000100800 */
.L_x_578:
        /* <DEDUP_REMOVED lines=28> */
[----:B---3--:R-:W-:Y:S02]  /*1270*/  MOV R4, UR8 ;  /* 0x0000000800047c02 */ /* 0x008fe40008000f00 */
[----:B------:R-:W-:Y:S02]  /*1280*/  PLOP3.LUT P1, PT, PT, PT, UP1, 0x80, 0x0 ;  /* 0x000000000000781c */ /* 0x000fe40003f2f018 */
[----:B------:R1:W3:Y:S01]  /*1290*/  @P2 LDG.E R3, [R6.64] ;  /* 0x0000003006032981 */ /* 0x0002e2000c1e1900 */
[----:B------:R-:W-:-:S10]  /*12a0*/  MOV R5, UR9 ;  /* 0x0000000900057c02 */ /* 0x000fd40008000f00 */
[----:B----4-:R-:W4:Y:S04]  /*12b0*/  @!P1 LDG.E R0, [R4.64] ;  /* 0x0000003004009981 */ /* 0x010f28000c1e1900 */
[----:B-1---5:R-:W5:Y:S01]  /*12c0*/  @P2 LDG.E R6, [R6.64+0x4] ;  /* 0x0000043006062981 */ /* 0x022f62000c1e1900 */
[----:B------:R-:W-:Y:S02]  /*12d0*/  UMOV UR4, 0xffffffff ;  /* 0xffffffff00047882 */ /* 0x000fe40000000000 */
[----:B------:R-:W-:Y:S02]  /*12e0*/  UMOV UR45, URZ ;  /* 0x0000003f002d7c82 */ /* 0x000fe40008000000 */
[----:B------:R-:W-:Y:S02]  /*12f0*/  UMOV UR47, 0xffffffff ;  /* 0xffffffff002f7882 */ /* 0x000fe40000000000 */
[----:B--2---:R1:W2:Y:S01]  /*1300*/  @P0 R2UR UR45, R8 ;  /* 0x00000000082d03c2 */ /* 0x0042a200000e0000 */
[----:B------:R-:W-:-:S07]  /*1310*/  ISETP.NE.U32.AND P0, PT, RZ, c[0x0][0x248], PT ;  /* 0x00009200ff007a0c */ /* 0x000fce0003f05070 */
[----:B---3--:R-:W3:Y:S01]  /*1320*/  @P2 R2UR UR4, R3 ;  /* 0x00000000030423c2 */ /* 0x008ee200000e0000 */
[----:B------:R-:W-:-:S07]  /*1330*/  ISETP.NE.AND.EX P0, PT, RZ, c[0x0][0x24c], PT, P0 ;  /* 0x00009300ff007a0c */ /* 0x000fce0003f05300 */
[----:B-----5:R-:W3:Y:S08]  /*1340*/  @P2 R2UR UR7, R6 ;  /* 0x00000000060723c2 */ /* 0x020ef000000e0000 */
[----:B----4-:R1:W4:Y:S01]  /*1350*/  @!P1 R2UR UR47, R0 ;  /* 0x00000000002f93c2 */ /* 0x01032200000e0000 */
[----:B---3--:R-:W-:-:S03]  /*1360*/  @UP6 UIADD3 UR20, UR7, -UR4, URZ ;  /* 0x8000000407146290 */ /* 0x008fc6000fffe03f */
        /* <DEDUP_REMOVED lines=10> */
.L_x_534:
        /* <DEDUP_REMOVED lines=58> */
.L_x_536:
        /* <DEDUP_REMOVED lines=18> */
.L_x_537:
[----:B------:R-:W2:Y:S01]  /*18d0*/  LDL R0, [R1+0x1c] ;  /* 0x00001c0001007983 */ /* 0x000ea20000100800 */
[----:B------:R-:W-:-:S03]  /*18e0*/  ULDC.64 UR14, c[0x0][0x370] ;  /* 0x0000dc00000e7ab9 */ /* 0x000fc60000000a00 */
[----:B------:R-:W3:Y:S04]  /*18f0*/  LDL R3, [R1+0x24] ;  /* 0x0000240001037983 */ /* 0x000ee80000100800 */
[----:B------:R-:W2:Y:S01]  /*1900*/  LDL R4, [R1+0x3c] ;  /* 0x00003c0001047983 */ /* 0x000ea20000100800 */
[----:B------:R-:W-:-:S04]  /*1910*/  @UP1 UIMAD.WIDE.U32 UR8, UR4, UR14, URZ ;  /* 0x0000000e040812a5 */ /* 0x000fc8000f8e003f */
[----:B------:R-:W-:-:S03]  /*1920*/  @UP1 UIMAD UR25, UR4, UR15, UR9 ;  /* 0x0000000f041912a4 */ /* 0x000fc6000f8e0209 */
[----:B------:R-:W-:Y:S02]  /*1930*/  @UP1 UMOV UR23, UR8 ;  /* 0x0000000800171c82 */ /* 0x000fe40008000000 */
[----:B------:R-:W-:Y:S02]  /*1940*/  ULDC.64 UR8, c[0x0][0x368] ;  /* 0x0000da0000087ab9 */ /* 0x000fe40000000a00 */
[----:B------:R-:W-:-:S04]  /*1950*/  @!UP1 UIMAD UR13, UR56, UR8, URZ ;  /* 0x00000008380d92a4 */ /* 0x000fc8000f8e023f */
[----:B------:R-:W-:Y:S02]  /*1960*/  @!UP1 UIMAD UR13, UR50, UR9, UR13 ;  /* 0x00000009320d92a4 */ /* 0x000fe4000f8e020d */
[----:B------:R-:W-:Y:S02]  /*1970*/  @!UP1 UIMAD.WIDE.U32 UR8, UR50, UR8, URZ ;  /* 0x00000008320892a5 */ /* 0x000fe4000f8e003f */
[----:B------:R-:W-:Y:S02]  /*1980*/  ULDC UR17, c[0x0][0x224] ;  /* 0x0000890000117ab9 */ /* 0x000fe40000000800 */
[----:B------:R-:W-:-:S03]  /*1990*/  UIMAD.WIDE.U32 UR14, UR50, UR17, URZ ;  /* 0x00000011320e72a5 */ /* 0x000fc6000f8e003f */
[----:B------:R-:W-:Y:S02]  /*19a0*/  @!UP1 UMOV UR23, UR8 ;  /* 0x0000000800179c82 */ /* 0x000fe40008000000 */
[----:B------:R-:W-:Y:S02]  /*19b0*/  @!UP1 UIADD3 UR25, UR9, UR13, URZ ;  /* 0x0000000d09199290 */ /* 0x000fe4000fffe03f */
[----:B------:R-:W-:Y:S01]  /*19c0*/  UIMAD UR13, UR55, UR4, URZ ;  /* 0x00000004370d72a4 */ /* 0x000fe2000f8e023f */
[----:B------:R-:W-:Y:S01]  /*19d0*/  IABS R6, c[0x0][0x1c8] ;  /* 0x0000720000067a13 */ /* 0x000fe20000000000 */
[----:B--2---:R1:W2:Y:S08]  /*19e0*/  R2UR UR16, R0 ;  /* 0x00000000001073c2 */ /* 0x0042b000000e0000 */
[----:B---3--:R3:W5:Y:S01]  /*19f0*/  R2UR UR19, R3 ;  /* 0x00000000031373c2 */ /* 0x00876200000e0000 */
[----:B-1----:R-:W4:Y:S04]  /*1a00*/  LDL R0, [R1+0x38] ;  /* 0x0000380001007983 */ /* 0x002f280000100800 */
[----:B---3--:R-:W3:Y:S01]  /*1a10*/  LDL R3, [R1+0x2c] ;  /* 0x00002c0001037983 */ /* 0x008ee20000100800 */
[----:B-----5:R-:W-:-:S02]  /*1a20*/  UIMAD UR8, UR56, UR17, UR19 ;  /* 0x00000011380872a4 */ /* 0x020fc4000f8e0213 */
[----:B------:R-:W1:Y:S02]  /*1a30*/  S2UR UR17, SR_CTAID.X ;  /* 0x00000000001179c3 */ /* 0x000e640000002500 */
[----:B------:R-:W-:-:S03]  /*1a40*/  UIADD3 UR8, UR15, UR8, URZ ;  /* 0x000000080f087290 */ /* 0x000fc6000fffe03f */
[----:B------:R-:W-:Y:S02]  /*1a50*/  ULDC.64 UR14, c[0x0][0x3d8] ;  /* 0x0000f600000e7ab9 */ /* 0x000fe40000000a00 */
[----:B--2---:R-:W-:-:S04]  /*1a60*/  UIMAD UR8, UR54, UR8, UR16 ;  /* 0x00000008360872a4 */ /* 0x004fc8000f8e0210 */
[----:B------:R-:W-:Y:S02]  /*1a70*/  UIADD3 UR16, UR59, UR8, URZ ;  /* 0x000000083b107290 */ /* 0x000fe4000fffe03f */
[----:B------:R-:W-:-:S04]  /*1a80*/  UIMAD.WIDE.U32 UR8, UR54, UR4, URZ ;  /* 0x00000004360872a5 */ /* 0x000fc8000f8e003f */
[----:B------:R-:W-:Y:S02]  /*1a90*/  @UP1 UIADD3 UR16, UR9, UR13, URZ ;  /* 0x0000000d09101290 */ /* 0x000fe4000fffe03f */
[----:B------:R-:W-:Y:S02]  /*1aa0*/  USEL UR24, UR58, UR8, !UP1 ;  /* 0x000000083a187287 */ /* 0x000fe4000c800000 */
[----:B-1----:R-:W-:Y:S01]  /*1ab0*/  UIMAD.WIDE.U32 UR8, UR17, UR14, URZ ;  /* 0x0000000e110872a5 */ /* 0x002fe2000f8e003f */
[----:B------:R1:W2:Y:S02]  /*1ac0*/  R2UR UR14, R4 ;  /* 0x00000000040e73c2 */ /* 0x0002a400000e0000 */
[----:B-1----:R-:W1:Y:S01]  /*1ad0*/  I2F.RP R4, R6 ;  /* 0x0000000600047306 */ /* 0x002e620000209400 */
[----:B------:R-:W-:Y:S02]  /*1ae0*/  USEL UR19, UR8, URZ, UP3 ;  /* 0x0000003f08137287 */ /* 0x000fe40009800000 */
[----:B------:R-:W-:-:S02]  /*1af0*/  UIMAD UR15, UR17, UR15, UR9 ;  /* 0x0000000f110f72a4 */ /* 0x000fc4000f8e0209 */
[----:B------:R-:W-:-:S03]  /*1b00*/  USHF.L.U64.HI UR8, UR50, 0x7, UR56 ;  /* 0x0000000732087899 */ /* 0x000fc60008010238 */
[----:B-1----:R-:W1:Y:S01]  /*1b10*/  MUFU.RCP R4, R4 ;  /* 0x0000000400047308 */ /* 0x002e620000001000 */
[----:B------:R-:W-:Y:S02]  /*1b20*/  USHF.L.U32 UR17, UR50, 0x7, URZ ;  /* 0x0000000732117899 */ /* 0x000fe4000800063f */
[----:B------:R-:W-:Y:S02]  /*1b30*/  USEL UR9, UR8, URZ, UP6 ;  /* 0x0000003f08097287 */ /* 0x000fe4000b000000 */
[----:B------:R-:W-:-:S04]  /*1b40*/  USEL UR8, UR17, URZ, UP6 ;  /* 0x0000003f11087287 */ /* 0x000fc8000b000000 */
[----:B------:R-:W-:Y:S01]  /*1b50*/  UIADD3 UR8, UP0, UR7, UR8, URZ ;  /* 0x0000000807087290 */ /* 0x000fe2000ff1e03f */
[----:B-1----:R-:W-:-:S03]  /*1b60*/  IADD3 R4, R4, 0xffffffe, RZ ;  /* 0x0ffffffe04047810 */ /* 0x002fc60007ffe0ff */
[----:B------:R-:W-:Y:S01]  /*1b70*/  UIADD3.X UR13, UR26, UR9, URZ, UP0, !UPT ;  /* 0x000000091a0d7290 */ /* 0x000fe200087fe43f */
[----:B------:R1:W5:Y:S01]  /*1b80*/  F2I.FTZ.U32.TRUNC.NTZ R5, R4 ;  /* 0x0000000400057305 */ /* 0x000362000021f000 */
[----:B------:R-:W-:-:S04]  /*1b90*/  UIMAD UR9, UR55, UR8, URZ ;  /* 0x00000008370972a4 */ /* 0x000fc8000f8e023f */
[----:B------:R-:W-:Y:S01]  /*1ba0*/  UIMAD UR13, UR54, UR13, UR9 ;  /* 0x0000000d360d72a4 */ /* 0x000fe2000f8e0209 */
[----:B-1----:R-:W-:Y:S01]  /*1bb0*/  IMAD.MOV.U32 R4, RZ, RZ, RZ ;  /* 0x000000ffff047224 */ /* 0x002fe200078e00ff */
[----:B------:R-:W-:-:S05]  /*1bc0*/  ISETP.NE.AND P1, PT, RZ, c[0x0][0x1c8], PT ;  /* 0x00007200ff007a0c */ /* 0x000fca0003f25270 */
[----:B----4-:R5:W1:Y:S08]  /*1bd0*/  R2UR UR9, R0 ;  /* 0x00000000000973c2 */ /* 0x010a7000000e0000 */
[----:B---3--:R3:W4:Y:S01]  /*1be0*/  R2UR UR17, R3 ;  /* 0x00000000031173c2 */ /* 0x00872200000e0000 */
[----:B-----5:R-:W-:-:S04]  /*1bf0*/  IMAD.MOV R0, RZ, RZ, -R5 ;  /* 0x000000ffff007224 */ /* 0x020fc800078e0a05 */
[----:B------:R-:W-:Y:S01]  /*1c00*/  IMAD R0, R0, R6, RZ ;  /* 0x0000000600007224 */ /* 0x000fe200078e02ff */
[----:B---3--:R-:W-:-:S03]  /*1c10*/  IABS R3, UR52 ;  /* 0x0000003400037c13 */ /* 0x008fc60008000000 */
        /* <DEDUP_REMOVED lines=12> */
[----:B------:R-:W-:Y:S01]  /*1ce0*/  @P2 IADD3 R4, R4, 0x1, RZ ;  /* 0x0000000104042810 */ /* 0x000fe20007ffe0ff */
[----:B------:R-:W-:-:S04]  /*1cf0*/  @UP2 UIMAD UR14, UR52, UR14, UR9 ;  /* 0x0000000e340e22a4 */ /* 0x000fc8000f8e0209 */
[----:B------:R-:W-:Y:S01]  /*1d00*/  @!P0 IMAD.MOV R4, RZ, RZ, -R4 ;  /* 0x000000ffff048224 */ /* 0x000fe200078e0a04 */
[----:B------:R-:W-:Y:S01]  /*1d10*/  PLOP3.LUT P0, PT, PT, PT, UP2, 0x80, 0x0 ;  /* 0x000000000000781c */ /* 0x000fe20003f0f028 */
[----:B------:R-:W-:Y:S02]  /*1d20*/  UIMAD.WIDE.U32 UR8, UR54, UR8, URZ ;  /* 0x00000008360872a5 */ /* 0x000fe4000f8e003f */
[----:B----4-:R-:W-:Y:S01]  /*1d30*/  @!UP2 UMOV UR14, UR17 ;  /* 0x00000011000eac82 */ /* 0x010fe20008000000 */
[----:B------:R-:W-:Y:S01]  /*1d40*/  @!P1 LOP3.LUT R4, RZ, c[0x0][0x1c8], RZ, 0x33, !PT ;  /* 0x00007200ff049a12 */ /* 0x000fe200078e33ff */
[----:B------:R-:W-:Y:S02]  /*1d50*/  USEL UR17, UR15, URZ, UP3 ;  /* 0x0000003f0f117287 */ /* 0x000fe40009800000 */
        /* <DEDUP_REMOVED lines=11> */
[----:B------:R-:W-:Y:S01]  /*1e10*/  ULDC.U8 UR6, c[0x0][0x2d8] ;  /* 0x0000b60000067ab9 */ /* 0x000fe20000000000 */
[----:B------:R-:W-:Y:S05]  /*1e20*/  BRA `(.L_x_539) ;  /* 0x0000003000007947 */ /* 0x000fea0003800000 */
.L_x_538:
[----:B------:R-:W2:Y:S02]  /*1e30*/  LDL R0, [R1+0x34] ;  /* 0x0000340001007983 */ /* 0x000ea40000100800 */
[----:B--2---:R1:W2:Y:S01]  /*1e40*/  R2UR UR4, R0 ;  /* 0x00000000000473c2 */ /* 0x0042a200000e0000 */
[----:B------:R-:W-:-:S07]  /*1e50*/  DEPBAR.LE SB1, 0x0, {2} ;  /* 0x000090040000791a */ /* 0x000fce0000000000 */
.L_x_539:
        /* <DEDUP_REMOVED lines=9> */
[----:B--2---:R-:W-:-:S03]  /*1ef0*/  UIADD3 UR8, UP5, UP4, UR8, UR61, UR6 ;  /* 0x0000003d08087290 */ /* 0x004fc6000fcbe006 */
[----:B------:R-:W-:Y:S01]  /*1f00*/  SHF.R.S32.HI R3, RZ, 0x2, R3 ;  /* 0x00000002ff037819 */ /* 0x000fe20000011403 */
[----:B------:R-:W-:Y:S02]  /*1f10*/  UIADD3 UR19, UP1, UP0, UR19, UR8, UR24 ;  /* 0x0000000813137290 */ /* 0x000fe4000f83e018 */
[----:B------:R-:W-:Y:S01]  /*1f20*/  USHF.R.S32.HI UR24, URZ, 0x1f, UR52 ;  /* 0x0000001f3f187899 */ /* 0x000fe20008011434 */
[----:B------:R-:W-:Y:S01]  /*1f30*/  SHF.R.S32.HI R18, RZ, 0x1f, R3 ;  /* 0x0000001fff127819 */ /* 0x000fe20000011403 */
[----:B------:R-:W-:-:S03]  /*1f40*/  ULDC.U8 UR6, c[0x0][0x2d8] ;  /* 0x0000b60000067ab9 */ /* 0x000fc60000000000 */
[----:B---3--:R1:W2:Y:S02]  /*1f50*/  R2UR UR8, R0 ;  /* 0x00000000000873c2 */ /* 0x0082a400000e0000 */
        /* <DEDUP_REMOVED lines=10> */
[----:B------:R-:W-:Y:S02]  /*2000*/  IMAD R0, R0, c[0x0][0x194], R5 ;  /* 0x0000650000007a24 */ /* 0x000fe400078e0205 */
        /* <DEDUP_REMOVED lines=10> */
[----:B------:R-:W-:Y:S01]  /*20b0*/  UMOV UR24, 0x4 ;  /* 0x0000000400187882 */ /* 0x000fe20000000000 */
        /* <DEDUP_REMOVED lines=11> */
[----:B------:R-:W-:Y:S01]  /*2170*/  ULEA.HI.SX32 UR7, UR46, 0xffffffff, 0x19 ;  /* 0xffffffff2e077891 */ /* 0x000fe2000f8fca3f */
        /* <DEDUP_REMOVED lines=8> */
[----:B------:R-:W-:Y:S02]  /*2200*/  ULDC.64 UR14, c[0x0][0x3c8] ;  /* 0x0000f200000e7ab9 */ /* 0x000fe40000000a00 */
[----:B------:R-:W-:Y:S01]  /*2210*/  IMAD R0, R18, c[0x0][0x370], RZ ;  /* 0x0000dc0012007a24 */ /* 0x000fe200078e02ff */
[----:B------:R-:W-:Y:S01]  /*2220*/  IADD3 R9, R9, UR16, RZ ;  /* 0x0000001009097c10 */ /* 0x000fe2000fffe0ff */
[C---:B------:R-:W-:Y:S01]  /*2230*/  IMAD.WIDE.U32 R6, R3.reuse, c[0x0][0x370], R6 ;  /* 0x0000dc0003067a25 */ /* 0x040fe200078e0006 */
[----:B------:R-:W-:Y:S01]  /*2240*/  ULDC.64 UR16, c[0x0][0x200] ;  /* 0x0000800000107ab9 */ /* 0x000fe20000000a00 */
[----:B------:R-:W-:Y:S01]  /*2250*/  LEA R12, P2, R8, c[0x0][0x160], 0x1 ;  /* 0x00005800080c7a11 */ /* 0x000fe200078408ff */
[----:B------:R-:W-:Y:S01]  /*2260*/  UIMAD.WIDE UR16, UR4, UR24, UR16 ;  /* 0x00000018041072a5 */ /* 0x000fe2000f8e0210 */
[----:B------:R-:W-:Y:S01]  /*2270*/  IMAD R0, R3, c[0x0][0x374], R0 ;  /* 0x0000dd0003007a24 */ /* 0x000fe200078e0200 */
[----:B------:R-:W-:Y:S01]  /*2280*/  LEA R10, P1, R6, c[0x0][0x330], 0x1 ;  /* 0x0000cc00060a7a11 */ /* 0x000fe200078208ff */
[----:B------:R-:W-:Y:S01]  /*2290*/  UIMAD.WIDE UR8, UR8, UR24, UR14 ;  /* 0x00000018080872a5 */ /* 0x000fe2000f8e020e */
[----:B------:R-:W-:Y:S01]  /*22a0*/  LEA.HI.X R13, R8, c[0x0][0x164], R9, 0x1, P2 ;  /* 0x00005900080d7a11 */ /* 0x000fe200010f0c09 */
[----:B------:R-:W-:-:S05]  /*22b0*/  IMAD.IADD R0, R7, 0x1, R0 ;  /* 0x0000000107007824 */ /* 0x000fca00078e0200 */
[----:B------:R-:W-:Y:S01]  /*22c0*/  LEA.HI.X R11, R6, c[0x0][0x334], R0, 0x1, P1 ;  /* 0x0000cd00060b7a11 */ /* 0x000fe200008f0c00 */
[----:B------:R-:W-:Y:S05]  /*22d0*/  @!P0 BRA `(.L_x_540) ;  /* 0x00008bb000008947 */ /* 0x000fea0003800000 */
[----:B------:R-:W2:Y:S01]  /*22e0*/  LDL R19, [R1+0xc] ;  /* 0x00000c0001137983 */ /* 0x000ea20000100800 */
        /* <DEDUP_REMOVED lines=13> */
[----:B------:R-:W-:Y:S01]  /*23c0*/  UMOV UR9, UR17 ;  /* 0x0000001100097c82 */ /* 0x000fe20008000000 */
[----:B------:R-:W-:Y:S01]  /*23d0*/  MOV R0, UR4 ;  /* 0x0000000400007c02 */ /* 0x000fe20008000f00 */
        /* <DEDUP_REMOVED lines=10> */
[----:B------:R-:W-:Y:S01]  /*2480*/  UISETP.NE.AND UP0, UPT, UR4, 0x1, UPT ;  /* 0x000000010400788c */ /* 0x000fe2000bf05270 */
[----:B------:R-:W-:Y:S01]  /*2490*/  IMAD.IADD R12, R7, 0x1, R5 ;  /* 0x00000001070c7824 */ /* 0x000fe200078e0205 */
[----:B------:R-:W-:-:S04]  /*24a0*/  UIMAD UR4, UR12, -0x80, UR5 ;  /* 0xffffff800c0478a4 */ /* 0x000fc8000f8e0205 */
[----:B------:R-:W-:Y:S02]  /*24b0*/  @P0 BAR.SYNC.DEFER_BLOCKING 0x0 ;  /* 0x0000000000000b1d */ /* 0x000fe40000010000 */
[----:B------:R-:W-:Y:S01]  /*24c0*/  ISETP.GE.AND P2, PT, R3, UR4, PT ;  /* 0x0000000403007c0c */ /* 0x000fe2000bf46270 */
[----:B--2---:R-:W-:-:S12]  /*24d0*/  IMAD.SHL.U32 R0, R19, 0x2, RZ ;  /* 0x0000000213007824 */ /* 0x004fd800078e00ff */
        /* <DEDUP_REMOVED lines=21> */
.L_x_542:
[----:B------:R-:W-:Y:S05]  /*2630*/  BSYNC B0 ;  /* 0x0000000000007941 */ /* 0x000fea0003800000 */
.L_x_541:
        /* <DEDUP_REMOVED lines=21> */
.L_x_544:
[----:B------:R-:W-:Y:S05]  /*2790*/  BSYNC B0 ;  /* 0x0000000000007941 */ /* 0x000fea0003800000 */
.L_x_543:
        /* <DEDUP_REMOVED lines=17> */
.L_x_546:
[----:B------:R-:W-:Y:S05]  /*28b0*/  BSYNC B0 ;  /* 0x0000000000007941 */ /* 0x000fea0003800000 */
.L_x_545:
        /* <DEDUP_REMOVED lines=15> */
.L_x_548:
[----:B------:R-:W-:Y:S05]  /*29b0*/  BSYNC B0 ;  /* 0x0000000000007941 */ /* 0x000fea0003800000 */
.L_x_547:
        /* <DEDUP_REMOVED lines=20> */
.L_x_550:
[----:B------:R-:W-:Y:S05]  /*2b00*/  BSYNC B0 ;  /* 0x0000000000007941 */ /* 0x000fea0003800000 */
.L_x_549:
        /* <DEDUP_REMOVED lines=20> */
.L_x_552:
[----:B------:R-:W-:Y:S05]  /*2c50*/  BSYNC B0 ;  /* 0x0000000000007941 */ /* 0x000fea0003800000 */
.L_x_551:
[----:B--2---:R-:W2:Y:S01]  /*2c60*/  LDL R12, [R1] ;  /* 0x00000000010c7983 */ /* 0x004ea20000100800 */
[----:B------:R-:W-:Y:S01]  /*2c70*/  ULDC.64 UR14, c[0x0][0x198] ;  /* 0x00006600000e7ab9 */ /* 0x000fe20000000a00 */
[----:B---3--:R-:W-:Y:S01]  /*2c80*/  IMAD.WIDE.U32 R6, R15, c[0x0][0x198], R246 ;  /* 0x000066000f067a25 */ /* 0x008fe200078e00f6 */
[----:B------:R-:W-:Y:S01]  /*2c90*/  UIMAD UR13, UR13, UR14, URZ ;  /* 0x0000000e0d0d72a4 */ /* 0x000fe2000f8e023f */
[----:B------:R-:W-:Y:S02]  /*2ca0*/  MOV R251, 0x7f800000 ;  /* 0x7f80000000fb7802 */ /* 0x000fe40000000f00 */
[----:B------:R-:W-:Y:S01]  /*2cb0*/  IMAD.MOV.U32 R252, RZ, RZ, 0x7f800000 ;  /* 0x7f800000fffc7424 */ /* 0x000fe200078e00ff */
[----:B------:R-:W-:Y:S01]  /*2cc0*/  UIMAD UR13, UR18, UR15, UR13 ;  /* 0x0000000f120d72a4 */ /* 0x000fe2000f8e020d */
[----:B------:R-:W-:Y:S01]  /*2cd0*/  IADD3 R8, P3, R6, UR21, RZ ;  /* 0x0000001506087c10 */ /* 0x000fe2000ff7e0ff */
[----:B------:R-:W-:Y:S01]  /*2ce0*/  IMAD.MOV.U32 R250, RZ, RZ, 0x7f800000 ;  /* 0x7f800000fffa7424 */ /* 0x000fe200078e00ff */
[----:B------:R-:W-:-:S02]  /*2cf0*/  MOV R245, 0x7f800000 ;  /* 0x7f80000000f57802 */ /* 0x000fc40000000f00 */
[----:B------:R-:W-:Y:S01]  /*2d00*/  MOV R10, 0x4 ;  /* 0x00000004000a7802 */ /* 0x000fe20000000f00 */
[----:B------:R-:W-:-:S05]  /*2d10*/  IMAD.U32 R5, RZ, RZ, UR13 ;  /* 0x0000000dff057e24 */ /* 0x000fca000f8e00ff */
[----:B------:R-:W-:Y:S02]  /*2d20*/  IADD3.X R9, R7, UR22, R5, P3, !PT ;  /* 0x0000001607097c10 */ /* 0x000fe40009ffe405 */
[C---:B--2---:R-:W-:Y:S02]  /*2d30*/  IADD3 R7, R12.reuse, 0x8, RZ ;  /* 0x000000080c077810 */ /* 0x044fe40007ffe0ff */
[C---:B------:R-:W-:Y:S02]  /*2d40*/  IADD3 R6, R12.reuse, 0x40, RZ ;  /* 0x000000400c067810 */ /* 0x040fe40007ffe0ff */
[----:B------:R-:W-:Y:S02]  /*2d50*/  ISETP.GE.AND P6, PT, R12, UR4, PT ;  /* 0x000000040c007c0c */ /* 0x000fe4000bfc6270 */
[----:B------:R-:W-:Y:S02]  /*2d60*/  ISETP.GE.AND P5, PT, R7, UR4, PT ;  /* 0x0000000407007c0c */ /* 0x000fe4000bfa6270 */
[----:B------:R-:W-:Y:S01]  /*2d70*/  ISETP.GE.AND P4, PT, R6, UR4, PT ;  /* 0x0000000406007c0c */ /* 0x000fe2000bf86270 */
[----:B------:R-:W-:Y:S01]  /*2d80*/  IMAD.MOV.U32 R6, RZ, RZ, 0x4 ;  /* 0x00000004ff067424 */ /* 0x000fe200078e00ff */
[----:B------:R-:W-:-:S03]  /*2d90*/  IADD3 R5, R12, 0x48, RZ ;  /* 0x000000480c057810 */ /* 0x000fc60007ffe0ff */
        /* <DEDUP_REMOVED lines=33> */
.L_x_554:
[----:B--2---:R-:W-:Y:S05]  /*2fb0*/  BSYNC B0 ;  /* 0x0000000000007941 */ /* 0x004fea0003800000 */
.L_x_553:
        /* <DEDUP_REMOVED lines=19> */
.L_x_556:
[----:B------:R-:W-:Y:S05]  /*30f0*/  BSYNC B0 ;  /* 0x0000000000007941 */ /* 0x000fea0003800000 */
.L_x_555:
[----:B--2---:R-:W2:Y:S01]  /*3100*/  LDL R3, [R1+0x20] ;  /* 0x0000200001037983 */ /* 0x004ea20000100800 */
[----:B------:R-:W-:Y:S02]  /*3110*/  ULDC.64 UR16, c[0x0][0x318] ;  /* 0x0000c60000107ab9 */ /* 0x000fe40000000a00 */
[----:B------:R-:W-:Y:S01]  /*3120*/  USHF.R.S32.HI UR13, URZ, 0x1f, UR52 ;  /* 0x0000001f3f0d7899 */ /* 0x000fe20008011434 */
[----:B------:R-:W0:Y:S01]  /*3130*/  LDGDEPBAR ;  /* 0x00000000000079af */ /* 0x000e220000000000 */
[----:B------:R-:W-:Y:S02]  /*3140*/  UISETP.NE.U32.AND UP1, UPT, URZ, UR16, UPT ;  /* 0x000000103f00728c */ /* 0x000fe4000bf25070 */
[----:B------:R-:W-:Y:S01]  /*3150*/  ULDC.64 UR18, c[0x0][0x320] ;  /* 0x0000c80000127ab9 */ /* 0x000fe20000000a00 */
[----:B-1-34-:R-:W3:Y:S01]  /*3160*/  LDL R0, [R1+0x28] ;  /* 0x0000280001007983 */ /* 0x01aee20000100800 */
[----:B------:R-:W-:-:S03]  /*3170*/  UISETP.NE.AND.EX UP1, UPT, URZ, UR17, UPT, UP1 ;  /* 0x000000113f00728c */ /* 0x000fc6000bf25310 */
[----:B------:R-:W1:Y:S03]  /*3180*/  S2R R6, SR_TID.X ;  /* 0x0000000000067919 */ /* 0x000e660000002100 */
[----:B------:R-:W-:Y:S01]  /*3190*/  PLOP3.LUT P1, PT, PT, PT, UP1, 0x80, 0x0 ;  /* 0x000000000000781c */ /* 0x000fe20003f2f018 */
[----:B------:R-:W4:Y:S04]  /*31a0*/  S2R R7, SR_TID.X ;  /* 0x0000000000077919 */ /* 0x000f280000002100 */
[----:B------:R-:W-:Y:S02]  /*31b0*/  @UP1 UIMAD UR4, UR56, UR18, URZ ;  /* 0x00000012380412a4 */ /* 0x000fe4000f8e023f */
[----:B------:R-:W-:-:S02]  /*31c0*/  @UP1 UMOV UR14, UR52 ;  /* 0x00000034000e1c82 */ /* 0x000fc40008000000 */
[----:B------:R-:W-:Y:S02]  /*31d0*/  @UP1 UMOV UR15, UR13 ;  /* 0x0000000d000f1c82 */ /* 0x000fe40008000000 */
[----:B------:R-:W-:Y:S01]  /*31e0*/  @UP1 UIMAD.WIDE.U32 UR14, UR50, UR18, UR14 ;  /* 0x00000012320e12a5 */ /* 0x000fe2000f8e000e */
[----:B------:R-:W-:-:S04]  /*31f0*/  DEPBAR.LE SB0, 0x1 ;  /* 0x000080400000791a */ /* 0x000fc80000000000 */
[----:B------:R-:W-:Y:S01]  /*3200*/  BAR.SYNC.DEFER_BLOCKING 0x0 ;  /* 0x0000000000007b1d */ /* 0x000fe20000010000 */
[----:B------:R-:W-:Y:S02]  /*3210*/  @UP1 UIMAD UR19, UR50, UR19, UR4 ;  /* 0x00000013321312a4 */ /* 0x000fe4000f8e0204 */
[----:B------:R-:W-:Y:S01]  /*3220*/  @UP1 ULEA UR16, UP0, UR14, UR16, 0x2 ;  /* 0x000000100e101291 */ /* 0x000fe2000f80103f */
[----:B-1----:R-:W-:Y:S01]  /*3230*/  SHF.R.S32.HI R6, RZ, 0x1f, R6 ;  /* 0x0000001fff067819 */ /* 0x002fe20000011406 */
[----:B------:R-:W-:-:S03]  /*3240*/  @UP1 UIADD3 UR19, UR15, UR19, URZ ;  /* 0x000000130f131290 */ /* 0x000fc6000fffe03f */
[----:B----4-:R-:W-:Y:S01]  /*3250*/  LEA.HI R6, R6, R7, RZ, 0x7 ;  /* 0x0000000706067211 */ /* 0x010fe200078f38ff */
[----:B------:R-:W-:Y:S01]  /*3260*/  @UP1 ULEA.HI.X UR17, UR14, UR17, UR19, 0x2, UP0 ;  /* 0x000000110e111291 */ /* 0x000fe200080f1413 */
[----:B------:R-:W-:Y:S02]  /*3270*/  IMAD.U32 R4, RZ, RZ, UR16 ;  /* 0x00000010ff047e24 */ /* 0x000fe4000f8e00ff */
[----:B------:R-:W-:-:S03]  /*3280*/  SHF.R.S32.HI R6, RZ, 0x7, R6 ;  /* 0x00000007ff067819 */ /* 0x000fc60000011406 */
[----:B------:R-:W-:-:S05]  /*3290*/  IMAD.U32 R5, RZ, RZ, UR17 ;  /* 0x00000011ff057e24 */ /* 0x000fca000f8e00ff */
[----:B------:R-:W4:Y:S01]  /*32a0*/  @P1 LDG.E R4, [R4.64] ;  /* 0x0000003004041981 */ /* 0x000f22000c1e1900 */
[----:B------:R-:W-:-:S03]  /*32b0*/  IMAD.MOV.U32 R7, RZ, RZ, c[0x0][0x30c] ;  /* 0x0000c300ff077624 */ /* 0x000fc600078e00ff */
[----:B------:R-:W1:Y:S04]  /*32c0*/  LDSM.16.M88.4 R116, [R149+0x8000] ;  /* 0x008000009574783b */ /* 0x000e680000000200 */
[----:B------:R-:W1:Y:S04]  /*32d0*/  LDSM.16.M88.4 R120, [R149+0x8400] ;  /* 0x008400009578783b */ /* 0x000e680000000200 */
[----:B------:R-:W1:Y:S04]  /*32e0*/  LDSM.16.M88.4 R124, [R149+0x8800] ;  /* 0x00880000957c783b */ /* 0x000e680000000200 */
[----:B------:R-:W1:Y:S04]  /*32f0*/  LDSM.16.M88.4 R128, [R149+0x8c00] ;  /* 0x008c00009580783b */ /* 0x000e680000000200 */
[----:B------:R-:W1:Y:S04]  /*3300*/  LDSM.16.M88.4 R132, [R150+0x8000] ;  /* 0x008000009684783b */ /* 0x000e680000000200 */
[----:B------:R-:W1:Y:S04]  /*3310*/  LDSM.16.M88.4 R136, [R150+0x8400] ;  /* 0x008400009688783b */ /* 0x000e680000000200 */
[----:B------:R-:W1:Y:S04]  /*3320*/  LDSM.16.M88.4 R140, [R150+0x8800] ;  /* 0x00880000968c783b */ /* 0x000e680000000200 */
[----:B------:R-:W1:Y:S01]  /*3330*/  LDSM.16.M88.4 R144, [R150+0x8c00] ;  /* 0x008c00009690783b */ /* 0x000e620000000200 */
[----:B--2---:R2:W1:Y:S08]  /*3340*/  R2UR UR22, R3 ;  /* 0x00000000031673c2 */ /* 0x00447000000e0000 */
[----:B---3--:R3:W1:Y:S01]  /*3350*/  R2UR UR21, R0 ;  /* 0x00000000001573c2 */ /* 0x00866200000e0000 */
[----:B--2---:R-:W2:Y:S01]  /*3360*/  S2R R3, SR_TID.X ;  /* 0x0000000000037919 */ /* 0x004ea20000002100 */
[----:B---3--:R-:W-:-:S02]  /*3370*/  IMAD.U32 R0, RZ, RZ, UR12 ;  /* 0x0000000cff007e24 */ /* 0x008fc4000f8e00ff */
[----:B--2---:R-:W-:-:S05]  /*3380*/  IMAD.SHL.U32 R3, R3, 0x2, RZ ;  /* 0x0000000203037824 */ /* 0x004fca00078e00ff */
[----:B------:R-:W-:-:S05]  /*3390*/  LOP3.LUT R3, R3, 0x6, RZ, 0xc0, !PT ;  /* 0x0000000603037812 */ /* 0x000fca00078ec0ff */
[----:B------:R-:W-:-:S04]  /*33a0*/  IMAD R3, R6, 0x40, R3 ;  /* 0x0000004006037824 */ /* 0x000fc800078e0203 */
[----:B------:R-:W-:-:S05]  /*33b0*/  IMAD R0, R0, 0x80, R3 ;  /* 0x0000008000007824 */ /* 0x000fca00078e0203 */
[----:B------:R-:W-:Y:S02]  /*33c0*/  IADD3 R8, R12, -UR20, -R0 ;  /* 0x800000140c087c10 */ /* 0x000fe4000fffe800 */
[----:B------:R-:W4:Y:S01]  /*33d0*/  @P1 MUFU.RCP R0, c[0x0][0x238] ;  /* 0x00008e0000001b08 */ /* 0x000f220000001000 */
[----:B------:R-:W-:Y:S02]  /*33e0*/  IMAD.MOV.U32 R6, RZ, RZ, c[0x0][0x308] ;  /* 0x0000c200ff067624 */ /* 0x000fe400078e00ff */
[----:B----4-:R-:W-:-:S04]  /*33f0*/  @P1 FMUL.FTZ R4, R4, R0 ;  /* 0x0000000004041220 */ /* 0x010fc80000410000 */
[----:B------:R2:W3:Y:S02]  /*3400*/  @P1 R2UR UR13, R4 ;  /* 0x00000000040d13c2 */ /* 0x0004e400000e0000 */
[----:B--2---:R2:W1:Y:S04]  /*3410*/  LDG.E.64 R4, [R6.64+0x8] ;  /* 0x0000083006047981 */ /* 0x004468000c1e1b00 */
[----:B--2---:R-:W2:Y:S01]  /*3420*/  LDG.E.64 R6, [R6.64] ;  /* 0x0000003006067981 */ /* 0x004ea2000c1e1b00 */
[----:B------:R-:W-:Y:S02]  /*3430*/  SHF.R.S32.HI R0, RZ, 0x1f, R16 ;  /* 0x0000001fff007819 */ /* 0x000fe40000011410 */
[----:B------:R-:W-:-:S04]  /*3440*/  IADD3 R3, R162, 0x1000, RZ ;  /* 0x00001000a2037810 */ /* 0x000fc80007ffe0ff */
[----:B------:R-:W-:Y:S01]  /*3450*/  SEL R148, R3, R162, !P0 ;  /* 0x000000a203947207 */ /* 0x000fe20004000000 */
        /* <DEDUP_REMOVED lines=19> */
[----:B------:R-:W-:Y:S01]  /*3590*/  UMOV UR4, URZ ;  /* 0x0000003f00047c82 */ /* 0x000fe20008000000 */
[----:B------:R-:W-:Y:S01]  /*35a0*/  IMAD.IADD R155, R154, 0x1, R157 ;  /* 0x000000019a9b7824 */ /* 0x000fe200078e029d */
[----:B---3--:R-:W-:Y:S01]  /*35b0*/  @UP1 UMOV UR4, UR13 ;  /* 0x0000000d00041c82 */ /* 0x008fe20008000000 */
[----:B-1----:R-:W-:-:S04]  /*35c0*/  IADD3 R248, P2, P1, R4, UR22, R16 ;  /* 0x0000001604f87c10 */ /* 0x002fc8000f95e010 */
[----:B------:R-:W-:Y:S02]  /*35d0*/  IADD3.X R4, R5, UR21, R0, P2, P1 ;  /* 0x0000001505047c10 */ /* 0x000fe400097e2400 */
[----:B------:R-:W-:Y:S01]  /*35e0*/  IADD3 R0, R156, 0x1000, RZ ;  /* 0x000010009c007810 */ /* 0x000fe20007ffe0ff */
[----:B--2---:R-:W1:Y:S03]  /*35f0*/  R2UR UR14, R6 ;  /* 0x00000000060e73c2 */ /* 0x004e6600000e0000 */
[----:B------:R-:W-:-:S05]  /*3600*/  SEL R0, R0, R156, !P0 ;  /* 0x0000009c00007207 */ /* 0x000fca0004000000 */
[----:B------:R-:W-:Y:S01]  /*3610*/  IMAD.SHL.U32 R3, R0, 0x2, RZ ;  /* 0x0000000200037824 */ /* 0x000fe200078e00ff */
[----:B------:R-:W2:Y:S01]  /*3620*/  R2UR UR28, R7 ;  /* 0x00000000071c73c2 */ /* 0x000ea200000e0000 */
[----:B-1----:R-:W-:-:S05]  /*3630*/  LOP3.LUT R0, R4, UR14, RZ, 0x3c, !PT ;  /* 0x0000000e04007c12 */ /* 0x002fca000f8e3cff */
[----:B------:R1:W-:Y:S02]  /*3640*/  STL [R1+0x4], R0 ;  /* 0x0000040001007387 */ /* 0x0003e40000100800 */
[----:B-1----:R-:W-:-:S05]  /*3650*/  IADD3 R0, R8, UR5, RZ ;  /* 0x0000000508007c10 */ /* 0x002fca000fffe0ff */
[----:B------:R1:W-:Y:S01]  /*3660*/  STL [R1+0x8], R0 ;  /* 0x0000080001007387 */ /* 0x0003e20000100800 */
[----:B------:R-:W-:Y:S01]  /*3670*/  IMAD.WIDE.U32 R248, R248, -0x2daee0ad, RZ ;  /* 0xd2511f53f8f87825 */ /* 0x000fe200078e00ff */
        /* <DEDUP_REMOVED lines=12> */
.L_x_559:
[----:B------:R-:W2:Y:S01]  /*3740*/  LDL R4, [R1+0x8] ;  /* 0x0000080001047983 */ /* 0x000ea20000100800 */
[----:B-1----:R-:W-:Y:S01]  /*3750*/  IMAD.U32 R0, RZ, RZ, UR7 ;  /* 0x00000007ff007e24 */ /* 0x002fe2000f8e00ff */
[----:B------:R-:W-:Y:S01]  /*3760*/  USHF.L.U32 UR24, UR12, 0x7, URZ ;  /* 0x000000070c187899 */ /* 0x000fe2000800063f */
[----:B------:R-:W-:Y:S01]  /*3770*/  IMAD.IADD R112, R157, 0x1, R148 ;  /* 0x000000019d707824 */ /* 0x000fe200078e0294 */
[----:B------:R-:W3:Y:S01]  /*3780*/  LDL R167, [R1+0x10] ;  /* 0x0000100001a77983 */ /* 0x000ee20000100800 */
[----:B------:R-:W-:Y:S02]  /*3790*/  UISETP.GE.AND UP1, UPT, UR7, 0x1, UPT ;  /* 0x000000010700788c */ /* 0x000fe4000bf26270 */
[----:B------:R-:W-:Y:S01]  /*37a0*/  UIADD3 UR24, UR24, 0x80, URZ ;  /* 0x0000008018187890 */ /* 0x000fe2000fffe03f */
[----:B------:R-:W4:Y:S03]  /*37b0*/  LDL R170, [R1+0x4] ;  /* 0x0000040001aa7983 */ /* 0x000f260000100800 */
[----:B------:R-:W-:Y:S01]  /*37c0*/  UISETP.GE.AND UP0, UPT, UR24, UR5, UPT ;  /* 0x000000051800728c */ /* 0x000fe2000bf06270 */
[----:B------:R-:W0:Y:S08]  /*37d0*/  LDGDEPBAR ;  /* 0x00000000000079af */ /* 0x000e300000000000 */
[----:B------:R-:W1:Y:S08]  /*37e0*/  S2R R187, SR_TID.X ;  /* 0x0000000000bb7919 */ /* 0x000e700000002100 */
[----:B------:R-:W1:Y:S02]  /*37f0*/  S2R R188, SR_TID.X ;  /* 0x0000000000bc7919 */ /* 0x000e640000002100 */
[----:B-1----:R-:W-:Y:S01]  /*3800*/  SHF.R.S32.HI R187, RZ, 0x1f, R187 ;  /* 0x0000001fffbb7819 */ /* 0x002fe200000114bb */
[----:B------:R-:W-:Y:S05]  /*3810*/  DEPBAR.LE SB0, 0x0 ;  /* 0x000080000000791a */ /* 0x000fea0000000000 */
[----:B------:R-:W-:Y:S01]  /*3820*/  BAR.SYNC.DEFER_BLOCKING 0x0 ;  /* 0x0000000000007b1d */ /* 0x000fe20000010000 */
[----:B------:R-:W-:Y:S04]  /*3830*/  LEA.HI R187, R187, R188, RZ, 0x7 ;  /* 0x000000bcbbbb7211 */ /* 0x000fe800078f38ff */
[----:B------:R-:W-:Y:S03]  /*3840*/  SHF.R.S32.HI R187, RZ, 0x7, R187 ;  /* 0x00000007ffbb7819 */ /* 0x000fe600000114bb */
[----:B------:R-:W-:Y:S08]  /*3850*/  LDSM.16.M88.4 R64, [R148] ;  /* 0x000000009440783b */ /* 0x000ff00000000200 */
[----:B------:R-:W1:Y:S08]  /*3860*/  LDSM.16.M88.4 R16, [R149+0x6000] ;  /* 0x006000009510783b */ /* 0x000e700000000200 */
[----:B------:R-:W1:Y:S08]  /*3870*/  LDSM.16.M88.4 R60, [R148+0x1000] ;  /* 0x00100000943c783b */ /* 0x000e700000000200 */
[----:B------:R-:W1:Y:S08]  /*3880*/  LDSM.16.M88.4 R32, [R149+0x6400] ;  /* 0x006400009520783b */ /* 0x000e700000000200 */
[----:B------:R-:W1:Y:S08]  /*3890*/  LDSM.16.M88.4 R48, [R149+0x6800] ;  /* 0x006800009530783b */ /* 0x000e700000000200 */
[----:B------:R-:W1:Y:S08]  /*38a0*/  LDSM.16.M88.4 R100, [R149+0x6c00] ;  /* 0x006c00009564783b */ /* 0x000e700000000200 */
[----:B------:R-:W-:Y:S08]  /*38b0*/  LDSM.16.M88.4 R104, [R112] ;  /* 0x000000007068783b */ /* 0x000ff00000000200 */
[----:B------:R-:W1:Y:S01]  /*38c0*/  LDSM.16.M88.4 R108, [R150+0x6000] ;  /* 0x00600000966c783b */ /* 0x000e620000000200 */
[----:B--2---:R-:W-:Y:S05]  /*38d0*/  IMAD R0, R0, 0x80, R4 ;  /* 0x0000008000007824 */ /* 0x004fea00078e0204 */
[----:B------:R-:W-:Y:S02]  /*38e0*/  IABS R5, R0 ;  /* 0x0000000000057213 */ /* 0x000fe40000000000 */
[C---:B------:R-:W-:Y:S02]  /*38f0*/  IADD3 R4, R0.reuse, 0x48, RZ ;  /* 0x0000004800047810 */ /* 0x040fe40007ffe0ff */
[----:B------:R-:W-:Y:S01]  /*3900*/  IADD3 R175, R0, 0x20, RZ ;  /* 0x0000002000af7810 */ /* 0x000fe20007ffe0ff */
[----:B------:R2:W-:Y:S01]  /*3910*/  I2F R194, R5 ;  /* 0x0000000500c27306 */ /* 0x0005e20000201400 */
[----:B------:R-:W-:Y:S02]  /*3920*/  ISETP.GE.AND P0, PT, R4, RZ, PT ;  /* 0x000000ff0400720c */ /* 0x000fe40003f06270 */
[C---:B------:R-:W-:Y:S02]  /*3930*/  IADD3 R174, R0.reuse, 0x1f, RZ ;  /* 0x0000001f00ae7810 */ /* 0x040fe40007ffe0ff */
[C---:B------:R-:W-:Y:S02]  /*3940*/  IADD3 R7, R0.reuse, 0x40, RZ ;  /* 0x0000004000077810 */ /* 0x040fe40007ffe0ff */
[C---:B------:R-:W-:Y:S02]  /*3950*/  IADD3 R176, R0.reuse, 0x18, RZ ;  /* 0x0000001800b07810 */ /* 0x040fe40007ffe0ff */
[C---:B------:R-:W-:Y:S02]  /*3960*/  IADD3 R6, R0.reuse, -0x1, RZ ;  /* 0xffffffff00067810 */ /* 0x040fe40007ffe0ff */
[C---:B------:R-:W-:Y:S02]  /*3970*/  IADD3 R181, R0.reuse, 0x10, RZ ;  /* 0x0000001000b57810 */ /* 0x040fe40007ffe0ff */
[C---:B------:R-:W-:Y:S02]  /*3980*/  IADD3 R12, R0.reuse, 0x3f, RZ ;  /* 0x0000003f000c7810 */ /* 0x040fe40007ffe0ff */
[C---:B------:R-:W-:Y:S02]  /*3990*/  IADD3 R182, R0.reuse, -0x31, RZ ;  /* 0xffffffcf00b67810 */ /* 0x040fe40007ffe0ff */
[C---:B------:R-:W-:Y:S02]  /*39a0*/  @!P0 IADD3 R4, -R0.reuse, -0x48, RZ ;  /* 0xffffffb800048810 */ /* 0x040fe40007ffe1ff */
[----:B------:R-:W-:Y:S02]  /*39b0*/  ISETP.GE.AND P0, PT, R7, RZ, PT ;  /* 0x000000ff0700720c */ /* 0x000fe40003f06270 */
[C---:B------:R-:W-:Y:S01]  /*39c0*/  IADD3 R20, R0.reuse, 0x38, RZ ;  /* 0x0000003800147810 */ /* 0x040fe20007ffe0ff */
[----:B------:R1:W-:Y:S01]  /*39d0*/  I2F R212, R4 ;  /* 0x0000000400d47306 */ /* 0x0003e20000201400 */
[C---:B------:R-:W-:Y:S02]  /*39e0*/  IADD3 R21, R0.reuse, -0x8, RZ ;  /* 0xfffffff800157810 */ /* 0x040fe40007ffe0ff */
[C---:B--2---:R-:W-:Y:S02]  /*39f0*/  IADD3 R5, R0.reuse, 0x8, RZ ;  /* 0x0000000800057810 */ /* 0x044fe40007ffe0ff */
[C---:B------:R-:W-:Y:S02]  /*3a00*/  IADD3 R24, R0.reuse, 0x37, RZ ;  /* 0x0000003700187810 */ /* 0x040fe40007ffe0ff */
[----:B------:R-:W-:Y:S02]  /*3a10*/  ISETP.GE.AND P1, PT, R5, RZ, PT ;  /* 0x000000ff0500720c */ /* 0x000fe40003f26270 */
[C---:B------:R-:W-:Y:S02]  /*3a20*/  IADD3 R36, R0.reuse, -0x9, RZ ;  /* 0xfffffff700247810 */ /* 0x040fe40007ffe0ff */
[C---:B------:R-:W-:Y:S02]  /*3a30*/  @!P0 IADD3 R7, -R0.reuse, -0x40, RZ ;  /* 0xffffffc000078810 */ /* 0x040fe40007ffe1ff */
[C---:B------:R-:W-:Y:S02]  /*3a40*/  IADD3 R37, R0.reuse, -0x10, RZ ;  /* 0xfffffff000257810 */ /* 0x040fe40007ffe0ff */
[C---:B------:R-:W-:Y:S01]  /*3a50*/  IADD3 R40, R0.reuse, 0x30, RZ ;  /* 0x0000003000287810 */ /* 0x040fe20007ffe0ff */
[----:B------:R-:W-:Y:S01]  /*3a60*/  I2F R193, R7 ;  /* 0x0000000700c17306 */ /* 0x000fe20000201400 */
[C---:B------:R-:W-:Y:S02]  /*3a70*/  IADD3 R44, R0.reuse, -0x11, RZ ;  /* 0xffffffef002c7810 */ /* 0x040fe40007ffe0ff */
[C---:B------:R-:W-:Y:S02]  /*3a80*/  IADD3 R52, R0.reuse, 0x2f, RZ ;  /* 0x0000002f00347810 */ /* 0x040fe40007ffe0ff */
[----:B------:R-:W-:Y:S02]  /*3a90*/  @!P1 IADD3 R5, -R0, -0x8, RZ ;  /* 0xfffffff800059810 */ /* 0x000fe40007ffe1ff */
[----:B------:R-:W-:Y:S02]  /*3aa0*/  ISETP.GE.AND P1, PT, R6, RZ, PT ;  /* 0x000000ff0600720c */ /* 0x000fe40003f26270 */
[----:B-1----:R-:W-:Y:S01]  /*3ab0*/  IADD3 R4, R0, 0x7, RZ ;  /* 0x0000000700047810 */ /* 0x002fe20007ffe0ff */
[----:B------:R1:W2:Y:S01]  /*3ac0*/  I2F R228, R5 ;  /* 0x0000000500e47306 */ /* 0x0002a20000201400 */
[----:B------:R-:W-:Y:S02]  /*3ad0*/  ISETP.GE.AND P6, PT, R44, RZ, PT ;  /* 0x000000ff2c00720c */ /* 0x000fe40003fc6270 */
[----:B------:R-:W-:Y:S02]  /*3ae0*/  ISETP.GE.AND P0, PT, R4, RZ, PT ;  /* 0x000000ff0400720c */ /* 0x000fe40003f06270 */
[----:B------:R-:W-:Y:S02]  /*3af0*/  IADD3 R113, R0, 0x27, RZ ;  /* 0x0000002700717810 */ /* 0x000fe40007ffe0ff */
[----:B------:R-:W-:Y:S02]  /*3b00*/  ISETP.GE.AND P2, PT, R52, RZ, PT ;  /* 0x000000ff3400720c */ /* 0x000fe40003f46270 */
[C---:B------:R-:W-:Y:S02]  /*3b10*/  IADD3 R165, R0.reuse, -0x20, RZ ;  /* 0xffffffe000a57810 */ /* 0x040fe40007ffe0ff */
[C---:B------:R-:W-:Y:S02]  /*3b20*/  @!P1 IADD3 R6, -R0.reuse, 0x1, RZ ;  /* 0x0000000100069810 */ /* 0x040fe40007ffe1ff */
[C---:B------:R-:W-:Y:S02]  /*3b30*/  IADD3 R56, R0.reuse, 0x28, RZ ;  /* 0x0000002800387810 */ /* 0x040fe40007ffe0ff */
[C---:B------:R-:W-:Y:S01]  /*3b40*/  @!P6 IADD3 R44, -R0.reuse, 0x11, RZ ;  /* 0x00000011002ce810 */ /* 0x040fe20007ffe1ff */
[----:B------:R-:W2:Y:S01]  /*3b50*/  I2F R196, R6 ;  /* 0x0000000600c47306 */ /* 0x000ea20000201400 */
[----:B------:R-:W-:Y:S02]  /*3b60*/  @!P0 IADD3 R4, -R0, -0x7, RZ ;  /* 0xfffffff900048810 */ /* 0x000fe40007ffe1ff */
[----:B------:R-:W-:Y:S02]  /*3b70*/  ISETP.GE.AND P0, PT, R12, RZ, PT ;  /* 0x000000ff0c00720c */ /* 0x000fe40003f06270 */
[C---:B------:R-:W-:Y:S02]  /*3b80*/  IADD3 R163, R0.reuse, -0x18, RZ ;  /* 0xffffffe800a37810 */ /* 0x040fe40007ffe0ff */
[C---:B------:R-:W-:Y:S02]  /*3b90*/  IADD3 R164, R0.reuse, -0x19, RZ ;  /* 0xffffffe700a47810 */ /* 0x040fe40007ffe0ff */
[----:B-1----:R-:W-:Y:S01]  /*3ba0*/  IADD3 R5, R0, 0x47, RZ ;  /* 0x0000004700057810 */ /* 0x002fe20007ffe0ff */
[----:B------:R-:W1:Y:S01]  /*3bb0*/  I2F R229, R4 ;  /* 0x0000000400e57306 */ /* 0x000e620000201400 */
[----:B------:R-:W-:Y:S02]  /*3bc0*/  ISETP.GE.AND P5, PT, R56, RZ, PT ;  /* 0x000000ff3800720c */ /* 0x000fe40003fa6270 */
[----:B------:R-:W-:Y:S02]  /*3bd0*/  ISETP.GE.AND P1, PT, R5, RZ, PT ;  /* 0x000000ff0500720c */ /* 0x000fe40003f26270 */
[----:B------:R-:W-:Y:S02]  /*3be0*/  ISETP.GE.AND P4, PT, R163, RZ, PT ;  /* 0x000000ffa300720c */ /* 0x000fe40003f86270 */
[----:B------:R-:W-:Y:S02]  /*3bf0*/  @!P0 IADD3 R12, -R0, -0x3f, RZ ;  /* 0xffffffc1000c8810 */ /* 0x000fe40007ffe1ff */
[----:B------:R-:W-:Y:S01]  /*3c00*/  ISETP.GE.AND P0, PT, R21, RZ, PT ;  /* 0x000000ff1500720c */ /* 0x000fe20003f06270 */
[----:B------:R-:W-:Y:S01]  /*3c10*/  I2F R205, R44 ;  /* 0x0000002c00cd7306 */ /* 0x000fe20000201400 */
[----:B------:R-:W-:Y:S02]  /*3c20*/  ISETP.GE.AND P3, PT, R164, RZ, PT ;  /* 0x000000ffa400720c */ /* 0x000fe40003f66270 */
[C---:B------:R-:W-:Y:S02]  /*3c30*/  @!P2 IADD3 R52, -R0.reuse, -0x2f, RZ ;  /* 0xffffffd10034a810 */ /* 0x040fe40007ffe1ff */
[----:B------:R-:W-:Y:S02]  /*3c40*/  ISETP.GE.AND P2, PT, R175, RZ, PT ;  /* 0x000000ffaf00720c */ /* 0x000fe40003f46270 */
[----:B------:R-:W-:Y:S02]  /*3c50*/  @!P1 IADD3 R5, -R0, -0x47, RZ ;  /* 0xffffffb900059810 */ /* 0x000fe40007ffe1ff */
[----:B------:R-:W-:Y:S01]  /*3c60*/  ISETP.GE.AND P1, PT, R20, RZ, PT ;  /* 0x000000ff1400720c */ /* 0x000fe20003f26270 */
[----:B------:R-:W1:Y:S01]  /*3c70*/  I2F R192, R12 ;  /* 0x0000000c00c07306 */ /* 0x000e620000201400 */
[C---:B------:R-:W-:Y:S02]  /*3c80*/  IADD3 R177, R0.reuse, -0x29, RZ ;  /* 0xffffffd700b17810 */ /* 0x040fe40007ffe0ff */
[----:B------:R-:W-:Y:S02]  /*3c90*/  @!P0 IADD3 R21, -R0, 0x8, RZ ;  /* 0x0000000800158810 */ /* 0x000fe40007ffe1ff */
[----:B------:R-:W-:Y:S02]  /*3ca0*/  ISETP.GE.AND P0, PT, R36, RZ, PT ;  /* 0x000000ff2400720c */ /* 0x000fe40003f06270 */
[C---:B------:R-:W-:Y:S02]  /*3cb0*/  IADD3 R166, R0.reuse, -0x21, RZ ;  /* 0xffffffdf00a67810 */ /* 0x040fe40007ffe0ff */
[C---:B------:R-:W-:Y:S01]  /*3cc0*/  @!P2 IADD3 R175, -R0.reuse, -0x20, RZ ;  /* 0xffffffe000afa810 */ /* 0x040fe20007ffe1ff */
[----:B------:R1:W1:Y:S01]  /*3cd0*/  I2F R213, R5 ;  /* 0x0000000500d57306 */ /* 0x0002620000201400 */
[C---:B------:R-:W-:Y:S02]  /*3ce0*/  IADD3 R178, R0.reuse, -0x28, RZ ;  /* 0xffffffd800b27810 */ /* 0x040fe40007ffe0ff */
[----:B------:R-:W-:Y:S02]  /*3cf0*/  ISETP.GE.AND P2, PT, R181, RZ, PT ;  /* 0x000000ffb500720c */ /* 0x000fe40003f46270 */
[----:B------:R-:W-:Y:S02]  /*3d00*/  @!P1 IADD3 R20, -R0, -0x38, RZ ;  /* 0xffffffc800149810 */ /* 0x000fe40007ffe1ff */
[----:B------:R-:W-:Y:S02]  /*3d10*/  ISETP.GE.AND P1, PT, R24, RZ, PT ;  /* 0x000000ff1800720c */ /* 0x000fe40003f26270 */
[----:B------:R-:W-:Y:S01]  /*3d20*/  @!P0 IADD3 R36, -R0, 0x9, RZ ;  /* 0x0000000900248810 */ /* 0x000fe20007ffe1ff */
[----:B------:R-:W2:Y:S01]  /*3d30*/  I2F R197, R20 ;  /* 0x0000001400c57306 */ /* 0x000ea20000201400 */
[----:B------:R-:W-:Y:S02]  /*3d40*/  ISETP.GE.AND P0, PT, R40, RZ, PT ;  /* 0x000000ff2800720c */ /* 0x000fe40003f06270 */
[C---:B------:R-:W-:Y:S02]  /*3d50*/  IADD3 R179, R0.reuse, 0x17, RZ ;  /* 0x0000001700b37810 */ /* 0x040fe40007ffe0ff */
[----:B------:R-:W-:Y:S02]  /*3d60*/  @!P5 IADD3 R56, -R0, -0x28, RZ ;  /* 0xffffffd80038d810 */ /* 0x000fe40007ffe1ff */
[----:B------:R-:W-:Y:S02]  /*3d70*/  ISETP.GE.AND P5, PT, R174, RZ, PT ;  /* 0x000000ffae00720c */ /* 0x000fe40003fa6270 */
[----:B------:R-:W-:Y:S01]  /*3d80*/  ISETP.GE.AND P6, PT, R166, RZ, PT ;  /* 0x000000ffa600720c */ /* 0x000fe20003fc6270 */
[----:B------:R2:W2:Y:S01]  /*3d90*/  I2F R195, R21 ;  /* 0x0000001500c37306 */ /* 0x0004a20000201400 */
[C---:B------:R-:W-:Y:S02]  /*3da0*/  @!P2 IADD3 R181, -R0.reuse, -0x10, RZ ;  /* 0xfffffff000b5a810 */ /* 0x040fe40007ffe1ff */
[C---:B------:R-:W-:Y:S01]  /*3db0*/  @!P1 IADD3 R24, -R0.reuse, -0x37, RZ ;  /* 0xffffffc900189810 */ /* 0x040fe20007ffe1ff */
[-C--:B-1----:R-:W-:Y:S01]  /*3dc0*/  HMMA.16816.F32 R4, R64, R16.reuse, RZ ;  /* 0x000000104004723c */ /* 0x082fe200000018ff */
[----:B------:R-:W-:Y:S02]  /*3dd0*/  ISETP.GE.AND P1, PT, R37, RZ, PT ;  /* 0x000000ff2500720c */ /* 0x000fe40003f26270 */
[C---:B------:R-:W-:Y:S02]  /*3de0*/  @!P0 IADD3 R40, -R0.reuse, -0x30, RZ ;  /* 0xffffffd000288810 */ /* 0x040fe40007ffe1ff */
[----:B------:R-:W-:Y:S01]  /*3df0*/  ISETP.GE.AND P0, PT, R165, RZ, PT ;  /* 0x000000ffa500720c */ /* 0x000fe20003f06270 */
[----:B------:R1:W1:Y:S01]  /*3e00*/  I2F R200, R24 ;  /* 0x0000001800c87306 */ /* 0x0002620000201400 */
[C---:B------:R-:W-:Y:S01]  /*3e10*/  @!P5 IADD3 R174, -R0.reuse, -0x1f, RZ ;  /* 0xffffffe100aed810 */ /* 0x040fe20007ffe1ff */
[C---:B------:R-:W-:Y:S01]  /*3e20*/  HMMA.16816.F32 R8, R60.reuse, R16, RZ ;  /* 0x000000103c08723c */ /* 0x040fe200000018ff */
[----:B------:R-:W-:Y:S02]  /*3e30*/  @!P4 IADD3 R163, -R0, 0x18, RZ ;  /* 0x0000001800a3c810 */ /* 0x000fe40007ffe1ff */
[----:B------:R-:W-:Y:S02]  /*3e40*/  ISETP.GE.AND P5, PT, R182, RZ, PT ;  /* 0x000000ffb600720c */ /* 0x000fe40003fa6270 */
[----:B------:R-:W-:Y:S02]  /*3e50*/  ISETP.GE.AND P4, PT, R178, RZ, PT ;  /* 0x000000ffb200720c */ /* 0x000fe40003f86270 */
[C---:B------:R-:W-:Y:S01]  /*3e60*/  @!P1 IADD3 R37, -R0.reuse, 0x10, RZ ;  /* 0x0000001000259810 */ /* 0x040fe20007ffe1ff */
[-C--:B------:R-:W-:Y:S01]  /*3e70*/  HMMA.16816.F32 R12, R60, R18.reuse, RZ ;  /* 0x000000123c0c723c */ /* 0x080fe200000018ff */
[----:B------:R-:W-:Y:S01]  /*3e80*/  ISETP.GE.AND P1, PT, R113, RZ, PT ;  /* 0x000000ff7100720c */ /* 0x000fe20003f26270 */
[----:B------:R-:W3:Y:S01]  /*3e90*/  I2F R198, R36 ;  /* 0x0000002400c67306 */ /* 0x000ee20000201400 */
[----:B------:R-:W-:Y:S02]  /*3ea0*/  PLOP3.LUT P2, PT, PT, PT, UP0, 0x80, 0x0 ;  /* 0x000000000000781c */ /* 0x000fe40003f4f008 */
[C---:B------:R-:W-:Y:S02]  /*3eb0*/  @!P0 IADD3 R165, -R0.reuse, 0x20, RZ ;  /* 0x0000002000a58810 */ /* 0x040fe40007ffe1ff */
[----:B------:R-:W-:Y:S01]  /*3ec0*/  ISETP.GE.AND P0, PT, R177, RZ, PT ;  /* 0x000000ffb100720c */ /* 0x000fe20003f06270 */
[C---:B------:R-:W-:Y:S01]  /*3ed0*/  HMMA.16816.F32 R16, R64.reuse, R18, RZ ;  /* 0x000000124010723c */ /* 0x040fe200000018ff */
[C---:B------:R-:W-:Y:S02]  /*3ee0*/  @!P5 IADD3 R182, -R0.reuse, 0x31, RZ ;  /* 0x0000003100b6d810 */ /* 0x040fe40007ffe1ff */
[----:B------:R-:W-:Y:S01]  /*3ef0*/  PLOP3.LUT P5, PT, PT, PT, UP0, 0x80, 0x0 ;  /* 0x000000000000781c */ /* 0x000fe20003faf008 */
[----:B------:R3:W-:Y:S01]  /*3f00*/  I2F R204, R37 ;  /* 0x0000002500cc7306 */ /* 0x0007e20000201400 */
[C---:B------:R-:W-:Y:S02]  /*3f10*/  @!P3 IADD3 R164, -R0.reuse, 0x19, RZ ;  /* 0x0000001900a4b810 */ /* 0x040fe40007ffe1ff */
[----:B------:R-:W-:Y:S01]  /*3f20*/  @!P1 IADD3 R113, -R0, -0x27, RZ ;  /* 0xffffffd900719810 */ /* 0x000fe20007ffe1ff */
[-C--:B--2---:R-:W-:Y:S01]  /*3f30*/  HMMA.16816.F32 R20, R64, R32.reuse, RZ ;  /* 0x000000204014723c */ /* 0x084fe200000018ff */
[----:B------:R-:W-:Y:S02]  /*3f40*/  ISETP.GE.AND P1, PT, R176, RZ, PT ;  /* 0x000000ffb000720c */ /* 0x000fe40003f26270 */
[----:B------:R-:W-:Y:S02]  /*3f50*/  ISETP.GE.AND P3, PT, R179, RZ, PT ;  /* 0x000000ffb300720c */ /* 0x000fe40003f66270 */
[C---:B------:R-:W-:Y:S01]  /*3f60*/  IADD3 R180, R0.reuse, -0x30, RZ ;  /* 0xffffffd000b47810 */ /* 0x040fe20007ffe0ff */
[----:B------:R2:W2:Y:S01]  /*3f70*/  I2F R203, R40 ;  /* 0x0000002800cb7306 */ /* 0x0004a20000201400 */
[C---:B------:R-:W-:Y:S01]  /*3f80*/  IADD3 R183, R0.reuse, 0xf, RZ ;  /* 0x0000000f00b77810 */ /* 0x040fe20007ffe0ff */
[C---:B-1----:R-:W-:Y:S01]  /*3f90*/  HMMA.16816.F32 R24, R60.reuse, R32, RZ ;  /* 0x000000203c18723c */ /* 0x042fe200000018ff */
[C---:B------:R-:W-:Y:S03]  /*3fa0*/  IADD3 R185, R0.reuse, -0x38, RZ ;  /* 0xffffffc800b97810 */ /* 0x040fe60007ffe0ff */
[C---:B------:R-:W-:Y:S02]  /*3fb0*/  IADD3 R184, R0.reuse, -0x39, RZ ;  /* 0xffffffc700b87810 */ /* 0x040fe40007ffe0ff */
[C---:B------:R-:W-:Y:S02]  /*3fc0*/  @!P1 IADD3 R176, -R0.reuse, -0x18, RZ ;  /* 0xffffffe800b09810 */ /* 0x040fe40007ffe1ff */
[C---:B------:R-:W-:Y:S01]  /*3fd0*/  @!P0 IADD3 R177, -R0.reuse, 0x29, RZ ;  /* 0x0000002900b18810 */ /* 0x040fe20007ffe1ff */
[-C--:B------:R-:W-:Y:S01]  /*3fe0*/  HMMA.16816.F32 R28, R60, R34.reuse, RZ ;  /* 0x000000223c1c723c */ /* 0x080fe200000018ff */
[----:B------:R-:W-:Y:S01]  /*3ff0*/  PLOP3.LUT P0, PT, PT, PT, UP0, 0x80, 0x0 ;  /* 0x000000000000781c */ /* 0x000fe20003f0f008 */
[----:B------:R-:W1:Y:S01]  /*4000*/  I2F R202, R52 ;  /* 0x0000003400ca7306 */ /* 0x000e620000201400 */
[----:B------:R-:W-:Y:S02]  /*4010*/  @!P6 IADD3 R166, -R0, 0x21, RZ ;  /* 0x0000002100a6e810 */ /* 0x000fe40007ffe1ff */
[----:B------:R-:W-:Y:S02]  /*4020*/  ISETP.GE.AND P6, PT, R180, RZ, PT ;  /* 0x000000ffb400720c */ /* 0x000fe40003fc6270 */
[----:B------:R-:W-:Y:S01]  /*4030*/  ISETP.GE.AND P1, PT, R183, RZ, PT ;  /* 0x000000ffb700720c */ /* 0x000fe20003f26270 */
[C---:B------:R-:W-:Y:S01]  /*4040*/  HMMA.16816.F32 R32, R64.reuse, R34, RZ ;  /* 0x000000224020723c */ /* 0x040fe200000018ff */
[C---:B------:R-:W-:Y:S02]  /*4050*/  @!P4 IADD3 R178, -R0.reuse, 0x28, RZ ;  /* 0x0000002800b2c810 */ /* 0x040fe40007ffe1ff */
[----:B------:R-:W-:Y:S01]  /*4060*/  ISETP.GE.AND P4, PT, R185, RZ, PT ;  /* 0x000000ffb900720c */ /* 0x000fe20003f86270 */
[----:B------:R1:W-:Y:S01]  /*4070*/  I2F R206, R113 ;  /* 0x0000007100ce7306 */ /* 0x0003e20000201400 */
[----:B------:R-:W-:Y:S01]  /*4080*/  @!P3 IADD3 R179, -R0, -0x17, RZ ;  /* 0xffffffe900b3b810 */ /* 0x000fe20007ffe1ff */
[----:B------:R-:W4:Y:S01]  /*4090*/  @P0 S2R R169, SR_TID.X ;  /* 0x0000000000a90919 */ /* 0x000f220000002100 */
[----:B------:R-:W-:Y:S01]  /*40a0*/  ISETP.GE.AND P3, PT, R184, RZ, PT ;  /* 0x000000ffb800720c */ /* 0x000fe20003f66270 */
[-C--:B---3--:R-:W-:Y:S01]  /*40b0*/  HMMA.16816.F32 R36, R64, R48.reuse, RZ ;  /* 0x000000304024723c */ /* 0x088fe200000018ff */
[----:B------:R-:W-:Y:S03]  /*40c0*/  PLOP3.LUT P0, PT, PT, PT, UP0, 0x80, 0x0 ;  /* 0x000000000000781c */ /* 0x000fe60003f0f008 */
[C---:B------:R-:W-:Y:S02]  /*40d0*/  @!P6 IADD3 R180, -R0.reuse, 0x30, RZ ;  /* 0x0000003000b4e810 */ /* 0x040fe40007ffe1ff */
[C---:B------:R-:W-:Y:S01]  /*40e0*/  @!P1 IADD3 R183, -R0.reuse, -0xf, RZ ;  /* 0xfffffff100b79810 */ /* 0x040fe20007ffe1ff */
[----:B------:R3:W3:Y:S01]  /*40f0*/  I2F R207, R56 ;  /* 0x0000003800cf7306 */ /* 0x0006e20000201400 */
[C---:B------:R-:W-:Y:S01]  /*4100*/  @!P4 IADD3 R185, -R0.reuse, 0x38, RZ ;  /* 0x0000003800b9c810 */ /* 0x040fe20007ffe1ff */
[C---:B--2---:R-:W-:Y:S01]  /*4110*/  HMMA.16816.F32 R40, R60.reuse, R48, RZ ;  /* 0x000000303c28723c */ /* 0x044fe200000018ff */
[----:B------:R-:W-:Y:S02]  /*4120*/  PLOP3.LUT P1, PT, PT, PT, UP0, 0x80, 0x0 ;  /* 0x000000000000781c */ /* 0x000fe40003f2f008 */
[----:B------:R-:W-:Y:S01]  /*4130*/  @!P3 IADD3 R184, -R0, 0x39, RZ ;  /* 0x0000003900b8b810 */ /* 0x000fe20007ffe1ff */
[----:B------:R-:W-:Y:S01]  /*4140*/  IMAD.U32 R0, RZ, RZ, UR12 ;  /* 0x0000000cff007e24 */ /* 0x000fe2000f8e00ff */
[----:B------:R-:W-:Y:S02]  /*4150*/  PLOP3.LUT P3, PT, PT, PT, UP0, 0x80, 0x0 ;  /* 0x000000000000781c */ /* 0x000fe40003f6f008 */
[----:B------:R-:W-:Y:S01]  /*4160*/  PLOP3.LUT P6, PT, PT, PT, UP0, 0x80, 0x0 ;  /* 0x000000000000781c */ /* 0x000fe20003fcf008 */
[-C--:B------:R-:W-:Y:S01]  /*4170*/  HMMA.16816.F32 R44, R60, R50.reuse, RZ ;  /* 0x000000323c2c723c */ /* 0x080fe200000018ff */
[----:B------:R-:W-:Y:S01]  /*4180*/  PLOP3.LUT P4, PT, PT, PT, UP0, 0x80, 0x0 ;  /* 0x000000000000781c */ /* 0x000fe20003f8f008 */
[----:B------:R-:W-:Y:S01]  /*4190*/  I2F R199, R164 ;  /* 0x000000a400c77306 */ /* 0x000fe20000201400 */
[----:B-1----:R-:W1:Y:S01]  /*41a0*/  LDSM.16.M88.4 R112, [R112+0x1000] ;  /* 0x001000007070783b */ /* 0x002e620000000200 */
[----:B------:R-:W-:Y:S04]  /*41b0*/  IMAD R0, R0, 0x2, R187 ;  /* 0x0000000200007824 */ /* 0x000fe800078e02bb */
[C---:B------:R-:W-:Y:S01]  /*41c0*/  HMMA.16816.F32 R48, R64.reuse, R50, RZ ;  /* 0x000000324030723c */ /* 0x040fe200000018ff */
[----:B------:R-:W-:Y:S03]  /*41d0*/  IMAD.SHL.U32 R0, R0, 0x2, RZ ;  /* 0x0000000200007824 */ /* 0x000fe600078e00ff */
[----:B------:R-:W-:Y:S02]  /*41e0*/  I2F R217, R175 ;  /* 0x000000af00d97306 */ /* 0x000fe40000201400 */
[C---:B------:R-:W-:Y:S02]  /*41f0*/  LOP3.LUT R168, R249.reuse, UR28, R0, 0x96, !PT ;  /* 0x0000001cf9a87c12 */ /* 0x040fe4000f8e9600 */
[-C--:B------:R-:W-:Y:S04]  /*4200*/  HMMA.16816.F32 R52, R64, R100.reuse, RZ ;  /* 0x000000644034723c */ /* 0x080fe800000018ff */
[----:B------:R-:W-:Y:S02]  /*4210*/  IMAD.WIDE.U32 R208, R168, -0x326172a9, RZ ;  /* 0xcd9e8d57a8d07825 */ /* 0x000fe400078e00ff */
[----:B------:R2:W1:Y:S02]  /*4220*/  I2F R201, R163 ;  /* 0x000000a300c97306 */ /* 0x0004640000201400 */
[C---:B---3--:R-:W-:Y:S07]  /*4230*/  HMMA.16816.F32 R56, R60.reuse, R100, RZ ;  /* 0x000000643c38723c */ /* 0x048fee00000018ff */
[----:B------:R-:W-:Y:S01]  /*4240*/  IMAD.U32 R100, RZ, RZ, UR7 ;  /* 0x00000007ff647e24 */ /* 0x000fe2000f8e00ff */
[-C--:B------:R-:W-:Y:S01]  /*4250*/  HMMA.16816.F32 R60, R60, R102.reuse, RZ ;  /* 0x000000663c3c723c */ /* 0x080fe200000018ff */
[----:B------:R3:W-:Y:S03]  /*4260*/  I2F R226, R166 ;  /* 0x000000a600e27306 */ /* 0x0007e60000201400 */
[----:B------:R-:W-:Y:S01]  /*4270*/  IMAD R100, R100, 0x8, R167 ;  /* 0x0000000864647824 */ /* 0x000fe200078e02a7 */
[----:B------:R-:W-:Y:S03]  /*4280*/  IADD3 R167, R0, 0x1, RZ ;  /* 0x0000000100a77810 */ /* 0x000fe60007ffe0ff */
[----:B------:R-:W-:Y:S01]  /*4290*/  HMMA.16816.F32 R64, R64, R102, RZ ;  /* 0x000000664040723c */ /* 0x000fe200000018ff */
[----:B------:R-:W-:Y:S02]  /*42a0*/  LOP3.LUT R0, R249, UR28, R167, 0x96, !PT ;  /* 0x0000001cf9007c12 */ /* 0x000fe4000f8e96a7 */
[----:B------:R-:W-:Y:S01]  /*42b0*/  I2F R183, R183 ;  /* 0x000000b700b77306 */ /* 0x000fe20000201400 */
[----:B--2---:R-:W-:Y:S02]  /*42c0*/  LOP3.LUT R163, R248, UR46, RZ, 0x3c, !PT ;  /* 0x0000002ef8a37c12 */ /* 0x004fe4000f8e3cff */
[----:B------:R-:W-:Y:S01]  /*42d0*/  IMAD.WIDE.U32 R210, R0, -0x326172a9, RZ ;  /* 0xcd9e8d5700d27825 */ /* 0x000fe200078e00ff */
[----:B------:R-:W-:Y:S01]  /*42e0*/  IADD3 R102, R100, 0x4, RZ ;  /* 0x0000000464667810 */ /* 0x000fe20007ffe0ff */
[-C--:B------:R-:W-:Y:S04]  /*42f0*/  HMMA.16816.F32 R4, R104, R108.reuse, R4 ;  /* 0x0000006c6804723c */ /* 0x080fe80000001804 */
[----:B----4-:R-:W-:Y:S01]  /*4300*/  @P3 IMAD.SHL.U32 R0, R169, 0x2, RZ ;  /* 0x00000002a9003824 */ /* 0x010fe200078e00ff */
[----:B------:R-:W-:Y:S01]  /*4310*/  PLOP3.LUT P3, PT, PT, PT, UP0, 0x80, 0x0 ;  /* 0x000000000000781c */ /* 0x000fe20003f6f008 */
[----:B------:R-:W-:Y:S01]  /*4320*/  IMAD.WIDE.U32 R102, R102, -0x326172a9, RZ ;  /* 0xcd9e8d5766667825 */ /* 0x000fe200078e00ff */
[----:B------:R-:W-:Y:S02]  /*4330*/  I2F R184, R184 ;  /* 0x000000b800b87306 */ /* 0x000fe40000201400 */
[----:B------:R-:W-:Y:S03]  /*4340*/  @P2 LOP3.LUT R0, R0, 0x6, RZ, 0xc0, !PT ;  /* 0x0000000600002812 */ /* 0x000fe600078ec0ff */
[----:B------:R-:W-:Y:S01]  /*4350*/  IMAD.WIDE.U32 R100, R100, -0x326172a9, RZ ;  /* 0xcd9e8d5764647825 */ /* 0x000fe200078e00ff */
[----:B------:R-:W-:Y:S01]  /*4360*/  PLOP3.LUT P2, PT, PT, PT, UP0, 0x80, 0x0 ;  /* 0x000000000000781c */ /* 0x000fe20003f4f008 */
[C---:B-1----:R-:W-:Y:S01]  /*4370*/  HMMA.16816.F32 R8, R112.reuse, R108, R8 ;  /* 0x0000006c7008723c */ /* 0x042fe20000001808 */
[----:B------:R-:W-:Y:S01]  /*4380*/  LOP3.LUT R190, R209, UR23, R102, 0x96, !PT ;  /* 0x00000017d1be7c12 */ /* 0x000fe2000f8e9666 */
[----:B------:R-:W-:Y:S01]  /*4390*/  @P1 IMAD R164, R187, 0x40, R0 ;  /* 0x00000040bba41824 */ /* 0x000fe200078e0200 */
[-C--:B------:R-:W-:Y:S02]  /*43a0*/  LOP3.LUT R172, R101, R170.reuse, RZ, 0x3c, !PT ;  /* 0x000000aa65ac7212 */ /* 0x080fe400078e3cff */
[--C-:B------:R-:W-:Y:S01]  /*43b0*/  LOP3.LUT R101, R209, UR23, R100.reuse, 0x96, !PT ;  /* 0x00000017d1657c12 */ /* 0x100fe2000f8e9664 */
[----:B------:R-:W-:Y:S01]  /*43c0*/  IMAD.WIDE.U32 R190, R190, -0x2daee0ad, RZ ;  /* 0xd2511f53bebe7825 */ /* 0x000fe200078e00ff */
[----:B------:R-:W-:Y:S01]  /*43d0*/  LOP3.LUT R186, R211, UR23, R100, 0x96, !PT ;  /* 0x00000017d3ba7c12 */ /* 0x000fe2000f8e9664 */
[----:B------:R1:W2:Y:S01]  /*43e0*/  I2F R221, R165 ;  /* 0x000000a500dd7306 */ /* 0x0002a20000201400 */
[----:B------:R-:W-:Y:S01]  /*43f0*/  LOP3.LUT R170, R103, R170, RZ, 0x3c, !PT ;  /* 0x000000aa67aa7212 */ /* 0x000fe200078e3cff */
[-C--:B------:R-:W-:Y:S01]  /*4400*/  HMMA.16816.F32 R12, R112, R110.reuse, R12 ;  /* 0x0000006e700c723c */ /* 0x080fe2000000180c */
[----:B------:R-:W-:Y:S01]  /*4410*/  PLOP3.LUT P1, PT, PT, PT, UP0, 0x80, 0x0 ;  /* 0x000000000000781c */ /* 0x000fe20003f2f008 */
[----:B------:R-:W-:Y:S01]  /*4420*/  IMAD.U32 R100, RZ, RZ, UR12 ;  /* 0x0000000cff647e24 */ /* 0x000fe2000f8e00ff */
[----:B------:R-:W-:Y:S01]  /*4430*/  LOP3.LUT R188, R211, UR23, R102, 0x96, !PT ;  /* 0x00000017d3bc7c12 */ /* 0x000fe2000f8e9666 */
[----:B------:R-:W-:Y:S02]  /*4440*/  FFMA.FTZ R6, R228, -UR4, R6 ;  /* 0x80000004e4067c23 */ /* 0x000fe40008010006 */
[----:B------:R-:W-:Y:S01]  /*4450*/  @P0 IMAD R164, R100, 0x80, R164 ;  /* 0x0000008064a40824 */ /* 0x000fe200078e02a4 */
[----:B------:R-:W-:Y:S01]  /*4460*/  PLOP3.LUT P0, PT, PT, PT, UP0, 0x80, 0x0 ;  /* 0x000000000000781c */ /* 0x000fe20003f0f008 */
[----:B------:R-:W-:Y:S01]  /*4470*/  IMAD.WIDE.U32 R108, R101, -0x2daee0ad, RZ ;  /* 0xd2511f53656c7825 */ /* 0x000fe200078e00ff */
[C---:B------:R-:W-:Y:S01]  /*4480*/  HMMA.16816.F32 R16, R104.reuse, R110, R16 ;  /* 0x0000006e6810723c */ /* 0x040fe20000001810 */
[----:B------:R-:W4:Y:S01]  /*4490*/  LDSM.16.M88.4 R100, [R150+0x6400] ;  /* 0x006400009664783b */ /* 0x000f220000000200 */
[----:B------:R-:W-:Y:S01]  /*44a0*/  @P5 ISETP.GE.AND P5, PT, R164, UR5, PT ;  /* 0x00000005a4005c0c */ /* 0x000fe2000bfa6270 */
[----:B------:R-:W-:Y:S01]  /*44b0*/  IMAD.WIDE.U32 R170, R170, -0x2daee0ad, RZ ;  /* 0xd2511f53aaaa7825 */ /* 0x000fe200078e00ff */
[----:B------:R-:W-:Y:S03]  /*44c0*/  I2F R220, R178 ;  /* 0x000000b200dc7306 */ /* 0x000fe60000201400 */
[----:B------:R-:W-:Y:S01]  /*44d0*/  FFMA.FTZ R8, R193, -UR4, R8 ;  /* 0x80000004c1087c23 */ /* 0x000fe20008010008 */
[----:B------:R-:W-:Y:S01]  /*44e0*/  LOP3.LUT R167, R163, R171, RZ, 0x3c, !PT ;  /* 0x000000aba3a77212 */ /* 0x000fe200078e3cff */
[----:B------:R-:W-:Y:S03]  /*44f0*/  FFMA.FTZ R10, R212, -UR4, R10 ;  /* 0x80000004d40a7c23 */ /* 0x000fe6000801000a */
[----:B------:R-:W-:Y:S01]  /*4500*/  @P0 IADD3 R0, R164, 0x1, RZ ;  /* 0x00000001a4000810 */ /* 0x000fe20007ffe0ff */
[----:B------:R-:W-:Y:S01]  /*4510*/  FFMA.FTZ R4, R194, -UR4, R4 ;  /* 0x80000004c2047c23 */ /* 0x000fe20008010004 */
[----:B------:R-:W-:Y:S01]  /*4520*/  PLOP3.LUT P0, PT, PT, PT, UP0, 0x80, 0x0 ;  /* 0x000000000000781c */ /* 0x000fe20003f0f008 */
[----:B------:R-:W-:Y:S01]  /*4530*/  FFMA.FTZ R14, R193, -UR4, R14 ;  /* 0x80000004c10e7c23 */ /* 0x000fe2000801000e */
[----:B------:R-:W-:Y:S01]  /*4540*/  @P3 FSEL R6, R6, -INF , !P5 ;  /* 0xff80000006063808 */ /* 0x000fe20006800000 */
[----:B------:R-:W-:Y:S01]  /*4550*/  IMAD.WIDE.U32 R172, R172, -0x2daee0ad, RZ ;  /* 0xd2511f53acac7825 */ /* 0x000fe200078e00ff */
[----:B------:R-:W-:Y:S01]  /*4560*/  PLOP3.LUT P3, PT, PT, PT, UP0, 0x80, 0x0 ;  /* 0x000000000000781c */ /* 0x000fe20003f6f008 */
[----:B------:R2:W-:Y:S01]  /*4570*/  I2F R225, R179 ;  /* 0x000000b300e17306 */ /* 0x0005e20000201400 */
[----:B------:R-:W-:Y:S01]  /*4580*/  @P6 ISETP.GE.AND P6, PT, R0, UR5, PT ;  /* 0x0000000500006c0c */ /* 0x000fe2000bfc6270 */
[----:B---3--:R-:W-:Y:S01]  /*4590*/  IMAD.WIDE.U32 R166, R167, -0x326172a9, RZ ;  /* 0xcd9e8d57a7a67825 */ /* 0x008fe200078e00ff */
[----:B------:R-:W-:Y:S02]  /*45a0*/  @P2 FSEL R8, R8, -INF , !P5 ;  /* 0xff80000008082808 */ /* 0x000fe40006800000 */
[----:B------:R-:W-:Y:S01]  /*45b0*/  PLOP3.LUT P2, PT, PT, PT, UP0, 0x80, 0x0 ;  /* 0x000000000000781c */ /* 0x000fe20003f4f008 */
[----:B------:R-:W-:Y:S01]  /*45c0*/  FFMA.FTZ R5, R196, -UR4, R5 ;  /* 0x80000004c4057c23 */ /* 0x000fe20008010005 */
[----:B------:R-:W-:Y:S01]  /*45d0*/  @P1 FSEL R4, R4, -INF , !P5 ;  /* 0xff80000004041808 */ /* 0x000fe20006800000 */
[----:B------:R-:W-:Y:S01]  /*45e0*/  FFMA.FTZ R7, R229, -UR4, R7 ;  /* 0x80000004e5077c23 */ /* 0x000fe20008010007 */
[----:B------:R-:W-:Y:S01]  /*45f0*/  @P0 FSEL R10, R10, -INF , !P5 ;  /* 0xff8000000a0a0808 */ /* 0x000fe20006800000 */
[----:B------:R-:W-:Y:S01]  /*4600*/  FFMA.FTZ R9, R192, -UR4, R9 ;  /* 0x80000004c0097c23 */ /* 0x000fe20008010009 */
[----:B------:R-:W-:Y:S01]  /*4610*/  PLOP3.LUT P5, PT, PT, PT, UP0, 0x80, 0x0 ;  /* 0x000000000000781c */ /* 0x000fe20003faf008 */
[----:B------:R-:W-:Y:S01]  /*4620*/  FFMA.FTZ R11, R213, -UR4, R11 ;  /* 0x80000004d50b7c23 */ /* 0x000fe2000801000b */
[----:B------:R-:W-:Y:S01]  /*4630*/  PLOP3.LUT P0, PT, PT, PT, UP0, 0x80, 0x0 ;  /* 0x000000000000781c */ /* 0x000fe20003f0f008 */
[----:B------:R-:W-:Y:S01]  /*4640*/  FFMA.FTZ R12, R197, -UR4, R12 ;  /* 0x80000004c50c7c23 */ /* 0x000fe2000801000c */
[----:B------:R-:W-:Y:S01]  /*4650*/  LOP3.LUT R168, R163, R173, RZ, 0x3c, !PT ;  /* 0x000000ada3a87212 */ /* 0x000fe200078e3cff */
[----:B------:R-:W-:Y:S01]  /*4660*/  FFMA.FTZ R16, R195, -UR4, R16 ;  /* 0x80000004c3107c23 */ /* 0x000fe20008010010 */
[C---:B------:R-:W-:Y:S01]  /*4670*/  LOP3.LUT R173, R167.reuse, UR22, R208, 0x96, !PT ;  /* 0x00000016a7ad7c12 */ /* 0x040fe2000f8e96d0 */
[----:B------:R-:W-:Y:S01]  /*4680*/  FFMA.FTZ R13, R200, -UR4, R13 ;  /* 0x80000004c80d7c23 */ /* 0x000fe2000801000d */
[----:B-1----:R-:W-:Y:S01]  /*4690*/  LOP3.LUT R165, R167, UR22, R210, 0x96, !PT ;  /* 0x00000016a7a57c12 */ /* 0x002fe2000f8e96d2 */
[----:B------:R-:W-:Y:S01]  /*46a0*/  FFMA.FTZ R15, R192, -UR4, R15 ;  /* 0x80000004c00f7c23 */ /* 0x000fe2000801000f */
[----:B------:R-:W-:Y:S01]  /*46b0*/  LOP3.LUT R167, R109, UR21, R172, 0x96, !PT ;  /* 0x000000156da77c12 */ /* 0x000fe2000f8e96ac */
[-C--:B----4-:R-:W-:Y:S01]  /*46c0*/  HMMA.16816.F32 R20, R104, R100.reuse, R20 ;  /* 0x000000646814723c */ /* 0x090fe20000001814 */
[----:B------:R-:W-:Y:S01]  /*46d0*/  @P3 IADD3 R109, R164, 0x10, RZ ;  /* 0x00000010a46d3810 */ /* 0x000fe20007ffe0ff */
[----:B------:R-:W-:Y:S01]  /*46e0*/  FFMA.FTZ R18, R194, -UR4, R18 ;  /* 0x80000004c2127c23 */ /* 0x000fe20008010012 */
[----:B------:R-:W-:Y:S01]  /*46f0*/  PLOP3.LUT P3, PT, PT, PT, UP0, 0x80, 0x0 ;  /* 0x000000000000781c */ /* 0x000fe20003f6f008 */
[----:B------:R-:W-:Y:S01]  /*4700*/  FFMA.FTZ R17, R198, -UR4, R17 ;  /* 0x80000004c6117c23 */ /* 0x000fe20008010011 */
[----:B------:R-:W-:Y:S01]  /*4710*/  PLOP3.LUT P1, PT, PT, PT, UP0, 0x80, 0x0 ;  /* 0x000000000000781c */ /* 0x000fe20003f2f008 */
[----:B------:R-:W-:Y:S01]  /*4720*/  IMAD.WIDE.U32 R168, R168, -0x326172a9, RZ ;  /* 0xcd9e8d57a8a87825 */ /* 0x000fe200078e00ff */
[----:B------:R-:W-:Y:S01]  /*4730*/  @P4 IADD3 R0, R164, 0x8, RZ ;  /* 0x00000008a4004810 */ /* 0x000fe20007ffe0ff */
[C---:B------:R-:W-:Y:S01]  /*4740*/  HMMA.16816.F32 R24, R112.reuse, R100, R24 ;  /* 0x000000647018723c */ /* 0x040fe20000001818 */
[----:B------:R-:W-:Y:S01]  /*4750*/  @P2 FSEL R5, R5, -INF , !P6 ;  /* 0xff80000005052808 */ /* 0x000fe20007000000 */
[----:B------:R-:W-:Y:S01]  /*4760*/  I2F R224, R180 ;  /* 0x000000b400e07306 */ /* 0x000fe20000201400 */
[----:B------:R-:W-:Y:S01]  /*4770*/  PLOP3.LUT P2, PT, PT, PT, UP0, 0x80, 0x0 ;  /* 0x000000000000781c */ /* 0x000fe20003f4f008 */
[----:B------:R-:W-:Y:S01]  /*4780*/  FFMA.FTZ R19, R196, -UR4, R19 ;  /* 0x80000004c4137c23 */ /* 0x000fe20008010013 */
[----:B------:R-:W-:Y:S01]  /*4790*/  PLOP3.LUT P4, PT, PT, PT, UP0, 0x80, 0x0 ;  /* 0x000000000000781c */ /* 0x000fe20003f8f008 */
[----:B------:R-:W-:Y:S01]  /*47a0*/  IMAD.WIDE.U32 R188, R188, -0x2daee0ad, RZ ;  /* 0xd2511f53bcbc7825 */ /* 0x000fe200078e00ff */
[----:B------:R-:W-:Y:S01]  /*47b0*/  @P5 ISETP.GE.AND P5, PT, R0, UR5, PT ;  /* 0x0000000500005c0c */ /* 0x000fe2000bfa6270 */
[-C--:B------:R-:W-:Y:S01]  /*47c0*/  HMMA.16816.F32 R28, R112, R102.reuse, R28 ;  /* 0x00000066701c723c */ /* 0x080fe2000000181c */
[----:B------:R-:W-:Y:S02]  /*47d0*/  @P0 FSEL R7, R7, -INF , !P6 ;  /* 0xff80000007070808 */ /* 0x000fe40007000000 */
[----:B------:R-:W-:Y:S01]  /*47e0*/  PLOP3.LUT P0, PT, PT, PT, UP0, 0x80, 0x0 ;  /* 0x000000000000781c */ /* 0x000fe20003f0f008 */
[----:B------:R-:W-:Y:S01]  /*47f0*/  I2F R180, R182 ;  /* 0x000000b600b47306 */ /* 0x000fe20000201400 */
[----:B------:R-:W-:Y:S01]  /*4800*/  @P3 FSEL R9, R9, -INF , !P6 ;  /* 0xff80000009093808 */ /* 0x000fe20007000000 */
[----:B------:R-:W-:Y:S01]  /*4810*/  IMAD.WIDE.U32 R186, R186, -0x2daee0ad, RZ ;  /* 0xd2511f53baba7825 */ /* 0x000fe200078e00ff */
[----:B------:R-:W-:Y:S01]  /*4820*/  PLOP3.LUT P3, PT, PT, PT, UP0, 0x80, 0x0 ;  /* 0x000000000000781c */ /* 0x000fe20003f6f008 */
[C---:B------:R-:W-:Y:S01]  /*4830*/  HMMA.16816.F32 R32, R104.reuse, R102, R32 ;  /* 0x000000666820723c */ /* 0x040fe20000001820 */
[----:B------:R-:W-:Y:S02]  /*4840*/  @P1 IADD3 R110, R164, 0x9, RZ ;  /* 0x00000009a46e1810 */ /* 0x000fe40007ffe0ff */
[----:B------:R-:W-:Y:S01]  /*4850*/  PLOP3.LUT P1, PT, PT, PT, UP0, 0x80, 0x0 ;  /* 0x000000000000781c */ /* 0x000fe20003f2f008 */
[----:B------:R-:W-:Y:S01]  /*4860*/  FFMA.FTZ R21, R205, -UR4, R21 ;  /* 0x80000004cd157c23 */ /* 0x000fe20008010015 */
[----:B------:R-:W-:Y:S01]  /*4870*/  @P2 FSEL R11, R11, -INF , !P6 ;  /* 0xff8000000b0b2808 */ /* 0x000fe20007000000 */
[----:B------:R-:W-:Y:S01]  /*4880*/  FFMA.FTZ R22, R195, -UR4, R22 ;  /* 0x80000004c3167c23 */ /* 0x000fe20008010016 */
[----:B------:R-:W-:Y:S01]  /*4890*/  PLOP3.LUT P6, PT, PT, PT, UP0, 0x80, 0x0 ;  /* 0x000000000000781c */ /* 0x000fe20003fcf008 */
[----:B------:R-:W-:Y:S01]  /*48a0*/  FFMA.FTZ R24, R203, -UR4, R24 ;  /* 0x80000004cb187c23 */ /* 0x000fe20008010018 */
[----:B------:R-:W-:Y:S01]  /*48b0*/  @P4 ISETP.GE.AND P4, PT, R110, UR5, PT ;  /* 0x000000056e004c0c */ /* 0x000fe2000bf86270 */
[----:B------:R-:W-:Y:S01]  /*48c0*/  I2F R185, R185 ;  /* 0x000000b900b97306 */ /* 0x000fe20000201400 */
[----:B------:R-:W-:Y:S01]  /*48d0*/  PLOP3.LUT P2, PT, PT, PT, UP0, 0x80, 0x0 ;  /* 0x000000000000781c */ /* 0x000fe20003f4f008 */
[----:B------:R-:W-:Y:S01]  /*48e0*/  FFMA.FTZ R20, R204, -UR4, R20 ;  /* 0x80000004cc147c23 */ /* 0x000fe20008010014 */
        /* <DEDUP_REMOVED lines=25> */
[----:B------:R-:W-:Y:S01]  /*4a80*/  I2F R223, R176 ;  /* 0x000000b000df7306 */ /* 0x000fe20000201400 */
[----:B------:R-:W-:Y:S02]  /*4a90*/  PLOP3.LUT P6, PT, PT, PT, UP0, 0x80, 0x0 ;  /* 0x000000000000781c */ /* 0x000fe40003fcf008 */
[----:B------:R-:W-:Y:S02]  /*4aa0*/  @P1 ISETP.GE.AND P1, PT, R109, UR5, PT ;  /* 0x000000056d001c0c */ /* 0x000fe4000bf26270 */
[----:B------:R-:W-:Y:S02]  /*4ab0*/  LOP3.LUT R163, R169, UR22, R208, 0x96, !PT ;  /* 0x00000016a9a37c12 */ /* 0x000fe4000f8e96d0 */
[C---:B------:R-:W-:Y:S02]  /*4ac0*/  @P0 IADD3 R100, R164.reuse, 0x11, RZ ;  /* 0x00000011a4640810 */ /* 0x040fe40007ffe0ff */
[----:B------:R-:W-:Y:S01]  /*4ad0*/  PLOP3.LUT P0, PT, PT, PT, UP0, 0x80, 0x0 ;  /* 0x000000000000781c */ /* 0x000fe20003f0f008 */
[----:B--2---:R-:W-:Y:S01]  /*4ae0*/  IMAD.WIDE.U32 R178, R163, -0x2daee0ad, RZ ;  /* 0xd2511f53a3b27825 */ /* 0x004fe200078e00ff */
[----:B------:R-:W-:Y:S01]  /*4af0*/  @P2 FSEL R19, R19, -INF , !P4 ;  /* 0xff80000013132808 */ /* 0x000fe20006000000 */
[----:B------:R1:W-:Y:S01]  /*4b00*/  I2F R222, R177 ;  /* 0x000000b100de7306 */ /* 0x0003e20000201400 */
[----:B------:R-:W-:Y:S01]  /*4b10*/  PLOP3.LUT P4, PT, PT, PT, UP0, 0x80, 0x0 ;  /* 0x000000000000781c */ /* 0x000fe20003f8f008 */
[C---:B-----5:R-:W-:Y:S01]  /*4b20*/  FMUL.FTZ R163, R251.reuse, 1.4426950216293334961 ;  /* 0x3fb8aa3bfba37820 */ /* 0x060fe20000410000 */
[C---:B------:R-:W-:Y:S02]  /*4b30*/  @P3 IADD3 R101, R164.reuse, 0x18, RZ ;  /* 0x00000018a4653810 */ /* 0x040fe40007ffe0ff */
[----:B------:R-:W-:Y:S02]  /*4b40*/  PLOP3.LUT P3, PT, PT, PT, UP0, 0x80, 0x0 ;  /* 0x000000000000781c */ /* 0x000fe40003f6f008 */
[----:B------:R-:W-:Y:S02]  /*4b50*/  FSETP.NEU.FTZ.AND P5, PT, R251, -INF , PT ;  /* 0xff800000fb00780b */ /* 0x000fe40003fbd000 */
[----:B------:R-:W-:Y:S02]  /*4b60*/  PLOP3.LUT P2, PT, PT, PT, UP0, 0x80, 0x0 ;  /* 0x000000000000781c */ /* 0x000fe40003f4f008 */
[----:B------:R-:W-:Y:S02]  /*4b70*/  LOP3.LUT R175, R169, UR22, R210, 0x96, !PT ;  /* 0x00000016a9af7c12 */ /* 0x000fe4000f8e96d2 */
[----:B------:R-:W-:Y:S02]  /*4b80*/  LOP3.LUT R169, R191, UR21, R170, 0x96, !PT ;  /* 0x00000015bfa97c12 */ /* 0x000fe4000f8e96aa */
[----:B------:R-:W-:Y:S02]  /*4b90*/  LOP3.LUT R191, R179, UR19, R108, 0x96, !PT ;  /* 0x00000013b3bf7c12 */ /* 0x000fe4000f8e966c */
[----:B------:R-:W-:Y:S01]  /*4ba0*/  FSEL R163, R163, RZ, P5 ;  /* 0x000000ffa3a37208 */ /* 0x000fe20002800000 */
[----:B------:R-:W-:Y:S01]  /*4bb0*/  I2F R179, R181 ;  /* 0x000000b500b37306 */ /* 0x000fe20000201400 */
[----:B------:R-:W-:Y:S02]  /*4bc0*/  PLOP3.LUT P5, PT, PT, PT, UP0, 0x80, 0x0 ;  /* 0x000000000000781c */ /* 0x000fe40003faf008 */
[----:B------:R-:W-:Y:S01]  /*4bd0*/  @P6 IADD3 R108, R164, 0x19, RZ ;  /* 0x00000019a46c6810 */ /* 0x000fe20007ffe0ff */
[--C-:B------:R-:W-:Y:S01]  /*4be0*/  FFMA.FTZ R4, R4, c[0x0][0x23c], -R163.reuse ;  /* 0x00008f0004047a23 */ /* 0x100fe200000108a3 */
[----:B------:R-:W-:Y:S01]  /*4bf0*/  PLOP3.LUT P6, PT, PT, PT, UP0, 0x80, 0x0 ;  /* 0x000000000000781c */ /* 0x000fe20003fcf008 */
[--C-:B------:R-:W-:Y:S01]  /*4c00*/  FFMA.FTZ R5, R5, c[0x0][0x23c], -R163.reuse ;  /* 0x00008f0005057a23 */ /* 0x100fe200000108a3 */
[----:B------:R-:W-:Y:S01]  /*4c10*/  @P0 FSEL R22, R22, -INF , !P1 ;  /* 0xff80000016160808 */ /* 0x000fe20004800000 */
[--C-:B------:R-:W-:Y:S01]  /*4c20*/  FFMA.FTZ R16, R16, c[0x0][0x23c], -R163.reuse ;  /* 0x00008f0010107a23 */ /* 0x100fe200000108a3 */
[----:B------:R-:W-:Y:S01]  /*4c30*/  PLOP3.LUT P0, PT, PT, PT, UP0, 0x80, 0x0 ;  /* 0x000000000000781c */ /* 0x000fe20003f0f008 */
[--C-:B------:R-:W-:Y:S01]  /*4c40*/  FFMA.FTZ R17, R17, c[0x0][0x23c], -R163.reuse ;  /* 0x00008f0011117a23 */ /* 0x100fe200000108a3 */
[----:B------:R-:W-:Y:S01]  /*4c50*/  @P4 IADD3 R109, R164, 0x21, RZ ;  /* 0x00000021a46d4810 */ /* 0x000fe20007ffe0ff */
[----:B------:R-:W-:Y:S01]  /*4c60*/  MUFU.EX2 R210, R4 ;  /* 0x0000000400d27308 */ /* 0x000fe20000000800 */
[----:B------:R-:W-:Y:S01]  /*4c70*/  PLOP3.LUT P4, PT, PT, PT, UP0, 0x80, 0x0 ;  /* 0x000000000000781c */ /* 0x000fe20003f8f008 */
[----:B-1----:R-:W-:Y:S01]  /*4c80*/  IMAD.WIDE.U32 R176, R165, -0x2daee0ad, RZ ;  /* 0xd2511f53a5b07825 */ /* 0x002fe200078e00ff */
[----:B------:R-:W-:Y:S02]  /*4c90*/  @P3 FSEL R24, R24, -INF , !P1 ;  /* 0xff80000018183808 */ /* 0x000fe40004800000 */
[----:B------:R-:W-:Y:S02]  /*4ca0*/  PLOP3.LUT P3, PT, PT, PT, UP0, 0x80, 0x0 ;  /* 0x000000000000781c */ /* 0x000fe40003f6f008 */
[----:B------:R-:W-:Y:S02]  /*4cb0*/  @P2 IADD3 R0, R164, 0x20, RZ ;  /* 0x00000020a4002810 */ /* 0x000fe40007ffe0ff */
[----:B------:R-:W-:Y:S01]  /*4cc0*/  PLOP3.LUT P2, PT, PT, PT, UP0, 0x80, 0x0 ;  /* 0x000000000000781c */ /* 0x000fe20003f4f008 */
[----:B------:R1:W-:Y:S01]  /*4cd0*/  MUFU.EX2 R209, R5 ;  /* 0x0000000500d17308 */ /* 0x0003e20000000800 */
[----:B------:R-:W-:Y:S02]  /*4ce0*/  @P5 FSEL R20, R20, -INF , !P1 ;  /* 0xff80000014145808 */ /* 0x000fe40004800000 */
[----:B------:R-:W-:Y:S02]  /*4cf0*/  PLOP3.LUT P5, PT, PT, PT, UP0, 0x80, 0x0 ;  /* 0x000000000000781c */ /* 0x000fe40003faf008 */
[----:B------:R-:W-:Y:S01]  /*4d00*/  @P6 ISETP.GE.AND P6, PT, R100, UR5, PT ;  /* 0x0000000564006c0c */ /* 0x000fe2000bfc6270 */
[C---:B------:R-:W-:Y:S01]  /*4d10*/  FMUL.FTZ R100, R245.reuse, 1.4426950216293334961 ;  /* 0x3fb8aa3bf5647820 */ /* 0x040fe20000410000 */
[----:B------:R-:W-:Y:S01]  /*4d20*/  @P0 FSEL R26, R26, -INF , !P1 ;  /* 0xff8000001a1a0808 */ /* 0x000fe20004800000 */
[----:B------:R-:W-:Y:S01]  /*4d30*/  FFMA.FTZ R20, R20, c[0x0][0x23c], -R163 ;  /* 0x00008f0014147a23 */ /* 0x000fe200000108a3 */
[----:B------:R-:W-:Y:S01]  /*4d40*/  FSETP.NEU.FTZ.AND P0, PT, R245, -INF , PT ;  /* 0xff800000f500780b */ /* 0x000fe20003f1d000 */
[----:B------:R-:W-:Y:S01]  /*4d50*/  MUFU.EX2 R202, R16 ;  /* 0x0000001000ca7308 */ /* 0x000fe20000000800 */
[----:B------:R-:W-:Y:S02]  /*4d60*/  @P4 ISETP.GE.AND P4, PT, R108, UR5, PT ;  /* 0x000000056c004c0c */ /* 0x000fe4000bf86270 */
[----:B------:R-:W-:Y:S02]  /*4d70*/  @P3 ISETP.GE.AND P3, PT, R109, UR5, PT ;  /* 0x000000056d003c0c */ /* 0x000fe4000bf66270 */
[----:B------:R-:W-:Y:S01]  /*4d80*/  FSEL R100, R100, RZ, P0 ;  /* 0x000000ff64647208 */ /* 0x000fe20000000000 */
[----:B------:R-:W2:Y:S01]  /*4d90*/  LDSM.16.M88.4 R108, [R150+0x6800] ;  /* 0x00680000966c783b */ /* 0x000ea20000000200 */
[----:B------:R-:W-:Y:S02]  /*4da0*/  PLOP3.LUT P0, PT, PT, PT, UP0, 0x80, 0x0 ;  /* 0x000000000000781c */ /* 0x000fe40003f0f008 */
[----:B------:R-:W-:Y:S01]  /*4db0*/  @P2 ISETP.GE.AND P2, PT, R101, UR5, PT ;  /* 0x0000000565002c0c */ /* 0x000fe2000bf46270 */
[C---:B------:R-:W-:Y:S01]  /*4dc0*/  FMUL.FTZ R101, R252.reuse, 1.4426950216293334961 ;  /* 0x3fb8aa3bfc657820 */ /* 0x040fe20000410000 */
[----:B------:R-:W-:Y:S01]  /*4dd0*/  FSETP.NEU.FTZ.AND P1, PT, R252, -INF , PT ;  /* 0xff800000fc00780b */ /* 0x000fe20003f3d000 */
[--C-:B------:R-:W-:Y:S01]  /*4de0*/  FFMA.FTZ R9, R9, c[0x0][0x23c], -R100.reuse ;  /* 0x00008f0009097a23 */ /* 0x100fe20000010864 */
[----:B------:R-:W-:Y:S01]  /*4df0*/  @P5 ISETP.GE.AND P5, PT, R0, UR5, PT ;  /* 0x0000000500005c0c */ /* 0x000fe2000bfa6270 */
[----:B------:R-:W-:Y:S01]  /*4e00*/  FMUL.FTZ R0, R250, 1.4426950216293334961 ;  /* 0x3fb8aa3bfa007820 */ /* 0x000fe20000410000 */
[----:B------:R-:W-:Y:S01]  /*4e10*/  FSEL R101, R101, RZ, P1 ;  /* 0x000000ff65657208 */ /* 0x000fe20000800000 */
[--C-:B------:R-:W-:Y:S01]  /*4e20*/  FFMA.FTZ R8, R8, c[0x0][0x23c], -R100.reuse ;  /* 0x00008f0008087a23 */ /* 0x100fe20000010864 */
[----:B------:R-:W-:Y:S01]  /*4e30*/  FSETP.NEU.FTZ.AND P1, PT, R250, -INF , PT ;  /* 0xff800000fa00780b */ /* 0x000fe20003f3d000 */
[----:B------:R-:W-:Y:S01]  /*4e40*/  FFMA.FTZ R12, R12, c[0x0][0x23c], -R100 ;  /* 0x00008f000c0c7a23 */ /* 0x000fe20000010864 */
[----:B------:R-:W-:Y:S01]  /*4e50*/  LOP3.LUT R171, R187, UR21, R172, 0x96, !PT ;  /* 0x00000015bbab7c12 */ /* 0x000fe2000f8e96ac */
[--C-:B------:R-:W-:Y:S01]  /*4e60*/  FFMA.FTZ R7, R7, c[0x0][0x23c], -R101.reuse ;  /* 0x00008f0007077a23 */ /* 0x100fe20000010865 */
[----:B------:R-:W-:Y:S01]  /*4e70*/  FSEL R0, R0, RZ, P1 ;  /* 0x000000ff00007208 */ /* 0x000fe20000800000 */
[--C-:B------:R-:W-:Y:S01]  /*4e80*/  FFMA.FTZ R6, R6, c[0x0][0x23c], -R101.reuse ;  /* 0x00008f0006067a23 */ /* 0x100fe20000010865 */
[----:B------:R-:W-:Y:S01]  /*4e90*/  PLOP3.LUT P1, PT, PT, PT, UP0, 0x80, 0x0 ;  /* 0x000000000000781c */ /* 0x000fe20003f2f008 */
[----:B------:R-:W-:Y:S01]  /*4ea0*/  FFMA.FTZ R13, R13, c[0x0][0x23c], -R100 ;  /* 0x00008f000d0d7a23 */ /* 0x000fe20000010864 */
[----:B------:R-:W-:Y:S01]  /*4eb0*/  @P0 FSEL R21, R21, -INF , !P6 ;  /* 0xff80000015150808 */ /* 0x000fe20007000000 */
[----:B------:R-:W-:Y:S01]  /*4ec0*/  FFMA.FTZ R14, R14, c[0x0][0x23c], -R0 ;  /* 0x00008f000e0e7a23 */ /* 0x000fe20000010800 */
[----:B------:R-:W-:Y:S01]  /*4ed0*/  PLOP3.LUT P0, PT, PT, PT, UP0, 0x80, 0x0 ;  /* 0x000000000000781c */ /* 0x000fe20003f0f008 */
[----:B-1----:R-:W-:Y:S01]  /*4ee0*/  IMAD.WIDE.U32 R4, R167, -0x326172a9, RZ ;  /* 0xcd9e8d57a7047825 */ /* 0x002fe200078e00ff */
[----:B------:R-:W-:Y:S01]  /*4ef0*/  LOP3.LUT R189, R189, UR21, R170, 0x96, !PT ;  /* 0x00000015bdbd7c12 */ /* 0x000fe2000f8e96aa */
[----:B------:R-:W-:Y:S01]  /*4f00*/  MUFU.EX2 R211, R7 ;  /* 0x0000000700d37308 */ /* 0x000fe20000000800 */
[----:B------:R-:W-:Y:S01]  /*4f10*/  LOP3.LUT R188, R177, UR19, R188, 0x96, !PT ;  /* 0x00000013b1bc7c12 */ /* 0x000fe2000f8e96bc */
[----:B------:R-:W-:Y:S01]  /*4f20*/  FFMA.FTZ R10, R10, c[0x0][0x23c], -R0 ;  /* 0x00008f000a0a7a23 */ /* 0x000fe20000010800 */
[----:B------:R-:W-:Y:S01]  /*4f30*/  LOP3.LUT R167, R5, UR20, R168, 0x96, !PT ;  /* 0x0000001405a77c12 */ /* 0x000fe2000f8e96a8 */
[----:B------:R-:W-:Y:S02]  /*4f40*/  IMAD.WIDE.U32 R102, R189, -0x326172a9, RZ ;  /* 0xcd9e8d57bd667825 */ /* 0x000fe400078e00ff */
[----:B------:R-:W-:Y:S02]  /*4f50*/  @P1 FSEL R23, R23, -INF , !P6 ;  /* 0xff80000017171808 */ /* 0x000fe40007000000 */
[----:B------:R-:W-:Y:S01]  /*4f60*/  PLOP3.LUT P1, PT, PT, PT, UP0, 0x80, 0x0 ;  /* 0x000000000000781c */ /* 0x000fe20003f2f008 */
[--C-:B------:R-:W-:Y:S01]  /*4f70*/  FFMA.FTZ R11, R11, c[0x0][0x23c], -R0.reuse ;  /* 0x00008f000b0b7a23 */ /* 0x100fe20000010800 */
[----:B------:R-:W-:Y:S01]  /*4f80*/  @P0 FSEL R25, R25, -INF , !P6 ;  /* 0xff80000019190808 */ /* 0x000fe20007000000 */
[--C-:B------:R-:W-:Y:S01]  /*4f90*/  FFMA.FTZ R18, R18, c[0x0][0x23c], -R101.reuse ;  /* 0x00008f0012127a23 */ /* 0x100fe20000010865 */
[----:B------:R-:W-:Y:S01]  /*4fa0*/  PLOP3.LUT P0, PT, PT, PT, UP0, 0x80, 0x0 ;  /* 0x000000000000781c */ /* 0x000fe20003f0f008 */
[--C-:B------:R-:W-:Y:S01]  /*4fb0*/  FFMA.FTZ R19, R19, c[0x0][0x23c], -R101.reuse ;  /* 0x00008f0013137a23 */ /* 0x100fe20000010865 */
[----:B------:R-:W-:Y:S01]  /*4fc0*/  MUFU.EX2 R212, R6 ;  /* 0x0000000600d47308 */ /* 0x000fe20000000800 */
[----:B------:R-:W-:Y:S01]  /*4fd0*/  FFMA.FTZ R15, R15, c[0x0][0x23c], -R0 ;  /* 0x00008f000f0f7a23 */ /* 0x000fe20000010800 */
[-C--:B--2---:R-:W-:Y:S01]  /*4fe0*/  HMMA.16816.F32 R36, R104, R108.reuse, R36 ;  /* 0x0000006c6824723c */ /* 0x084fe20000001824 */
[--C-:B------:R-:W-:Y:S02]  /*4ff0*/  FFMA.FTZ R23, R23, c[0x0][0x23c], -R101.reuse ;  /* 0x00008f0017177a23 */ /* 0x100fe40000010865 */
[--C-:B------:R-:W-:Y:S02]  /*5000*/  FFMA.FTZ R24, R24, c[0x0][0x23c], -R100.reuse ;  /* 0x00008f0018187a23 */ /* 0x100fe40000010864 */
[----:B------:R-:W-:Y:S01]  /*5010*/  @P1 FSEL R27, R27, -INF , !P6 ;  /* 0xff8000001b1b1808 */ /* 0x000fe20007000000 */
[----:B------:R-:W-:Y:S01]  /*5020*/  FFMA.FTZ R22, R22, c[0x0][0x23c], -R101 ;  /* 0x00008f0016167a23 */ /* 0x000fe20000010865 */
[----:B------:R-:W-:Y:S01]  /*5030*/  PLOP3.LUT P1, PT, PT, PT, UP0, 0x80, 0x0 ;  /* 0x000000000000781c */ /* 0x000fe20003f2f008 */
[C---:B------:R-:W-:Y:S01]  /*5040*/  HMMA.16816.F32 R40, R112.reuse, R108, R40 ;  /* 0x0000006c7028723c */ /* 0x040fe20000001828 */
[----:B------:R-:W-:Y:S01]  /*5050*/  PLOP3.LUT P6, PT, PT, PT, UP0, 0x80, 0x0 ;  /* 0x000000000000781c */ /* 0x000fe20003fcf008 */
[----:B------:R-:W-:Y:S02]  /*5060*/  MUFU.EX2 R194, R23 ;  /* 0x0000001700c27308 */ /* 0x000fe40000000800 */
[----:B------:R-:W-:Y:S01]  /*5070*/  @P0 FSEL R28, R28, -INF , !P2 ;  /* 0xff8000001c1c0808 */ /* 0x000fe20005000000 */
[----:B------:R-:W-:Y:S01]  /*5080*/  FFMA.FTZ R25, R25, c[0x0][0x23c], -R100 ;  /* 0x00008f0019197a23 */ /* 0x000fe20000010864 */
[----:B------:R-:W-:Y:S01]  /*5090*/  PLOP3.LUT P0, PT, PT, PT, UP0, 0x80, 0x0 ;  /* 0x000000000000781c */ /* 0x000fe20003f0f008 */
[--C-:B------:R-:W-:Y:S01]  /*50a0*/  FFMA.FTZ R27, R27, c[0x0][0x23c], -R0.reuse ;  /* 0x00008f001b1b7a23 */ /* 0x100fe20000010800 */
[-C--:B------:R-:W-:Y:S01]  /*50b0*/  HMMA.16816.F32 R44, R112, R110.reuse, R44 ;  /* 0x0000006e702c723c */ /* 0x080fe2000000182c */
[----:B------:R-:W-:Y:S03]  /*50c0*/  FFMA.FTZ R26, R26, c[0x0][0x23c], -R0 ;  /* 0x00008f001a1a7a23 */ /* 0x000fe60000010800 */
[----:B------:R-:W-:Y:S01]  /*50d0*/  @P1 FSEL R30, R30, -INF , !P2 ;  /* 0xff8000001e1e1808 */ /* 0x000fe20005000000 */
[----:B------:R-:W-:Y:S01]  /*50e0*/  FFMA.FTZ R28, R28, c[0x0][0x23c], -R100 ;  /* 0x00008f001c1c7a23 */ /* 0x000fe20000010864 */
[----:B------:R-:W-:Y:S01]  /*50f0*/  PLOP3.LUT P1, PT, PT, PT, UP0, 0x80, 0x0 ;  /* 0x000000000000781c */ /* 0x000fe20003f2f008 */
[----:B------:R-:W-:Y:S01]  /*5100*/  MUFU.EX2 R215, R14 ;  /* 0x0000000e00d77308 */ /* 0x000fe20000000800 */
[----:B------:R-:W-:Y:S01]  /*5110*/  @P6 FSEL R32, R32, -INF , !P2 ;  /* 0xff80000020206808 */ /* 0x000fe20005000000 */
[C---:B------:R-:W-:Y:S01]  /*5120*/  HMMA.16816.F32 R48, R104.reuse, R110, R48 ;  /* 0x0000006e6830723c */ /* 0x040fe20000001830 */
[----:B------:R-:W-:Y:S02]  /*5130*/  PLOP3.LUT P6, PT, PT, PT, UP0, 0x80, 0x0 ;  /* 0x000000000000781c */ /* 0x000fe40003fcf008 */
[----:B------:R-:W-:Y:S01]  /*5140*/  @P0 FSEL R34, R34, -INF , !P2 ;  /* 0xff80000022220808 */ /* 0x000fe20005000000 */
[----:B------:R-:W-:Y:S01]  /*5150*/  FFMA.FTZ R30, R30, c[0x0][0x23c], -R0 ;  /* 0x00008f001e1e7a23 */ /* 0x000fe20000010800 */
[----:B------:R-:W-:Y:S01]  /*5160*/  PLOP3.LUT P2, PT, PT, PT, UP0, 0x80, 0x0 ;  /* 0x000000000000781c */ /* 0x000fe20003f4f008 */
[----:B------:R-:W-:Y:S01]  /*5170*/  FFMA.FTZ R32, R32, c[0x0][0x23c], -R163 ;  /* 0x00008f0020207a23 */ /* 0x000fe200000108a3 */
[----:B------:R-:W-:Y:S01]  /*5180*/  PLOP3.LUT P0, PT, PT, PT, UP0, 0x80, 0x0 ;  /* 0x000000000000781c */ /* 0x000fe20003f0f008 */
[----:B------:R-:W-:Y:S01]  /*5190*/  FFMA.FTZ R40, R217, -UR4, R40 ;  /* 0x80000004d9287c23 */ /* 0x000fe20008010028 */
[----:B------:R-:W-:Y:S03]  /*51a0*/  MUFU.EX2 R216, R9 ;  /* 0x0000000900d87308 */ /* 0x000fe60000000800 */
[----:B------:R-:W-:Y:S01]  /*51b0*/  @P1 FSEL R29, R29, -INF , !P4 ;  /* 0xff8000001d1d1808 */ /* 0x000fe20006000000 */
[----:B------:R-:W-:Y:S01]  /*51c0*/  FFMA.FTZ R34, R34, c[0x0][0x23c], -R101 ;  /* 0x00008f0022227a23 */ /* 0x000fe20000010865 */
[----:B------:R-:W-:Y:S01]  /*51d0*/  @P6 FSEL R31, R31, -INF , !P4 ;  /* 0xff8000001f1f6808 */ /* 0x000fe20006000000 */
[----:B------:R-:W-:Y:S01]  /*51e0*/  FFMA.FTZ R46, R217, -UR4, R46 ;  /* 0x80000004d92e7c23 */ /* 0x000fe2000801002e */
[----:B------:R-:W-:Y:S01]  /*51f0*/  PLOP3.LUT P1, PT, PT, PT, UP0, 0x80, 0x0 ;  /* 0x000000000000781c */ /* 0x000fe20003f2f008 */
[----:B------:R-:W2:Y:S01]  /*5200*/  LDL R217, [R1] ;  /* 0x0000000001d97983 */ /* 0x000ea20000100800 */
[----:B------:R-:W-:Y:S01]  /*5210*/  @P2 FSEL R33, R33, -INF , !P4 ;  /* 0xff80000021212808 */ /* 0x000fe20006000000 */
[----:B------:R-:W-:Y:S01]  /*5220*/  FFMA.FTZ R29, R29, c[0x0][0x23c], -R100 ;  /* 0x00008f001d1d7a23 */ /* 0x000fe20000010864 */
[----:B------:R-:W-:Y:S01]  /*5230*/  PLOP3.LUT P2, PT, PT, PT, UP0, 0x80, 0x0 ;  /* 0x000000000000781c */ /* 0x000fe20003f4f008 */
[----:B------:R-:W-:Y:S01]  /*5240*/  FFMA.FTZ R31, R31, c[0x0][0x23c], -R0 ;  /* 0x00008f001f1f7a23 */ /* 0x000fe20000010800 */
[----:B------:R-:W-:Y:S01]  /*5250*/  @P0 FSEL R35, R35, -INF , !P4 ;  /* 0xff80000023230808 */ /* 0x000fe20006000000 */
[----:B------:R-:W-:Y:S01]  /*5260*/  FFMA.FTZ R33, R33, c[0x0][0x23c], -R163 ;  /* 0x00008f0021217a23 */ /* 0x000fe200000108a3 */
[----:B------:R-:W-:Y:S01]  /*5270*/  PLOP3.LUT P4, PT, PT, PT, UP0, 0x80, 0x0 ;  /* 0x000000000000781c */ /* 0x000fe20003f8f008 */
[----:B------:R1:W3:Y:S01]  /*5280*/  I2F R187, R174 ;  /* 0x000000ae00bb7306 */ /* 0x0002e20000201400 */
[----:B------:R-:W-:Y:S01]  /*5290*/  PLOP3.LUT P6, PT, PT, PT, UP0, 0x80, 0x0 ;  /* 0x000000000000781c */ /* 0x000fe20003fcf008 */
[----:B------:R-:W-:Y:S01]  /*52a0*/  FFMA.FTZ R42, R207, -UR4, R42 ;  /* 0x80000004cf2a7c23 */ /* 0x000fe2000801002a */
[----:B------:R-:W-:Y:S01]  /*52b0*/  PLOP3.LUT P0, PT, PT, PT, UP0, 0x80, 0x0 ;  /* 0x000000000000781c */ /* 0x000fe20003f0f008 */
[----:B------:R-:W-:Y:S02]  /*52c0*/  FFMA.FTZ R35, R35, c[0x0][0x23c], -R101 ;  /* 0x00008f0023237a23 */ /* 0x000fe40000010865 */
[----:B------:R-:W-:Y:S02]  /*52d0*/  IMAD.WIDE.U32 R172, R173, -0x2daee0ad, RZ ;  /* 0xd2511f53adac7825 */ /* 0x000fe400078e00ff */
[----:B------:R-:W-:Y:S02]  /*52e0*/  @P2 FSEL R40, R40, -INF , !P5 ;  /* 0xff80000028282808 */ /* 0x000fe40006800000 */
[----:B------:R-:W-:Y:S01]  /*52f0*/  PLOP3.LUT P2, PT, PT, PT, UP0, 0x80, 0x0 ;  /* 0x000000000000781c */ /* 0x000fe20003f4f008 */
[----:B------:R4:W-:Y:S01]  /*5300*/  MUFU.EX2 R213, R8 ;  /* 0x0000000800d57308 */ /* 0x0009e20000000800 */
[----:B------:R-:W-:Y:S01]  /*5310*/  @P4 FSEL R42, R42, -INF , !P5 ;  /* 0xff8000002a2a4808 */ /* 0x000fe20006800000 */
[----:B------:R-:W-:Y:S01]  /*5320*/  FFMA.FTZ R40, R40, c[0x0][0x23c], -R100 ;  /* 0x00008f0028287a23 */ /* 0x000fe20000010864 */
[----:B------:R-:W-:Y:S01]  /*5330*/  PLOP3.LUT P4, PT, PT, PT, UP0, 0x80, 0x0 ;  /* 0x000000000000781c */ /* 0x000fe20003f8f008 */
[----:B------:R-:W-:Y:S01]  /*5340*/  FFMA.FTZ R38, R201, -UR4, R38 ;  /* 0x80000004c9267c23 */ /* 0x000fe20008010026 */
[----:B------:R-:W-:Y:S01]  /*5350*/  LOP3.LUT R190, R173, UR19, R190, 0x96, !PT ;  /* 0x00000013adbe7c12 */ /* 0x000fe2000f8e96be */
[----:B------:R-:W-:Y:S02]  /*5360*/  FFMA.FTZ R36, R221, -UR4, R36 ;  /* 0x80000004dd247c23 */ /* 0x000fe40008010024 */
[----:B------:R-:W-:Y:S01]  /*5370*/  FFMA.FTZ R37, R226, -UR4, R37 ;  /* 0x80000004e2257c23 */ /* 0x000fe20008010025 */
[----:B------:R-:W-:Y:S01]  /*5380*/  @P6 FSEL R38, R38, -INF , !P5 ;  /* 0xff80000026266808 */ /* 0x000fe20006800000 */
[----:B------:R-:W-:Y:S01]  /*5390*/  FFMA.FTZ R42, R42, c[0x0][0x23c], -R0 ;  /* 0x00008f002a2a7a23 */ /* 0x000fe20000010800 */
[----:B------:R-:W-:Y:S01]  /*53a0*/  @P1 FSEL R36, R36, -INF , !P5 ;  /* 0xff80000024241808 */ /* 0x000fe20006800000 */
[----:B------:R-:W-:Y:S01]  /*53b0*/  MUFU.EX2 R181, R33 ;  /* 0x0000002100b57308 */ /* 0x000fe20000000800 */
[----:B------:R-:W-:Y:S01]  /*53c0*/  PLOP3.LUT P1, PT, PT, PT, UP0, 0x80, 0x0 ;  /* 0x000000000000781c */ /* 0x000fe20003f2f008 */
[----:B------:R-:W-:Y:S01]  /*53d0*/  FFMA.FTZ R38, R38, c[0x0][0x23c], -R101 ;  /* 0x00008f0026267a23 */ /* 0x000fe20000010865 */
[----:B------:R-:W-:Y:S01]  /*53e0*/  PLOP3.LUT P6, PT, PT, PT, UP0, 0x80, 0x0 ;  /* 0x000000000000781c */ /* 0x000fe20003fcf008 */
[----:B------:R-:W-:Y:S01]  /*53f0*/  FFMA.FTZ R43, R206, -UR4, R43 ;  /* 0x80000004ce2b7c23 */ /* 0x000fe2000801002b */
[----:B------:R-:W-:Y:S01]  /*5400*/  @P0 FSEL R37, R37, -INF , !P3 ;  /* 0xff80000025250808 */ /* 0x000fe20005800000 */
[--C-:B------:R-:W-:Y:S01]  /*5410*/  FFMA.FTZ R36, R36, c[0x0][0x23c], -R163.reuse ;  /* 0x00008f0024247a23 */ /* 0x100fe200000108a3 */
[----:B------:R-:W-:Y:S01]  /*5420*/  PLOP3.LUT P0, PT, PT, PT, UP0, 0x80, 0x0 ;  /* 0x000000000000781c */ /* 0x000fe20003f0f008 */
[----:B-1----:R-:W-:Y:S01]  /*5430*/  IMAD.WIDE.U32 R174, R175, -0x2daee0ad, RZ ;  /* 0xd2511f53afae7825 */ /* 0x002fe200078e00ff */
[----:B------:R-:W-:Y:S01]  /*5440*/  @P2 FSEL R43, R43, -INF , !P3 ;  /* 0xff8000002b2b2808 */ /* 0x000fe20005800000 */
[----:B------:R-:W-:Y:S01]  /*5450*/  MUFU.EX2 R208, R12 ;  /* 0x0000000c00d07308 */ /* 0x000fe20000000800 */
[----:B------:R-:W-:Y:S01]  /*5460*/  PLOP3.LUT P2, PT, PT, PT, UP0, 0x80, 0x0 ;  /* 0x000000000000781c */ /* 0x000fe20003f4f008 */
[----:B------:R-:W-:Y:S01]  /*5470*/  FFMA.FTZ R37, R37, c[0x0][0x23c], -R163 ;  /* 0x00008f0025257a23 */ /* 0x000fe200000108a3 */
[----:B------:R-:W-:Y:S01]  /*5480*/  LOP3.LUT R186, R175, UR19, R186, 0x96, !PT ;  /* 0x00000013afba7c12 */ /* 0x000fe2000f8e96ba */
[----:B------:R-:W-:Y:S01]  /*5490*/  FFMA.FTZ R43, R43, c[0x0][0x23c], -R0 ;  /* 0x00008f002b2b7a23 */ /* 0x000fe20000010800 */
[----:B------:R-:W-:Y:S01]  /*54a0*/  @P4 IADD3 R7, R164, 0x28, RZ ;  /* 0x00000028a4074810 */ /* 0x000fe20007ffe0ff */
[----:B------:R-:W-:Y:S01]  /*54b0*/  FFMA.FTZ R39, R199, -UR4, R39 ;  /* 0x80000004c7277c23 */ /* 0x000fe20008010027 */
[----:B------:R-:W-:Y:S01]  /*54c0*/  PLOP3.LUT P4, PT, PT, PT, UP0, 0x80, 0x0 ;  /* 0x000000000000781c */ /* 0x000fe20003f8f008 */
[----:B---3--:R-:W-:Y:S01]  /*54d0*/  FFMA.FTZ R41, R187, -UR4, R41 ;  /* 0x80000004bb297c23 */ /* 0x008fe20008010029 */
[----:B------:R-:W-:Y:S01]  /*54e0*/  PLOP3.LUT P5, PT, PT, PT, UP0, 0x80, 0x0 ;  /* 0x000000000000781c */ /* 0x000fe20003faf008 */
[----:B------:R-:W-:Y:S01]  /*54f0*/  MUFU.EX2 R199, R30 ;  /* 0x0000001e00c77308 */ /* 0x000fe20000000800 */
[----:B------:R-:W-:Y:S01]  /*5500*/  @P1 FSEL R39, R39, -INF , !P3 ;  /* 0xff80000027271808 */ /* 0x000fe20005800000 */
[----:B------:R-:W-:Y:S01]  /*5510*/  IMAD.WIDE.U32 R108, R186, -0x326172a9, RZ ;  /* 0xcd9e8d57ba6c7825 */ /* 0x000fe200078e00ff */
[----:B------:R-:W-:Y:S02]  /*5520*/  @P6 FSEL R41, R41, -INF , !P3 ;  /* 0xff80000029296808 */ /* 0x000fe40005800000 */
[----:B------:R-:W-:Y:S01]  /*5530*/  PLOP3.LUT P3, PT, PT, PT, UP0, 0x80, 0x0 ;  /* 0x000000000000781c */ /* 0x000fe20003f6f008 */
[----:B------:R-:W-:Y:S01]  /*5540*/  IMAD.WIDE.U32 R170, R171, -0x326172a9, RZ ;  /* 0xcd9e8d57abaa7825 */ /* 0x000fe200078e00ff */
[----:B------:R-:W-:Y:S02]  /*5550*/  @P0 IADD3 R6, R164, 0x30, RZ ;  /* 0x00000030a4060810 */ /* 0x000fe40007ffe0ff */
[----:B------:R-:W-:Y:S01]  /*5560*/  PLOP3.LUT P6, PT, PT, PT, UP0, 0x80, 0x0 ;  /* 0x000000000000781c */ /* 0x000fe20003fcf008 */
[----:B------:R1:W-:Y:S01]  /*5570*/  MUFU.EX2 R207, R13 ;  /* 0x0000000d00cf7308 */ /* 0x0003e20000000800 */
[----:B------:R-:W-:Y:S01]  /*5580*/  LOP3.LUT R171, R171, UR20, R168, 0x96, !PT ;  /* 0x00000014abab7c12 */ /* 0x000fe2000f8e96a8 */
[----:B------:R-:W-:Y:S01]  /*5590*/  FFMA.FTZ R41, R41, c[0x0][0x23c], -R100 ;  /* 0x00008f0029297a23 */ /* 0x000fe20000010864 */
[----:B------:R-:W-:Y:S01]  /*55a0*/  @P2 ISETP.GE.AND P2, PT, R7, UR5, PT ;  /* 0x0000000507002c0c */ /* 0x000fe2000bf46270 */
[----:B------:R-:W-:Y:S01]  /*55b0*/  FFMA.FTZ R39, R39, c[0x0][0x23c], -R101 ;  /* 0x00008f0027277a23 */ /* 0x000fe20000010865 */
[----:B------:R-:W-:Y:S01]  /*55c0*/  @P4 ISETP.GE.AND P4, PT, R6, UR5, PT ;  /* 0x0000000506004c0c */ /* 0x000fe2000bf86270 */
[----:B------:R-:W-:Y:S01]  /*55d0*/  IMAD.WIDE.U32 R6, R191, -0x326172a9, RZ ;  /* 0xcd9e8d57bf067825 */ /* 0x000fe200078e00ff */
[C---:B------:R-:W-:Y:S02]  /*55e0*/  @P5 IADD3 R5, R164.reuse, 0x29, RZ ;  /* 0x00000029a4055810 */ /* 0x040fe40007ffe0ff */
[----:B------:R-:W-:Y:S01]  /*55f0*/  PLOP3.LUT P1, PT, PT, PT, UP0, 0x80, 0x0 ;  /* 0x000000000000781c */ /* 0x000fe20003f2f008 */
[----:B------:R3:W-:Y:S01]  /*5600*/  MUFU.EX2 R201, R17 ;  /* 0x0000001100c97308 */ /* 0x0007e20000000800 */
[----:B------:R-:W-:Y:S01]  /*5610*/  PLOP3.LUT P0, PT, PT, PT, UP0, 0x80, 0x0 ;  /* 0x000000000000781c */ /* 0x000fe20003f0f008 */
[----:B------:R-:W-:Y:S01]  /*5620*/  IMAD.WIDE.U32 R168, R169, -0x326172a9, RZ ;  /* 0xcd9e8d57a9a87825 */ /* 0x000fe200078e00ff */
[----:B------:R-:W-:Y:S02]  /*5630*/  @P3 ISETP.GE.AND P3, PT, R5, UR5, PT ;  /* 0x0000000505003c0c */ /* 0x000fe4000bf66270 */
[----:B------:R-:W-:Y:S01]  /*5640*/  @P6 IADD3 R9, R164, 0x38, RZ ;  /* 0x00000038a4096810 */ /* 0x000fe20007ffe0ff */
[----:B------:R-:W-:Y:S01]  /*5650*/  FFMA.FTZ R44, R223, -UR4, R44 ;  /* 0x80000004df2c7c23 */ /* 0x000fe2000801002c */
[----:B------:R-:W-:Y:S01]  /*5660*/  LOP3.LUT R165, R169, UR20, R166, 0x96, !PT ;  /* 0x00000014a9a57c12 */ /* 0x000fe2000f8e96a6 */
[----:B------:R-:W-:Y:S01]  /*5670*/  FFMA.FTZ R48, R220, -UR4, R48 ;  /* 0x80000004dc307c23 */ /* 0x000fe20008010030 */
[----:B------:R-:W-:Y:S01]  /*5680*/  LOP3.LUT R166, R103, UR20, R166, 0x96, !PT ;  /* 0x0000001467a67c12 */ /* 0x000fe2000f8e96a6 */
[----:B------:R3:W-:Y:S01]  /*5690*/  MUFU.EX2 R219, R10 ;  /* 0x0000000a00db7308 */ /* 0x0007e20000000800 */
[----:B------:R-:W-:Y:S01]  /*56a0*/  LOP3.LUT R103, R7, UR18, R4, 0x96, !PT ;  /* 0x0000001207677c12 */ /* 0x000fe2000f8e9604 */
[----:B------:R-:W-:Y:S01]  /*56b0*/  IMAD.WIDE.U32 R4, R190, -0x326172a9, RZ ;  /* 0xcd9e8d57be047825 */ /* 0x000fe200078e00ff */
[----:B------:R-:W-:Y:S02]  /*56c0*/  PLOP3.LUT P6, PT, PT, PT, UP0, 0x80, 0x0 ;  /* 0x000000000000781c */ /* 0x000fe40003fcf008 */
[C---:B----4-:R-:W-:Y:S01]  /*56d0*/  @P1 IADD3 R8, R164.reuse, 0x31, RZ ;  /* 0x00000031a4081810 */ /* 0x050fe20007ffe0ff */
[----:B-1----:R-:W-:Y:S01]  /*56e0*/  IMAD.WIDE.U32 R12, R167, -0x2daee0ad, RZ ;  /* 0xd2511f53a70c7825 */ /* 0x002fe200078e00ff */
[----:B------:R-:W-:Y:S02]  /*56f0*/  LOP3.LUT R14, R5, UR18, R168, 0x96, !PT ;  /* 0x00000012050e7c12 */ /* 0x000fe4000f8e96a8 */
[----:B------:R-:W-:Y:S01]  /*5700*/  @P0 IADD3 R164, R164, 0x39, RZ ;  /* 0x00000039a4a40810 */ /* 0x000fe20007ffe0ff */
[----:B------:R1:W-:Y:S01]  /*5710*/  MUFU.EX2 R218, R11 ;  /* 0x0000000b00da7308 */ /* 0x0003e20000000800 */
[----:B------:R-:W-:Y:S01]  /*5720*/  PLOP3.LUT P0, PT, PT, PT, UP0, 0x80, 0x0 ;  /* 0x000000000000781c */ /* 0x000fe20003f0f008 */
[----:B------:R-:W-:Y:S01]  /*5730*/  FFMA.FTZ R5, R21, c[0x0][0x23c], -R163 ;  /* 0x00008f0015057a23 */ /* 0x000fe200000108a3 */
[----:B------:R-:W-:Y:S01]  /*5740*/  PLOP3.LUT P5, PT, PT, PT, UP0, 0x80, 0x0 ;  /* 0x000000000000781c */ /* 0x000fe20003faf008 */
[----:B---3--:R-:W-:Y:S01]  /*5750*/  IMAD.WIDE.U32 R16, R165, -0x2daee0ad, RZ ;  /* 0xd2511f53a5107825 */ /* 0x008fe200078e00ff */
[----:B------:R-:W-:Y:S02]  /*5760*/  PLOP3.LUT P1, PT, PT, PT, UP0, 0x80, 0x0 ;  /* 0x000000000000781c */ /* 0x000fe40003f2f008 */
[----:B------:R-:W-:Y:S01]  /*5770*/  @P6 ISETP.GE.AND P6, PT, R164, UR5, PT ;  /* 0x00000005a4006c0c */ /* 0x000fe2000bfc6270 */
[----:B------:R-:W-:Y:S01]  /*5780*/  IMAD.WIDE.U32 R164, R188, -0x326172a9, RZ ;  /* 0xcd9e8d57bca47825 */ /* 0x000fe200078e00ff */
[----:B------:R-:W-:Y:S01]  /*5790*/  LOP3.LUT R172, R17, UR17, R172, 0x96, !PT ;  /* 0x0000001111ac7c12 */ /* 0x000fe2000f8e96ac */
[----:B------:R-:W-:Y:S01]  /*57a0*/  MUFU.EX2 R206, R18 ;  /* 0x0000001200ce7308 */ /* 0x000fe20000000800 */
[----:B------:R-:W-:Y:S01]  /*57b0*/  LOP3.LUT R170, R109, UR18, R170, 0x96, !PT ;  /* 0x000000126daa7c12 */ /* 0x000fe2000f8e96aa */
[----:B------:R-:W-:Y:S01]  /*57c0*/  FFMA.FTZ R50, R221, -UR4, R50 ;  /* 0x80000004dd327c23 */ /* 0x000fe20008010032 */
[----:B------:R-:W-:Y:S01]  /*57d0*/  LOP3.LUT R7, R165, UR18, R102, 0x96, !PT ;  /* 0x00000012a5077c12 */ /* 0x000fe2000f8e9666 */
[----:B------:R-:W-:Y:S01]  /*57e0*/  IMAD.WIDE.U32 R102, R103, -0x2daee0ad, RZ ;  /* 0xd2511f5367667825 */ /* 0x000fe200078e00ff */
[----:B------:R-:W-:Y:S02]  /*57f0*/  LOP3.LUT R10, R13, UR17, R178, 0x96, !PT ;  /* 0x000000110d0a7c12 */ /* 0x000fe4000f8e96b2 */
[----:B------:R-:W-:Y:S01]  /*5800*/  @P0 FSEL R44, R44, -INF , !P2 ;  /* 0xff8000002c2c0808 */ /* 0x000fe20005000000 */
[----:B------:R-:W-:Y:S01]  /*5810*/  IMAD.WIDE.U32 R110, R7, -0x2daee0ad, RZ ;  /* 0xd2511f53076e7825 */ /* 0x000fe200078e00ff */
[----:B------:R-:W-:Y:S01]  /*5820*/  PLOP3.LUT P0, PT, PT, PT, UP0, 0x80, 0x0 ;  /* 0x000000000000781c */ /* 0x000fe20003f0f008 */
[----:B------:R3:W4:Y:S01]  /*5830*/  MUFU.EX2 R204, R19 ;  /* 0x0000001300cc7308 */ /* 0x0007220000000800 */
[----:B------:R-:W-:Y:S01]  /*5840*/  @P5 ISETP.GE.AND P5, PT, R8, UR5, PT ;  /* 0x0000000508005c0c */ /* 0x000fe2000bfa6270 */
[----:B------:R-:W-:Y:S01]  /*5850*/  FFMA.FTZ R44, R44, c[0x0][0x23c], -R100 ;  /* 0x00008f002c2c7a23 */ /* 0x000fe20000010864 */
[----:B------:R-:W-:Y:S01]  /*5860*/  @P1 ISETP.GE.AND P1, PT, R9, UR5, PT ;  /* 0x0000000509001c0c */ /* 0x000fe2000bf26270 */
[----:B-1----:R-:W-:Y:S04]  /*5870*/  IMAD.WIDE.U32 R10, R10, -0x326172a9, RZ ;  /* 0xcd9e8d570a0a7825 */ /* 0x002fe800078e00ff */
[----:B------:R-:W-:Y:S01]  /*5880*/  IMAD.WIDE.U32 R8, R166, -0x2daee0ad, RZ ;  /* 0xd2511f53a6087825 */ /* 0x000fe200078e00ff */
[----:B------:R-:W-:Y:S01]  /*5890*/  LOP3.LUT R11, R11, UR16, R6, 0x96, !PT ;  /* 0x000000100b0b7c12 */ /* 0x000fe2000f8e9606 */
[----:B------:R1:W-:Y:S02]  /*58a0*/  MUFU.EX2 R195, R20 ;  /* 0x0000001400c37308 */ /* 0x0003e40000000800 */
[----:B------:R-:W-:Y:S01]  /*58b0*/  @P0 FSEL R46, R46, -INF , !P2 ;  /* 0xff8000002e2e0808 */ /* 0x000fe20005000000 */
[----:B------:R-:W-:Y:S01]  /*58c0*/  FFMA.FTZ R45, R225, -UR4, R45 ;  /* 0x80000004e12d7c23 */ /* 0x000fe2000801002d */
[----:B------:R-:W-:Y:S01]  /*58d0*/  PLOP3.LUT P0, PT, PT, PT, UP0, 0x80, 0x0 ;  /* 0x000000000000781c */ /* 0x000fe20003f0f008 */
[----:B------:R-:W-:Y:S01]  /*58e0*/  FFMA.FTZ R47, R187, -UR4, R47 ;  /* 0x80000004bb2f7c23 */ /* 0x000fe2000801002f */
[----:B------:R-:W-:Y:S01]  /*58f0*/  LOP3.LUT R109, R111, UR15, R8, 0x96, !PT ;  /* 0x0000000f6f6d7c12 */ /* 0x000fe2000f8e9608 */
[----:B------:R-:W-:Y:S02]  /*5900*/  FFMA.FTZ R46, R46, c[0x0][0x23c], -R0 ;  /* 0x00008f002e2e7a23 */ /* 0x000fe40000010800 */
[----:B------:R-:W-:Y:S01]  /*5910*/  FFMA.FTZ R49, R222, -UR4, R49 ;  /* 0x80000004de317c23 */ /* 0x000fe20008010031 */
[----:B------:R4:W-:Y:S01]  /*5920*/  MUFU.EX2 R193, R5 ;  /* 0x0000000500c17308 */ /* 0x0009e20000000800 */
[----:B------:R-:W-:Y:S02]  /*5930*/  FFMA.FTZ R51, R226, -UR4, R51 ;  /* 0x80000004e2337c23 */ /* 0x000fe40008010033 */
[----:B---3--:R-:W-:Y:S04]  /*5940*/  IMAD.WIDE.U32 R18, R171, -0x2daee0ad, RZ ;  /* 0xd2511f53ab127825 */ /* 0x008fe800078e00ff */
[----:B------:R-:W-:Y:S01]  /*5950*/  @P0 FSEL R48, R48, -INF , !P2 ;  /* 0xff80000030300808 */ /* 0x000fe20005000000 */
[----:B------:R-:W-:Y:S01]  /*5960*/  IMAD.WIDE.U32 R170, R170, -0x2daee0ad, RZ ;  /* 0xd2511f53aaaa7825 */ /* 0x000fe200078e00ff */
[----:B------:R-:W-:Y:S01]  /*5970*/  LOP3.LUT R17, R19, UR17, R174, 0x96, !PT ;  /* 0x0000001113117c12 */ /* 0x000fe2000f8e96ae */
[----:B------:R-:W-:Y:S01]  /*5980*/  MUFU.EX2 R191, R29 ;  /* 0x0000001d00bf7308 */ /* 0x000fe20000000800 */
[----:B------:R-:W-:Y:S01]  /*5990*/  LOP3.LUT R19, R9, UR17, R176, 0x96, !PT ;  /* 0x0000001109137c12 */ /* 0x000fe2000f8e96b0 */
[----:B------:R-:W-:Y:S01]  /*59a0*/  FFMA.FTZ R48, R48, c[0x0][0x23c], -R163 ;  /* 0x00008f0030307a23 */ /* 0x000fe200000108a3 */
[----:B------:R-:W-:Y:S01]  /*59b0*/  LOP3.LUT R9, R103, UR15, R12, 0x96, !PT ;  /* 0x0000000f67097c12 */ /* 0x000fe2000f8e960c */
[----:B-1----:R-:W-:Y:S01]  /*59c0*/  IMAD.WIDE.U32 R20, R172, -0x326172a9, RZ ;  /* 0xcd9e8d57ac147825 */ /* 0x002fe200078e00ff */
[----:B------:R-:W-:Y:S03]  /*59d0*/  PLOP3.LUT P0, PT, PT, PT, UP0, 0x80, 0x0 ;  /* 0x000000000000781c */ /* 0x000fe60003f0f008 */
[----:B------:R-:W-:Y:S01]  /*59e0*/  IMAD.WIDE.U32 R8, R9, -0x326172a9, RZ ;  /* 0xcd9e8d5709087825 */ /* 0x000fe200078e00ff */
[----:B------:R-:W-:Y:S01]  /*59f0*/  LOP3.LUT R12, R21, UR16, R4, 0x96, !PT ;  /* 0x00000010150c7c12 */ /* 0x000fe2000f8e9604 */
[----:B------:R1:W-:Y:S01]  /*5a00*/  MUFU.EX2 R214, R15 ;  /* 0x0000000f00d67308 */ /* 0x0003e20000000800 */
[----:B------:R-:W-:Y:S01]  /*5a10*/  LOP3.LUT R21, R171, UR15, R18, 0x96, !PT ;  /* 0x0000000fab157c12 */ /* 0x000fe2000f8e9612 */
[----:B------:R-:W-:Y:S01]  /*5a20*/  IMAD.WIDE.U32 R18, R19, -0x326172a9, RZ ;  /* 0xcd9e8d5713127825 */ /* 0x000fe200078e00ff */
[----:B------:R-:W-:Y:S01]  /*5a30*/  LOP3.LUT R13, R9, UR14, R10, 0x96, !PT ;  /* 0x0000000e090d7c12 */ /* 0x000fe2000f8e960a */
[----:B----4-:R-:W3:Y:S01]  /*5a40*/  LDSM.16.M88.4 R4, [R150+0x6c00] ;  /* 0x006c00009604783b */ /* 0x010ee20000000200 */
[----:B------:R-:W-:Y:S01]  /*5a50*/  LOP3.LUT R103, R8, 0xffff, RZ, 0xc0, !PT ;  /* 0x0000ffff08677812 */ /* 0x000fe200078ec0ff */
[----:B------:R-:W-:Y:S01]  /*5a60*/  IMAD.WIDE.U32 R10, R11, -0x2daee0ad, RZ ;  /* 0xd2511f530b0a7825 */ /* 0x000fe200078e00ff */
[----:B------:R-:W-:Y:S02]  /*5a70*/  LOP3.LUT R167, R19, UR16, R164, 0x96, !PT ;  /* 0x0000001013a77c12 */ /* 0x000fe4000f8e96a4 */
[----:B------:R-:W-:Y:S01]  /*5a80*/  @P0 FSEL R50, R50, -INF , !P2 ;  /* 0xff80000032320808 */ /* 0x000fe20005000000 */
[----:B------:R-:W-:Y:S01]  /*5a90*/  MUFU.EX2 R186, R34 ;  /* 0x0000002200ba7308 */ /* 0x000fe20000000800 */
[----:B------:R-:W-:Y:S02]  /*5aa0*/  SHF.R.U32.HI R166, RZ, 0x10, R10 ;  /* 0x00000010ffa67819 */ /* 0x000fe4000001160a */
[----:B------:R-:W-:Y:S01]  /*5ab0*/  PLOP3.LUT P0, PT, PT, PT, UP0, 0x80, 0x0 ;  /* 0x000000000000781c */ /* 0x000fe20003f0f008 */
[----:B------:R-:W-:Y:S01]  /*5ac0*/  FFMA.FTZ R50, R50, c[0x0][0x23c], -R101 ;  /* 0x00008f0032327a23 */ /* 0x000fe20000010865 */
[----:B------:R-:W-:Y:S02]  /*5ad0*/  PLOP3.LUT P2, PT, PT, PT, UP0, 0x80, 0x0 ;  /* 0x000000000000781c */ /* 0x000fe40003f4f008 */
[----:B------:R-:W-:Y:S02]  /*5ae0*/  SHF.R.U32.HI R19, RZ, 0x18, R8 ;  /* 0x00000018ff137819 */ /* 0x000fe40000011608 */
[----:B------:R-:W-:Y:S01]  /*5af0*/  LOP3.LUT R111, R10, 0xffff, RZ, 0xc0, !PT ;  /* 0x0000ffff0a6f7812 */ /* 0x000fe200078ec0ff */
[----:B------:R4:W-:Y:S01]  /*5b00*/  MUFU.EX2 R200, R24 ;  /* 0x0000001800c87308 */ /* 0x0009e20000000800 */
[----:B-1----:R-:W-:Y:S05]  /*5b10*/  IMAD.WIDE.U32 R14, R14, -0x2daee0ad, RZ ;  /* 0xd2511f530e0e7825 */ /* 0x002fea00078e00ff */
[----:B------:R-:W-:Y:S02]  /*5b20*/  @P0 FSEL R45, R45, -INF , !P3 ;  /* 0xff8000002d2d0808 */ /* 0x000fe40005800000 */
[----:B------:R-:W-:Y:S02]  /*5b30*/  PLOP3.LUT P0, PT, PT, PT, UP0, 0x80, 0x0 ;  /* 0x000000000000781c */ /* 0x000fe40003f0f008 */
[----:B------:R-:W-:Y:S01]  /*5b40*/  @P2 FSEL R47, R47, -INF , !P3 ;  /* 0xff8000002f2f2808 */ /* 0x000fe20005800000 */
[----:B------:R-:W-:Y:S01]  /*5b50*/  FFMA.FTZ R45, R45, c[0x0][0x23c], -R100 ;  /* 0x00008f002d2d7a23 */ /* 0x000fe20000010864 */
[----:B------:R-:W-:Y:S01]  /*5b60*/  PLOP3.LUT P2, PT, PT, PT, UP0, 0x80, 0x0 ;  /* 0x000000000000781c */ /* 0x000fe20003f4f008 */
[----:B------:R-:W-:Y:S01]  /*5b70*/  MUFU.EX2 R182, R32 ;  /* 0x0000002000b67308 */ /* 0x000fe20000000800 */
[----:B------:R-:W-:Y:S01]  /*5b80*/  LOP3.LUT R15, R15, UR15, R16, 0x96, !PT ;  /* 0x0000000f0f0f7c12 */ /* 0x000fe2000f8e9610 */
[----:B------:R-:W-:Y:S02]  /*5b90*/  FFMA.FTZ R47, R47, c[0x0][0x23c], -R0 ;  /* 0x00008f002f2f7a23 */ /* 0x000fe40000010800 */
[----:B------:R-:W-:Y:S04]  /*5ba0*/  IMAD.WIDE.U32 R16, R17, -0x326172a9, RZ ;  /* 0xcd9e8d5711107825 */ /* 0x000fe800078e00ff */
[----:B------:R-:W-:Y:S02]  /*5bb0*/  @P0 FSEL R49, R49, -INF , !P3 ;  /* 0xff80000031310808 */ /* 0x000fe40005800000 */
[----:B------:R-:W-:Y:S01]  /*5bc0*/  PLOP3.LUT P0, PT, PT, PT, UP0, 0x80, 0x0 ;  /* 0x000000000000781c */ /* 0x000fe20003f0f008 */
[-C--:B---3--:R-:W-:Y:S01]  /*5bd0*/  HMMA.16816.F32 R52, R104, R4.reuse, R52 ;  /* 0x000000046834723c */ /* 0x088fe20000001834 */
[----:B------:R-:W-:Y:S01]  /*5be0*/  @P2 FSEL R51, R51, -INF , !P3 ;  /* 0xff80000033332808 */ /* 0x000fe20005800000 */
[----:B------:R-:W-:Y:S01]  /*5bf0*/  FFMA.FTZ R49, R49, c[0x0][0x23c], -R163 ;  /* 0x00008f0031317a23 */ /* 0x000fe200000108a3 */
[----:B------:R-:W-:Y:S01]  /*5c00*/  PLOP3.LUT P2, PT, PT, PT, UP0, 0x80, 0x0 ;  /* 0x000000000000781c */ /* 0x000fe20003f4f008 */
[----:B------:R1:W-:Y:S01]  /*5c10*/  MUFU.EX2 R198, R22 ;  /* 0x0000001600c67308 */ /* 0x0003e20000000800 */
[----:B------:R-:W-:Y:S01]  /*5c20*/  PLOP3.LUT P3, PT, PT, PT, UP0, 0x80, 0x0 ;  /* 0x000000000000781c */ /* 0x000fe20003f6f008 */
[----:B------:R-:W-:Y:S01]  /*5c30*/  FFMA.FTZ R51, R51, c[0x0][0x23c], -R101 ;  /* 0x00008f0033337a23 */ /* 0x000fe20000010865 */
[----:B------:R-:W-:Y:S01]  /*5c40*/  LOP3.LUT R165, R17, UR16, R108, 0x96, !PT ;  /* 0x0000001011a57c12 */ /* 0x000fe2000f8e966c */
[C---:B------:R-:W-:Y:S01]  /*5c50*/  HMMA.16816.F32 R56, R112.reuse, R4, R56 ;  /* 0x000000047038723c */ /* 0x040fe20000001838 */
[----:B------:R-:W-:Y:S03]  /*5c60*/  LOP3.LUT R17, R8, 0xff, RZ, 0xc0, !PT ;  /* 0x000000ff08117812 */ /* 0x000fe600078ec0ff */
[----:B------:R-:W-:Y:S01]  /*5c70*/  SHF.R.U32.HI R108, RZ, 0x10, R8 ;  /* 0x00000010ff6c7819 */ /* 0x000fe20000011608 */
[----:B------:R-:W-:Y:S01]  /*5c80*/  IMAD.WIDE.U32 R8, R12, -0x2daee0ad, RZ ;  /* 0xd2511f530c087825 */ /* 0x000fe200078e00ff */
[----:B------:R-:W-:Y:S01]  /*5c90*/  LOP3.LUT R12, R11, UR13, R102, 0x96, !PT ;  /* 0x0000000d0b0c7c12 */ /* 0x000fe2000f8e9666 */
[----:B------:R3:W-:Y:S01]  /*5ca0*/  MUFU.EX2 R197, R25 ;  /* 0x0000001900c57308 */ /* 0x0007e20000000800 */
[-C--:B------:R-:W-:Y:S01]  /*5cb0*/  HMMA.16816.F32 R60, R112, R6.reuse, R60 ;  /* 0x00000006703c723c */ /* 0x080fe2000000183c */
[----:B------:R-:W-:Y:S03]  /*5cc0*/  IMAD.WIDE.U32 R4, R15, -0x326172a9, RZ ;  /* 0xcd9e8d570f047825 */ /* 0x000fe600078e00ff */
[----:B------:R-:W-:Y:S02]  /*5cd0*/  LOP3.LUT R23, R8, 0xff, RZ, 0xc0, !PT ;  /* 0x000000ff08177812 */ /* 0x000fe400078ec0ff */
[----:B------:R-:W-:Y:S02]  /*5ce0*/  LOP3.LUT R14, R9, UR13, R14, 0x96, !PT ;  /* 0x0000000d090e7c12 */ /* 0x000fe4000f8e960e */
[----:B----4-:R-:W-:Y:S01]  /*5cf0*/  SHF.R.U32.HI R24, RZ, 0x18, R8 ;  /* 0x00000018ff187819 */ /* 0x010fe20000011608 */
[----:B------:R-:W-:Y:S01]  /*5d00*/  FFMA.FTZ R52, R224, -UR4, R52 ;  /* 0x80000004e0347c23 */ /* 0x000fe20008010034 */
[----:B------:R-:W-:Y:S01]  /*5d10*/  HMMA.16816.F32 R64, R104, R6, R64 ;  /* 0x000000066840723c */ /* 0x000fe20000001840 */
[----:B------:R-:W4:Y:S01]  /*5d20*/  MUFU.EX2 R196, R31 ;  /* 0x0000001f00c47308 */ /* 0x000f220000000800 */
[----:B------:R-:W-:Y:S01]  /*5d30*/  LOP3.LUT R102, R8, 0xffff, RZ, 0xc0, !PT ;  /* 0x0000ffff08667812 */ /* 0x000fe200078ec0ff */
[----:B------:R-:W-:Y:S01]  /*5d40*/  FFMA.FTZ R54, R220, -UR4, R54 ;  /* 0x80000004dc367c23 */ /* 0x000fe20008010036 */
[----:B------:R-:W-:Y:S01]  /*5d50*/  SHF.R.U32.HI R164, RZ, 0x10, R8 ;  /* 0x00000010ffa47819 */ /* 0x000fe20000011608 */
[----:B------:R-:W-:Y:S01]  /*5d60*/  FFMA.FTZ R53, R180, -UR4, R53 ;  /* 0x80000004b4357c23 */ /* 0x000fe20008010035 */
[----:B------:R-:W-:Y:S01]  /*5d70*/  @P0 FSEL R52, R52, -INF , !P4 ;  /* 0xff80000034340808 */ /* 0x000fe20006000000 */
[----:B------:R-:W-:Y:S01]  /*5d80*/  FFMA.FTZ R57, R183, -UR4, R57 ;  /* 0x80000004b7397c23 */ /* 0x000fe20008010039 */
[----:B-1----:R-:W-:Y:S01]  /*5d90*/  LOP3.LUT R22, R10, 0xff, RZ, 0xc0, !PT ;  /* 0x000000ff0a167812 */ /* 0x002fe200078ec0ff */
[----:B------:R-:W-:Y:S01]  /*5da0*/  FFMA.FTZ R58, R223, -UR4, R58 ;  /* 0x80000004df3a7c23 */ /* 0x000fe2000801003a */
[----:B------:R-:W-:Y:S01]  /*5db0*/  PLOP3.LUT P0, PT, PT, PT, UP0, 0x80, 0x0 ;  /* 0x000000000000781c */ /* 0x000fe20003f0f008 */
[----:B------:R1:W-:Y:S01]  /*5dc0*/  MUFU.EX2 R203, R27 ;  /* 0x0000001b00cb7308 */ /* 0x0003e20000000800 */
[----:B------:R-:W-:Y:S01]  /*5dd0*/  @P2 FSEL R54, R54, -INF , !P4 ;  /* 0xff80000036362808 */ /* 0x000fe20006000000 */
[----:B------:R-:W-:Y:S01]  /*5de0*/  FFMA.FTZ R56, R179, -UR4, R56 ;  /* 0x80000004b3387c23 */ /* 0x000fe20008010038 */
[----:B---3--:R-:W-:Y:S01]  /*5df0*/  SHF.R.U32.HI R25, RZ, 0x18, R10 ;  /* 0x00000018ff197819 */ /* 0x008fe2000001160a */
[----:B------:R-:W-:Y:S01]  /*5e00*/  FFMA.FTZ R63, R183, -UR4, R63 ;  /* 0x80000004b73f7c23 */ /* 0x000fe2000801003f */
[----:B------:R-:W-:Y:S01]  /*5e10*/  PLOP3.LUT P2, PT, PT, PT, UP0, 0x80, 0x0 ;  /* 0x000000000000781c */ /* 0x000fe20003f4f008 */
[----:B------:R-:W-:Y:S01]  /*5e20*/  FFMA.FTZ R61, R229, -UR4, R61 ;  /* 0x80000004e53d7c23 */ /* 0x000fe2000801003d */
[----:B------:R-:W-:Y:S01]  /*5e30*/  SHF.R.U32.HI R10, RZ, 0x18, R4 ;  /* 0x00000018ff0a7819 */ /* 0x000fe20000011604 */
[----:B------:R-:W-:Y:S01]  /*5e40*/  FFMA.FTZ R52, R52, c[0x0][0x23c], -R163 ;  /* 0x00008f0034347a23 */ /* 0x000fe200000108a3 */
[----:B------:R-:W-:Y:S01]  /*5e50*/  @P3 FSEL R56, R56, -INF , !P4 ;  /* 0xff80000038383808 */ /* 0x000fe20006000000 */
[----:B------:R-:W-:Y:S01]  /*5e60*/  FFMA.FTZ R54, R54, c[0x0][0x23c], -R101 ;  /* 0x00008f0036367a23 */ /* 0x000fe20000010865 */
[----:B------:R-:W-:Y:S01]  /*5e70*/  PLOP3.LUT P3, PT, PT, PT, UP0, 0x80, 0x0 ;  /* 0x000000000000781c */ /* 0x000fe20003f6f008 */
[----:B------:R-:W-:Y:S01]  /*5e80*/  MUFU.EX2 R183, R35 ;  /* 0x0000002300b77308 */ /* 0x000fe20000000800 */
[----:B------:R-:W-:Y:S01]  /*5e90*/  @P0 FSEL R58, R58, -INF , !P4 ;  /* 0xff8000003a3a0808 */ /* 0x000fe20006000000 */
[----:B------:R-:W-:Y:S01]  /*5ea0*/  FFMA.FTZ R65, R184, -UR4, R65 ;  /* 0x80000004b8417c23 */ /* 0x000fe20008010041 */
[----:B------:R-:W-:Y:S01]  /*5eb0*/  PLOP3.LUT P4, PT, PT, PT, UP0, 0x80, 0x0 ;  /* 0x000000000000781c */ /* 0x000fe20003f8f008 */
[----:B------:R-:W-:Y:S01]  /*5ec0*/  FFMA.FTZ R67, R180, -UR4, R67 ;  /* 0x80000004b4437c23 */ /* 0x000fe20008010043 */
[----:B------:R-:W-:Y:S01]  /*5ed0*/  PLOP3.LUT P0, PT, PT, PT, UP0, 0x80, 0x0 ;  /* 0x000000000000781c */ /* 0x000fe20003f0f008 */
[----:B------:R-:W-:Y:S01]  /*5ee0*/  FFMA.FTZ R55, R222, -UR4, R55 ;  /* 0x80000004de377c23 */ /* 0x000fe20008010037 */
[----:B------:R-:W-:Y:S01]  /*5ef0*/  @P2 FSEL R53, R53, -INF , !P5 ;  /* 0xff80000035352808 */ /* 0x000fe20006800000 */
[----:B------:R-:W-:Y:S01]  /*5f00*/  FFMA.FTZ R59, R225, -UR4, R59 ;  /* 0x80000004e13b7c23 */ /* 0x000fe2000801003b */
[----:B------:R-:W-:Y:S01]  /*5f10*/  PLOP3.LUT P2, PT, PT, PT, UP0, 0x80, 0x0 ;  /* 0x000000000000781c */ /* 0x000fe20003f4f008 */
[----:B------:R-:W-:Y:S01]  /*5f20*/  FFMA.FTZ R56, R56, c[0x0][0x23c], -R100 ;  /* 0x00008f0038387a23 */ /* 0x000fe20000010864 */
[----:B------:R-:W-:Y:S01]  /*5f30*/  SHF.R.U32.HI R15, RZ, 0x10, R4 ;  /* 0x00000010ff0f7819 */ /* 0x000fe20000011604 */
[----:B------:R-:W-:Y:S01]  /*5f40*/  FFMA.FTZ R53, R53, c[0x0][0x23c], -R163 ;  /* 0x00008f0035357a23 */ /* 0x000fe200000108a3 */
[----:B------:R-:W-:Y:S01]  /*5f50*/  @P3 FSEL R55, R55, -INF , !P5 ;  /* 0xff80000037373808 */ /* 0x000fe20006800000 */
[----:B------:R-:W-:Y:S01]  /*5f60*/  FFMA.FTZ R58, R58, c[0x0][0x23c], -R0 ;  /* 0x00008f003a3a7a23 */ /* 0x000fe20000010800 */
[----:B------:R-:W-:Y:S01]  /*5f70*/  ISETP.LE.U32.AND P3, PT, R17, UR6, PT ;  /* 0x0000000611007c0c */ /* 0x000fe2000bf63070 */
[----:B------:R3:W-:Y:S01]  /*5f80*/  MUFU.EX2 R205, R26 ;  /* 0x0000001a00cd7308 */ /* 0x0007e20000000800 */
[----:B------:R-:W-:Y:S01]  /*5f90*/  @P4 FSEL R57, R57, -INF , !P5 ;  /* 0xff80000039394808 */ /* 0x000fe20006800000 */
[----:B------:R-:W-:Y:S01]  /*5fa0*/  FFMA.FTZ R55, R55, c[0x0][0x23c], -R101 ;  /* 0x00008f0037377a23 */ /* 0x000fe20000010865 */
[----:B------:R-:W-:Y:S01]  /*5fb0*/  PLOP3.LUT P4, PT, PT, PT, UP0, 0x80, 0x0 ;  /* 0x000000000000781c */ /* 0x000fe20003f8f008 */
[----:B------:R-:W-:Y:S01]  /*5fc0*/  FFMA.FTZ R60, R228, -UR4, R60 ;  /* 0x80000004e43c7c23 */ /* 0x000fe2000801003c */
[----:B------:R-:W-:Y:S01]  /*5fd0*/  @P0 FSEL R59, R59, -INF , !P5 ;  /* 0xff8000003b3b0808 */ /* 0x000fe20006800000 */
[----:B------:R-:W-:Y:S01]  /*5fe0*/  FFMA.FTZ R57, R57, c[0x0][0x23c], -R100 ;  /* 0x00008f0039397a23 */ /* 0x000fe20000010864 */
[----:B------:R-:W-:Y:S01]  /*5ff0*/  PLOP3.LUT P5, PT, PT, PT, UP0, 0x80, 0x0 ;  /* 0x000000000000781c */ /* 0x000fe20003faf008 */
[----:B------:R-:W-:Y:S01]  /*6000*/  FFMA.FTZ R62, R179, -UR4, R62 ;  /* 0x80000004b33e7c23 */ /* 0x000fe2000801003e */
[----:B------:R-:W-:Y:S01]  /*6010*/  PLOP3.LUT P0, PT, PT, PT, UP0, 0x80, 0x0 ;  /* 0x000000000000781c */ /* 0x000fe20003f0f008 */
[----:B------:R1:W1:Y:S01]  /*6020*/  MUFU.EX2 R192, R28 ;  /* 0x0000001c00c07308 */ /* 0x0002620000000800 */
[----:B------:R-:W-:Y:S01]  /*6030*/  @P2 FSEL R60, R60, -INF , !P1 ;  /* 0xff8000003c3c2808 */ /* 0x000fe20004800000 */
[----:B------:R-:W-:Y:S01]  /*6040*/  FFMA.FTZ R64, R185, -UR4, R64 ;  /* 0x80000004b9407c23 */ /* 0x000fe20008010040 */
[----:B------:R-:W-:Y:S01]  /*6050*/  ISETP.LE.U32.AND P2, PT, R19, UR6, PT ;  /* 0x0000000613007c0c */ /* 0x000fe2000bf43070 */
[----:B------:R-:W-:Y:S02]  /*6060*/  FFMA.FTZ R66, R224, -UR4, R66 ;  /* 0x80000004e0427c23 */ /* 0x000fe40008010042 */
[----:B------:R-:W-:Y:S01]  /*6070*/  @P4 FSEL R62, R62, -INF , !P1 ;  /* 0xff8000003e3e4808 */ /* 0x000fe20004800000 */
[----:B------:R-:W-:Y:S01]  /*6080*/  FFMA.FTZ R60, R60, c[0x0][0x23c], -R100 ;  /* 0x00008f003c3c7a23 */ /* 0x000fe20000010864 */
[----:B------:R-:W-:Y:S01]  /*6090*/  PLOP3.LUT P4, PT, PT, PT, UP0, 0x80, 0x0 ;  /* 0x000000000000781c */ /* 0x000fe20003f8f008 */
[----:B------:R-:W-:Y:S01]  /*60a0*/  @!P3 FADD.FTZ R202, -R202, -RZ ;  /* 0x800000ffcacab221 */ /* 0x000fe20000010100 */
[----:B------:R-:W-:Y:S01]  /*60b0*/  @P5 FSEL R64, R64, -INF , !P1 ;  /* 0xff80000040405808 */ /* 0x000fe20004800000 */
[----:B------:R-:W-:Y:S01]  /*60c0*/  FFMA.FTZ R62, R62, c[0x0][0x23c], -R0 ;  /* 0x00008f003e3e7a23 */ /* 0x000fe20000010800 */
[----:B------:R-:W-:Y:S01]  /*60d0*/  @P0 FSEL R66, R66, -INF , !P1 ;  /* 0xff80000042420808 */ /* 0x000fe20004800000 */
[----:B------:R-:W-:Y:S01]  /*60e0*/  MUFU.EX2 R112, R60 ;  /* 0x0000003c00707308 */ /* 0x000fe20000000800 */
[----:B------:R-:W-:Y:S01]  /*60f0*/  PLOP3.LUT P1, PT, PT, PT, UP0, 0x80, 0x0 ;  /* 0x000000000000781c */ /* 0x000fe20003f2f008 */
[----:B------:R-:W-:Y:S01]  /*6100*/  IMAD.WIDE.U32 R8, R21, -0x326172a9, RZ ;  /* 0xcd9e8d5715087825 */ /* 0x000fe200078e00ff */
[----:B------:R-:W-:Y:S03]  /*6110*/  PLOP3.LUT P0, PT, PT, PT, UP0, 0x80, 0x0 ;  /* 0x000000000000781c */ /* 0x000fe60003f0f008 */
[----:B------:R-:W-:Y:S01]  /*6120*/  FFMA.FTZ R64, R64, c[0x0][0x23c], -R163 ;  /* 0x00008f0040407a23 */ /* 0x000fe200000108a3 */
[----:B------:R-:W-:Y:S01]  /*6130*/  LOP3.LUT R11, R9, UR14, R16, 0x96, !PT ;  /* 0x0000000e090b7c12 */ /* 0x000fe2000f8e9610 */
[----:B------:R-:W-:Y:S01]  /*6140*/  FFMA.FTZ R66, R66, c[0x0][0x23c], -R101 ;  /* 0x00008f0042427a23 */ /* 0x000fe20000010865 */
[----:B------:R-:W-:Y:S01]  /*6150*/  @P4 FSEL R61, R61, -INF , !P6 ;  /* 0xff8000003d3d4808 */ /* 0x000fe20007000000 */
[----:B------:R-:W-:Y:S01]  /*6160*/  MUFU.EX2 R114, R64 ;  /* 0x0000004000727308 */ /* 0x000fe20000000800 */
[----:B-1----:R-:W-:Y:S01]  /*6170*/  LOP3.LUT R27, R8, 0xffff, RZ, 0xc0, !PT ;  /* 0x0000ffff081b7812 */ /* 0x002fe200078ec0ff */
[----:B------:R-:W-:Y:S01]  /*6180*/  @!P2 FADD.FTZ R204, -R204, -RZ ;  /* 0x800000ffcccca221 */ /* 0x000fe20000010100 */
[C---:B------:R-:W-:Y:S01]  /*6190*/  LOP3.LUT R9, R4.reuse, 0xffff, RZ, 0xc0, !PT ;  /* 0x0000ffff04097812 */ /* 0x040fe200078ec0ff */
[----:B------:R-:W-:Y:S01]  /*61a0*/  FFMA.FTZ R100, R61, c[0x0][0x23c], -R100 ;  /* 0x00008f003d647a23 */ /* 0x000fe20000010864 */
[----:B------:R-:W-:Y:S01]  /*61b0*/  LOP3.LUT R16, R4, 0xff, RZ, 0xc0, !PT ;  /* 0x000000ff04107812 */ /* 0x000fe200078ec0ff */
[----:B------:R-:W-:Y:S01]  /*61c0*/  FFMA.FTZ R59, R59, c[0x0][0x23c], -R0 ;  /* 0x00008f003b3b7a23 */ /* 0x000fe20000010800 */
[----:B------:R-:W-:Y:S02]  /*61d0*/  LOP3.LUT R4, R13, 0xff, RZ, 0xc0, !PT ;  /* 0x000000ff0d047812 */ /* 0x000fe400078ec0ff */
[----:B------:R-:W-:Y:S01]  /*61e0*/  LOP3.LUT R21, R8, 0xff, RZ, 0xc0, !PT ;  /* 0x000000ff08157812 */ /* 0x000fe200078ec0ff */
[----:B------:R-:W-:Y:S01]  /*61f0*/  MUFU.EX2 R113, R62 ;  /* 0x0000003e00717308 */ /* 0x000fe20000000800 */
[----:B------:R-:W-:Y:S02]  /*6200*/  ISETP.LE.U32.AND P5, PT, R4, UR6, PT ;  /* 0x0000000604007c0c */ /* 0x000fe4000bfa3070 */
[--C-:B---3--:R-:W-:Y:S02]  /*6210*/  SHF.R.U32.HI R26, RZ, 0x18, R8.reuse ;  /* 0x00000018ff1a7819 */ /* 0x108fe40000011608 */
[----:B------:R-:W-:Y:S02]  /*6220*/  SHF.R.U32.HI R4, RZ, 0x18, R13 ;  /* 0x00000018ff047819 */ /* 0x000fe4000001160d */
[----:B------:R-:W-:Y:S02]  /*6230*/  SHF.R.U32.HI R28, RZ, 0x10, R8 ;  /* 0x00000010ff1c7819 */ /* 0x000fe40000011608 */
[----:B------:R-:W-:Y:S01]  /*6240*/  @P1 FSEL R63, R63, -INF , !P6 ;  /* 0xff8000003f3f1808 */ /* 0x000fe20007000000 */
[----:B------:R-:W-:Y:S01]  /*6250*/  MUFU.EX2 R178, R38 ;  /* 0x0000002600b27308 */ /* 0x000fe20000000800 */
[----:B------:R-:W-:Y:S02]  /*6260*/  LOP3.LUT R8, R5, UR14, R20, 0x96, !PT ;  /* 0x0000000e05087c12 */ /* 0x000fe4000f8e9614 */
[----:B------:R-:W-:Y:S01]  /*6270*/  LOP3.LUT R5, R13, 0xffff, RZ, 0xc0, !PT ;  /* 0x0000ffff0d057812 */ /* 0x000fe200078ec0ff */
[----:B------:R-:W-:Y:S01]  /*6280*/  FFMA.FTZ R0, R63, c[0x0][0x23c], -R0 ;  /* 0x00008f003f007a23 */ /* 0x000fe20000010800 */
[----:B------:R-:W-:Y:S01]  /*6290*/  SHF.R.U32.HI R6, RZ, 0x10, R8 ;  /* 0x00000010ff067819 */ /* 0x000fe20000011608 */
[----:B------:R-:W-:Y:S01]  /*62a0*/  @!P5 FADD.FTZ R210, -R210, -RZ ;  /* 0x800000ffd2d2d221 */ /* 0x000fe20000010100 */
[----:B------:R-:W-:Y:S02]  /*62b0*/  PLOP3.LUT P1, PT, PT, PT, UP0, 0x80, 0x0 ;  /* 0x000000000000781c */ /* 0x000fe40003f2f008 */
[----:B------:R-:W-:Y:S01]  /*62c0*/  ISETP.LE.U32.AND P4, PT, R4, UR6, PT ;  /* 0x0000000604007c0c */ /* 0x000fe2000bf83070 */
[----:B------:R-:W-:Y:S01]  /*62d0*/  MUFU.EX2 R176, R37 ;  /* 0x0000002500b07308 */ /* 0x000fe20000000800 */
[----:B------:R-:W-:Y:S02]  /*62e0*/  SHF.R.U32.HI R4, RZ, 0x8, R5 ;  /* 0x00000008ff047819 */ /* 0x000fe40000011605 */
[----:B------:R-:W-:Y:S02]  /*62f0*/  SHF.R.U32.HI R5, RZ, 0x10, R13 ;  /* 0x00000010ff057819 */ /* 0x000fe4000001160d */
[----:B------:R-:W-:Y:S02]  /*6300*/  LOP3.LUT R4, R4, 0xffff, RZ, 0xc0, !PT ;  /* 0x0000ffff04047812 */ /* 0x000fe400078ec0ff */
[----:B------:R-:W-:Y:S02]  /*6310*/  LOP3.LUT R5, R5, 0xff, RZ, 0xc0, !PT ;  /* 0x000000ff05057812 */ /* 0x000fe400078ec0ff */
[----:B------:R-:W-:Y:S01]  /*6320*/  @P0 FSEL R65, R65, -INF , !P6 ;  /* 0xff80000041410808 */ /* 0x000fe20007000000 */
[----:B------:R-:W-:Y:S01]  /*6330*/  MUFU.EX2 R177, R36 ;  /* 0x0000002400b17308 */ /* 0x000fe20000000800 */
[----:B------:R-:W-:Y:S01]  /*6340*/  ISETP.LE.U32.AND P0, PT, R4, UR6, PT ;  /* 0x0000000604007c0c */ /* 0x000fe2000bf03070 */
[----:B------:R-:W-:Y:S01]  /*6350*/  @!P4 FADD.FTZ R211, -R211, -RZ ;  /* 0x800000ffd3d3c221 */ /* 0x000fe20000010100 */
[----:B------:R-:W-:Y:S01]  /*6360*/  ISETP.LE.U32.AND P4, PT, R16, UR6, PT ;  /* 0x0000000610007c0c */ /* 0x000fe2000bf83070 */
[----:B------:R-:W-:Y:S01]  /*6370*/  FFMA.FTZ R163, R65, c[0x0][0x23c], -R163 ;  /* 0x00008f0041a37a23 */ /* 0x000fe200000108a3 */
[C---:B------:R-:W-:Y:S02]  /*6380*/  LOP3.LUT R4, R8.reuse, 0xffff, RZ, 0xc0, !PT ;  /* 0x0000ffff08047812 */ /* 0x040fe400078ec0ff */
[----:B------:R-:W-:Y:S02]  /*6390*/  @P1 FSEL R67, R67, -INF , !P6 ;  /* 0xff80000043431808 */ /* 0x000fe40007000000 */
[----:B------:R-:W-:Y:S01]  /*63a0*/  ISETP.LE.U32.AND P6, PT, R5, UR6, PT ;  /* 0x0000000605007c0c */ /* 0x000fe2000bfc3070 */
[----:B------:R-:W-:Y:S01]  /*63b0*/  MUFU.EX2 R185, R40 ;  /* 0x0000002800b97308 */ /* 0x000fe20000000800 */
[----:B------:R-:W-:Y:S01]  /*63c0*/  SHF.R.U32.HI R4, RZ, 0x8, R4 ;  /* 0x00000008ff047819 */ /* 0x000fe20000011604 */
[----:B------:R-:W-:Y:S01]  /*63d0*/  FFMA.FTZ R101, R67, c[0x0][0x23c], -R101 ;  /* 0x00008f0043657a23 */ /* 0x000fe20000010865 */
[----:B------:R-:W-:Y:S01]  /*63e0*/  LOP3.LUT R7, R8, 0xff, RZ, 0xc0, !PT ;  /* 0x000000ff08077812 */ /* 0x000fe200078ec0ff */
[----:B------:R-:W-:Y:S01]  /*63f0*/  @!P0 FADD.FTZ R209, -R209, -RZ ;  /* 0x800000ffd1d18221 */ /* 0x000fe20000010100 */
[----:B------:R-:W-:Y:S01]  /*6400*/  LOP3.LUT R4, R4, 0xffff, RZ, 0xc0, !PT ;  /* 0x0000ffff04047812 */ /* 0x000fe200078ec0ff */
[----:B------:R-:W-:Y:S01]  /*6410*/  @!P4 FADD.FTZ R208, -R208, -RZ ;  /* 0x800000ffd0d0c221 */ /* 0x000fe20000010100 */
[----:B------:R-:W-:Y:S02]  /*6420*/  ISETP.LE.U32.AND P4, PT, R24, UR6, PT ;  /* 0x0000000618007c0c */ /* 0x000fe4000bf83070 */
[----:B------:R-:W-:Y:S01]  /*6430*/  SHF.R.U32.HI R8, RZ, 0x18, R8 ;  /* 0x00000018ff087819 */ /* 0x000fe20000011608 */
[----:B------:R-:W-:Y:S01]  /*6440*/  MUFU.EX2 R190, R42 ;  /* 0x0000002a00be7308 */ /* 0x000fe20000000800 */
[----:B------:R-:W-:Y:S01]  /*6450*/  ISETP.LE.U32.AND P0, PT, R4, UR6, PT ;  /* 0x0000000604007c0c */ /* 0x000fe2000bf03070 */
[----:B------:R-:W-:Y:S01]  /*6460*/  @!P6 FADD.FTZ R212, -R212, -RZ ;  /* 0x800000ffd4d4e221 */ /* 0x000fe20000010100 */
[----:B------:R-:W-:Y:S02]  /*6470*/  ISETP.LE.U32.AND P6, PT, R8, UR6, PT ;  /* 0x0000000608007c0c */ /* 0x000fe4000bfc3070 */
[----:B------:R-:W-:Y:S02]  /*6480*/  ISETP.LE.U32.AND P1, PT, R7, UR6, PT ;  /* 0x0000000607007c0c */ /* 0x000fe4000bf23070 */
[----:B------:R-:W-:Y:S02]  /*6490*/  LOP3.LUT R5, R6, 0xff, RZ, 0xc0, !PT ;  /* 0x000000ff06057812 */ /* 0x000fe400078ec0ff */
[----:B------:R-:W-:Y:S01]  /*64a0*/  LOP3.LUT R6, R108, 0xff, RZ, 0xc0, !PT ;  /* 0x000000ff6c067812 */ /* 0x000fe200078ec0ff */
[----:B----4-:R-:W-:Y:S01]  /*64b0*/  @!P4 FADD.FTZ R196, -R196, -RZ ;  /* 0x800000ffc4c4c221 */ /* 0x010fe20000010100 */
[----:B------:R-:W-:Y:S01]  /*64c0*/  SHF.R.U32.HI R4, RZ, 0x8, R9 ;  /* 0x00000008ff047819 */ /* 0x000fe20000011609 */
[----:B------:R-:W-:Y:S01]  /*64d0*/  MUFU.EX2 R108, R0 ;  /* 0x00000000006c7308 */ /* 0x000fe20000000800 */
[----:B------:R-:W-:Y:S01]  /*64e0*/  ISETP.LE.U32.AND P5, PT, R5, UR6, PT ;  /* 0x0000000605007c0c */ /* 0x000fe2000bfa3070 */
[----:B------:R-:W-:Y:S01]  /*64f0*/  @!P0 FADD.FTZ R216, -R216, -RZ ;  /* 0x800000ffd8d88221 */ /* 0x000fe20000010100 */
[----:B------:R-:W-:Y:S01]  /*6500*/  LOP3.LUT R5, R15, 0xff, RZ, 0xc0, !PT ;  /* 0x000000ff0f057812 */ /* 0x000fe200078ec0ff */
[----:B------:R-:W-:Y:S01]  /*6510*/  @!P6 FADD.FTZ R218, -R218, -RZ ;  /* 0x800000ffdadae221 */ /* 0x000fe20000010100 */
[----:B------:R-:W-:Y:S01]  /*6520*/  LOP3.LUT R4, R4, 0xffff, RZ, 0xc0, !PT ;  /* 0x0000ffff04047812 */ /* 0x000fe200078ec0ff */
[----:B------:R-:W-:Y:S01]  /*6530*/  @!P1 FADD.FTZ R213, -R213, -RZ ;  /* 0x800000ffd5d59221 */ /* 0x000fe20000010100 */
[----:B------:R-:W-:Y:S02]  /*6540*/  ISETP.LE.U32.AND P0, PT, R5, UR6, PT ;  /* 0x0000000605007c0c */ /* 0x000fe4000bf03070 */
[----:B------:R-:W-:Y:S01]  /*6550*/  ISETP.LE.U32.AND P6, PT, R10, UR6, PT ;  /* 0x000000060a007c0c */ /* 0x000fe2000bfc3070 */
[----:B------:R-:W-:Y:S01]  /*6560*/  MUFU.EX2 R184, R41 ;  /* 0x0000002900b87308 */ /* 0x000fe20000000800 */
[----:B------:R-:W-:Y:S02]  /*6570*/  ISETP.LE.U32.AND P1, PT, R4, UR6, PT ;  /* 0x0000000604007c0c */ /* 0x000fe4000bf23070 */
[----:B------:R-:W-:Y:S01]  /*6580*/  SHF.R.U32.HI R4, RZ, 0x8, R103 ;  /* 0x00000008ff047819 */ /* 0x000fe20000011667 */
[----:B------:R-:W-:Y:S01]  /*6590*/  @!P5 FADD.FTZ R219, -R219, -RZ ;  /* 0x800000ffdbdbd221 */ /* 0x000fe20000010100 */
[----:B------:R-:W-:Y:S02]  /*65a0*/  ISETP.LE.U32.AND P5, PT, R23, UR6, PT ;  /* 0x0000000617007c0c */ /* 0x000fe4000bfa3070 */
[----:B------:R-:W-:Y:S02]  /*65b0*/  LOP3.LUT R4, R4, 0xffff, RZ, 0xc0, !PT ;  /* 0x0000ffff04047812 */ /* 0x000fe400078ec0ff */
[----:B------:R-:W-:Y:S01]  /*65c0*/  LOP3.LUT R8, R14, 0xff, RZ, 0xc0, !PT ;  /* 0x000000ff0e087812 */ /* 0x000fe200078ec0ff */
[----:B------:R-:W-:Y:S01]  /*65d0*/  @!P0 FADD.FTZ R215, -R215, -RZ ;  /* 0x800000ffd7d78221 */ /* 0x000fe20000010100 */
[----:B------:R-:W-:Y:S01]  /*65e0*/  ISETP.LE.U32.AND P0, PT, R4, UR6, PT ;  /* 0x0000000604007c0c */ /* 0x000fe2000bf03070 */
[----:B------:R-:W-:Y:S01]  /*65f0*/  @!P6 FADD.FTZ R214, -R214, -RZ ;  /* 0x800000ffd6d6e221 */ /* 0x000fe20000010100 */
[----:B------:R-:W-:Y:S01]  /*6600*/  ISETP.LE.U32.AND P6, PT, R6, UR6, PT ;  /* 0x0000000606007c0c */ /* 0x000fe2000bfc3070 */
[----:B------:R-:W-:Y:S01]  /*6610*/  IMAD.WIDE.U32 R4, R109, -0x326172a9, RZ ;  /* 0xcd9e8d576d047825 */ /* 0x000fe200078e00ff */
[C---:B------:R-:W-:Y:S01]  /*6620*/  LOP3.LUT R6, R12.reuse, 0xffff, RZ, 0xc0, !PT ;  /* 0x0000ffff0c067812 */ /* 0x040fe200078ec0ff */
[----:B------:R-:W-:Y:S01]  /*6630*/  MUFU.EX2 R109, R101 ;  /* 0x00000065006d7308 */ /* 0x000fe20000000800 */
[----:B------:R-:W-:Y:S01]  /*6640*/  LOP3.LUT R7, R12, 0xff, RZ, 0xc0, !PT ;  /* 0x000000ff0c077812 */ /* 0x000fe200078ec0ff */
[----:B------:R-:W-:Y:S01]  /*6650*/  @!P5 FADD.FTZ R192, -R192, -RZ ;  /* 0x800000ffc0c0d221 */ /* 0x000fe20000010100 */
[----:B------:R-:W-:Y:S01]  /*6660*/  LOP3.LUT R10, R5, UR14, R18, 0x96, !PT ;  /* 0x0000000e050a7c12 */ /* 0x000fe2000f8e9612 */
[----:B------:R-:W-:Y:S01]  /*6670*/  @!P1 FADD.FTZ R207, -R207, -RZ ;  /* 0x800000ffcfcf9221 */ /* 0x000fe20000010100 */
[----:B------:R-:W-:Y:S02]  /*6680*/  SHF.R.U32.HI R6, RZ, 0x8, R6 ;  /* 0x00000008ff067819 */ /* 0x000fe40000011606 */
[----:B------:R-:W-:Y:S01]  /*6690*/  LOP3.LUT R15, R4, 0xffff, RZ, 0xc0, !PT ;  /* 0x0000ffff040f7812 */ /* 0x000fe200078ec0ff */
[----:B------:R-:W-:Y:S01]  /*66a0*/  @!P0 FADD.FTZ R201, -R201, -RZ ;  /* 0x800000ffc9c98221 */ /* 0x000fe20000010100 */
[----:B------:R-:W-:Y:S01]  /*66b0*/  LOP3.LUT R6, R6, 0xffff, RZ, 0xc0, !PT ;  /* 0x0000ffff06067812 */ /* 0x000fe200078ec0ff */
[----:B------:R-:W-:Y:S01]  /*66c0*/  @!P6 FADD.FTZ R206, -R206, -RZ ;  /* 0x800000ffcecee221 */ /* 0x000fe20000010100 */
[----:B------:R-:W-:Y:S01]  /*66d0*/  LOP3.LUT R17, R4, 0xff, RZ, 0xc0, !PT ;  /* 0x000000ff04117812 */ /* 0x000fe200078ec0ff */
[----:B------:R-:W-:Y:S01]  /*66e0*/  MUFU.EX2 R189, R43 ;  /* 0x0000002b00bd7308 */ /* 0x000fe20000000800 */
[----:B------:R-:W-:Y:S02]  /*66f0*/  ISETP.LE.U32.AND P0, PT, R6, UR6, PT ;  /* 0x0000000606007c0c */ /* 0x000fe4000bf03070 */
[--C-:B------:R-:W-:Y:S02]  /*6700*/  SHF.R.U32.HI R16, RZ, 0x10, R4.reuse ;  /* 0x00000010ff107819 */ /* 0x100fe40000011604 */
[----:B------:R-:W-:Y:S02]  /*6710*/  ISETP.LE.U32.AND P3, PT, R7, UR6, PT ;  /* 0x0000000607007c0c */ /* 0x000fe4000bf63070 */
[----:B------:R-:W-:Y:S01]  /*6720*/  SHF.R.U32.HI R18, RZ, 0x18, R4 ;  /* 0x00000018ff127819 */ /* 0x000fe20000011604 */
[----:B------:R-:W-:Y:S01]  /*6730*/  IMAD.WIDE.U32 R4, R167, -0x2daee0ad, RZ ;  /* 0xd2511f53a7047825 */ /* 0x000fe200078e00ff */
[--C-:B------:R-:W-:Y:S01]  /*6740*/  SHF.R.U32.HI R7, RZ, 0x10, R12.reuse ;  /* 0x00000010ff077819 */ /* 0x100fe2000001160c */
[----:B------:R-:W-:Y:S01]  /*6750*/  MUFU.EX2 R187, R46 ;  /* 0x0000002e00bb7308 */ /* 0x000fe20000000800 */
[----:B------:R-:W-:Y:S02]  /*6760*/  ISETP.LE.U32.AND P1, PT, R22, UR6, PT ;  /* 0x0000000616007c0c */ /* 0x000fe4000bf23070 */
[----:B------:R-:W-:Y:S01]  /*6770*/  SHF.R.U32.HI R12, RZ, 0x18, R12 ;  /* 0x00000018ff0c7819 */ /* 0x000fe2000001160c */
[----:B------:R-:W-:Y:S01]  /*6780*/  @!P0 FADD.FTZ R193, -R193, -RZ ;  /* 0x800000ffc1c18221 */ /* 0x000fe20000010100 */
[----:B------:R-:W-:Y:S02]  /*6790*/  SHF.R.U32.HI R20, RZ, 0x10, R4 ;  /* 0x00000010ff147819 */ /* 0x000fe40000011604 */
[----:B------:R-:W-:Y:S01]  /*67a0*/  ISETP.LE.U32.AND P0, PT, R8, UR6, PT ;  /* 0x0000000608007c0c */ /* 0x000fe2000bf03070 */
[----:B------:R-:W-:Y:S01]  /*67b0*/  @!P3 FADD.FTZ R195, -R195, -RZ ;  /* 0x800000ffc3c3b221 */ /* 0x000fe20000010100 */
[----:B------:R-:W-:Y:S01]  /*67c0*/  ISETP.LE.U32.AND P3, PT, R25, UR6, PT ;  /* 0x0000000619007c0c */ /* 0x000fe2000bf63070 */
[----:B------:R-:W-:Y:S01]  /*67d0*/  MUFU.EX2 R188, R47 ;  /* 0x0000002f00bc7308 */ /* 0x000fe20000000800 */
[----:B------:R-:W-:Y:S02]  /*67e0*/  LOP3.LUT R6, R7, 0xff, RZ, 0xc0, !PT ;  /* 0x000000ff07067812 */ /* 0x000fe400078ec0ff */
[----:B------:R-:W-:Y:S01]  /*67f0*/  SHF.R.U32.HI R7, RZ, 0x10, R14 ;  /* 0x00000010ff077819 */ /* 0x000fe2000001160e */
[----:B------:R-:W-:Y:S01]  /*6800*/  @!P1 FADD.FTZ R182, -R182, -RZ ;  /* 0x800000ffb6b69221 */ /* 0x000fe20000010100 */
[----:B------:R-:W-:Y:S02]  /*6810*/  ISETP.LE.U32.AND P6, PT, R12, UR6, PT ;  /* 0x000000060c007c0c */ /* 0x000fe4000bfc3070 */
[----:B------:R-:W-:Y:S02]  /*6820*/  ISETP.LE.U32.AND P2, PT, R6, UR6, PT ;  /* 0x0000000606007c0c */ /* 0x000fe4000bf43070 */
[----:B------:R-:W-:Y:S01]  /*6830*/  LOP3.LUT R6, R14, 0xffff, RZ, 0xc0, !PT ;  /* 0x0000ffff0e067812 */ /* 0x000fe200078ec0ff */
[----:B------:R-:W-:Y:S01]  /*6840*/  @!P0 FADD.FTZ R200, -R200, -RZ ;  /* 0x800000ffc8c88221 */ /* 0x000fe20000010100 */
[----:B------:R-:W-:Y:S01]  /*6850*/  SHF.R.U32.HI R12, RZ, 0x8, R102 ;  /* 0x00000008ff0c7819 */ /* 0x000fe20000011666 */
[----:B------:R-:W-:Y:S01]  /*6860*/  @!P3 FADD.FTZ R183, -R183, -RZ ;  /* 0x800000ffb7b7b221 */ /* 0x000fe20000010100 */
[----:B------:R-:W-:Y:S01]  /*6870*/  SHF.R.U32.HI R14, RZ, 0x18, R14 ;  /* 0x00000018ff0e7819 */ /* 0x000fe2000001160e */
[----:B------:R-:W1:Y:S01]  /*6880*/  MUFU.EX2 R173, R48 ;  /* 0x0000003000ad7308 */ /* 0x000e620000000800 */
[----:B------:R-:W-:Y:S02]  /*6890*/  SHF.R.U32.HI R6, RZ, 0x8, R6 ;  /* 0x00000008ff067819 */ /* 0x000fe40000011606 */
[----:B------:R-:W-:Y:S01]  /*68a0*/  ISETP.LE.U32.AND P0, PT, R14, UR6, PT ;  /* 0x000000060e007c0c */ /* 0x000fe2000bf03070 */
[----:B------:R-:W-:Y:S01]  /*68b0*/  @!P6 FADD.FTZ R194, -R194, -RZ ;  /* 0x800000ffc2c2e221 */ /* 0x000fe20000010100 */
[----:B------:R-:W-:Y:S01]  /*68c0*/  LOP3.LUT R6, R6, 0xffff, RZ, 0xc0, !PT ;  /* 0x0000ffff06067812 */ /* 0x000fe200078ec0ff */
[----:B------:R-:W-:Y:S01]  /*68d0*/  @!P2 FADD.FTZ R198, -R198, -RZ ;  /* 0x800000ffc6c6a221 */ /* 0x000fe20000010100 */
[----:B------:R-:W-:Y:S02]  /*68e0*/  LOP3.LUT R7, R7, 0xff, RZ, 0xc0, !PT ;  /* 0x000000ff07077812 */ /* 0x000fe400078ec0ff */
[----:B------:R-:W-:Y:S01]  /*68f0*/  ISETP.LE.U32.AND P6, PT, R6, UR6, PT ;  /* 0x0000000606007c0c */ /* 0x000fe2000bfc3070 */
[----:B------:R-:W-:Y:S01]  /*6900*/  MUFU.EX2 R171, R50 ;  /* 0x0000003200ab7308 */ /* 0x000fe20000000800 */
[----:B------:R-:W-:Y:S02]  /*6910*/  LOP3.LUT R12, R12, 0xffff, RZ, 0xc0, !PT ;  /* 0x0000ffff0c0c7812 */ /* 0x000fe400078ec0ff */
[----:B------:R-:W-:Y:S01]  /*6920*/  ISETP.LE.U32.AND P2, PT, R7, UR6, PT ;  /* 0x0000000607007c0c */ /* 0x000fe2000bf43070 */
[----:B------:R-:W-:Y:S01]  /*6930*/  IMAD.WIDE.U32 R6, R165, -0x2daee0ad, RZ ;  /* 0xd2511f53a5067825 */ /* 0x000fe200078e00ff */
[----:B------:R-:W-:Y:S03]  /*6940*/  LOP3.LUT R8, R5, UR13, R110, 0x96, !PT ;  /* 0x0000000d05087c12 */ /* 0x000fe6000f8e966e */
[----:B------:R-:W-:Y:S01]  /*6950*/  @!P0 FADD.FTZ R203, -R203, -RZ ;  /* 0x800000ffcbcb8221 */ /* 0x000fe20000010100 */
[--C-:B------:R-:W-:Y:S01]  /*6960*/  SHF.R.U32.HI R14, RZ, 0x18, R6.reuse ;  /* 0x00000018ff0e7819 */ /* 0x100fe20000011606 */
[----:B------:R-:W-:Y:S01]  /*6970*/  MUFU.EX2 R110, R66 ;  /* 0x00000042006e7308 */ /* 0x000fe20000000800 */
[----:B------:R-:W-:Y:S01]  /*6980*/  ISETP.LE.U32.AND P0, PT, R12, UR6, PT ;  /* 0x000000060c007c0c */ /* 0x000fe2000bf03070 */
[----:B------:R-:W-:Y:S01]  /*6990*/  @!P6 FADD.FTZ R197, -R197, -RZ ;  /* 0x800000ffc5c5e221 */ /* 0x000fe20000010100 */
[----:B------:R-:W-:Y:S02]  /*69a0*/  LOP3.LUT R12, R164, 0xff, RZ, 0xc0, !PT ;  /* 0x000000ffa40c7812 */ /* 0x000fe400078ec0ff */
[C---:B------:R-:W-:Y:S01]  /*69b0*/  LOP3.LUT R13, R6.reuse, 0xff, RZ, 0xc0, !PT ;  /* 0x000000ff060d7812 */ /* 0x040fe200078ec0ff */
[----:B------:R-:W-:Y:S01]  /*69c0*/  @!P2 FADD.FTZ R205, -R205, -RZ ;  /* 0x800000ffcdcda221 */ /* 0x000fe20000010100 */
[----:B------:R-:W-:Y:S02]  /*69d0*/  LOP3.LUT R19, R6, 0xffff, RZ, 0xc0, !PT ;  /* 0x0000ffff06137812 */ /* 0x000fe400078ec0ff */
[----:B------:R-:W-:Y:S01]  /*69e0*/  ISETP.LE.U32.AND P5, PT, R12, UR6, PT ;  /* 0x000000060c007c0c */ /* 0x000fe2000bfa3070 */
[----:B------:R-:W-:Y:S01]  /*69f0*/  MUFU.EX2 R172, R49 ;  /* 0x0000003100ac7308 */ /* 0x000fe20000000800 */
[----:B------:R-:W-:Y:S02]  /*6a00*/  SHF.R.U32.HI R22, RZ, 0x10, R6 ;  /* 0x00000010ff167819 */ /* 0x000fe40000011606 */
[----:B------:R-:W-:Y:S01]  /*6a10*/  SHF.R.U32.HI R6, RZ, 0x8, R111 ;  /* 0x00000008ff067819 */ /* 0x000fe2000001166f */
[----:B------:R-:W-:Y:S01]  /*6a20*/  @!P0 FADD.FTZ R191, -R191, -RZ ;  /* 0x800000ffbfbf8221 */ /* 0x000fe20000010100 */
[----:B------:R-:W-:Y:S02]  /*6a30*/  ISETP.LE.U32.AND P6, PT, R21, UR6, PT ;  /* 0x0000000615007c0c */ /* 0x000fe4000bfc3070 */
[----:B------:R-:W-:Y:S02]  /*6a40*/  LOP3.LUT R21, R4, 0xffff, RZ, 0xc0, !PT ;  /* 0x0000ffff04157812 */ /* 0x000fe400078ec0ff */
[----:B------:R-:W-:Y:S01]  /*6a50*/  LOP3.LUT R5, R6, 0xffff, RZ, 0xc0, !PT ;  /* 0x0000ffff06057812 */ /* 0x000fe200078ec0ff */
[----:B------:R-:W-:Y:S01]  /*6a60*/  MUFU.EX2 R111, R100 ;  /* 0x00000064006f7308 */ /* 0x000fe20000000800 */
[----:B------:R-:W-:Y:S01]  /*6a70*/  LOP3.LUT R9, R7, UR13, R170, 0x96, !PT ;  /* 0x0000000d07097c12 */ /* 0x000fe2000f8e96aa */
[----:B------:R-:W-:Y:S01]  /*6a80*/  @!P5 FADD.FTZ R199, -R199, -RZ ;  /* 0x800000ffc7c7d221 */ /* 0x000fe20000010100 */
[----:B------:R-:W-:Y:S02]  /*6a90*/  ISETP.LE.U32.AND P0, PT, R5, UR6, PT ;  /* 0x0000000605007c0c */ /* 0x000fe4000bf03070 */
[----:B------:R-:W-:Y:S02]  /*6aa0*/  LOP3.LUT R5, R166, 0xff, RZ, 0xc0, !PT ;  /* 0x000000ffa6057812 */ /* 0x000fe400078ec0ff */
[----:B------:R-:W-:Y:S01]  /*6ab0*/  LOP3.LUT R7, R4, 0xff, RZ, 0xc0, !PT ;  /* 0x000000ff04077812 */ /* 0x000fe200078ec0ff */
[----:B-1----:R-:W-:Y:S01]  /*6ac0*/  @!P6 FADD.FTZ R173, -R173, -RZ ;  /* 0x800000ffadade221 */ /* 0x002fe20000010100 */
[----:B------:R-:W-:Y:S01]  /*6ad0*/  SHF.R.U32.HI R12, RZ, 0x18, R4 ;  /* 0x00000018ff0c7819 */ /* 0x000fe20000011604 */
[----:B------:R-:W1:Y:S01]  /*6ae0*/  MUFU.EX2 R175, R39 ;  /* 0x0000002700af7308 */ /* 0x000e620000000800 */
[----:B------:R-:W-:Y:S02]  /*6af0*/  ISETP.LE.U32.AND P5, PT, R5, UR6, PT ;  /* 0x0000000605007c0c */ /* 0x000fe4000bfa3070 */
[C---:B------:R-:W-:Y:S02]  /*6b00*/  LOP3.LUT R4, R11.reuse, 0xffff, RZ, 0xc0, !PT ;  /* 0x0000ffff0b047812 */ /* 0x040fe400078ec0ff */
[----:B------:R-:W-:Y:S01]  /*6b10*/  LOP3.LUT R6, R11, 0xff, RZ, 0xc0, !PT ;  /* 0x000000ff0b067812 */ /* 0x000fe200078ec0ff */
[----:B------:R-:W-:Y:S01]  /*6b20*/  @!P0 FADD.FTZ R181, -R181, -RZ ;  /* 0x800000ffb5b58221 */ /* 0x000fe20000010100 */
[----:B------:R-:W-:Y:S02]  /*6b30*/  SHF.R.U32.HI R5, RZ, 0x8, R4 ;  /* 0x00000008ff057819 */ /* 0x000fe40000011604 */
[----:B------:R-:W-:Y:S01]  /*6b40*/  ISETP.LE.U32.AND P4, PT, R6, UR6, PT ;  /* 0x0000000606007c0c */ /* 0x000fe2000bf83070 */
[----:B------:R-:W-:Y:S01]  /*6b50*/  MUFU.EX2 R169, R52 ;  /* 0x0000003400a97308 */ /* 0x000fe20000000800 */
[--C-:B------:R-:W-:Y:S02]  /*6b60*/  SHF.R.U32.HI R4, RZ, 0x18, R11.reuse ;  /* 0x00000018ff047819 */ /* 0x100fe4000001160b */
[----:B------:R-:W-:Y:S01]  /*6b70*/  LOP3.LUT R5, R5, 0xffff, RZ, 0xc0, !PT ;  /* 0x0000ffff05057812 */ /* 0x000fe200078ec0ff */
[----:B------:R-:W-:Y:S01]  /*6b80*/  @!P5 FADD.FTZ R186, -R186, -RZ ;  /* 0x800000ffbabad221 */ /* 0x000fe20000010100 */
[----:B------:R-:W-:Y:S02]  /*6b90*/  SHF.R.U32.HI R11, RZ, 0x10, R11 ;  /* 0x00000010ff0b7819 */ /* 0x000fe4000001160b */
[----:B------:R-:W-:Y:S02]  /*6ba0*/  ISETP.LE.U32.AND P0, PT, R5, UR6, PT ;  /* 0x0000000605007c0c */ /* 0x000fe4000bf03070 */
[----:B------:R-:W-:Y:S01]  /*6bb0*/  LOP3.LUT R11, R11, 0xff, RZ, 0xc0, !PT ;  /* 0x000000ff0b0b7812 */ /* 0x000fe200078ec0ff */
[----:B------:R-:W-:Y:S01]  /*6bc0*/  MUFU.EX2 R168, R53 ;  /* 0x0000003500a87308 */ /* 0x000fe20000000800 */
[----:B------:R-:W-:Y:S01]  /*6bd0*/  LOP3.LUT R5, R10, 0xff, RZ, 0xc0, !PT ;  /* 0x000000ff0a057812 */ /* 0x000fe200078ec0ff */
[----:B------:R-:W-:Y:S01]  /*6be0*/  @!P4 FADD.FTZ R177, -R177, -RZ ;  /* 0x800000ffb1b1c221 */ /* 0x000fe20000010100 */
[----:B------:R-:W-:Y:S02]  /*6bf0*/  ISETP.LE.U32.AND P5, PT, R11, UR6, PT ;  /* 0x000000060b007c0c */ /* 0x000fe4000bfa3070 */
[----:B------:R-:W-:Y:S02]  /*6c00*/  ISETP.LE.U32.AND P3, PT, R5, UR6, PT ;  /* 0x0000000605007c0c */ /* 0x000fe4000bf63070 */
[----:B------:R-:W-:Y:S02]  /*6c10*/  ISETP.LE.U32.AND P1, PT, R4, UR6, PT ;  /* 0x0000000604007c0c */ /* 0x000fe4000bf23070 */
[----:B------:R-:W-:Y:S01]  /*6c20*/  LOP3.LUT R4, R10, 0xffff, RZ, 0xc0, !PT ;  /* 0x0000ffff0a047812 */ /* 0x000fe200078ec0ff */
[----:B------:R-:W-:Y:S01]  /*6c30*/  @!P0 FADD.FTZ R176, -R176, -RZ ;  /* 0x800000ffb0b08221 */ /* 0x000fe20000010100 */
[--C-:B------:R-:W-:Y:S01]  /*6c40*/  SHF.R.U32.HI R5, RZ, 0x18, R10.reuse ;  /* 0x00000018ff057819 */ /* 0x100fe2000001160a */
[----:B------:R-:W-:Y:S01]  /*6c50*/  MUFU.EX2 R167, R54 ;  /* 0x0000003600a77308 */ /* 0x000fe20000000800 */
[----:B------:R-:W-:Y:S02]  /*6c60*/  SHF.R.U32.HI R10, RZ, 0x10, R10 ;  /* 0x00000010ff0a7819 */ /* 0x000fe4000001160a */
[----:B------:R-:W-:Y:S01]  /*6c70*/  SHF.R.U32.HI R4, RZ, 0x8, R4 ;  /* 0x00000008ff047819 */ /* 0x000fe20000011604 */
[----:B------:R-:W-:Y:S01]  /*6c80*/  @!P5 FADD.FTZ R178, -R178, -RZ ;  /* 0x800000ffb2b2d221 */ /* 0x000fe20000010100 */
[----:B------:R-:W-:Y:S01]  /*6c90*/  LOP3.LUT R10, R10, 0xff, RZ, 0xc0, !PT ;  /* 0x000000ff0a0a7812 */ /* 0x000fe200078ec0ff */
[----:B------:R-:W-:Y:S01]  /*6ca0*/  @!P3 FADD.FTZ R185, -R185, -RZ ;  /* 0x800000ffb9b9b221 */ /* 0x000fe20000010100 */
[----:B------:R-:W-:Y:S01]  /*6cb0*/  LOP3.LUT R4, R4, 0xffff, RZ, 0xc0, !PT ;  /* 0x0000ffff04047812 */ /* 0x000fe200078ec0ff */
[----:B-1----:R-:W-:Y:S01]  /*6cc0*/  @!P1 FADD.FTZ R175, -R175, -RZ ;  /* 0x800000ffafaf9221 */ /* 0x002fe20000010100 */
[----:B------:R-:W-:Y:S01]  /*6cd0*/  ISETP.LE.U32.AND P5, PT, R10, UR6, PT ;  /* 0x000000060a007c0c */ /* 0x000fe2000bfa3070 */
[----:B------:R-:W1:Y:S01]  /*6ce0*/  MUFU.EX2 R180, R44 ;  /* 0x0000002c00b47308 */ /* 0x000e620000000800 */
[----:B------:R-:W-:Y:S02]  /*6cf0*/  ISETP.LE.U32.AND P0, PT, R4, UR6, PT ;  /* 0x0000000604007c0c */ /* 0x000fe4000bf03070 */
[----:B------:R-:W-:Y:S02]  /*6d00*/  ISETP.LE.U32.AND P4, PT, R5, UR6, PT ;  /* 0x0000000605007c0c */ /* 0x000fe4000bf83070 */
[----:B------:R-:W-:Y:S02]  /*6d10*/  SHF.R.U32.HI R4, RZ, 0x8, R15 ;  /* 0x00000008ff047819 */ /* 0x000fe4000001160f */
[----:B------:R-:W-:Y:S02]  /*6d20*/  LOP3.LUT R5, R16, 0xff, RZ, 0xc0, !PT ;  /* 0x000000ff10057812 */ /* 0x000fe400078ec0ff */
[----:B------:R-:W-:Y:S01]  /*6d30*/  LOP3.LUT R4, R4, 0xffff, RZ, 0xc0, !PT ;  /* 0x0000ffff04047812 */ /* 0x000fe200078ec0ff */
[----:B------:R-:W-:Y:S01]  /*6d40*/  MUFU.EX2 R165, R56 ;  /* 0x0000003800a57308 */ /* 0x000fe20000000800 */
[----:B------:R-:W-:Y:S01]  /*6d50*/  ISETP.LE.U32.AND P3, PT, R5, UR6, PT ;  /* 0x0000000605007c0c */ /* 0x000fe2000bf63070 */
[----:B------:R-:W-:Y:S01]  /*6d60*/  @!P5 FADD.FTZ R190, -R190, -RZ ;  /* 0x800000ffbebed221 */ /* 0x000fe20000010100 */
[----:B------:R-:W-:Y:S01]  /*6d70*/  ISETP.LE.U32.AND P5, PT, R18, UR6, PT ;  /* 0x0000000612007c0c */ /* 0x000fe2000bfa3070 */
[----:B------:R-:W-:Y:S01]  /*6d80*/  @!P0 FADD.FTZ R184, -R184, -RZ ;  /* 0x800000ffb8b88221 */ /* 0x000fe20000010100 */
[----:B------:R-:W-:Y:S01]  /*6d90*/  ISETP.LE.U32.AND P0, PT, R4, UR6, PT ;  /* 0x0000000604007c0c */ /* 0x000fe2000bf03070 */
[----:B------:R-:W-:Y:S01]  /*6da0*/  @!P4 FADD.FTZ R189, -R189, -RZ ;  /* 0x800000ffbdbdc221 */ /* 0x000fe20000010100 */
[----:B------:R-:W-:Y:S02]  /*6db0*/  LOP3.LUT R4, R28, 0xff, RZ, 0xc0, !PT ;  /* 0x000000ff1c047812 */ /* 0x000fe400078ec0ff */
[----:B------:R-:W-:Y:S01]  /*6dc0*/  LOP3.LUT R5, R9, 0xffff, RZ, 0xc0, !PT ;  /* 0x0000ffff09057812 */ /* 0x000fe200078ec0ff */
[----:B------:R-:W-:Y:S01]  /*6dd0*/  MUFU.EX2 R174, R58 ;  /* 0x0000003a00ae7308 */ /* 0x000fe20000000800 */
[----:B------:R-:W-:Y:S02]  /*6de0*/  ISETP.LE.U32.AND P4, PT, R4, UR6, PT ;  /* 0x0000000604007c0c */ /* 0x000fe4000bf83070 */
[----:B------:R-:W-:Y:S01]  /*6df0*/  SHF.R.U32.HI R4, RZ, 0x8, R27 ;  /* 0x00000008ff047819 */ /* 0x000fe2000001161b */
[----:B------:R-:W-:Y:S01]  /*6e00*/  @!P3 FADD.FTZ R187, -R187, -RZ ;  /* 0x800000ffbbbbb221 */ /* 0x000fe20000010100 */
[----:B------:R-:W-:Y:S01]  /*6e10*/  F2FP.RELU.PACK_AB R0, R189, R190 ;  /* 0x000000bebd00723e */ /* 0x000fe200000008ff */
[----:B------:R-:W-:Y:S01]  /*6e20*/  @!P5 FADD.FTZ R188, -R188, -RZ ;  /* 0x800000ffbcbcd221 */ /* 0x000fe20000010100 */
[----:B------:R-:W-:Y:S02]  /*6e30*/  SHF.R.U32.HI R6, RZ, 0x8, R5 ;  /* 0x00000008ff067819 */ /* 0x000fe40000011605 */
[----:B------:R-:W-:Y:S01]  /*6e40*/  LOP3.LUT R4, R4, 0xffff, RZ, 0xc0, !PT ;  /* 0x0000ffff04047812 */ /* 0x000fe200078ec0ff */
[----:B------:R-:W-:Y:S01]  /*6e50*/  MUFU.EX2 R163, R163 ;  /* 0x000000a300a37308 */ /* 0x000fe20000000800 */
[----:B------:R-:W-:Y:S02]  /*6e60*/  ISETP.LE.U32.AND P1, PT, R17, UR6, PT ;  /* 0x0000000611007c0c */ /* 0x000fe4000bf23070 */
[----:B------:R-:W-:Y:S01]  /*6e70*/  ISETP.LE.U32.AND P3, PT, R4, UR6, PT ;  /* 0x0000000604007c0c */ /* 0x000fe2000bf63070 */
[----:B------:R-:W-:Y:S01]  /*6e80*/  @!P4 FADD.FTZ R171, -R171, -RZ ;  /* 0x800000ffababc221 */ /* 0x000fe20000010100 */
[----:B------:R-:W-:Y:S02]  /*6e90*/  SHF.R.U32.HI R4, RZ, 0x10, R9 ;  /* 0x00000010ff047819 */ /* 0x000fe40000011609 */
[----:B------:R-:W-:Y:S02]  /*6ea0*/  ISETP.LE.U32.AND P5, PT, R7, UR6, PT ;  /* 0x0000000607007c0c */ /* 0x000fe4000bfa3070 */
[----:B------:R-:W-:Y:S01]  /*6eb0*/  LOP3.LUT R5, R4, 0xff, RZ, 0xc0, !PT ;  /* 0x000000ff04057812 */ /* 0x000fe200078ec0ff */
[----:B------:R-:W-:Y:S01]  /*6ec0*/  MUFU.EX2 R115, R57 ;  /* 0x0000003900737308 */ /* 0x000fe20000000800 */
[----:B------:R-:W-:Y:S02]  /*6ed0*/  LOP3.LUT R7, R9, 0xff, RZ, 0xc0, !PT ;  /* 0x000000ff09077812 */ /* 0x000fe400078ec0ff */
[----:B------:R-:W-:Y:S01]  /*6ee0*/  LOP3.LUT R4, R6, 0xffff, RZ, 0xc0, !PT ;  /* 0x0000ffff06047812 */ /* 0x000fe200078ec0ff */
[----:B-1----:R-:W-:Y:S01]  /*6ef0*/  @!P1 FADD.FTZ R180, -R180, -RZ ;  /* 0x800000ffb4b49221 */ /* 0x002fe20000010100 */
[----:B------:R-:W-:Y:S01]  /*6f00*/  ISETP.LE.U32.AND P6, PT, R7, UR6, PT ;  /* 0x0000000607007c0c */ /* 0x000fe2000bfc3070 */
[----:B------:R-:W-:Y:S01]  /*6f10*/  @!P3 FADD.FTZ R172, -R172, -RZ ;  /* 0x800000ffacacb221 */ /* 0x000fe20000010100 */
[----:B------:R-:W-:Y:S02]  /*6f20*/  ISETP.LE.U32.AND P1, PT, R13, UR6, PT ;  /* 0x000000060d007c0c */ /* 0x000fe4000bf23070 */
[----:B------:R-:W-:Y:S01]  /*6f30*/  ISETP.LE.U32.AND P4, PT, R4, UR6, PT ;  /* 0x0000000604007c0c */ /* 0x000fe2000bf83070 */
[----:B------:R-:W-:Y:S01]  /*6f40*/  @!P5 FADD.FTZ R112, -R112, -RZ ;  /* 0x800000ff7070d221 */ /* 0x000fe20000010100 */
[----:B------:R-:W-:Y:S01]  /*6f50*/  SHF.R.U32.HI R6, RZ, 0x8, R21 ;  /* 0x00000008ff067819 */ /* 0x000fe20000011615 */
[----:B------:R-:W1:Y:S01]  /*6f60*/  MUFU.EX2 R170, R51 ;  /* 0x0000003300aa7308 */ /* 0x000e620000000800 */
[----:B------:R-:W-:Y:S02]  /*6f70*/  LOP3.LUT R4, R8, 0xffff, RZ, 0xc0, !PT ;  /* 0x0000ffff08047812 */ /* 0x000fe400078ec0ff */
[----:B------:R-:W-:Y:S02]  /*6f80*/  ISETP.LE.U32.AND P2, PT, R26, UR6, PT ;  /* 0x000000061a007c0c */ /* 0x000fe4000bf43070 */
[----:B------:R-:W-:Y:S01]  /*6f90*/  ISETP.LE.U32.AND P3, PT, R5, UR6, PT ;  /* 0x0000000605007c0c */ /* 0x000fe2000bf63070 */
[----:B------:R-:W-:Y:S01]  /*6fa0*/  @!P6 FADD.FTZ R169, -R169, -RZ ;  /* 0x800000ffa9a9e221 */ /* 0x000fe20000010100 */
[----:B------:R-:W-:Y:S01]  /*6fb0*/  SHF.R.U32.HI R4, RZ, 0x8, R4 ;  /* 0x00000008ff047819 */ /* 0x000fe20000011604 */
[----:B------:R-:W-:Y:S01]  /*6fc0*/  @!P1 FADD.FTZ R114, -R114, -RZ ;  /* 0x800000ff72729221 */ /* 0x000fe20000010100 */
[----:B------:R-:W-:Y:S01]  /*6fd0*/  LOP3.LUT R5, R8, 0xff, RZ, 0xc0, !PT ;  /* 0x000000ff08057812 */ /* 0x000fe200078ec0ff */
[----:B------:R-:W-:Y:S01]  /*6fe0*/  @!P4 FADD.FTZ R168, -R168, -RZ ;  /* 0x800000ffa8a8c221 */ /* 0x000fe20000010100 */
[----:B------:R-:W-:Y:S01]  /*6ff0*/  LOP3.LUT R4, R4, 0xffff, RZ, 0xc0, !PT ;  /* 0x0000ffff04047812 */ /* 0x000fe200078ec0ff */
[----:B------:R-:W3:Y:S01]  /*7000*/  MUFU.EX2 R179, R45 ;  /* 0x0000002d00b37308 */ /* 0x000ee20000000800 */
[----:B------:R-:W-:Y:S02]  /*7010*/  ISETP.LE.U32.AND P6, PT, R5, UR6, PT ;  /* 0x0000000605007c0c */ /* 0x000fe4000bfc3070 */
[----:B------:R-:W-:Y:S02]  /*7020*/  ISETP.LE.U32.AND P4, PT, R4, UR6, PT ;  /* 0x0000000604007c0c */ /* 0x000fe4000bf83070 */
[--C-:B------:R-:W-:Y:S01]  /*7030*/  SHF.R.U32.HI R5, RZ, 0x10, R8.reuse ;  /* 0x00000010ff057819 */ /* 0x100fe20000011608 */
[----:B------:R-:W-:Y:S01]  /*7040*/  @!P3 FADD.FTZ R167, -R167, -RZ ;  /* 0x800000ffa7a7b221 */ /* 0x000fe20000010100 */
[----:B------:R-:W-:Y:S02]  /*7050*/  SHF.R.U32.HI R4, RZ, 0x8, R19 ;  /* 0x00000008ff047819 */ /* 0x000fe40000011613 */
[----:B------:R-:W-:Y:S01]  /*7060*/  F2FP.RELU.PACK_AB R7, R209, R210 ;  /* 0x000000d2d107723e */ /* 0x000fe200000008ff */
[----:B------:R-:W-:Y:S01]  /*7070*/  MUFU.EX2 R166, R55 ;  /* 0x0000003700a67308 */ /* 0x000fe20000000800 */
[----:B------:R-:W-:Y:S01]  /*7080*/  LOP3.LUT R5, R5, 0xff, RZ, 0xc0, !PT ;  /* 0x000000ff05057812 */ /* 0x000fe200078ec0ff */
[----:B-1----:R-:W-:Y:S01]  /*7090*/  @!P2 FADD.FTZ R170, -R170, -RZ ;  /* 0x800000ffaaaaa221 */ /* 0x002fe20000010100 */
[----:B------:R-:W-:Y:S01]  /*70a0*/  SHF.R.U32.HI R8, RZ, 0x18, R8 ;  /* 0x00000018ff087819 */ /* 0x000fe20000011608 */
[----:B------:R1:W-:Y:S01]  /*70b0*/  STS [R235+0x10000], R7 ;  /* 0x01000007eb007388 */ /* 0x0003e20000000800 */
[----:B------:R-:W-:Y:S01]  /*70c0*/  ISETP.LE.U32.AND P3, PT, R5, UR6, PT ;  /* 0x0000000605007c0c */ /* 0x000fe2000bf63070 */
[----:B------:R-:W-:Y:S01]  /*70d0*/  @!P6 FADD.FTZ R165, -R165, -RZ ;  /* 0x800000ffa5a5e221 */ /* 0x000fe20000010100 */
[----:B------:R-:W-:Y:S01]  /*70e0*/  LOP3.LUT R4, R4, 0xffff, RZ, 0xc0, !PT ;  /* 0x0000ffff04047812 */ /* 0x000fe200078ec0ff */
[----:B------:R-:W-:Y:S01]  /*70f0*/  @!P4 FADD.FTZ R115, -R115, -RZ ;  /* 0x800000ff7373c221 */ /* 0x000fe20000010100 */
[----:B------:R-:W-:Y:S01]  /*7100*/  ISETP.LE.U32.AND P4, PT, R8, UR6, PT ;  /* 0x0000000608007c0c */ /* 0x000fe2000bf83070 */
[----:B------:R-:W4:Y:S01]  /*7110*/  MUFU.EX2 R164, R59 ;  /* 0x0000003b00a47308 */ /* 0x000f220000000800 */
[----:B------:R-:W-:Y:S02]  /*7120*/  ISETP.LE.U32.AND P6, PT, R4, UR6, PT ;  /* 0x0000000604007c0c */ /* 0x000fe4000bfc3070 */
[----:B------:R-:W-:Y:S01]  /*7130*/  F2FP.RELU.PACK_AB R8, R193, R195 ;  /* 0x000000c3c108723e */ /* 0x000fe200000008ff */
[----:B---3--:R-:W-:Y:S01]  /*7140*/  @!P0 FADD.FTZ R179, -R179, -RZ ;  /* 0x800000ffb3b38221 */ /* 0x008fe20000010100 */
[----:B------:R-:W-:Y:S02]  /*7150*/  LOP3.LUT R4, R22, 0xff, RZ, 0xc0, !PT ;  /* 0x000000ff16047812 */ /* 0x000fe400078ec0ff */
[----:B------:R-:W-:Y:S01]  /*7160*/  LOP3.LUT R5, R20, 0xff, RZ, 0xc0, !PT ;  /* 0x000000ff14057812 */ /* 0x000fe200078ec0ff */
[----:B------:R-:W-:Y:S01]  /*7170*/  @!P3 FADD.FTZ R174, -R174, -RZ ;  /* 0x800000ffaeaeb221 */ /* 0x000fe20000010100 */
[----:B------:R-:W-:Y:S02]  /*7180*/  ISETP.LE.U32.AND P3, PT, R4, UR6, PT ;  /* 0x0000000604007c0c */ /* 0x000fe4000bf63070 */
[----:B------:R-:W-:Y:S02]  /*7190*/  ISETP.LE.U32.AND P1, PT, R5, UR6, PT ;  /* 0x0000000605007c0c */ /* 0x000fe4000bf23070 */
[----:B------:R-:W-:Y:S01]  /*71a0*/  LOP3.LUT R4, R6, 0xffff, RZ, 0xc0, !PT ;  /* 0x0000ffff06047812 */ /* 0x000fe200078ec0ff */
[----:B------:R-:W-:Y:S01]  /*71b0*/  @!P6 FADD.FTZ R163, -R163, -RZ ;  /* 0x800000ffa3a3e221 */ /* 0x000fe20000010100 */
[----:B------:R-:W-:Y:S02]  /*71c0*/  SHF.R.U32.HI R9, RZ, 0x18, R9 ;  /* 0x00000018ff097819 */ /* 0x000fe40000011609 */
[----:B------:R-:W-:Y:S02]  /*71d0*/  F2FP.RELU.PACK_AB R6, R211, R212 ;  /* 0x000000d4d306723e */ /* 0x000fe400000008ff */
[----:B------:R-:W-:Y:S02]  /*71e0*/  ISETP.LE.U32.AND P2, PT, R9, UR6, PT ;  /* 0x0000000609007c0c */ /* 0x000fe4000bf43070 */
[----:B------:R-:W-:Y:S01]  /*71f0*/  ISETP.LE.U32.AND P6, PT, R4, UR6, PT ;  /* 0x0000000604007c0c */ /* 0x000fe2000bfc3070 */
[----:B------:R3:W-:Y:S01]  /*7200*/  STS [R235+0x10400], R6 ;  /* 0x01040006eb007388 */ /* 0x0007e20000000800 */
[----:B------:R-:W-:Y:S01]  /*7210*/  ISETP.LE.U32.AND P0, PT, R14, UR6, PT ;  /* 0x000000060e007c0c */ /* 0x000fe2000bf03070 */
[----:B------:R-:W-:Y:S01]  /*7220*/  @!P3 FADD.FTZ R110, -R110, -RZ ;  /* 0x800000ff6e6eb221 */ /* 0x000fe20000010100 */
[----:B------:R-:W-:Y:S01]  /*7230*/  F2FP.RELU.PACK_AB R5, R201, R202 ;  /* 0x000000cac905723e */ /* 0x000fe200000008ff */
[----:B------:R-:W-:Y:S01]  /*7240*/  @!P1 FADD.FTZ R113, -R113, -RZ ;  /* 0x800000ff71719221 */ /* 0x000fe20000010100 */
[----:B------:R-:W-:Y:S01]  /*7250*/  F2FP.RELU.PACK_AB R4, R204, R206 ;  /* 0x000000cecc04723e */ /* 0x000fe200000008ff */
[----:B----4-:R-:W-:Y:S01]  /*7260*/  @!P4 FADD.FTZ R164, -R164, -RZ ;  /* 0x800000ffa4a4c221 */ /* 0x010fe20000010100 */
[----:B-1----:R-:W-:Y:S01]  /*7270*/  F2FP.RELU.PACK_AB R7, R216, R213 ;  /* 0x000000d5d807723e */ /* 0x002fe200000008ff */
[----:B------:R1:W-:Y:S01]  /*7280*/  STS [R236+0x10000], R5 ;  /* 0x01000005ec007388 */ /* 0x0003e20000000800 */
[----:B------:R-:W-:Y:S01]  /*7290*/  FSETP.GE.FTZ.AND P1, PT, R201, RZ, PT ;  /* 0x000000ffc900720b */ /* 0x000fe20003f36000 */
[----:B------:R-:W-:Y:S01]  /*72a0*/  @!P2 FADD.FTZ R166, -R166, -RZ ;  /* 0x800000ffa6a6a221 */ /* 0x000fe20000010100 */
[----:B------:R-:W-:Y:S01]  /*72b0*/  ISETP.LE.U32.AND P2, PT, R12, UR6, PT ;  /* 0x000000060c007c0c */ /* 0x000fe2000bf43070 */
[----:B------:R4:W-:Y:S01]  /*72c0*/  STS [R236+0x10400], R4 ;  /* 0x01040004ec007388 */ /* 0x0009e20000000800 */
[----:B------:R-:W-:Y:S01]  /*72d0*/  FSETP.GE.FTZ.AND P3, PT, R209, RZ, PT ;  /* 0x000000ffd100720b */ /* 0x000fe20003f76000 */
[----:B------:R-:W-:Y:S01]  /*72e0*/  @!P0 FADD.FTZ R109, -R109, -RZ ;  /* 0x800000ff6d6d8221 */ /* 0x000fe20000010100 */
[----:B------:R-:W-:Y:S01]  /*72f0*/  FSETP.GE.FTZ.AND P4, PT, R210, RZ, PT ;  /* 0x000000ffd200720b */ /* 0x000fe20003f96000 */
[----:B------:R2:W-:Y:S01]  /*7300*/  STS [R235+0x12000], R7 ;  /* 0x01200007eb007388 */ /* 0x0005e20000000800 */
[----:B------:R-:W-:Y:S07]  /*7310*/  @!P6 FADD.FTZ R111, -R111, -RZ ;  /* 0x800000ff6f6fe221 */ /* 0x000fee0000010100 */
[----:B------:R-:W-:Y:S01]  /*7320*/  @!P2 FADD.FTZ R108, -R108, -RZ ;  /* 0x800000ff6c6ca221 */ /* 0x000fe20000010100 */
[----:B---3--:R-:W-:Y:S02]  /*7330*/  F2FP.RELU.PACK_AB R6, R218, R219 ;  /* 0x000000dbda06723e */ /* 0x008fe400000008ff */
[----:B------:R-:W-:Y:S03]  /*7340*/  FSETP.GE.FTZ.AND P2, PT, R202, RZ, PT ;  /* 0x000000ffca00720b */ /* 0x000fe60003f56000 */
[----:B------:R3:W-:Y:S01]  /*7350*/  STS [R235+0x12400], R6 ;  /* 0x01240006eb007388 */ /* 0x0007e20000000800 */
[----:B-1----:R-:W-:Y:S02]  /*7360*/  F2FP.RELU.PACK_AB R5, R207, R208 ;  /* 0x000000d0cf05723e */ /* 0x002fe400000008ff */
[----:B----4-:R-:W-:Y:S03]  /*7370*/  F2FP.RELU.PACK_AB R4, R214, R215 ;  /* 0x000000d7d604723e */ /* 0x010fe600000008ff */
[----:B------:R1:W-:Y:S01]  /*7380*/  STS [R236+0x12000], R5 ;  /* 0x01200005ec007388 */ /* 0x0003e20000000800 */
[----:B--2---:R-:W-:Y:S03]  /*7390*/  F2FP.RELU.PACK_AB R7, R194, R198 ;  /* 0x000000c6c207723e */ /* 0x004fe600000008ff */
[----:B------:R2:W-:Y:S04]  /*73a0*/  STS [R236+0x12400], R4 ;  /* 0x01240004ec007388 */ /* 0x0005e80000000800 */
[----:B------:R-:W-:Y:S04]  /*73b0*/  STS [R237+0x10000], R8 ;  /* 0x01000008ed007388 */ /* 0x000fe80000000800 */
[----:B------:R4:W-:Y:S01]  /*73c0*/  STS [R237+0x10400], R7 ;  /* 0x01040007ed007388 */ /* 0x0009e20000000800 */
[----:B---3--:R-:W-:Y:S02]  /*73d0*/  F2FP.RELU.PACK_AB R6, R197, R200 ;  /* 0x000000c8c506723e */ /* 0x008fe400000008ff */
[----:B-1----:R-:W-:Y:S02]  /*73e0*/  F2FP.RELU.PACK_AB R5, R181, R182 ;  /* 0x000000b6b505723e */ /* 0x002fe400000008ff */
[----:B--2---:R-:W-:Y:S03]  /*73f0*/  F2FP.RELU.PACK_AB R4, R183, R186 ;  /* 0x000000bab704723e */ /* 0x004fe600000008ff */
        /* <DEDUP_REMOVED lines=79> */
[----:B------:R-:W-:Y:S02]  /*78f0*/  LEA.HI.X.SX32 R107, R217, R105, 0x2, P0 ;  /* 0x00000069d96b7211 */ /* 0x000fe400000f16ff */
[----:B------:R-:W-:Y:S03]  /*7900*/  FSETP.GE.FTZ.AND P0, PT, R195, RZ, PT ;  /* 0x000000ffc300720b */ /* 0x000fe60003f16000 */
[----:B------:R-:W2:Y:S04]  /*7910*/  LDG.E R105, [R106.64] ;  /* 0x000000306a697981 */ /* 0x000ea8000c1e1900 */
[----:B------:R-:W3:Y:S04]  /*7920*/  LDG.E R104, [R106.64+0x20] ;  /* 0x000020306a687981 */ /* 0x000ee8000c1e1900 */
[----:B------:R-:W4:Y:S04]  /*7930*/  LDG.E R100, [R106.64+0x100] ;  /* 0x000100306a647981 */ /* 0x000f28000c1e1900 */
[----:B------:R-:W3:Y:S01]  /*7940*/  LDG.E R0, [R106.64+0x120] ;  /* 0x000120306a007981 */ /* 0x000ee2000c1e1900 */
[C---:B--2---:R-:W-:Y:S02]  /*7950*/  FADD.FTZ R102, -R105.reuse, R4 ;  /* 0x0000000469667221 */ /* 0x044fe40000010100 */
[C---:B------:R-:W-:Y:S02]  /*7960*/  FADD.FTZ R101, -R105.reuse, R5 ;  /* 0x0000000569657221 */ /* 0x040fe40000010100 */
[C---:B------:R-:W-:Y:S02]  /*7970*/  FADD.FTZ R5, -R105.reuse, R17 ;  /* 0x0000001169057221 */ /* 0x040fe40000010100 */
[----:B------:R-:W-:Y:S01]  /*7980*/  FADD.FTZ R4, -R105, R20 ;  /* 0x0000001469047221 */ /* 0x000fe20000010100 */
        /* <DEDUP_REMOVED lines=44> */
[----:B------:R-:W-:Y:S01]  /*7c50*/  FSETP.GE.FTZ.AND P1, PT, R114, RZ, PT ;  /* 0x000000ff7200720b */ /* 0x000fe20003f36000 */
[----:B---3--:R-:W-:Y:S01]  /*7c60*/  FADD.FTZ R5, -R104, R6 ;  /* 0x0000000668057221 */ /* 0x008fe20000010100 */
[-C--:B------:R-:W-:Y:S01]  /*7c70*/  FSEL R20, R20, R105.reuse, P4 ;  /* 0x0000006914147208 */ /* 0x080fe20002000000 */
[C---:B------:R-:W-:Y:S01]  /*7c80*/  FADD.FTZ R4, -R104.reuse, R7 ;  /* 0x0000000768047221 */ /* 0x040fe20000010100 */
[-C--:B------:R-:W-:Y:S01]  /*7c90*/  FSEL R17, R17, R105.reuse, P3 ;  /* 0x0000006911117208 */ /* 0x080fe20001800000 */
[----:B------:R-:W-:Y:S01]  /*7ca0*/  FADD.FTZ R18, -R104, R18 ;  /* 0x0000001268127221 */ /* 0x000fe20000010100 */
[----:B------:R-:W-:Y:S01]  /*7cb0*/  FSEL R16, R16, R105, P1 ;  /* 0x0000006910107208 */ /* 0x000fe20000800000 */
[----:B------:R-:W-:Y:S01]  /*7cc0*/  @P0 FADD.FTZ R105, -R105, R65 ;  /* 0x0000004169690221 */ /* 0x000fe20000010100 */
[----:B------:R-:W-:Y:S01]  /*7cd0*/  FSETP.GE.FTZ.AND P1, PT, R212, RZ, PT ;  /* 0x000000ffd400720b */ /* 0x000fe20003f36000 */
[C---:B------:R-:W-:Y:S01]  /*7ce0*/  FADD.FTZ R19, -R104.reuse, R19 ;  /* 0x0000001368137221 */ /* 0x040fe20000010100 */
[----:B------:R-:W-:Y:S01]  /*7cf0*/  FSETP.GE.FTZ.AND P0, PT, R211, RZ, PT ;  /* 0x000000ffd300720b */ /* 0x000fe20003f16000 */
[C---:B------:R-:W-:Y:S01]  /*7d00*/  FADD.FTZ R22, -R104.reuse, R22 ;  /* 0x0000001668167221 */ /* 0x040fe20000010100 */
[-C--:B------:R-:W-:Y:S01]  /*7d10*/  FSEL R5, R5, R104.reuse, P1 ;  /* 0x0000006805057208 */ /* 0x080fe20000800000 */
[----:B------:R-:W-:Y:S01]  /*7d20*/  FADD.FTZ R23, -R104, R23 ;  /* 0x0000001768177221 */ /* 0x000fe20000010100 */
[-C--:B------:R-:W-:Y:S01]  /*7d30*/  FSEL R4, R4, R104.reuse, P0 ;  /* 0x0000006804047208 */ /* 0x080fe20000000000 */
[----:B------:R-:W-:Y:S01]  /*7d40*/  FADD.FTZ R34, -R104, R34 ;  /* 0x0000002268227221 */ /* 0x000fe20000010100 */
[----:B------:R-:W-:Y:S01]  /*7d50*/  FSETP.GE.FTZ.AND P1, PT, R206, RZ, PT ;  /* 0x000000ffce00720b */ /* 0x000fe20003f36000 */
[----:B------:R-:W-:Y:S01]  /*7d60*/  FADD.FTZ R35, -R104, R35 ;  /* 0x0000002368237221 */ /* 0x000fe20000010100 */
[----:B------:R-:W-:Y:S01]  /*7d70*/  FSETP.GE.FTZ.AND P0, PT, R204, RZ, PT ;  /* 0x000000ffcc00720b */ /* 0x000fe20003f16000 */
[----:B------:R-:W-:Y:S01]  /*7d80*/  FADD.FTZ R38, -R104, R38 ;  /* 0x0000002668267221 */ /* 0x000fe20000010100 */
[-C--:B------:R-:W-:Y:S01]  /*7d90*/  FSEL R18, R18, R104.reuse, P1 ;  /* 0x0000006812127208 */ /* 0x080fe20000800000 */
[----:B------:R-:W-:Y:S01]  /*7da0*/  FADD.FTZ R39, -R104, R39 ;  /* 0x0000002768277221 */ /* 0x000fe20000010100 */
[----:B------:R-:W-:Y:S01]  /*7db0*/  FSEL R19, R19, R104, P0 ;  /* 0x0000006813137208 */ /* 0x000fe20000000000 */
[----:B------:R-:W-:Y:S01]  /*7dc0*/  FMUL.FTZ R211, R211, R4 ;  /* 0x00000004d3d37220 */ /* 0x000fe20000410000 */
[----:B------:R-:W-:Y:S01]  /*7dd0*/  FSETP.GE.FTZ.AND P1, PT, R198, RZ, PT ;  /* 0x000000ffc600720b */ /* 0x000fe20003f36000 */
[----:B------:R-:W-:Y:S01]  /*7de0*/  FADD.FTZ R50, -R104, R50 ;  /* 0x0000003268327221 */ /* 0x000fe20000010100 */
[----:B------:R-:W-:Y:S01]  /*7df0*/  FSETP.GE.FTZ.AND P0, PT, R194, RZ, PT ;  /* 0x000000ffc200720b */ /* 0x000fe20003f16000 */
[----:B------:R-:W-:Y:S01]  /*7e00*/  FADD.FTZ R4, -R104, R51 ;  /* 0x0000003368047221 */ /* 0x000fe20000010100 */
[-C--:B------:R-:W-:Y:S01]  /*7e10*/  FSEL R22, R22, R104.reuse, P1 ;  /* 0x0000006816167208 */ /* 0x080fe20000800000 */
[----:B------:R-:W-:Y:S01]  /*7e20*/  FMUL.FTZ R212, R212, R5 ;  /* 0x00000005d4d47220 */ /* 0x000fe20000410000 */
[-C--:B------:R-:W-:Y:S01]  /*7e30*/  FSEL R23, R23, R104.reuse, P0 ;  /* 0x0000006817177208 */ /* 0x080fe20000000000 */
[----:B------:R-:W-:Y:S01]  /*7e40*/  FADD.FTZ R6, -R104, R55 ;  /* 0x0000003768067221 */ /* 0x000fe20000010100 */
        /* <DEDUP_REMOVED lines=11> */
[----:B----4-:R-:W-:Y:S01]  /*7f00*/  FADD.FTZ R56, -R100, R56 ;  /* 0x0000003864387221 */ /* 0x010fe20000010100 */
[----:B------:R-:W-:Y:S01]  /*7f10*/  FSEL R38, R38, R104, P1 ;  /* 0x0000006826267208 */ /* 0x000fe20000800000 */
        /* <DEDUP_REMOVED lines=15> */
[----:B------:R-:W-:Y:S01]  /*8010*/  FSETP.GE.FTZ.AND P2, PT, R110, RZ, PT ;  /* 0x000000ff6e00720b */ /* 0x000fe20003f56000 */
[C---:B------:R-:W-:Y:S01]  /*8020*/  FADD.FTZ R4, -R100.reuse, R8 ;  /* 0x0000000864047221 */ /* 0x040fe20000010100 */
        /* <DEDUP_REMOVED lines=129> */
[----:B------:R-:W-:Y:S01]  /*8840*/  FMUL.FTZ R34, R111, R100 ;  /* 0x000000646f227220 */ /* 0x000fe20000410000 */
[-C--:B------:R-:W-:Y:S01]  /*8850*/  FSEL R5, R5, R0.reuse, P3 ;  /* 0x0000000005057208 */ /* 0x080fe20001800000 */
[----:B------:R-:W-:Y:S01]  /*8860*/  FMUL.FTZ R7, R188, R7 ;  /* 0x00000007bc077220 */ /* 0x000fe20000410000 */
[----:B------:R-:W-:Y:S01]  /*8870*/  FSEL R4, R4, R0, P2 ;  /* 0x0000000004047208 */ /* 0x000fe20001000000 */
[----:B------:R-:W-:Y:S02]  /*8880*/  @P1 FADD.FTZ R0, -R0, R63 ;  /* 0x0000003f00001221 */ /* 0x000fe40000010100 */
        /* <DEDUP_REMOVED lines=40> */
.L_x_557:
        /* <DEDUP_REMOVED lines=149> */
.L_x_558:
        /* <DEDUP_REMOVED lines=18> */
[----:B------:R-:W-:Y:S04]  /*9580*/  LDSM.16.M88.4 R36, [R153] ;  /* 0x000000009924783b */ /* 0x000fe80000000200 */
        /* <DEDUP_REMOVED lines=134> */
[----:B------:R-:W-:Y:S02]  /*9df0*/  UIADD3 UR7, UR7, -0x1, URZ ;  /* 0xffffffff07077890 */ /* 0x000fe4000fffe03f */
[----:B------:R-:W1:Y:S01]  /*9e00*/  LDSM.16.MT88.4 R8, [R3] ;  /* 0x000000000308783b */ /* 0x000e620000004200 */
[----:B------:R-:W-:Y:S03]  /*9e10*/  @UP1 UIADD3.X UR25, UR25, -0x1, URZ, UP0, !UPT ;  /* 0xffffffff19191890 */ /* 0x000fe600087fe43f */
        /* <DEDUP_REMOVED lines=149> */
.L_x_560:
        /* <DEDUP_REMOVED lines=12> */
[----:B------:R-:W-:Y:S02]  /*a830*/  UIMAD UR4, UR13, UR14, URZ ;  /* 0x0000000e0d0472a4 */ /* 0x000fe4000f8e023f */
[----:B------:R-:W-:Y:S02]  /*a840*/  UIADD3 UR9, UR9, UR7, URZ ;  /* 0x0000000709097290 */ /* 0x000fe4000fffe03f */
[----:B------:R-:W-:Y:S02]  /*a850*/  UIMAD UR4, UR50, UR15, UR4 ;  /* 0x0000000f320472a4 */ /* 0x000fe4000f8e0204 */
[----:B------:R-:W-:-:S04]  /*a860*/  UIMAD.WIDE.U32 UR8, UR50, UR14, UR8 ;  /* 0x0000000e320872a5 */ /* 0x000fc8000f8e0008 */
[----:B------:R-:W-:Y:S02]  /*a870*/  UIADD3 UR9, UR9, UR4, URZ ;  /* 0x0000000409097290 */ /* 0x000fe4000fffe03f */
.L_x_561:
        /* <DEDUP_REMOVED lines=43> */
.L_x_563:
[----:B--2---:R-:W-:Y:S05]  /*ab30*/  BSYNC B0 ;  /* 0x0000000000007941 */ /* 0x004fea0003800000 */
.L_x_562:
        /* <DEDUP_REMOVED lines=14> */
.L_x_565:
[----:B------:R-:W-:Y:S05]  /*ac20*/  BSYNC B0 ;  /* 0x0000000000007941 */ /* 0x000fea0003800000 */
.L_x_564:
        /* <DEDUP_REMOVED lines=25> */
.L_x_567:
[----:B------:R-:W-:Y:S05]  /*adc0*/  BSYNC B0 ;  /* 0x0000000000007941 */ /* 0x000fea0003800000 */
.L_x_566:
        /* <DEDUP_REMOVED lines=12> */
.L_x_540:
        /* <DEDUP_REMOVED lines=21> */
.L_x_569:
        /* <DEDUP_REMOVED lines=17> */
.L_x_570:
        /* <DEDUP_REMOVED lines=37> */
.L_x_572:
[----:B------:R-:W-:Y:S05]  /*b340*/  BSYNC B0 ;  /* 0x0000000000007941 */ /* 0x000fea0003800000 */
.L_x_571:
        /* <DEDUP_REMOVED lines=15> */
.L_x_574:
[----:B------:R-:W-:Y:S05]  /*b440*/  BSYNC B0 ;  /* 0x0000000000007941 */ /* 0x000fea0003800000 */
.L_x_573:
        /* <DEDUP_REMOVED lines=26> */
.L_x_576:
[----:B------:R-:W-:Y:S05]  /*b5f0*/  BSYNC B0 ;  /* 0x0000000000007941 */ /* 0x000fea0003800000 */
.L_x_575:
        /* <DEDUP_REMOVED lines=12> */
.L_x_568:
[----:B------:R-:W-:Y:S05]  /*b6c0*/  BSYNC B1 ;  /* 0x0000000000017941 */ /* 0x000fea0003800000 */
.L_x_535:
        /* <DEDUP_REMOVED lines=11> */
.L_x_577:
[----:B------:R-:W-:Y:S05]  /*b780*/  EXIT ;  /* 0x000000000000794d */ /* 0x000fea0003800000 */
.L_x_579:
        /* <DEDUP_REMOVED lines=15> */
.L_x_1340:


//--------------------- .text._ZN5flash44flash_bwd_dq_dk_dv_loop_seqk_parallel_kernelI23Flash_bwd_kernel_traitsILi32ELi128ELi128ELi8ELi4ELi4ELi4ELb1ELb0EN7cutlass6half_tE19Flash_kernel_traitsILi32ELi128ELi128ELi8ES3_EELb0ELb0ELb0ELb1ELb0ELb0ELb1EEEvNS_16Flash_bwd_paramsE --------------------------
	.section	.text._ZN5flash44flash_bwd_dq_dk_dv_loop_seqk_parallel_kernelI23Flash_bwd_kernel_traitsILi32ELi128ELi128ELi8ELi4ELi4ELi4ELb1ELb0EN7cutlass6half_tE19Flash_kernel_traitsILi32ELi128ELi128ELi8ES3_EELb0ELb0ELb0ELb1ELb0ELb0ELb1EEEvNS_16Flash_bwd_paramsE,"ax",@progbits
	.sectioninfo	@"SHI_REGISTERS=255"
	.align	128
        .global         _ZN5flash44flash_bwd_dq_dk_dv_loop_seqk_parallel_kernelI23Flash_bwd_kernel_traitsILi32ELi128ELi128ELi8ELi4ELi4ELi4ELb1ELb0EN7cutlass6half_tE19Flash_kernel_traitsILi32ELi128ELi128ELi8ES3_EELb0ELb0ELb0ELb1ELb0ELb0ELb1EEEvNS_16Flash_bwd_paramsE
        .type           _ZN5flash44flash_bwd_dq_dk_dv_loop_seqk_parallel_kernelI23Flash_bwd_kernel_traitsILi32ELi128ELi128ELi8ELi4ELi4ELi4ELb1ELb0EN7cutlass6half_tE19Flash_kernel_traitsILi32ELi128ELi128ELi8ES3_EELb0ELb0ELb0ELb1ELb0ELb0ELb1EEEvNS_16Flash_bwd_paramsE,@function
        .size           _ZN5flash44flash_bwd_dq_dk_dv_loop_seqk_parallel_kernelI23Flash_bwd_kernel_traitsILi32ELi128ELi128ELi8ELi4ELi4ELi4ELb1ELb0EN7cutlass6half_tE19Flash_kernel_traitsILi32ELi128ELi128ELi8ES3_EELb0ELb0ELb0ELb1ELb0ELb0ELb1EEEvNS_16Flash_bwd_paramsE,(.L_x_1341 - _ZN5flash44flash_bwd_dq_dk_dv_loop_seqk_parallel_kernelI23Flash_bwd_kernel_traitsILi32ELi128ELi128ELi8ELi4ELi4ELi4ELb1ELb0EN7cutlass6half_tE19Flash_kernel_traitsILi32ELi128ELi128ELi8ES3_EELb0ELb0ELb0ELb1ELb0ELb0ELb1EEEvNS_16Flash_bwd_paramsE)
        .other          _ZN5flash44flash_bwd_dq_dk_dv_loop_seqk_parallel_kernelI23Flash_bwd_kernel_traitsILi32ELi128ELi128ELi8ELi4ELi4ELi4ELb1ELb0EN7cutlass6half_tE19Flash_kernel_traitsILi32ELi128ELi128ELi8ES3_EELb0ELb0ELb0ELb1ELb0ELb0ELb1EEEvNS_16Flash_bwd_paramsE,@"STO_CUDA_ENTRY STV_DEFAULT"
_ZN5flash44flash_bwd_dq_dk_dv_loop_seqk_parallel_kernelI23Flash_bwd_kernel_traitsILi32ELi128ELi128ELi8ELi4ELi4ELi4ELb1ELb0EN7cutlass6half_tE19Flash_kernel_traitsILi32ELi128ELi128ELi8ES3_EELb0ELb0ELb0ELb1ELb0ELb0ELb1EEEvNS_16Flash_bwd_paramsE:
.text._ZN5flash44flash_bwd_dq_dk_dv_loop_seqk_parallel_kernelI23Flash_bwd_kernel_traitsILi32ELi128ELi128ELi8ELi4ELi4ELi4ELb1ELb0EN7cutlass6half_tE19Flash_kernel_traitsILi32ELi128ELi128ELi8ES3_EELb0ELb0ELb0ELb1ELb0ELb0ELb1EEEvNS_16Flash_bwd_paramsE:
        /* <DEDUP_REMOVED lines=194> */
[C---:B------:R-:W-:Y:S02]  /*0c20*/  IMAD.IADD R200, R199.reuse, 0x1, R196 ;  /* 0x00000001c7c87824 */ /* 0x040fe400078e02c4 */
        /* <DEDUP_REMOVED lines=69> */
.L_x_624:
        /* <DEDUP_REMOVED lines=54> */
.L_x_580:
        /* <DEDUP_REMOVED lines=58> */
.L_x_582:
        /* <DEDUP_REMOVED lines=18> */
.L_x_583:
        /* <DEDUP_REMOVED lines=84> */
.L_x_584:
[----:B------:R-:W2:Y:S02]  /*1de0*/  LDL R0, [R1+0x48] ;  /* 0x0000480001007983 */ /* 0x000ea40000100800 */
[----:B--2---:R1:W2:Y:S01]  /*1df0*/  R2UR UR4, R0 ;  /* 0x00000000000473c2 */ /* 0x0042a200000e0000 */
[----:B------:R-:W-:-:S07]  /*1e00*/  DEPBAR.LE SB1, 0x0, {2} ;  /* 0x000090040000791a */ /* 0x000fce0000000000 */
.L_x_585:
        /* <DEDUP_REMOVED lines=28> */
[----:B------:R-:W-:Y:S01]  /*1fd0*/  IADD3 R8, P0, R6, UR54, RZ ;  /* 0x0000003606087c10 */ /* 0x000fe2000ff1e0ff */
[----:B------:R-:W-:Y:S02]  /*1fe0*/  ULDC.64 UR12, c[0x0][0x1a8] ;  /* 0x00006a00000c7ab9 */ /* 0x000fe40000000a00 */
[----:B------:R-:W-:Y:S01]  /*1ff0*/  IMAD R0, R0, c[0x0][0x194], R5 ;  /* 0x0000650000007a24 */ /* 0x000fe200078e0205 */
[----:B------:R-:W-:-:S04]  /*2000*/  UIMAD UR12, UR36, UR12, URZ ;  /* 0x0000000c240c72a4 */ /* 0x000fc8000f8e023f */
[----:B------:R-:W-:Y:S01]  /*2010*/  IADD3.X R9, R7, UR51, R0, P0, !PT ;  /* 0x0000003307097c10 */ /* 0x000fe200087fe400 */
[----:B------:R-:W-:Y:S01]  /*2020*/  UIMAD UR35, UR50, UR13, UR12 ;  /* 0x0000000d322372a4 */ /* 0x000fe2000f8e020c */
[----:B------:R-:W-:Y:S02]  /*2030*/  LEA.HI R0, R12, R11, RZ, 0x5 ;  /* 0x0000000b0c007211 */ /* 0x000fe400078f28ff */
[----:B------:R-:W-:Y:S01]  /*2040*/  ULDC.64 UR12, c[0x0][0x378] ;  /* 0x0000de00000c7ab9 */ /* 0x000fe20000000a00 */
[----:B------:R-:W-:Y:S01]  /*2050*/  IADD3 R6, P0, R238, UR39, RZ ;  /* 0x00000027ee067c10 */ /* 0x000fe2000ff1e0ff */
[----:B------:R-:W-:Y:S01]  /*2060*/  UIMAD UR12, UR36, UR12, URZ ;  /* 0x0000000c240c72a4 */ /* 0x000fe2000f8e023f */
[----:B------:R-:W-:Y:S01]  /*2070*/  LOP3.LUT R5, R0, 0xffffffe0, RZ, 0xc0, !PT ;  /* 0xffffffe000057812 */ /* 0x000fe200078ec0ff */
[----:B------:R-:W-:Y:S01]  /*2080*/  UIADD3 UR36, UR6, UR4, URZ ;  /* 0x0000000406247290 */ /* 0x000fe2000fffe03f */
[----:B------:R-:W-:Y:S01]  /*2090*/  SHF.R.S32.HI R0, RZ, 0x5, R0 ;  /* 0x00000005ff007819 */ /* 0x000fe20000011400 */
[----:B------:R-:W-:Y:S01]  /*20a0*/  UIMAD UR14, UR50, UR13, UR12 ;  /* 0x0000000d320e72a4 */ /* 0x000fe2000f8e020c */
        /* <DEDUP_REMOVED lines=8> */
[----:B------:R-:W-:Y:S02]  /*2130*/  UMOV UR45, 0x4 ;  /* 0x00000004002d7882 */ /* 0x000fe40000000000 */
[----:B------:R-:W-:Y:S01]  /*2140*/  ULDC.64 UR38, c[0x0][0x3c8] ;  /* 0x0000f20000267ab9 */ /* 0x000fe20000000a00 */
[----:B------:R-:W-:Y:S01]  /*2150*/  LEA.HI.X.SX32 R14, R0, UR37, 0x1, P0 ;  /* 0x00000025000e7c11 */ /* 0x000fe200080f0eff */
[----:B------:R-:W-:Y:S01]  /*2160*/  IMAD.U32 R0, RZ, RZ, UR50 ;  /* 0x00000032ff007e24 */ /* 0x000fe2000f8e00ff */
[----:B------:R-:W-:Y:S01]  /*2170*/  IADD3 R7, R7, UR12, RZ ;  /* 0x0000000c07077c10 */ /* 0x000fe2000fffe0ff */
[----:B------:R-:W-:Y:S01]  /*2180*/  ULDC.64 UR12, c[0x0][0x200] ;  /* 0x00008000000c7ab9 */ /* 0x000fe20000000a00 */
[----:B------:R-:W-:Y:S01]  /*2190*/  LEA R209, P0, R5, c[0x0][0x350], 0x2 ;  /* 0x0000d40005d17a11 */ /* 0x000fe200078010ff */
[----:B------:R-:W-:Y:S01]  /*21a0*/  IMAD.WIDE.U32 R8, R0, c[0x0][0x1a8], R8 ;  /* 0x00006a0000087a25 */ /* 0x000fe200078e0008 */
[----:B------:R-:W-:-:S02]  /*21b0*/  ULEA.HI.SX32 UR6, UR49, 0xffffffff, 0x19 ;  /* 0xffffffff31067891 */ /* 0x000fc4000f8fca3f */
[----:B------:R-:W-:Y:S01]  /*21c0*/  UIMAD.WIDE UR12, UR11, UR45, UR12 ;  /* 0x0000002d0b0c72a5 */ /* 0x000fe2000f8e020c */
[----:B------:R-:W-:Y:S01]  /*21d0*/  IMAD.WIDE.U32 R6, R0, c[0x0][0x378], R6 ;  /* 0x0000de0000067a25 */ /* 0x000fe200078e0006 */
[----:B------:R-:W-:Y:S01]  /*21e0*/  IADD3 R9, R9, UR35, RZ ;  /* 0x0000002309097c10 */ /* 0x000fe2000fffe0ff */
[----:B------:R-:W-:Y:S01]  /*21f0*/  UIMAD.WIDE UR36, UR36, UR45, UR38 ;  /* 0x0000002d242472a5 */ /* 0x000fe2000f8e0226 */
[----:B------:R-:W-:Y:S01]  /*2200*/  LEA R12, P2, R8, c[0x0][0x160], 0x1 ;  /* 0x00005800080c7a11 */ /* 0x000fe200078408ff */
[----:B------:R-:W-:Y:S01]  /*2210*/  IMAD R0, R16, c[0x0][0x370], RZ ;  /* 0x0000dc0010007a24 */ /* 0x000fe200078e02ff */
[----:B------:R-:W-:Y:S02]  /*2220*/  IADD3 R7, R7, UR14, RZ ;  /* 0x0000000e07077c10 */ /* 0x000fe4000fffe0ff */
[----:B------:R-:W-:Y:S01]  /*2230*/  LEA.HI.X R13, R8, c[0x0][0x164], R9, 0x1, P2 ;  /* 0x00005900080d7a11 */ /* 0x000fe200010f0c09 */
[----:B------:R-:W-:Y:S01]  /*2240*/  IMAD R0, R3, c[0x0][0x374], R0 ;  /* 0x0000dd0003007a24 */ /* 0x000fe200078e0200 */
[----:B------:R-:W-:Y:S01]  /*2250*/  LEA.HI.X R8, R5, c[0x0][0x354], R14, 0x2, P0 ;  /* 0x0000d50005087a11 */ /* 0x000fe200000f140e */
[----:B------:R-:W-:Y:S01]  /*2260*/  IMAD.WIDE.U32 R6, R3, c[0x0][0x370], R6 ;  /* 0x0000dc0003067a25 */ /* 0x000fe200078e0006 */
[----:B------:R-:W-:-:S03]  /*2270*/  PLOP3.LUT P0, PT, PT, PT, UP0, 0x80, 0x0 ;  /* 0x000000000000781c */ /* 0x000fc60003f0f008 */
[----:B------:R-:W-:Y:S01]  /*2280*/  IMAD.IADD R0, R7, 0x1, R0 ;  /* 0x0000000107007824 */ /* 0x000fe200078e0200 */
[----:B------:R-:W-:-:S04]  /*2290*/  LEA R10, P1, R6, c[0x0][0x330], 0x1 ;  /* 0x0000cc00060a7a11 */ /* 0x000fc800078208ff */
[----:B------:R-:W-:-:S05]  /*22a0*/  LEA.HI.X R11, R6, c[0x0][0x334], R0, 0x1, P1 ;  /* 0x0000cd00060b7a11 */ /* 0x000fca00008f0c00 */
[----:B--2---:R-:W-:Y:S05]  /*22b0*/  @!P0 BRA `(.L_x_586) ;  /* 0x0000875000008947 */ /* 0x004fea0003800000 */
        /* <DEDUP_REMOVED lines=52> */
.L_x_588:
[----:B------:R-:W-:Y:S05]  /*2600*/  BSYNC B0 ;  /* 0x0000000000007941 */ /* 0x000fea0003800000 */
.L_x_587:
        /* <DEDUP_REMOVED lines=21> */
.L_x_590:
[----:B------:R-:W-:Y:S05]  /*2760*/  BSYNC B0 ;  /* 0x0000000000007941 */ /* 0x000fea0003800000 */
.L_x_589:
        /* <DEDUP_REMOVED lines=17> */
.L_x_592:
[----:B------:R-:W-:Y:S05]  /*2880*/  BSYNC B0 ;  /* 0x0000000000007941 */ /* 0x000fea0003800000 */
.L_x_591:
        /* <DEDUP_REMOVED lines=15> */
.L_x_594:
[----:B------:R-:W-:Y:S05]  /*2980*/  BSYNC B0 ;  /* 0x0000000000007941 */ /* 0x000fea0003800000 */
.L_x_593:
        /* <DEDUP_REMOVED lines=20> */
.L_x_596:
[----:B------:R-:W-:Y:S05]  /*2ad0*/  BSYNC B0 ;  /* 0x0000000000007941 */ /* 0x000fea0003800000 */
.L_x_595:
        /* <DEDUP_REMOVED lines=20> */
.L_x_598:
[----:B------:R-:W-:Y:S05]  /*2c20*/  BSYNC B0 ;  /* 0x0000000000007941 */ /* 0x000fea0003800000 */
.L_x_597:
        /* <DEDUP_REMOVED lines=61> */
.L_x_600:
[----:B------:R-:W-:Y:S05]  /*3000*/  BSYNC B0 ;  /* 0x0000000000007941 */ /* 0x000fea0003800000 */
.L_x_599:
        /* <DEDUP_REMOVED lines=19> */
.L_x_602:
[----:B------:R-:W-:Y:S05]  /*3140*/  BSYNC B0 ;  /* 0x0000000000007941 */ /* 0x000fea0003800000 */
.L_x_601:
[----:B------:R-:W0:Y:S01]  /*3150*/  LDGDEPBAR ;  /* 0x00000000000079af */ /* 0x000e220000000000 */
[----:B------:R-:W-:Y:S02]  /*3160*/  ULDC.64 UR38, c[0x0][0x318] ;  /* 0x0000c60000267ab9 */ /* 0x000fe40000000a00 */
[----:B------:R-:W-:Y:S01]  /*3170*/  UISETP.NE.U32.AND UP1, UPT, URZ, UR38, UPT ;  /* 0x000000263f00728c */ /* 0x000fe2000bf25070 */
[----:B------:R-:W5:Y:S01]  /*3180*/  LDL R3, [R1+0x24] ;  /* 0x0000240001037983 */ /* 0x000f620000100800 */
[----:B------:R-:W-:Y:S01]  /*3190*/  USHF.R.S32.HI UR7, URZ, 0x1f, UR50 ;  /* 0x0000001f3f077899 */ /* 0x000fe20008011432 */
[----:B-1234-:R-:W-:Y:S01]  /*31a0*/  IMAD.U32 R0, RZ, RZ, UR10 ;  /* 0x0000000aff007e24 */ /* 0x01efe2000f8e00ff */
        /* <DEDUP_REMOVED lines=15> */
[----:B------:R1:W2:Y:S04]  /*32a0*/  @P1 LDG.E R4, [R4.64] ;  /* 0x0000002004041981 */ /* 0x0002a8000c1e1900 */
[----:B------:R-:W3:Y:S04]  /*32b0*/  LDSM.16.M88.4 R116, [R150+0x8000] ;  /* 0x008000009674783b */ /* 0x000ee80000000200 */
[----:B------:R-:W4:Y:S04]  /*32c0*/  LDSM.16.M88.4 R120, [R150+0x8400] ;  /* 0x008400009678783b */ /* 0x000f280000000200 */
        /* <DEDUP_REMOVED lines=27> */
[----:B-----5:R-:W-:-:S04]  /*3480*/  LEA R0, R0, R3, 0x7 ;  /* 0x0000000300007211 */ /* 0x020fc800078e38ff */
[----:B------:R-:W-:Y:S02]  /*3490*/  IADD3 R6, R17, -UR42, -R0 ;  /* 0x8000002a11067c10 */ /* 0x000fe4000fffe800 */
[----:B------:R-:W2:Y:S01]  /*34a0*/  @P1 MUFU.RCP R0, c[0x0][0x238] ;  /* 0x00008e0000001b08 */ /* 0x000ea20000001000 */
[----:B------:R-:W-:-:S04]  /*34b0*/  IADD3 R3, R156, 0x1000, RZ ;  /* 0x000010009c037810 */ /* 0x000fc80007ffe0ff */
[----:B------:R-:W-:Y:S01]  /*34c0*/  SEL R3, R3, R156, !P0 ;  /* 0x0000009c03037207 */ /* 0x000fe20004000000 */
[----:B--2---:R-:W-:Y:S01]  /*34d0*/  @P1 FMUL.FTZ R4, R4, R0 ;  /* 0x0000000004041220 */ /* 0x004fe20000410000 */
        /* <DEDUP_REMOVED lines=11> */
[----:B------:R1:W-:Y:S01]  /*3590*/  STL [R1+0x10], R0 ;  /* 0x0000100001007387 */ /* 0x0003e20000100800 */
[----:B------:R-:W-:Y:S01]  /*35a0*/  IMAD.SHL.U32 R3, R3, 0x2, RZ ;  /* 0x0000000203037824 */ /* 0x000fe200078e00ff */
[----:B--234-:R-:W-:Y:S02]  /*35b0*/  @UP1 UMOV UR4, UR7 ;  /* 0x0000000700041c82 */ /* 0x01cfe40008000000 */
.L_x_605:
[----:B-1----:R-:W4:Y:S01]  /*35c0*/  LDL R4, [R1+0x1c] ;  /* 0x00001c0001047983 */ /* 0x002f220000100800 */
[----:B------:R-:W-:Y:S01]  /*35d0*/  MOV R0, UR6 ;  /* 0x0000000600007c02 */ /* 0x000fe20008000f00 */
[----:B------:R-:W-:Y:S01]  /*35e0*/  USHF.L.U32 UR7, UR10, 0x7, URZ ;  /* 0x000000070a077899 */ /* 0x000fe2000800063f */
[----:B------:R-:W-:Y:S01]  /*35f0*/  IADD3 R112, R157, R148, RZ ;  /* 0x000000949d707210 */ /* 0x000fe20007ffe0ff */
[----:B------:R-:W-:Y:S02]  /*3600*/  STL [R1+0x12c], R209 ;  /* 0x00012cd101007387 */ /* 0x000fe40000100800 */
[----:B------:R-:W-:Y:S02]  /*3610*/  UIADD3 UR7, UR7, 0x80, URZ ;  /* 0x0000008007077890 */ /* 0x000fe4000fffe03f */
[----:B------:R-:W-:Y:S02]  /*3620*/  STL [R1+0x128], R208 ;  /* 0x000128d001007387 */ /* 0x000fe40000100800 */
[----:B------:R-:W-:Y:S02]  /*3630*/  UISETP.GE.AND UP0, UPT, UR7, UR5, UPT ;  /* 0x000000050700728c */ /* 0x000fe4000bf06270 */
[----:B------:R-:W-:Y:S04]  /*3640*/  STL [R1+0x124], R239 ;  /* 0x000124ef01007387 */ /* 0x000fe80000100800 */
[----:B------:R-:W-:Y:S01]  /*3650*/  STL [R1+0x120], R238 ;  /* 0x000120ee01007387 */ /* 0x000fe20000100800 */
[----:B------:R-:W-:Y:S02]  /*3660*/  PLOP3.LUT P3, PT, PT, PT, UP0, 0x80, 0x0 ;  /* 0x000000000000781c */ /* 0x000fe40003f6f008 */
[----:B------:R-:W-:Y:S01]  /*3670*/  PLOP3.LUT P4, PT, PT, PT, UP0, 0x80, 0x0 ;  /* 0x000000000000781c */ /* 0x000fe20003f8f008 */
[----:B------:R-:W-:Y:S01]  /*3680*/  STL [R1+0x11c], R224 ;  /* 0x00011ce001007387 */ /* 0x000fe20000100800 */
[----:B------:R-:W-:Y:S02]  /*3690*/  PLOP3.LUT P6, PT, PT, PT, UP0, 0x80, 0x0 ;  /* 0x000000000000781c */ /* 0x000fe40003fcf008 */
[----:B------:R-:W-:Y:S01]  /*36a0*/  PLOP3.LUT P5, PT, PT, PT, UP0, 0x80, 0x0 ;  /* 0x000000000000781c */ /* 0x000fe20003faf008 */
        /* <DEDUP_REMOVED lines=49> */
[----:B-1----:R-:W2:Y:S04]  /*39c0*/  LDL R68, [R1+0x24] ;  /* 0x0000240001447983 */ /* 0x002ea80000100800 */
[----:B---3--:R-:W3:Y:S04]  /*39d0*/  LDL R3, [R1+0x8] ;  /* 0x0000080001037983 */ /* 0x008ee80000100800 */
[----:B----4-:R-:W4:Y:S01]  /*39e0*/  LDL R2, [R1+0xc] ;  /* 0x00000c0001027983 */ /* 0x010f220000100800 */
[----:B------:R-:W-:Y:S04]  /*39f0*/  DEPBAR.LE SB0, 0x0 ;  /* 0x000080000000791a */ /* 0x000fe80000000000 */
[----:B------:R-:W-:Y:S08]  /*3a00*/  BAR.SYNC.DEFER_BLOCKING 0x0 ;  /* 0x0000000000007b1d */ /* 0x000ff00000010000 */
[----:B------:R-:W-:Y:S08]  /*3a10*/  LDSM.16.M88.4 R64, [R148] ;  /* 0x000000009440783b */ /* 0x000ff00000000200 */
[----:B------:R-:W1:Y:S08]  /*3a20*/  LDSM.16.M88.4 R16, [R150+0x6000] ;  /* 0x006000009610783b */ /* 0x000e700000000200 */
[----:B------:R-:W1:Y:S08]  /*3a30*/  LDSM.16.M88.4 R60, [R148+0x1000] ;  /* 0x00100000943c783b */ /* 0x000e700000000200 */
[----:B------:R-:W1:Y:S01]  /*3a40*/  LDSM.16.M88.4 R32, [R150+0x6400] ;  /* 0x006400009620783b */ /* 0x000e620000000200 */
[----:B------:R-:W-:Y:S04]  /*3a50*/  LEA R0, R0, R4, 0x7 ;  /* 0x0000000400007211 */ /* 0x000fe800078e38ff */
[----:B------:R-:W-:Y:S02]  /*3a60*/  IABS R5, R0 ;  /* 0x0000000000057213 */ /* 0x000fe40000000000 */
[C---:B------:R-:W-:Y:S01]  /*3a70*/  IADD3 R4, R0.reuse, -0x1, RZ ;  /* 0xffffffff00047810 */ /* 0x040fe20007ffe0ff */
[----:B------:R-:W1:Y:S01]  /*3a80*/  LDSM.16.M88.4 R48, [R150+0x6800] ;  /* 0x006800009630783b */ /* 0x000e620000000200 */
[----:B------:R-:W-:Y:S02]  /*3a90*/  MOV R6, R5 ;  /* 0x0000000500067202 */ /* 0x000fe40000000f00 */
[----:B------:R-:W-:Y:S02]  /*3aa0*/  IADD3 R5, R0, 0x8, RZ ;  /* 0x0000000800057810 */ /* 0x000fe40007ffe0ff */
[----:B------:R1:W-:Y:S01]  /*3ab0*/  I2F R168, R6 ;  /* 0x0000000600a87306 */ /* 0x0003e20000201400 */
[----:B------:R-:W-:Y:S02]  /*3ac0*/  ISETP.GE.AND P0, PT, R4, RZ, PT ;  /* 0x000000ff0400720c */ /* 0x000fe40003f06270 */
[----:B------:R-:W-:Y:S01]  /*3ad0*/  ISETP.GE.AND P1, PT, R5, RZ, PT ;  /* 0x000000ff0500720c */ /* 0x000fe20003f26270 */
[----:B------:R-:W2:Y:S01]  /*3ae0*/  LDSM.16.M88.4 R100, [R150+0x6c00] ;  /* 0x006c00009664783b */ /* 0x000ea20000000200 */
[C---:B------:R-:W-:Y:S02]  /*3af0*/  IADD3 R7, R0.reuse, -0x8, RZ ;  /* 0xfffffff800077810 */ /* 0x040fe40007ffe0ff */
[C---:B------:R-:W-:Y:S02]  /*3b00*/  IADD3 R8, R0.reuse, -0x18, RZ ;  /* 0xffffffe800087810 */ /* 0x040fe40007ffe0ff */
[----:B------:R-:W-:Y:S02]  /*3b10*/  ISETP.GE.AND P2, PT, R7, RZ, PT ;  /* 0x000000ff0700720c */ /* 0x000fe40003f46270 */
[C---:B------:R-:W-:Y:S01]  /*3b20*/  IADD3 R12, R0.reuse, -0x19, RZ ;  /* 0xffffffe7000c7810 */ /* 0x040fe20007ffe0ff */
[----:B------:R-:W-:Y:S01]  /*3b30*/  LDSM.16.M88.4 R104, [R112] ;  /* 0x000000007068783b */ /* 0x000fe20000000200 */
[C---:B------:R-:W-:Y:S02]  /*3b40*/  IADD3 R20, R0.reuse, -0x20, RZ ;  /* 0xffffffe000147810 */ /* 0x040fe40007ffe0ff */
[C---:B------:R-:W-:Y:S02]  /*3b50*/  @!P0 IADD3 R4, -R0.reuse, 0x1, RZ ;  /* 0x0000000100048810 */ /* 0x040fe40007ffe1ff */
[C---:B------:R-:W-:Y:S02]  /*3b60*/  @!P1 IADD3 R5, -R0.reuse, -0x8, RZ ;  /* 0xfffffff800059810 */ /* 0x040fe40007ffe1ff */
[----:B------:R1:W-:Y:S01]  /*3b70*/  I2F R170, R4 ;  /* 0x0000000400aa7306 */ /* 0x0003e20000201400 */
[----:B------:R-:W2:Y:S01]  /*3b80*/  LDSM.16.M88.4 R108, [R149+0x6000] ;  /* 0x00600000956c783b */ /* 0x000ea20000000200 */
[C---:B------:R-:W-:Y:S02]  /*3b90*/  IADD3 R163, R0.reuse, -0x30, RZ ;  /* 0xffffffd000a37810 */ /* 0x040fe40007ffe0ff */
[C---:B------:R-:W-:Y:S02]  /*3ba0*/  @!P2 IADD3 R7, -R0.reuse, 0x8, RZ ;  /* 0x000000080007a810 */ /* 0x040fe40007ffe1ff */
[C---:B------:R-:W-:Y:S02]  /*3bb0*/  IADD3 R40, R0.reuse, 0x18, RZ ;  /* 0x0000001800287810 */ /* 0x040fe40007ffe0ff */
[----:B-1----:R-:W-:Y:S01]  /*3bc0*/  IADD3 R6, R0, 0x7, RZ ;  /* 0x0000000700067810 */ /* 0x002fe20007ffe0ff */
[----:B------:R-:W1:Y:S01]  /*3bd0*/  LDSM.16.M88.4 R112, [R112+0x1000] ;  /* 0x001000007070783b */ /* 0x000e620000000200 */
[----:B------:R1:W-:Y:S01]  /*3be0*/  I2F R194, R5 ;  /* 0x0000000500c27306 */ /* 0x0003e20000201400 */
[----:B------:R-:W-:Y:S02]  /*3bf0*/  ISETP.GE.AND P2, PT, R8, RZ, PT ;  /* 0x000000ff0800720c */ /* 0x000fe40003f46270 */
[----:B------:R-:W-:Y:S02]  /*3c00*/  ISETP.GE.AND P0, PT, R6, RZ, PT ;  /* 0x000000ff0600720c */ /* 0x000fe40003f06270 */
[C---:B------:R-:W-:Y:S02]  /*3c10*/  IADD3 R165, R0.reuse, 0x10, RZ ;  /* 0x0000001000a57810 */ /* 0x040fe40007ffe0ff */
[C---:B------:R-:W-:Y:S02]  /*3c20*/  IADD3 R28, R0.reuse, 0x20, RZ ;  /* 0x00000020001c7810 */ /* 0x040fe40007ffe0ff */
[C---:B------:R-:W-:Y:S01]  /*3c30*/  IADD3 R36, R0.reuse, 0x1f, RZ ;  /* 0x0000001f00247810 */ /* 0x040fe20007ffe0ff */
[----:B------:R-:W-:Y:S01]  /*3c40*/  I2F R169, R7 ;  /* 0x0000000700a97306 */ /* 0x000fe20000201400 */
[C---:B------:R-:W-:Y:S02]  /*3c50*/  IADD3 R24, R0.reuse, -0x21, RZ ;  /* 0xffffffdf00187810 */ /* 0x040fe40007ffe0ff */
[C---:B------:R-:W-:Y:S02]  /*3c60*/  IADD3 R44, R0.reuse, 0x17, RZ ;  /* 0x00000017002c7810 */ /* 0x040fe40007ffe0ff */
[C---:B------:R-:W-:Y:S02]  /*3c70*/  IADD3 R4, R0.reuse, 0x40, RZ ;  /* 0x0000004000047810 */ /* 0x040fe40007ffe0ff */
[C---:B------:R-:W-:Y:S02]  /*3c80*/  @!P0 IADD3 R6, -R0.reuse, -0x7, RZ ;  /* 0xfffffff900068810 */ /* 0x040fe40007ffe1ff */
[----:B------:R-:W-:Y:S02]  /*3c90*/  @!P2 IADD3 R8, -R0, 0x18, RZ ;  /* 0x000000180008a810 */ /* 0x000fe40007ffe1ff */
[----:B------:R1:W-:Y:S01]  /*3ca0*/  I2F R195, R6 ;  /* 0x0000000600c37306 */ /* 0x0003e20000201400 */
[----:B------:R-:W-:Y:S02]  /*3cb0*/  ISETP.GE.AND P1, PT, R4, RZ, PT ;  /* 0x000000ff0400720c */ /* 0x000fe40003f26270 */
[C---:B-1----:R-:W-:Y:S02]  /*3cc0*/  IADD3 R5, R0.reuse, 0x3f, RZ ;  /* 0x0000003f00057810 */ /* 0x042fe40007ffe0ff */
[C---:B------:R-:W-:Y:S02]  /*3cd0*/  IADD3 R52, R0.reuse, -0x28, RZ ;  /* 0xffffffd800347810 */ /* 0x040fe40007ffe0ff */
[----:B------:R-:W-:Y:S02]  /*3ce0*/  ISETP.GE.AND P0, PT, R5, RZ, PT ;  /* 0x000000ff0500720c */ /* 0x000fe40003f06270 */
[C---:B------:R-:W-:Y:S01]  /*3cf0*/  IADD3 R56, R0.reuse, -0x29, RZ ;  /* 0xffffffd700387810 */ /* 0x040fe20007ffe0ff */
[----:B------:R-:W-:Y:S01]  /*3d00*/  I2F R178, R8 ;  /* 0x0000000800b27306 */ /* 0x000fe20000201400 */
[C---:B------:R-:W-:Y:S03]  /*3d10*/  IADD3 R164, R0.reuse, -0x31, RZ ;  /* 0xffffffcf00a47810 */ /* 0x040fe60007ffe0ff */
[C---:B------:R-:W-:Y:S06]  /*3d20*/  @!P1 IADD3 R4, -R0.reuse, -0x40, RZ ;  /* 0xffffffc000049810 */ /* 0x040fec0007ffe1ff */
[----:B------:R1:W-:Y:S01]  /*3d30*/  I2F R166, R4 ;  /* 0x0000000400a67306 */ /* 0x0003e20000201400 */
[C---:B------:R-:W-:Y:S02]  /*3d40*/  @!P0 IADD3 R5, -R0.reuse, -0x3f, RZ ;  /* 0xffffffc100058810 */ /* 0x040fe40007ffe1ff */
[----:B------:R-:W-:Y:S04]  /*3d50*/  IADD3 R6, R0, 0x48, RZ ;  /* 0x0000004800067810 */ /* 0x000fe80007ffe0ff */
[----:B------:R-:W-:Y:S03]  /*3d60*/  ISETP.GE.AND P1, PT, R6, RZ, PT ;  /* 0x000000ff0600720c */ /* 0x000fe60003f26270 */
[----:B------:R1:W-:Y:S10]  /*3d70*/  I2F R167, R5 ;  /* 0x0000000500a77306 */ /* 0x0003f40000201400 */
[C---:B------:R-:W-:Y:S02]  /*3d80*/  @!P1 IADD3 R6, -R0.reuse, -0x48, RZ ;  /* 0xffffffb800069810 */ /* 0x040fe40007ffe1ff */
[----:B-1----:R-:W-:Y:S02]  /*3d90*/  IADD3 R4, R0, 0x47, RZ ;  /* 0x0000004700047810 */ /* 0x002fe40007ffe0ff */
[----:B------:R1:W-:Y:S02]  /*3da0*/  I2F R183, R6 ;  /* 0x0000000600b77306 */ /* 0x0003e40000201400 */
[----:B------:R-:W-:Y:S02]  /*3db0*/  ISETP.GE.AND P0, PT, R4, RZ, PT ;  /* 0x000000ff0400720c */ /* 0x000fe40003f06270 */
[C---:B------:R-:W-:Y:S04]  /*3dc0*/  IADD3 R5, R0.reuse, 0x38, RZ ;  /* 0x0000003800057810 */ /* 0x040fe80007ffe0ff */
[----:B------:R-:W-:Y:S07]  /*3dd0*/  ISETP.GE.AND P1, PT, R5, RZ, PT ;  /* 0x000000ff0500720c */ /* 0x000fee0003f26270 */
[C---:B------:R-:W-:Y:S04]  /*3de0*/  @!P0 IADD3 R4, -R0.reuse, -0x47, RZ ;  /* 0xffffffb900048810 */ /* 0x040fe80007ffe1ff */
[----:B------:R1:W-:Y:S02]  /*3df0*/  I2F R185, R4 ;  /* 0x0000000400b97306 */ /* 0x0003e40000201400 */
[C---:B-1----:R-:W-:Y:S02]  /*3e00*/  IADD3 R6, R0.reuse, 0x37, RZ ;  /* 0x0000003700067810 */ /* 0x042fe40007ffe0ff */
[----:B------:R-:W-:Y:S02]  /*3e10*/  @!P1 IADD3 R5, -R0, -0x38, RZ ;  /* 0xffffffc800059810 */ /* 0x000fe40007ffe1ff */
[----:B------:R-:W-:Y:S04]  /*3e20*/  ISETP.GE.AND P0, PT, R6, RZ, PT ;  /* 0x000000ff0600720c */ /* 0x000fe80003f06270 */
[----:B------:R1:W-:Y:S09]  /*3e30*/  I2F R172, R5 ;  /* 0x0000000500ac7306 */ /* 0x0003f20000201400 */
[C---:B------:R-:W-:Y:S02]  /*3e40*/  @!P0 IADD3 R6, -R0.reuse, -0x37, RZ ;  /* 0xffffffc900068810 */ /* 0x040fe40007ffe1ff */
[----:B------:R-:W-:Y:S02]  /*3e50*/  IADD3 R4, R0, -0x10, RZ ;  /* 0xfffffff000047810 */ /* 0x000fe40007ffe0ff */
[----:B------:R1:W-:Y:S02]  /*3e60*/  I2F R173, R6 ;  /* 0x0000000600ad7306 */ /* 0x0003e40000201400 */
[----:B------:R-:W-:Y:S02]  /*3e70*/  ISETP.GE.AND P0, PT, R4, RZ, PT ;  /* 0x000000ff0400720c */ /* 0x000fe40003f06270 */
[C---:B-1----:R-:W-:Y:S04]  /*3e80*/  IADD3 R5, R0.reuse, -0x9, RZ ;  /* 0xfffffff700057810 */ /* 0x042fe80007ffe0ff */
[----:B------:R-:W-:Y:S07]  /*3e90*/  ISETP.GE.AND P1, PT, R5, RZ, PT ;  /* 0x000000ff0500720c */ /* 0x000fee0003f26270 */
[C---:B------:R-:W-:Y:S04]  /*3ea0*/  @!P0 IADD3 R4, -R0.reuse, 0x10, RZ ;  /* 0x0000001000048810 */ /* 0x040fe80007ffe1ff */
[----:B------:R1:W-:Y:S01]  /*3eb0*/  I2F R176, R4 ;  /* 0x0000000400b07306 */ /* 0x0003e20000201400 */
[C---:B------:R-:W-:Y:S02]  /*3ec0*/  IADD3 R6, R0.reuse, -0x11, RZ ;  /* 0xffffffef00067810 */ /* 0x040fe40007ffe0ff */
[----:B------:R-:W-:Y:S02]  /*3ed0*/  @!P1 IADD3 R5, -R0, 0x9, RZ ;  /* 0x0000000900059810 */ /* 0x000fe40007ffe1ff */
[----:B------:R-:W-:Y:S05]  /*3ee0*/  ISETP.GE.AND P1, PT, R6, RZ, PT ;  /* 0x000000ff0600720c */ /* 0x000fea0003f26270 */
[----:B------:R1:W-:Y:S08]  /*3ef0*/  I2F R171, R5 ;  /* 0x0000000500ab7306 */ /* 0x0003f00000201400 */
[C---:B------:R-:W-:Y:S02]  /*3f00*/  @!P1 IADD3 R6, -R0.reuse, 0x11, RZ ;  /* 0x0000001100069810 */ /* 0x040fe40007ffe1ff */
[----:B-1----:R-:W-:Y:S02]  /*3f10*/  IADD3 R4, R0, 0x2f, RZ ;  /* 0x0000002f00047810 */ /* 0x002fe40007ffe0ff */
[----:B------:R1:W-:Y:S02]  /*3f20*/  I2F R177, R6 ;  /* 0x0000000600b17306 */ /* 0x0003e40000201400 */
[----:B------:R-:W-:Y:S02]  /*3f30*/  ISETP.GE.AND P1, PT, R4, RZ, PT ;  /* 0x000000ff0400720c */ /* 0x000fe40003f26270 */
[C---:B------:R-:W-:Y:S04]  /*3f40*/  IADD3 R5, R0.reuse, 0x30, RZ ;  /* 0x0000003000057810 */ /* 0x040fe80007ffe0ff */
[----:B------:R-:W-:Y:S07]  /*3f50*/  ISETP.GE.AND P0, PT, R5, RZ, PT ;  /* 0x000000ff0500720c */ /* 0x000fee0003f06270 */
[C---:B------:R-:W-:Y:S04]  /*3f60*/  @!P1 IADD3 R4, -R0.reuse, -0x2f, RZ ;  /* 0xffffffd100049810 */ /* 0x040fe80007ffe1ff */
[----:B------:R-:W-:Y:S01]  /*3f70*/  I2F R175, R4 ;  /* 0x0000000400af7306 */ /* 0x000fe20000201400 */
[C---:B-1----:R-:W-:Y:S02]  /*3f80*/  IADD3 R6, R0.reuse, 0x28, RZ ;  /* 0x0000002800067810 */ /* 0x042fe40007ffe0ff */
[----:B------:R-:W-:Y:S02]  /*3f90*/  @!P0 IADD3 R5, -R0, -0x30, RZ ;  /* 0xffffffd000058810 */ /* 0x000fe40007ffe1ff */
[----:B------:R-:W-:Y:S05]  /*3fa0*/  ISETP.GE.AND P0, PT, R6, RZ, PT ;  /* 0x000000ff0600720c */ /* 0x000fea0003f06270 */
[----:B------:R1:W-:Y:S08]  /*3fb0*/  I2F R174, R5 ;  /* 0x0000000500ae7306 */ /* 0x0003f00000201400 */
[----:B------:R-:W-:Y:S02]  /*3fc0*/  @!P0 IADD3 R6, -R0, -0x28, RZ ;  /* 0xffffffd800068810 */ /* 0x000fe40007ffe1ff */
[----:B------:R-:W-:Y:S02]  /*3fd0*/  ISETP.GE.AND P0, PT, R12, RZ, PT ;  /* 0x000000ff0c00720c */ /* 0x000fe40003f06270 */
[----:B------:R-:W-:Y:S01]  /*3fe0*/  I2F R180, R6 ;  /* 0x0000000600b47306 */ /* 0x000fe20000201400 */
[C---:B-1----:R-:W-:Y:S10]  /*3ff0*/  IADD3 R5, R0.reuse, 0x27, RZ ;  /* 0x0000002700057810 */ /* 0x042ff40007ffe0ff */
[----:B------:R-:W-:Y:S02]  /*4000*/  @!P0 IADD3 R12, -R0, 0x19, RZ ;  /* 0x00000019000c8810 */ /* 0x000fe40007ffe1ff */
[----:B------:R-:W-:Y:S02]  /*4010*/  ISETP.GE.AND P1, PT, R5, RZ, PT ;  /* 0x000000ff0500720c */ /* 0x000fe40003f26270 */
[----:B------:R-:W-:Y:S01]  /*4020*/  I2F R179, R12 ;  /* 0x0000000c00b37306 */ /* 0x000fe20000201400 */
[----:B------:R-:W-:Y:S10]  /*4030*/  ISETP.GE.AND P0, PT, R24, RZ, PT ;  /* 0x000000ff1800720c */ /* 0x000ff40003f06270 */
[----:B------:R-:W-:Y:S02]  /*4040*/  @!P1 IADD3 R5, -R0, -0x27, RZ ;  /* 0xffffffd900059810 */ /* 0x000fe40007ffe1ff */
[----:B------:R-:W-:Y:S02]  /*4050*/  ISETP.GE.AND P1, PT, R20, RZ, PT ;  /* 0x000000ff1400720c */ /* 0x000fe40003f26270 */
[----:B------:R1:W-:Y:S01]  /*4060*/  I2F R181, R5 ;  /* 0x0000000500b57306 */ /* 0x0003e20000201400 */
[----:B------:R-:W-:Y:S02]  /*4070*/  @!P0 IADD3 R24, -R0, 0x21, RZ ;  /* 0x0000002100188810 */ /* 0x000fe40007ffe1ff */
[----:B------:R-:W-:Y:S07]  /*4080*/  ISETP.GE.AND P0, PT, R36, RZ, PT ;  /* 0x000000ff2400720c */ /* 0x000fee0003f06270 */
[----:B------:R-:W-:Y:S01]  /*4090*/  I2F R189, R24 ;  /* 0x0000001800bd7306 */ /* 0x000fe20000201400 */
[----:B------:R-:W-:Y:S02]  /*40a0*/  @!P1 IADD3 R20, -R0, 0x20, RZ ;  /* 0x0000002000149810 */ /* 0x000fe40007ffe1ff */
[----:B------:R-:W-:Y:S03]  /*40b0*/  ISETP.GE.AND P1, PT, R28, RZ, PT ;  /* 0x000000ff1c00720c */ /* 0x000fe60003f26270 */
[----:B------:R-:W-:Y:S02]  /*40c0*/  @!P0 IADD3 R36, -R0, -0x1f, RZ ;  /* 0xffffffe100248810 */ /* 0x000fe40007ffe1ff */
[----:B------:R-:W-:Y:S02]  /*40d0*/  ISETP.GE.AND P0, PT, R44, RZ, PT ;  /* 0x000000ff2c00720c */ /* 0x000fe40003f06270 */
[----:B------:R2:W-:Y:S01]  /*40e0*/  I2F R188, R20 ;  /* 0x0000001400bc7306 */ /* 0x0005e20000201400 */
[-C--:B-1----:R-:W-:Y:S05]  /*40f0*/  HMMA.16816.F32 R4, R64, R16.reuse, RZ ;  /* 0x000000104004723c */ /* 0x082fea00000018ff */
[----:B------:R-:W-:Y:S02]  /*4100*/  @!P1 IADD3 R28, -R0, -0x20, RZ ;  /* 0xffffffe0001c9810 */ /* 0x000fe40007ffe1ff */
[----:B------:R-:W-:Y:S02]  /*4110*/  ISETP.GE.AND P1, PT, R40, RZ, PT ;  /* 0x000000ff2800720c */ /* 0x000fe40003f26270 */
[----:B------:R-:W-:Y:S03]  /*4120*/  I2F R184, R36 ;  /* 0x0000002400b87306 */ /* 0x000fe60000201400 */
[----:B------:R-:W-:Y:S01]  /*4130*/  @!P0 IADD3 R44, -R0, -0x17, RZ ;  /* 0xffffffe9002c8810 */ /* 0x000fe20007ffe1ff */
[C---:B------:R-:W-:Y:S02]  /*4140*/  HMMA.16816.F32 R8, R60.reuse, R16, RZ ;  /* 0x000000103c08723c */ /* 0x040fe400000018ff */
[----:B------:R-:W-:Y:S04]  /*4150*/  ISETP.GE.AND P0, PT, R56, RZ, PT ;  /* 0x000000ff3800720c */ /* 0x000fe80003f06270 */
[----:B------:R-:W-:Y:S02]  /*4160*/  I2F R190, R44 ;  /* 0x0000002c00be7306 */ /* 0x000fe40000201400 */
[-C--:B------:R-:W-:Y:S01]  /*4170*/  HMMA.16816.F32 R12, R60, R18.reuse, RZ ;  /* 0x000000123c0c723c */ /* 0x080fe200000018ff */
[----:B------:R-:W-:Y:S02]  /*4180*/  @!P1 IADD3 R40, -R0, -0x18, RZ ;  /* 0xffffffe800289810 */ /* 0x000fe40007ffe1ff */
[----:B------:R-:W-:Y:S04]  /*4190*/  ISETP.GE.AND P1, PT, R52, RZ, PT ;  /* 0x000000ff3400720c */ /* 0x000fe80003f26270 */
[----:B------:R-:W-:Y:S01]  /*41a0*/  @!P0 IADD3 R56, -R0, 0x29, RZ ;  /* 0x0000002900388810 */ /* 0x000fe20007ffe1ff */
[C---:B------:R-:W-:Y:S01]  /*41b0*/  HMMA.16816.F32 R16, R64.reuse, R18, RZ ;  /* 0x000000124010723c */ /* 0x040fe200000018ff */
[----:B------:R1:W-:Y:S01]  /*41c0*/  I2F R182, R28 ;  /* 0x0000001c00b67306 */ /* 0x0003e20000201400 */
[----:B------:R-:W-:Y:S06]  /*41d0*/  ISETP.GE.AND P0, PT, R164, RZ, PT ;  /* 0x000000ffa400720c */ /* 0x000fec0003f06270 */
[-C--:B--2---:R-:W-:Y:S03]  /*41e0*/  HMMA.16816.F32 R20, R64, R32.reuse, RZ ;  /* 0x000000204014723c */ /* 0x084fe600000018ff */
[----:B------:R2:W-:Y:S01]  /*41f0*/  I2F R191, R40 ;  /* 0x0000002800bf7306 */ /* 0x0005e20000201400 */
[C---:B------:R-:W-:Y:S02]  /*4200*/  @!P1 IADD3 R52, -R0.reuse, 0x28, RZ ;  /* 0x0000002800349810 */ /* 0x040fe40007ffe1ff */
[----:B------:R-:W-:Y:S02]  /*4210*/  ISETP.GE.AND P1, PT, R163, RZ, PT ;  /* 0x000000ffa300720c */ /* 0x000fe40003f26270 */
[C---:B------:R-:W-:Y:S04]  /*4220*/  HMMA.16816.F32 R24, R60.reuse, R32, RZ ;  /* 0x000000203c18723c */ /* 0x040fe800000018ff */
[C---:B------:R-:W-:Y:S01]  /*4230*/  @!P0 IADD3 R164, -R0.reuse, 0x31, RZ ;  /* 0x0000003100a48810 */ /* 0x040fe20007ffe1ff */
[----:B------:R2:W-:Y:S03]  /*4240*/  I2F R187, R52 ;  /* 0x0000003400bb7306 */ /* 0x0005e60000201400 */
[-C--:B-1----:R-:W-:Y:S04]  /*4250*/  HMMA.16816.F32 R28, R60, R34.reuse, RZ ;  /* 0x000000223c1c723c */ /* 0x082fe800000018ff */
[C---:B------:R-:W-:Y:S02]  /*4260*/  @!P1 IADD3 R163, -R0.reuse, 0x30, RZ ;  /* 0x0000003000a39810 */ /* 0x040fe40007ffe1ff */
[----:B------:R-:W-:Y:S01]  /*4270*/  ISETP.GE.AND P1, PT, R165, RZ, PT ;  /* 0x000000ffa500720c */ /* 0x000fe20003f26270 */
[----:B------:R-:W-:Y:S01]  /*4280*/  I2F R164, R164 ;  /* 0x000000a400a47306 */ /* 0x000fe20000201400 */
[C---:B------:R-:W-:Y:S09]  /*4290*/  HMMA.16816.F32 R32, R64.reuse, R34, RZ ;  /* 0x000000224020723c */ /* 0x040ff200000018ff */
[----:B------:R-:W-:Y:S01]  /*42a0*/  I2F R186, R56 ;  /* 0x0000003800ba7306 */ /* 0x000fe20000201400 */
[-C--:B------:R-:W-:Y:S02]  /*42b0*/  HMMA.16816.F32 R36, R64, R48.reuse, RZ ;  /* 0x000000304024723c */ /* 0x080fe400000018ff */
[C---:B------:R-:W-:Y:S06]  /*42c0*/  @!P1 IADD3 R165, -R0.reuse, -0x10, RZ ;  /* 0xfffffff000a59810 */ /* 0x040fec0007ffe1ff */
[C---:B--2---:R-:W-:Y:S01]  /*42d0*/  HMMA.16816.F32 R40, R60.reuse, R48, RZ ;  /* 0x000000303c28723c */ /* 0x044fe200000018ff */
[----:B------:R1:W-:Y:S07]  /*42e0*/  I2F R193, R163 ;  /* 0x000000a300c17306 */ /* 0x0003ee0000201400 */
[-C--:B------:R-:W-:Y:S03]  /*42f0*/  HMMA.16816.F32 R44, R60, R50.reuse, RZ ;  /* 0x000000323c2c723c */ /* 0x080fe600000018ff */
[----:B------:R-:W-:Y:S05]  /*4300*/  I2F R165, R165 ;  /* 0x000000a500a57306 */ /* 0x000fea0000201400 */
[C---:B------:R-:W-:Y:S08]  /*4310*/  HMMA.16816.F32 R48, R64.reuse, R50, RZ ;  /* 0x000000324030723c */ /* 0x040ff000000018ff */
[-C--:B------:R-:W-:Y:S01]  /*4320*/  HMMA.16816.F32 R52, R64, R100.reuse, RZ ;  /* 0x000000644034723c */ /* 0x080fe200000018ff */
[C---:B-1----:R-:W-:Y:S04]  /*4330*/  IADD3 R163, R0.reuse, 0xf, RZ ;  /* 0x0000000f00a37810 */ /* 0x042fe80007ffe0ff */
[----:B------:R-:W-:Y:S03]  /*4340*/  ISETP.GE.AND P0, PT, R163, RZ, PT ;  /* 0x000000ffa300720c */ /* 0x000fe60003f06270 */
[C---:B------:R-:W-:Y:S07]  /*4350*/  HMMA.16816.F32 R56, R60.reuse, R100, RZ ;  /* 0x000000643c38723c */ /* 0x040fee00000018ff */
[C---:B------:R-:W-:Y:S01]  /*4360*/  IADD3 R100, R0.reuse, -0x39, RZ ;  /* 0xffffffc700647810 */ /* 0x040fe20007ffe0ff */
[-C--:B------:R-:W-:Y:S01]  /*4370*/  HMMA.16816.F32 R60, R60, R102.reuse, RZ ;  /* 0x000000663c3c723c */ /* 0x080fe200000018ff */
[----:B------:R-:W-:Y:S02]  /*4380*/  IADD3 R101, R0, -0x38, RZ ;  /* 0xffffffc800657810 */ /* 0x000fe40007ffe0ff */
[----:B------:R-:W-:Y:S02]  /*4390*/  ISETP.GE.AND P1, PT, R100, RZ, PT ;  /* 0x000000ff6400720c */ /* 0x000fe40003f26270 */
[----:B------:R-:W-:Y:S02]  /*43a0*/  ISETP.GE.AND P2, PT, R101, RZ, PT ;  /* 0x000000ff6500720c */ /* 0x000fe40003f46270 */
[C---:B------:R-:W-:Y:S01]  /*43b0*/  @!P0 IADD3 R163, -R0.reuse, -0xf, RZ ;  /* 0xfffffff100a38810 */ /* 0x040fe20007ffe1ff */
[----:B------:R-:W-:Y:S01]  /*43c0*/  HMMA.16816.F32 R64, R64, R102, RZ ;  /* 0x000000664040723c */ /* 0x000fe200000018ff */
[----:B------:R-:W-:Y:S04]  /*43d0*/  PLOP3.LUT P0, PT, PT, PT, UP0, 0x80, 0x0 ;  /* 0x000000000000781c */ /* 0x000fe80003f0f008 */
[----:B------:R-:W-:Y:S03]  /*43e0*/  I2F R163, R163 ;  /* 0x000000a300a37306 */ /* 0x000fe60000201400 */
[-C--:B------:R-:W-:Y:S05]  /*43f0*/  HMMA.16816.F32 R4, R104, R108.reuse, R4 ;  /* 0x0000006c6804723c */ /* 0x080fea0000001804 */
[C---:B------:R-:W-:Y:S02]  /*4400*/  @!P1 IADD3 R100, -R0.reuse, 0x39, RZ ;  /* 0x0000003900649810 */ /* 0x040fe40007ffe1ff */
[----:B------:R-:W-:Y:S01]  /*4410*/  PLOP3.LUT P1, PT, PT, PT, UP0, 0x80, 0x0 ;  /* 0x000000000000781c */ /* 0x000fe20003f2f008 */
[C---:B------:R-:W-:Y:S01]  /*4420*/  HMMA.16816.F32 R8, R112.reuse, R108, R8 ;  /* 0x0000006c7008723c */ /* 0x040fe20000001808 */
[----:B------:R-:W2:Y:S02]  /*4430*/  LDL R108, [R1+0x14] ;  /* 0x00001400016c7983 */ /* 0x000ea40000100800 */
[----:B------:R-:W-:Y:S01]  /*4440*/  I2F R100, R100 ;  /* 0x0000006400647306 */ /* 0x000fe20000201400 */
[----:B------:R-:W-:Y:S02]  /*4450*/  @!P2 IADD3 R101, -R0, 0x38, RZ ;  /* 0x000000380065a810 */ /* 0x000fe40007ffe1ff */
[----:B---3--:R-:W-:Y:S02]  /*4460*/  FSETP.NEU.FTZ.AND P2, PT, R3, -INF , PT ;  /* 0xff8000000300780b */ /* 0x008fe40003f5d000 */
[-C--:B------:R-:W-:Y:S05]  /*4470*/  HMMA.16816.F32 R12, R112, R110.reuse, R12 ;  /* 0x0000006e700c723c */ /* 0x080fea000000180c */
[----:B------:R-:W-:Y:S03]  /*4480*/  I2F R101, R101 ;  /* 0x0000006500657306 */ /* 0x000fe60000201400 */
[----:B------:R-:W-:Y:S01]  /*4490*/  FMUL.FTZ R4, R4, c[0x0][0x2ec] ;  /* 0x0000bb0004047a20 */ /* 0x000fe20000410000 */
[C---:B------:R-:W-:Y:S04]  /*44a0*/  HMMA.16816.F32 R16, R104.reuse, R110, R16 ;  /* 0x0000006e6810723c */ /* 0x040fe80000001810 */
[----:B------:R-:W-:Y:S02]  /*44b0*/  FMUL.FTZ R5, R5, c[0x0][0x2ec] ;  /* 0x0000bb0005057a20 */ /* 0x000fe40000410000 */
[----:B------:R-:W1:Y:S01]  /*44c0*/  MUFU.TANH R249, R4 ;  /* 0x0000000400f97308 */ /* 0x000e620000002400 */
[----:B------:R-:W-:Y:S02]  /*44d0*/  FMUL.FTZ R11, R11, c[0x0][0x2ec] ;  /* 0x0000bb000b0b7a20 */ /* 0x000fe40000410000 */
[----:B------:R-:W-:Y:S03]  /*44e0*/  FMUL.FTZ R6, R6, c[0x0][0x2ec] ;  /* 0x0000bb0006067a20 */ /* 0x000fe60000410000 */
[----:B------:R-:W-:Y:S02]  /*44f0*/  FMUL.FTZ R7, R7, c[0x0][0x2ec] ;  /* 0x0000bb0007077a20 */ /* 0x000fe40000410000 */
[----:B------:R-:W-:Y:S02]  /*4500*/  FMUL.FTZ R8, R8, c[0x0][0x2ec] ;  /* 0x0000bb0008087a20 */ /* 0x000fe40000410000 */
        /* <DEDUP_REMOVED lines=13> */
[----:B---3--:R-:W-:Y:S04]  /*45e0*/  MOV R11, UR10 ;  /* 0x0000000a000b7c02 */ /* 0x008fe80008000f00 */
[----:B------:R-:W-:Y:S05]  /*45f0*/  LEA R11, R11, R68, 0x7 ;  /* 0x000000440b0b7211 */ /* 0x000fea00078e38ff */
[----:B------:R3:W-:Y:S01]  /*4600*/  MUFU.TANH R161, R12 ;  /* 0x0000000c00a17308 */ /* 0x0007e20000002400 */
[C---:B------:R-:W-:Y:S01]  /*4610*/  @P3 ISETP.GE.AND P3, PT, R11.reuse, UR5, PT ;  /* 0x000000050b003c0c */ /* 0x040fe2000bf66270 */
[----:B-1----:R-:W2:Y:S01]  /*4620*/  LDL R13, [R1] ;  /* 0x00000000010d7983 */ /* 0x002ea20000100800 */
[----:B------:R-:W-:Y:S02]  /*4630*/  @P0 IADD3 R0, R11, 0x1, RZ ;  /* 0x000000010b000810 */ /* 0x000fe40007ffe0ff */
[----:B------:R-:W-:Y:S02]  /*4640*/  PLOP3.LUT P0, PT, PT, PT, UP0, 0x80, 0x0 ;  /* 0x000000000000781c */ /* 0x000fe40003f0f008 */
[----:B------:R-:W-:Y:S03]  /*4650*/  @P4 ISETP.GE.AND P4, PT, R0, UR5, PT ;  /* 0x0000000500004c0c */ /* 0x000fe6000bf86270 */
[----:B------:R-:W-:Y:S01]  /*4660*/  MUFU.TANH R86, R15 ;  /* 0x0000000f00567308 */ /* 0x000fe20000002400 */
[----:B----4-:R-:W-:Y:S05]  /*4670*/  FFMA.FTZ R8, R168, -UR4, R249 ;  /* 0x80000004a8087c23 */ /* 0x010fea00080100f9 */
[----:B------:R-:W-:Y:S04]  /*4680*/  @P1 FSEL R8, R8, -INF , !P3 ;  /* 0xff80000008081808 */ /* 0x000fe80005800000 */
[----:B------:R1:W-:Y:S01]  /*4690*/  MUFU.TANH R89, R10 ;  /* 0x0000000a00597308 */ /* 0x0003e20000002400 */
[----:B------:R-:W-:Y:S01]  /*46a0*/  PLOP3.LUT P1, PT, PT, PT, UP0, 0x80, 0x0 ;  /* 0x000000000000781c */ /* 0x000fe20003f2f008 */
[----:B---3--:R-:W3:Y:S08]  /*46b0*/  LDL R12, [R1+0x4] ;  /* 0x00000400010c7983 */ /* 0x008ef00000100800 */
[----:B------:R-:W-:Y:S10]  /*46c0*/  MUFU.TANH R239, R19 ;  /* 0x0000001300ef7308 */ /* 0x000ff40000002400 */
[----:B------:R-:W4:Y:S01]  /*46d0*/  MUFU.TANH R247, R5 ;  /* 0x0000000500f77308 */ /* 0x000f220000002400 */
[----:B-1----:R-:W-:Y:S05]  /*46e0*/  FMUL.FTZ R10, R3, 1.4426950216293334961 ;  /* 0x3fb8aa3b030a7820 */ /* 0x002fea0000410000 */
[----:B------:R-:W-:Y:S04]  /*46f0*/  FSEL R10, R10, RZ, P2 ;  /* 0x000000ff0a0a7208 */ /* 0x000fe80001000000 */
[----:B------:R-:W-:Y:S01]  /*4700*/  MUFU.TANH R208, R18 ;  /* 0x0000001200d07308 */ /* 0x000fe20000002400 */
[----:B------:R-:W-:Y:S01]  /*4710*/  FSETP.NEU.FTZ.AND P2, PT, R2, -INF , PT ;  /* 0xff8000000200780b */ /* 0x000fe20003f5d000 */
[--C-:B------:R-:W-:Y:S08]  /*4720*/  FFMA.FTZ R8, R8, c[0x0][0x23c], -R10.reuse ;  /* 0x00008f0008087a23 */ /* 0x100ff0000001080a */
[----:B------:R-:W1:Y:S01]  /*4730*/  MUFU.TANH R102, R6 ;  /* 0x0000000600667308 */ /* 0x000e620000002400 */
[----:B----4-:R-:W-:Y:S05]  /*4740*/  FFMA.FTZ R0, R170, -UR4, R247 ;  /* 0x80000004aa007c23 */ /* 0x010fea00080100f7 */
[----:B------:R-:W-:Y:S04]  /*4750*/  @P0 FSEL R0, R0, -INF , !P4 ;  /* 0xff80000000000808 */ /* 0x000fe80006000000 */
[----:B------:R4:W1:Y:S01]  /*4760*/  MUFU.TANH R103, R7 ;  /* 0x0000000700677308 */ /* 0x0008620000002400 */
[----:B------:R-:W-:Y:S01]  /*4770*/  PLOP3.LUT P0, PT, PT, PT, UP0, 0x80, 0x0 ;  /* 0x000000000000781c */ /* 0x000fe20003f0f008 */
[----:B------:R-:W-:Y:S08]  /*4780*/  FFMA.FTZ R0, R0, c[0x0][0x23c], -R10 ;  /* 0x00008f0000007a23 */ /* 0x000ff0000001080a */
[----:B------:R1:W1:Y:S10]  /*4790*/  MUFU.TANH R162, R9 ;  /* 0x0000000900a27308 */ /* 0x0002740000002400 */
[----:B------:R-:W-:Y:S01]  /*47a0*/  MUFU.TANH R87, R14 ;  /* 0x0000000e00577308 */ /* 0x000fe20000002400 */
[----:B----4-:R-:W4:Y:S09]  /*47b0*/  LDSM.16.M88.4 R4, [R149+0x6400] ;  /* 0x006400009504783b */ /* 0x010f320000000200 */
[----:B------:R4:W-:Y:S01]  /*47c0*/  MUFU.EX2 R14, R8 ;  /* 0x00000008000e7308 */ /* 0x0009e20000000800 */
[----:B-1----:R-:W-:Y:S05]  /*47d0*/  FMUL.FTZ R9, R2, 1.4426950216293334961 ;  /* 0x3fb8aa3b02097820 */ /* 0x002fea0000410000 */
[----:B------:R-:W-:Y:S04]  /*47e0*/  FSEL R9, R9, RZ, P2 ;  /* 0x000000ff09097208 */ /* 0x000fe80001000000 */
[----:B------:R1:W-:Y:S10]  /*47f0*/  MUFU.EX2 R251, R0 ;  /* 0x0000000000fb7308 */ /* 0x0003f40000000800 */
[----:B------:R-:W-:Y:S01]  /*4800*/  MUFU.TANH R241, R17 ;  /* 0x0000001100f17308 */ /* 0x000fe20000002400 */
[----:B----4-:R-:W-:Y:S05]  /*4810*/  FFMA.FTZ R8, R194, -UR4, R102 ;  /* 0x80000004c2087c23 */ /* 0x010fea0008010066 */
[----:B------:R-:W-:Y:S04]  /*4820*/  @P1 FSEL R8, R8, -INF , !P3 ;  /* 0xff80000008081808 */ /* 0x000fe80005800000 */
[----:B------:R-:W4:Y:S01]  /*4830*/  MUFU.TANH R242, R16 ;  /* 0x0000001000f27308 */ /* 0x000f220000002400 */
[----:B------:R-:W-:Y:S01]  /*4840*/  PLOP3.LUT P1, PT, PT, PT, UP0, 0x80, 0x0 ;  /* 0x000000000000781c */ /* 0x000fe20003f2f008 */
[----:B------:R-:W-:Y:S01]  /*4850*/  FFMA.FTZ R8, R8, c[0x0][0x23c], -R9 ;  /* 0x00008f0008087a23 */ /* 0x000fe20000010809 */
[-C--:B------:R-:W-:Y:S03]  /*4860*/  HMMA.16816.F32 R20, R104, R4.reuse, R20 ;  /* 0x000000046814723c */ /* 0x080fe60000001814 */
[----:B-1----:R-:W-:Y:S04]  /*4870*/  FFMA.FTZ R0, R195, -UR4, R103 ;  /* 0x80000004c3007c23 */ /* 0x002fe80008010067 */
[----:B------:R-:W-:Y:S01]  /*4880*/  MUFU.EX2 R3, R8 ;  /* 0x0000000800037308 */ /* 0x000fe20000000800 */
[C---:B------:R-:W-:Y:S04]  /*4890*/  HMMA.16816.F32 R24, R112.reuse, R4, R24 ;  /* 0x000000047018723c */ /* 0x040fe80000001818 */
[----:B------:R-:W-:Y:S02]  /*48a0*/  @P0 FSEL R0, R0, -INF , !P4 ;  /* 0xff80000000000808 */ /* 0x000fe40006000000 */
[----:B------:R-:W-:Y:S01]  /*48b0*/  PLOP3.LUT P0, PT, PT, PT, UP0, 0x80, 0x0 ;  /* 0x000000000000781c */ /* 0x000fe20003f0f008 */
[----:B------:R-:W-:Y:S01]  /*48c0*/  FFMA.FTZ R4, R166, -UR4, R192 ;  /* 0x80000004a6047c23 */ /* 0x000fe200080100c0 */
[-C--:B------:R-:W-:Y:S04]  /*48d0*/  HMMA.16816.F32 R28, R112, R6.reuse, R28 ;  /* 0x00000006701c723c */ /* 0x080fe8000000181c */
[----:B------:R-:W-:Y:S01]  /*48e0*/  FFMA.FTZ R0, R0, c[0x0][0x23c], -R9 ;  /* 0x00008f0000007a23 */ /* 0x000fe20000010809 */
[----:B------:R-:W-:Y:S01]  /*48f0*/  @P1 FSEL R4, R4, -INF , !P3 ;  /* 0xff80000004041808 */ /* 0x000fe20005800000 */
[----:B------:R-:W-:Y:S01]  /*4900*/  FFMA.FTZ R5, R183, -UR4, R89 ;  /* 0x80000004b7057c23 */ /* 0x000fe20008010059 */
[----:B------:R-:W-:Y:S01]  /*4910*/  PLOP3.LUT P1, PT, PT, PT, UP0, 0x80, 0x0 ;  /* 0x000000000000781c */ /* 0x000fe20003f2f008 */
[----:B------:R1:W-:Y:S01]  /*4920*/  MUFU.EX2 R2, R0 ;  /* 0x0000000000027308 */ /* 0x0003e20000000800 */
[C---:B------:R-:W-:Y:S04]  /*4930*/  HMMA.16816.F32 R32, R104.reuse, R6, R32 ;  /* 0x000000066820723c */ /* 0x040fe80000001820 */
[----:B------:R-:W-:Y:S02]  /*4940*/  FMUL.FTZ R21, R21, c[0x0][0x2ec] ;  /* 0x0000bb0015157a20 */ /* 0x000fe40000410000 */
[----:B------:R-:W-:Y:S02]  /*4950*/  FMUL.FTZ R23, R23, c[0x0][0x2ec] ;  /* 0x0000bb0017177a20 */ /* 0x000fe40000410000 */
[----:B------:R-:W-:Y:S01]  /*4960*/  FMUL.FTZ R25, R25, c[0x0][0x2ec] ;  /* 0x0000bb0019197a20 */ /* 0x000fe20000410000 */
[----:B------:R-:W-:Y:S03]  /*4970*/  MUFU.TANH R237, R21 ;  /* 0x0000001500ed7308 */ /* 0x000fe60000002400 */
[----:B------:R-:W-:Y:S01]  /*4980*/  @P1 FSEL R5, R5, -INF , !P3 ;  /* 0xff80000005051808 */ /* 0x000fe20005800000 */
[----:B------:R-:W-:Y:S01]  /*4990*/  FMUL.FTZ R22, R22, c[0x0][0x2ec] ;  /* 0x0000bb0016167a20 */ /* 0x000fe20000410000 */
[----:B------:R-:W-:Y:S01]  /*49a0*/  PLOP3.LUT P1, PT, PT, PT, UP0, 0x80, 0x0 ;  /* 0x000000000000781c */ /* 0x000fe20003f2f008 */
[----:B------:R-:W-:Y:S01]  /*49b0*/  FMUL.FTZ R24, R24, c[0x0][0x2ec] ;  /* 0x0000bb0018187a20 */ /* 0x000fe20000410000 */
[----:B------:R-:W-:Y:S01]  /*49c0*/  PLOP3.LUT P3, PT, PT, PT, UP0, 0x80, 0x0 ;  /* 0x000000000000781c */ /* 0x000fe20003f6f008 */
[----:B------:R-:W-:Y:S02]  /*49d0*/  FMUL.FTZ R27, R27, c[0x0][0x2ec] ;  /* 0x0000bb001b1b7a20 */ /* 0x000fe40000410000 */
[----:B------:R-:W-:Y:S01]  /*49e0*/  MUFU.TANH R224, R23 ;  /* 0x0000001700e07308 */ /* 0x000fe20000002400 */
[----:B------:R-:W-:Y:S02]  /*49f0*/  FMUL.FTZ R20, R20, c[0x0][0x2ec] ;  /* 0x0000bb0014147a20 */ /* 0x000fe40000410000 */
[----:B------:R-:W-:Y:S02]  /*4a00*/  FMUL.FTZ R26, R26, c[0x0][0x2ec] ;  /* 0x0000bb001a1a7a20 */ /* 0x000fe40000410000 */
[----:B-1----:R-:W-:Y:S02]  /*4a10*/  FFMA.FTZ R0, R167, -UR4, R162 ;  /* 0x80000004a7007c23 */ /* 0x002fe400080100a2 */
[----:B------:R-:W-:Y:S02]  /*4a20*/  FMUL.FTZ R29, R29, c[0x0][0x2ec] ;  /* 0x0000bb001d1d7a20 */ /* 0x000fe40000410000 */
[----:B------:R-:W-:Y:S01]  /*4a30*/  FMUL.FTZ R28, R28, c[0x0][0x2ec] ;  /* 0x0000bb001c1c7a20 */ /* 0x000fe20000410000 */
[----:B------:R-:W1:Y:S01]  /*4a40*/  MUFU.TANH R240, R20 ;  /* 0x0000001400f07308 */ /* 0x000e620000002400 */
[----:B------:R-:W-:Y:S01]  /*4a50*/  @P0 FSEL R0, R0, -INF , !P4 ;  /* 0xff80000000000808 */ /* 0x000fe20006000000 */
[----:B------:R-:W-:Y:S01]  /*4a60*/  FMUL.FTZ R31, R31, c[0x0][0x2ec] ;  /* 0x0000bb001f1f7a20 */ /* 0x000fe20000410000 */
[----:B------:R-:W-:Y:S01]  /*4a70*/  PLOP3.LUT P0, PT, PT, PT, UP0, 0x80, 0x0 ;  /* 0x000000000000781c */ /* 0x000fe20003f0f008 */
[----:B------:R-:W-:Y:S02]  /*4a80*/  FMUL.FTZ R30, R30, c[0x0][0x2ec] ;  /* 0x0000bb001e1e7a20 */ /* 0x000fe40000410000 */
[----:B------:R-:W-:Y:S02]  /*4a90*/  FMUL.FTZ R33, R33, c[0x0][0x2ec] ;  /* 0x0000bb0021217a20 */ /* 0x000fe40000410000 */
[----:B------:R-:W-:Y:S02]  /*4aa0*/  FMUL.FTZ R32, R32, c[0x0][0x2ec] ;  /* 0x0000bb0020207a20 */ /* 0x000fe40000410000 */
[----:B------:R-:W-:Y:S01]  /*4ab0*/  MUFU.TANH R238, R22 ;  /* 0x0000001600ee7308 */ /* 0x000fe20000002400 */
[----:B------:R-:W-:Y:S02]  /*4ac0*/  FMUL.FTZ R35, R35, c[0x0][0x2ec] ;  /* 0x0000bb0023237a20 */ /* 0x000fe40000410000 */
[----:B------:R-:W-:Y:S07]  /*4ad0*/  FMUL.FTZ R34, R34, c[0x0][0x2ec] ;  /* 0x0000bb0022227a20 */ /* 0x000fee0000410000 */
[----:B------:R-:W-:Y:S10]  /*4ae0*/  MUFU.TANH R151, R25 ;  /* 0x0000001900977308 */ /* 0x000ff40000002400 */
[----:B------:R-:W-:Y:S10]  /*4af0*/  MUFU.TANH R219, R33 ;  /* 0x0000002100db7308 */ /* 0x000ff40000002400 */
[----:B------:R-:W1:Y:S10]  /*4b00*/  MUFU.TANH R152, R24 ;  /* 0x0000001800987308 */ /* 0x000e740000002400 */
[----:B------:R-:W-:Y:S10]  /*4b10*/  MUFU.TANH R222, R32 ;  /* 0x0000002000de7308 */ /* 0x000ff40000002400 */
[----:B------:R-:W1:Y:S10]  /*4b20*/  MUFU.TANH R80, R27 ;  /* 0x0000001b00507308 */ /* 0x000e740000002400 */
[----:B------:R-:W1:Y:S10]  /*4b30*/  MUFU.TANH R81, R26 ;  /* 0x0000001a00517308 */ /* 0x000e740000002400 */
[----:B------:R-:W-:Y:S10]  /*4b40*/  MUFU.TANH R98, R29 ;  /* 0x0000001d00627308 */ /* 0x000ff40000002400 */
[----:B------:R-:W1:Y:S10]  /*4b50*/  MUFU.TANH R99, R28 ;  /* 0x0000001c00637308 */ /* 0x000e740000002400 */
[----:B------:R-:W-:Y:S10]  /*4b60*/  MUFU.TANH R78, R31 ;  /* 0x0000001f004e7308 */ /* 0x000ff40000002400 */
[----:B------:R-:W1:Y:S01]  /*4b70*/  MUFU.TANH R79, R30 ;  /* 0x0000001e004f7308 */ /* 0x000e620000002400 */
[C---:B--2---:R-:W-:Y:S01]  /*4b80*/  FMUL.FTZ R8, R13.reuse, 1.4426950216293334961 ;  /* 0x3fb8aa3b0d087820 */ /* 0x044fe20000410000 */
[----:B------:R-:W-:Y:S01]  /*4b90*/  FSETP.NEU.FTZ.AND P2, PT, R13, -INF , PT ;  /* 0xff8000000d00780b */ /* 0x000fe20003f5d000 */
[----:B----4-:R-:W-:Y:S07]  /*4ba0*/  FFMA.FTZ R13, R169, -UR4, R242 ;  /* 0x80000004a90d7c23 */ /* 0x010fee00080100f2 */
[----:B------:R-:W-:Y:S01]  /*4bb0*/  MUFU.TANH R243, R35 ;  /* 0x0000002300f37308 */ /* 0x000fe20000002400 */
[----:B------:R-:W-:Y:S05]  /*4bc0*/  FSEL R8, R8, RZ, P2 ;  /* 0x000000ff08087208 */ /* 0x000fea0001000000 */
[--C-:B------:R-:W-:Y:S04]  /*4bd0*/  FFMA.FTZ R4, R4, c[0x0][0x23c], -R8.reuse ;  /* 0x00008f0004047a23 */ /* 0x100fe80000010808 */
[----:B------:R2:W-:Y:S01]  /*4be0*/  MUFU.EX2 R207, R4 ;  /* 0x0000000400cf7308 */ /* 0x0005e20000000800 */
[C---:B---3--:R-:W-:Y:S09]  /*4bf0*/  FSETP.NEU.FTZ.AND P2, PT, R12.reuse, -INF , PT ;  /* 0xff8000000c00780b */ /* 0x048ff20003f5d000 */
[----:B------:R-:W3:Y:S01]  /*4c00*/  MUFU.TANH R244, R34 ;  /* 0x0000002200f47308 */ /* 0x000ee20000002400 */
[----:B--2---:R-:W-:Y:S02]  /*4c10*/  FMUL.FTZ R4, R12, 1.4426950216293334961 ;  /* 0x3fb8aa3b0c047820 */ /* 0x004fe40000410000 */
[----:B------:R-:W-:Y:S03]  /*4c20*/  FFMA.FTZ R12, R0, c[0x0][0x23c], -R8 ;  /* 0x00008f00000c7a23 */ /* 0x000fe60000010808 */
[----:B------:R-:W-:Y:S01]  /*4c30*/  FSEL R0, R4, RZ, P2 ;  /* 0x000000ff04007208 */ /* 0x000fe20001000000 */
[----:B------:R-:W-:Y:S01]  /*4c40*/  FFMA.FTZ R4, R185, -UR4, R88 ;  /* 0x80000004b9047c23 */ /* 0x000fe20008010058 */
[----:B------:R-:W-:Y:S02]  /*4c50*/  PLOP3.LUT P2, PT, PT, PT, UP0, 0x80, 0x0 ;  /* 0x000000000000781c */ /* 0x000fe40003f4f008 */
[----:B------:R2:W-:Y:S01]  /*4c60*/  MUFU.EX2 R206, R12 ;  /* 0x0000000c00ce7308 */ /* 0x0005e20000000800 */
[--C-:B------:R-:W-:Y:S01]  /*4c70*/  FFMA.FTZ R5, R5, c[0x0][0x23c], -R0.reuse ;  /* 0x00008f0005057a23 */ /* 0x100fe20000010800 */
[----:B------:R-:W-:Y:S02]  /*4c80*/  @P0 FSEL R4, R4, -INF , !P4 ;  /* 0xff80000004040808 */ /* 0x000fe40006000000 */
[----:B------:R-:W-:Y:S02]  /*4c90*/  PLOP3.LUT P0, PT, PT, PT, UP0, 0x80, 0x0 ;  /* 0x000000000000781c */ /* 0x000fe40003f0f008 */
[----:B------:R-:W-:Y:S01]  /*4ca0*/  PLOP3.LUT P4, PT, PT, PT, UP0, 0x80, 0x0 ;  /* 0x000000000000781c */ /* 0x000fe20003f8f008 */
[----:B------:R-:W-:Y:S03]  /*4cb0*/  FFMA.FTZ R4, R4, c[0x0][0x23c], -R0 ;  /* 0x00008f0004047a23 */ /* 0x000fe60000010800 */
[----:B------:R4:W-:Y:S10]  /*4cc0*/  MUFU.EX2 R93, R5 ;  /* 0x00000005005d7308 */ /* 0x0009f40000000800 */
[----:B------:R1:W-:Y:S01]  /*4cd0*/  MUFU.EX2 R92, R4 ;  /* 0x00000004005c7308 */ /* 0x0003e20000000800 */
[----:B--2---:R-:W-:Y:S02]  /*4ce0*/  FFMA.FTZ R12, R171, -UR4, R241 ;  /* 0x80000004ab0c7c23 */ /* 0x004fe400080100f1 */
[----:B----4-:R-:W-:Y:S01]  /*4cf0*/  FFMA.FTZ R5, R172, -UR4, R161 ;  /* 0x80000004ac057c23 */ /* 0x010fe200080100a1 */
[C---:B-1----:R-:W-:Y:S02]  /*4d00*/  @P1 IADD3 R4, R11.reuse, 0x8, RZ ;  /* 0x000000080b041810 */ /* 0x042fe40007ffe0ff */
[----:B------:R-:W-:Y:S02]  /*4d10*/  PLOP3.LUT P1, PT, PT, PT, UP0, 0x80, 0x0 ;  /* 0x000000000000781c */ /* 0x000fe40003f2f008 */
[----:B------:R-:W-:Y:S02]  /*4d20*/  @P2 ISETP.GE.AND P2, PT, R4, UR5, PT ;  /* 0x0000000504002c0c */ /* 0x000fe4000bf46270 */
[----:B------:R-:W-:Y:S02]  /*4d30*/  @P0 IADD3 R4, R11, 0x9, RZ ;  /* 0x000000090b040810 */ /* 0x000fe40007ffe0ff */
[----:B------:R-:W-:Y:S02]  /*4d40*/  PLOP3.LUT P0, PT, PT, PT, UP0, 0x80, 0x0 ;  /* 0x000000000000781c */ /* 0x000fe40003f0f008 */
[----:B------:R-:W-:Y:S01]  /*4d50*/  @P3 ISETP.GE.AND P3, PT, R4, UR5, PT ;  /* 0x0000000504003c0c */ /* 0x000fe2000bf66270 */
[----:B------:R-:W-:Y:S06]  /*4d60*/  FFMA.FTZ R4, R173, -UR4, R160 ;  /* 0x80000004ad047c23 */ /* 0x000fec00080100a0 */
[----:B------:R-:W-:Y:S02]  /*4d70*/  @P1 FSEL R5, R5, -INF , !P2 ;  /* 0xff80000005051808 */ /* 0x000fe40005000000 */
[----:B------:R-:W-:Y:S03]  /*4d80*/  PLOP3.LUT P1, PT, PT, PT, UP0, 0x80, 0x0 ;  /* 0x000000000000781c */ /* 0x000fe60003f2f008 */
[--C-:B------:R-:W-:Y:S01]  /*4d90*/  FFMA.FTZ R5, R5, c[0x0][0x23c], -R8.reuse ;  /* 0x00008f0005057a23 */ /* 0x100fe20000010808 */
[----:B------:R-:W-:Y:S02]  /*4da0*/  @P0 FSEL R4, R4, -INF , !P3 ;  /* 0xff80000004040808 */ /* 0x000fe40005800000 */
[----:B------:R-:W-:Y:S01]  /*4db0*/  PLOP3.LUT P0, PT, PT, PT, UP0, 0x80, 0x0 ;  /* 0x000000000000781c */ /* 0x000fe20003f0f008 */
[----:B------:R1:W-:Y:S02]  /*4dc0*/  MUFU.EX2 R205, R5 ;  /* 0x0000000500cd7308 */ /* 0x0003e40000000800 */
[----:B------:R-:W-:Y:S08]  /*4dd0*/  FFMA.FTZ R4, R4, c[0x0][0x23c], -R8 ;  /* 0x00008f0004047a23 */ /* 0x000ff00000010808 */
[----:B------:R2:W-:Y:S01]  /*4de0*/  MUFU.EX2 R204, R4 ;  /* 0x0000000400cc7308 */ /* 0x0005e20000000800 */
[----:B-1----:R-:W-:Y:S05]  /*4df0*/  FFMA.FTZ R5, R166, -UR4, R87 ;  /* 0x80000004a6057c23 */ /* 0x002fea0008010057 */
[----:B------:R-:W-:Y:S02]  /*4e00*/  @P1 FSEL R5, R5, -INF , !P2 ;  /* 0xff80000005051808 */ /* 0x000fe40005000000 */
[----:B------:R-:W-:Y:S01]  /*4e10*/  PLOP3.LUT P1, PT, PT, PT, UP0, 0x80, 0x0 ;  /* 0x000000000000781c */ /* 0x000fe20003f2f008 */
[----:B--2---:R-:W-:Y:S02]  /*4e20*/  FFMA.FTZ R4, R167, -UR4, R86 ;  /* 0x80000004a7047c23 */ /* 0x004fe40008010056 */
[--C-:B------:R-:W-:Y:S03]  /*4e30*/  FFMA.FTZ R5, R5, c[0x0][0x23c], -R0.reuse ;  /* 0x00008f0005057a23 */ /* 0x100fe60000010800 */
[----:B------:R-:W-:Y:S01]  /*4e40*/  @P0 FSEL R4, R4, -INF , !P3 ;  /* 0xff80000004040808 */ /* 0x000fe20005800000 */
[----:B------:R-:W-:Y:S01]  /*4e50*/  MUFU.EX2 R91, R5 ;  /* 0x00000005005b7308 */ /* 0x000fe20000000800 */
[----:B------:R-:W-:Y:S03]  /*4e60*/  PLOP3.LUT P0, PT, PT, PT, UP0, 0x80, 0x0 ;  /* 0x000000000000781c */ /* 0x000fe60003f0f008 */
[----:B------:R-:W-:Y:S02]  /*4e70*/  FFMA.FTZ R4, R4, c[0x0][0x23c], -R0 ;  /* 0x00008f0004047a23 */ /* 0x000fe40000010800 */
[----:B------:R-:W-:Y:S02]  /*4e80*/  @P1 FSEL R13, R13, -INF , !P2 ;  /* 0xff8000000d0d1808 */ /* 0x000fe40005000000 */
[----:B------:R-:W-:Y:S03]  /*4e90*/  PLOP3.LUT P1, PT, PT, PT, UP0, 0x80, 0x0 ;  /* 0x000000000000781c */ /* 0x000fe60003f2f008 */
[--C-:B------:R-:W-:Y:S01]  /*4ea0*/  FFMA.FTZ R13, R13, c[0x0][0x23c], -R10.reuse ;  /* 0x00008f000d0d7a23 */ /* 0x100fe2000001080a */
[----:B------:R1:W-:Y:S02]  /*4eb0*/  MUFU.EX2 R90, R4 ;  /* 0x00000004005a7308 */ /* 0x0003e40000000800 */
[----:B------:R-:W-:Y:S02]  /*4ec0*/  @P0 FSEL R12, R12, -INF , !P3 ;  /* 0xff8000000c0c0808 */ /* 0x000fe40005800000 */
[----:B------:R-:W-:Y:S03]  /*4ed0*/  PLOP3.LUT P0, PT, PT, PT, UP0, 0x80, 0x0 ;  /* 0x000000000000781c */ /* 0x000fe60003f0f008 */
[----:B------:R-:W-:Y:S03]  /*4ee0*/  FFMA.FTZ R12, R12, c[0x0][0x23c], -R10 ;  /* 0x00008f000c0c7a23 */ /* 0x000fe6000001080a */
[----:B------:R2:W-:Y:S10]  /*4ef0*/  MUFU.EX2 R230, R13 ;  /* 0x0000000d00e67308 */ /* 0x0005f40000000800 */
[----:B------:R4:W-:Y:S01]  /*4f00*/  MUFU.EX2 R229, R12 ;  /* 0x0000000c00e57308 */ /* 0x0009e20000000800 */
[----:B-1----:R-:W1:Y:S01]  /*4f10*/  LDSM.16.M88.4 R4, [R149+0x6800] ;  /* 0x006800009504783b */ /* 0x002e620000000200 */
[----:B--2---:R-:W-:Y:S05]  /*4f20*/  FFMA.FTZ R13, R168, -UR4, R208 ;  /* 0x80000004a80d7c23 */ /* 0x004fea00080100d0 */
[----:B------:R-:W-:Y:S02]  /*4f30*/  @P1 FSEL R13, R13, -INF , !P2 ;  /* 0xff8000000d0d1808 */ /* 0x000fe40005000000 */
[----:B------:R-:W-:Y:S02]  /*4f40*/  PLOP3.LUT P1, PT, PT, PT, UP0, 0x80, 0x0 ;  /* 0x000000000000781c */ /* 0x000fe40003f2f008 */
[----:B------:R-:W-:Y:S01]  /*4f50*/  PLOP3.LUT P2, PT, PT, PT, UP0, 0x80, 0x0 ;  /* 0x000000000000781c */ /* 0x000fe20003f4f008 */
[----:B------:R-:W-:Y:S02]  /*4f60*/  FFMA.FTZ R13, R13, c[0x0][0x23c], -R9 ;  /* 0x00008f000d0d7a23 */ /* 0x000fe40000010809 */
[----:B----4-:R-:W-:Y:S02]  /*4f70*/  FFMA.FTZ R12, R170, -UR4, R239 ;  /* 0x80000004aa0c7c23 */ /* 0x010fe400080100ef */
[----:B------:R2:W-:Y:S03]  /*4f80*/  MUFU.EX2 R15, R13 ;  /* 0x0000000d000f7308 */ /* 0x0005e60000000800 */
[----:B------:R-:W-:Y:S02]  /*4f90*/  @P0 FSEL R12, R12, -INF , !P3 ;  /* 0xff8000000c0c0808 */ /* 0x000fe40005800000 */
[----:B------:R-:W-:Y:S02]  /*4fa0*/  PLOP3.LUT P3, PT, PT, PT, UP0, 0x80, 0x0 ;  /* 0x000000000000781c */ /* 0x000fe40003f6f008 */
[----:B------:R-:W-:Y:S01]  /*4fb0*/  PLOP3.LUT P0, PT, PT, PT, UP0, 0x80, 0x0 ;  /* 0x000000000000781c */ /* 0x000fe20003f0f008 */
[----:B------:R-:W-:Y:S04]  /*4fc0*/  FFMA.FTZ R12, R12, c[0x0][0x23c], -R9 ;  /* 0x00008f000c0c7a23 */ /* 0x000fe80000010809 */
[----:B------:R4:W-:Y:S01]  /*4fd0*/  MUFU.EX2 R209, R12 ;  /* 0x0000000c00d17308 */ /* 0x0009e20000000800 */
[-C--:B-1----:R-:W-:Y:S03]  /*4fe0*/  HMMA.16816.F32 R36, R104, R4.reuse, R36 ;  /* 0x000000046824723c */ /* 0x082fe60000001824 */
[----:B--2---:R-:W-:Y:S05]  /*4ff0*/  FFMA.FTZ R13, R176, -UR4, R240 ;  /* 0x80000004b00d7c23 */ /* 0x004fea00080100f0 */
[C---:B------:R-:W-:Y:S07]  /*5000*/  HMMA.16816.F32 R40, R112.reuse, R4, R40 ;  /* 0x000000047028723c */ /* 0x040fee0000001828 */
[----:B------:R-:W-:Y:S01]  /*5010*/  FFMA.FTZ R4, R171, -UR4, R224 ;  /* 0x80000004ab047c23 */ /* 0x000fe200080100e0 */
[----:B------:R-:W-:Y:S01]  /*5020*/  MOV R171, R103 ;  /* 0x0000006700ab7202 */ /* 0x000fe20000000f00 */
[----:B------:R-:W-:Y:S01]  /*5030*/  FFMA.FTZ R5, R174, -UR4, R152 ;  /* 0x80000004ae057c23 */ /* 0x000fe20008010098 */
[-C--:B------:R-:W-:Y:S03]  /*5040*/  HMMA.16816.F32 R44, R112, R6.reuse, R44 ;  /* 0x00000006702c723c */ /* 0x080fe6000000182c */
[----:B----4-:R-:W-:Y:S03]  /*5050*/  @P1 IADD3 R12, R11, 0x10, RZ ;  /* 0x000000100b0c1810 */ /* 0x010fe60007ffe0ff */
[----:B------:R-:W-:Y:S01]  /*5060*/  FMUL.FTZ R37, R37, c[0x0][0x2ec] ;  /* 0x0000bb0025257a20 */ /* 0x000fe20000410000 */
[----:B------:R-:W-:Y:S01]  /*5070*/  PLOP3.LUT P1, PT, PT, PT, UP0, 0x80, 0x0 ;  /* 0x000000000000781c */ /* 0x000fe20003f2f008 */
[----:B------:R-:W-:Y:S01]  /*5080*/  FMUL.FTZ R39, R39, c[0x0][0x2ec] ;  /* 0x0000bb0027277a20 */ /* 0x000fe20000410000 */
[----:B------:R-:W-:Y:S03]  /*5090*/  @P2 ISETP.GE.AND P2, PT, R12, UR5, PT ;  /* 0x000000050c002c0c */ /* 0x000fe6000bf46270 */
[----:B------:R-:W-:Y:S01]  /*50a0*/  FMUL.FTZ R36, R36, c[0x0][0x2ec] ;  /* 0x0000bb0024247a20 */ /* 0x000fe20000410000 */
[C---:B------:R-:W-:Y:S01]  /*50b0*/  HMMA.16816.F32 R48, R104.reuse, R6, R48 ;  /* 0x000000066830723c */ /* 0x040fe20000001830 */
[----:B------:R-:W-:Y:S03]  /*50c0*/  MUFU.TANH R214, R37 ;  /* 0x0000002500d67308 */ /* 0x000fe60000002400 */
[----:B------:R-:W-:Y:S01]  /*50d0*/  FMUL.FTZ R41, R41, c[0x0][0x2ec] ;  /* 0x0000bb0029297a20 */ /* 0x000fe20000410000 */
[----:B------:R-:W-:Y:S01]  /*50e0*/  @P0 IADD3 R12, R11, 0x11, RZ ;  /* 0x000000110b0c0810 */ /* 0x000fe20007ffe0ff */
[----:B------:R-:W-:Y:S01]  /*50f0*/  FMUL.FTZ R38, R38, c[0x0][0x2ec] ;  /* 0x0000bb0026267a20 */ /* 0x000fe20000410000 */
[----:B------:R-:W-:Y:S01]  /*5100*/  PLOP3.LUT P0, PT, PT, PT, UP0, 0x80, 0x0 ;  /* 0x000000000000781c */ /* 0x000fe20003f0f008 */
[----:B------:R-:W-:Y:S01]  /*5110*/  FMUL.FTZ R40, R40, c[0x0][0x2ec] ;  /* 0x0000bb0028287a20 */ /* 0x000fe20000410000 */
[----:B------:R-:W-:Y:S02]  /*5120*/  @P3 ISETP.GE.AND P3, PT, R12, UR5, PT ;  /* 0x000000050c003c0c */ /* 0x000fe4000bf66270 */
[----:B------:R-:W-:Y:S01]  /*5130*/  MUFU.TANH R96, R41 ;  /* 0x0000002900607308 */ /* 0x000fe20000002400 */
[----:B------:R-:W-:Y:S01]  /*5140*/  FFMA.FTZ R12, R177, -UR4, R237 ;  /* 0x80000004b10c7c23 */ /* 0x000fe200080100ed */
[----:B------:R-:W-:Y:S01]  /*5150*/  @P1 FSEL R13, R13, -INF , !P2 ;  /* 0xff8000000d0d1808 */ /* 0x000fe20005000000 */
[----:B------:R-:W-:Y:S01]  /*5160*/  FMUL.FTZ R43, R43, c[0x0][0x2ec] ;  /* 0x0000bb002b2b7a20 */ /* 0x000fe20000410000 */
[----:B------:R-:W-:Y:S01]  /*5170*/  PLOP3.LUT P1, PT, PT, PT, UP0, 0x80, 0x0 ;  /* 0x000000000000781c */ /* 0x000fe20003f2f008 */
[----:B------:R-:W-:Y:S02]  /*5180*/  FMUL.FTZ R42, R42, c[0x0][0x2ec] ;  /* 0x0000bb002a2a7a20 */ /* 0x000fe40000410000 */
[--C-:B------:R-:W-:Y:S02]  /*5190*/  FFMA.FTZ R13, R13, c[0x0][0x23c], -R10.reuse ;  /* 0x00008f000d0d7a23 */ /* 0x100fe4000001080a */
[----:B------:R-:W-:Y:S01]  /*51a0*/  FMUL.FTZ R45, R45, c[0x0][0x2ec] ;  /* 0x0000bb002d2d7a20 */ /* 0x000fe20000410000 */
[----:B------:R-:W-:Y:S01]  /*51b0*/  MUFU.TANH R235, R39 ;  /* 0x0000002700eb7308 */ /* 0x000fe20000002400 */
[----:B------:R-:W-:Y:S01]  /*51c0*/  FMUL.FTZ R44, R44, c[0x0][0x2ec] ;  /* 0x0000bb002c2c7a20 */ /* 0x000fe20000410000 */
[----:B------:R-:W-:Y:S01]  /*51d0*/  @P0 FSEL R12, R12, -INF , !P3 ;  /* 0xff8000000c0c0808 */ /* 0x000fe20005800000 */
[----:B------:R-:W-:Y:S01]  /*51e0*/  FMUL.FTZ R47, R47, c[0x0][0x2ec] ;  /* 0x0000bb002f2f7a20 */ /* 0x000fe20000410000 */
[----:B------:R-:W-:Y:S01]  /*51f0*/  PLOP3.LUT P0, PT, PT, PT, UP0, 0x80, 0x0 ;  /* 0x000000000000781c */ /* 0x000fe20003f0f008 */
[----:B------:R-:W-:Y:S02]  /*5200*/  FMUL.FTZ R46, R46, c[0x0][0x2ec] ;  /* 0x0000bb002e2e7a20 */ /* 0x000fe40000410000 */
[----:B------:R-:W-:Y:S02]  /*5210*/  FFMA.FTZ R12, R12, c[0x0][0x23c], -R10 ;  /* 0x00008f000c0c7a23 */ /* 0x000fe4000001080a */
[----:B------:R-:W-:Y:S01]  /*5220*/  FMUL.FTZ R48, R48, c[0x0][0x2ec] ;  /* 0x0000bb0030307a20 */ /* 0x000fe20000410000 */
[----:B------:R1:W-:Y:S01]  /*5230*/  MUFU.EX2 R170, R13 ;  /* 0x0000000d00aa7308 */ /* 0x0003e20000000800 */
[----:B------:R-:W-:Y:S02]  /*5240*/  FMUL.FTZ R49, R49, c[0x0][0x2ec] ;  /* 0x0000bb0031317a20 */ /* 0x000fe40000410000 */
[----:B------:R-:W-:Y:S02]  /*5250*/  FMUL.FTZ R50, R50, c[0x0][0x2ec] ;  /* 0x0000bb0032327a20 */ /* 0x000fe40000410000 */
[----:B------:R-:W-:Y:S02]  /*5260*/  FMUL.FTZ R51, R51, c[0x0][0x2ec] ;  /* 0x0000bb0033337a20 */ /* 0x000fe40000410000 */
[----:B------:R-:W-:Y:S02]  /*5270*/  @P0 FSEL R4, R4, -INF , !P3 ;  /* 0xff80000004040808 */ /* 0x000fe40005800000 */
[----:B------:R-:W-:Y:S01]  /*5280*/  PLOP3.LUT P0, PT, PT, PT, UP0, 0x80, 0x0 ;  /* 0x000000000000781c */ /* 0x000fe20003f0f008 */
[----:B------:R-:W-:Y:S02]  /*5290*/  MUFU.TANH R97, R40 ;  /* 0x0000002800617308 */ /* 0x000fe40000002400 */
[--C-:B------:R-:W-:Y:S08]  /*52a0*/  FFMA.FTZ R4, R4, c[0x0][0x23c], -R9.reuse ;  /* 0x00008f0004047a23 */ /* 0x100ff00000010809 */
[----:B------:R2:W-:Y:S01]  /*52b0*/  MUFU.EX2 R248, R4 ;  /* 0x0000000400f87308 */ /* 0x0005e20000000800 */
[----:B-1----:R-:W-:Y:S01]  /*52c0*/  FFMA.FTZ R13, R169, -UR4, R238 ;  /* 0x80000004a90d7c23 */ /* 0x002fe200080100ee */
[----:B------:R-:W-:Y:S04]  /*52d0*/  MOV R169, R102 ;  /* 0x0000006600a97202 */ /* 0x000fe80000000f00 */
[----:B------:R-:W-:Y:S04]  /*52e0*/  @P1 FSEL R13, R13, -INF , !P2 ;  /* 0xff8000000d0d1808 */ /* 0x000fe80005000000 */
[----:B------:R-:W-:Y:S01]  /*52f0*/  MUFU.TANH R72, R43 ;  /* 0x0000002b00487308 */ /* 0x000fe20000002400 */
[----:B------:R-:W-:Y:S01]  /*5300*/  PLOP3.LUT P1, PT, PT, PT, UP0, 0x80, 0x0 ;  /* 0x000000000000781c */ /* 0x000fe20003f2f008 */
[----:B------:R-:W-:Y:S08]  /*5310*/  FFMA.FTZ R13, R13, c[0x0][0x23c], -R9 ;  /* 0x00008f000d0d7a23 */ /* 0x000ff00000010809 */
[----:B------:R-:W-:Y:S01]  /*5320*/  MUFU.TANH R73, R42 ;  /* 0x0000002a00497308 */ /* 0x000fe20000002400 */
[----:B--2---:R-:W-:Y:S03]  /*5330*/  FFMA.FTZ R4, R175, -UR4, R151 ;  /* 0x80000004af047c23 */ /* 0x004fe60008010097 */
[----:B------:R-:W-:Y:S02]  /*5340*/  @P1 FSEL R5, R5, -INF , !P2 ;  /* 0xff80000005051808 */ /* 0x000fe40005000000 */
[----:B------:R-:W-:Y:S02]  /*5350*/  PLOP3.LUT P1, PT, PT, PT, UP0, 0x80, 0x0 ;  /* 0x000000000000781c */ /* 0x000fe40003f2f008 */
[----:B------:R-:W-:Y:S01]  /*5360*/  @P0 FSEL R4, R4, -INF , !P3 ;  /* 0xff80000004040808 */ /* 0x000fe20005800000 */
[--C-:B------:R-:W-:Y:S01]  /*5370*/  FFMA.FTZ R5, R5, c[0x0][0x23c], -R8.reuse ;  /* 0x00008f0005057a23 */ /* 0x100fe20000010808 */
[----:B------:R-:W-:Y:S01]  /*5380*/  MUFU.TANH R94, R45 ;  /* 0x0000002d005e7308 */ /* 0x000fe20000002400 */
[----:B------:R-:W-:Y:S02]  /*5390*/  PLOP3.LUT P0, PT, PT, PT, UP0, 0x80, 0x0 ;  /* 0x000000000000781c */ /* 0x000fe40003f0f008 */
[----:B------:R-:W-:Y:S07]  /*53a0*/  FFMA.FTZ R4, R4, c[0x0][0x23c], -R8 ;  /* 0x00008f0004047a23 */ /* 0x000fee0000010808 */
[----:B------:R1:W-:Y:S10]  /*53b0*/  MUFU.EX2 R158, R4 ;  /* 0x00000004009e7308 */ /* 0x0003f40000000800 */
[----:B------:R2:W-:Y:S10]  /*53c0*/  MUFU.EX2 R159, R5 ;  /* 0x00000005009f7308 */ /* 0x0005f40000000800 */
[----:B------:R-:W-:Y:S01]  /*53d0*/  MUFU.TANH R95, R44 ;  /* 0x0000002c005f7308 */ /* 0x000fe20000002400 */
[----:B-1----:R-:W-:Y:S01]  /*53e0*/  FFMA.FTZ R4, R173, -UR4, R80 ;  /* 0x80000004ad047c23 */ /* 0x002fe20008010050 */
[----:B------:R-:W-:Y:S04]  /*53f0*/  MOV R173, R2 ;  /* 0x0000000200ad7202 */ /* 0x000fe80000000f00 */
[----:B------:R-:W-:Y:S04]  /*5400*/  @P0 FSEL R4, R4, -INF , !P3 ;  /* 0xff80000004040808 */ /* 0x000fe80005800000 */
[----:B------:R-:W-:Y:S01]  /*5410*/  MUFU.TANH R70, R47 ;  /* 0x0000002f00467308 */ /* 0x000fe20000002400 */
[----:B------:R-:W-:Y:S02]  /*5420*/  PLOP3.LUT P3, PT, PT, PT, UP0, 0x80, 0x0 ;  /* 0x000000000000781c */ /* 0x000fe40003f6f008 */
[----:B------:R-:W-:Y:S01]  /*5430*/  PLOP3.LUT P0, PT, PT, PT, UP0, 0x80, 0x0 ;  /* 0x000000000000781c */ /* 0x000fe20003f0f008 */
[--C-:B------:R-:W-:Y:S02]  /*5440*/  FFMA.FTZ R4, R4, c[0x0][0x23c], -R0.reuse ;  /* 0x00008f0004047a23 */ /* 0x100fe40000010800 */
[----:B--2---:R-:W-:Y:S01]  /*5450*/  FFMA.FTZ R5, R172, -UR4, R81 ;  /* 0x80000004ac057c23 */ /* 0x004fe20008010051 */
[----:B------:R-:W-:Y:S03]  /*5460*/  MOV R172, R3 ;  /* 0x0000000300ac7202 */ /* 0x000fe60000000f00 */
[----:B------:R1:W-:Y:S01]  /*5470*/  MUFU.EX2 R84, R4 ;  /* 0x0000000400547308 */ /* 0x0003e20000000800 */
[----:B------:R-:W-:Y:S02]  /*5480*/  @P1 FSEL R5, R5, -INF , !P2 ;  /* 0xff80000005051808 */ /* 0x000fe40005000000 */
[----:B------:R-:W-:Y:S02]  /*5490*/  PLOP3.LUT P1, PT, PT, PT, UP0, 0x80, 0x0 ;  /* 0x000000000000781c */ /* 0x000fe40003f2f008 */
[----:B------:R-:W-:Y:S01]  /*54a0*/  PLOP3.LUT P2, PT, PT, PT, UP0, 0x80, 0x0 ;  /* 0x000000000000781c */ /* 0x000fe20003f4f008 */
[----:B------:R-:W-:Y:S04]  /*54b0*/  FFMA.FTZ R5, R5, c[0x0][0x23c], -R0 ;  /* 0x00008f0005057a23 */ /* 0x000fe80000010800 */
[----:B------:R2:W-:Y:S10]  /*54c0*/  MUFU.EX2 R85, R5 ;  /* 0x0000000500557308 */ /* 0x0005f40000000800 */
[----:B------:R-:W-:Y:S01]  /*54d0*/  MUFU.TANH R71, R46 ;  /* 0x0000002e00477308 */ /* 0x000fe20000002400 */
[C---:B-1----:R-:W-:Y:S02]  /*54e0*/  @P1 IADD3 R4, R11.reuse, 0x18, RZ ;  /* 0x000000180b041810 */ /* 0x042fe40007ffe0ff */
[----:B------:R-:W-:Y:S02]  /*54f0*/  PLOP3.LUT P1, PT, PT, PT, UP0, 0x80, 0x0 ;  /* 0x000000000000781c */ /* 0x000fe40003f2f008 */
[----:B------:R-:W-:Y:S02]  /*5500*/  @P2 ISETP.GE.AND P2, PT, R4, UR5, PT ;  /* 0x0000000504002c0c */ /* 0x000fe4000bf46270 */
[----:B------:R-:W-:Y:S03]  /*5510*/  @P0 IADD3 R4, R11, 0x19, RZ ;  /* 0x000000190b040810 */ /* 0x000fe60007ffe0ff */
[----:B------:R1:W-:Y:S01]  /*5520*/  MUFU.EX2 R168, R12 ;  /* 0x0000000c00a87308 */ /* 0x0003e20000000800 */
[----:B------:R-:W-:Y:S01]  /*5530*/  PLOP3.LUT P0, PT, PT, PT, UP0, 0x80, 0x0 ;  /* 0x000000000000781c */ /* 0x000fe20003f0f008 */
[----:B--2---:R-:W-:Y:S01]  /*5540*/  FFMA.FTZ R5, R180, -UR4, R99 ;  /* 0x80000004b4057c23 */ /* 0x004fe20008010063 */
[----:B------:R-:W-:Y:S01]  /*5550*/  @P3 ISETP.GE.AND P3, PT, R4, UR5, PT ;  /* 0x0000000504003c0c */ /* 0x000fe2000bf66270 */
[----:B------:R-:W-:Y:S04]  /*5560*/  FFMA.FTZ R4, R181, -UR4, R98 ;  /* 0x80000004b5047c23 */ /* 0x000fe80008010062 */
[----:B------:R-:W-:Y:S02]  /*5570*/  @P1 FSEL R5, R5, -INF , !P2 ;  /* 0xff80000005051808 */ /* 0x000fe40005000000 */
[----:B------:R2:W-:Y:S01]  /*5580*/  MUFU.EX2 R250, R13 ;  /* 0x0000000d00fa7308 */ /* 0x0005e20000000800 */
[----:B------:R-:W-:Y:S02]  /*5590*/  PLOP3.LUT P1, PT, PT, PT, UP0, 0x80, 0x0 ;  /* 0x000000000000781c */ /* 0x000fe40003f2f008 */
[--C-:B------:R-:W-:Y:S03]  /*55a0*/  FFMA.FTZ R5, R5, c[0x0][0x23c], -R8.reuse ;  /* 0x00008f0005057a23 */ /* 0x100fe60000010808 */
[----:B------:R-:W-:Y:S02]  /*55b0*/  @P0 FSEL R4, R4, -INF , !P3 ;  /* 0xff80000004040808 */ /* 0x000fe40005800000 */
[----:B------:R-:W-:Y:S02]  /*55c0*/  PLOP3.LUT P0, PT, PT, PT, UP0, 0x80, 0x0 ;  /* 0x000000000000781c */ /* 0x000fe40003f0f008 */
[----:B------:R4:W-:Y:S01]  /*55d0*/  MUFU.EX2 R156, R5 ;  /* 0x00000005009c7308 */ /* 0x0009e20000000800 */
[----:B------:R-:W-:Y:S02]  /*55e0*/  FFMA.FTZ R4, R4, c[0x0][0x23c], -R8 ;  /* 0x00008f0004047a23 */ /* 0x000fe40000010808 */
[----:B-1----:R-:W-:Y:S07]  /*55f0*/  FFMA.FTZ R12, R179, -UR4, R219 ;  /* 0x80000004b30c7c23 */ /* 0x002fee00080100db */
[----:B------:R1:W-:Y:S01]  /*5600*/  MUFU.EX2 R153, R4 ;  /* 0x0000000400997308 */ /* 0x0003e20000000800 */
[----:B--2---:R-:W-:Y:S09]  /*5610*/  FFMA.FTZ R13, R178, -UR4, R222 ;  /* 0x80000004b20d7c23 */ /* 0x004ff200080100de */
[----:B------:R-:W-:Y:S01]  /*5620*/  MUFU.TANH R236, R38 ;  /* 0x0000002600ec7308 */ /* 0x000fe20000002400 */
[----:B----4-:R-:W-:Y:S05]  /*5630*/  FFMA.FTZ R5, R174, -UR4, R79 ;  /* 0x80000004ae057c23 */ /* 0x010fea000801004f */
[----:B------:R-:W-:Y:S04]  /*5640*/  @P1 FSEL R5, R5, -INF , !P2 ;  /* 0xff80000005051808 */ /* 0x000fe80005000000 */
[----:B------:R-:W2:Y:S01]  /*5650*/  MUFU.TANH R215, R36 ;  /* 0x0000002400d77308 */ /* 0x000ea20000002400 */
[----:B------:R-:W-:Y:S01]  /*5660*/  PLOP3.LUT P1, PT, PT, PT, UP0, 0x80, 0x0 ;  /* 0x000000000000781c */ /* 0x000fe20003f2f008 */
[----:B-1----:R-:W-:Y:S02]  /*5670*/  FFMA.FTZ R4, R175, -UR4, R78 ;  /* 0x80000004af047c23 */ /* 0x002fe4000801004e */
[--C-:B------:R-:W-:Y:S03]  /*5680*/  FFMA.FTZ R5, R5, c[0x0][0x23c], -R0.reuse ;  /* 0x00008f0005057a23 */ /* 0x100fe60000010800 */
[----:B------:R-:W-:Y:S03]  /*5690*/  @P0 FSEL R4, R4, -INF , !P3 ;  /* 0xff80000004040808 */ /* 0x000fe60005800000 */
[----:B------:R-:W-:Y:S01]  /*56a0*/  MUFU.EX2 R83, R5 ;  /* 0x0000000500537308 */ /* 0x000fe20000000800 */
[----:B------:R-:W-:Y:S01]  /*56b0*/  PLOP3.LUT P0, PT, PT, PT, UP0, 0x80, 0x0 ;  /* 0x000000000000781c */ /* 0x000fe20003f0f008 */
[----:B------:R-:W-:Y:S02]  /*56c0*/  FFMA.FTZ R4, R4, c[0x0][0x23c], -R0 ;  /* 0x00008f0004047a23 */ /* 0x000fe40000010800 */
[----:B------:R-:W-:Y:S02]  /*56d0*/  @P1 FSEL R13, R13, -INF , !P2 ;  /* 0xff8000000d0d1808 */ /* 0x000fe40005000000 */
[----:B------:R-:W-:Y:S03]  /*56e0*/  PLOP3.LUT P1, PT, PT, PT, UP0, 0x80, 0x0 ;  /* 0x000000000000781c */ /* 0x000fe60003f2f008 */
[--C-:B------:R-:W-:Y:S01]  /*56f0*/  FFMA.FTZ R13, R13, c[0x0][0x23c], -R10.reuse ;  /* 0x00008f000d0d7a23 */ /* 0x100fe2000001080a */
[----:B------:R1:W-:Y:S04]  /*5700*/  MUFU.EX2 R82, R4 ;  /* 0x0000000400527308 */ /* 0x0003e80000000800 */
[----:B------:R-:W-:Y:S02]  /*5710*/  @P0 FSEL R12, R12, -INF , !P3 ;  /* 0xff8000000c0c0808 */ /* 0x000fe40005800000 */
[----:B------:R-:W-:Y:S03]  /*5720*/  PLOP3.LUT P0, PT, PT, PT, UP0, 0x80, 0x0 ;  /* 0x000000000000781c */ /* 0x000fe60003f0f008 */
[----:B------:R-:W-:Y:S01]  /*5730*/  FFMA.FTZ R12, R12, c[0x0][0x23c], -R10 ;  /* 0x00008f000c0c7a23 */ /* 0x000fe2000001080a */
[----:B------:R3:W-:Y:S10]  /*5740*/  MUFU.EX2 R213, R13 ;  /* 0x0000000d00d57308 */ /* 0x0007f40000000800 */
[----:B------:R4:W-:Y:S01]  /*5750*/  MUFU.EX2 R212, R12 ;  /* 0x0000000c00d47308 */ /* 0x0009e20000000800 */
[----:B-1----:R-:W1:Y:S09]  /*5760*/  LDSM.16.M88.4 R4, [R149+0x6c00] ;  /* 0x006c00009504783b */ /* 0x002e720000000200 */
[----:B------:R-:W-:Y:S01]  /*5770*/  MUFU.TANH R211, R48 ;  /* 0x0000003000d37308 */ /* 0x000fe20000002400 */
[----:B---3--:R-:W-:Y:S05]  /*5780*/  FFMA.FTZ R13, R176, -UR4, R244 ;  /* 0x80000004b00d7c23 */ /* 0x008fea00080100f4 */
[----:B------:R-:W-:Y:S04]  /*5790*/  @P1 FSEL R13, R13, -INF , !P2 ;  /* 0xff8000000d0d1808 */ /* 0x000fe80005000000 */
[----:B------:R-:W3:Y:S01]  /*57a0*/  MUFU.TANH R210, R49 ;  /* 0x0000003100d27308 */ /* 0x000ee20000002400 */
[----:B------:R-:W-:Y:S02]  /*57b0*/  PLOP3.LUT P1, PT, PT, PT, UP0, 0x80, 0x0 ;  /* 0x000000000000781c */ /* 0x000fe40003f2f008 */
[----:B------:R-:W-:Y:S01]  /*57c0*/  PLOP3.LUT P2, PT, PT, PT, UP0, 0x80, 0x0 ;  /* 0x000000000000781c */ /* 0x000fe20003f4f008 */
[----:B----4-:R-:W-:Y:S02]  /*57d0*/  FFMA.FTZ R12, R177, -UR4, R243 ;  /* 0x80000004b10c7c23 */ /* 0x010fe400080100f3 */
[--C-:B------:R-:W-:Y:S03]  /*57e0*/  FFMA.FTZ R13, R13, c[0x0][0x23c], -R9.reuse ;  /* 0x00008f000d0d7a23 */ /* 0x100fe60000010809 */
[----:B------:R-:W-:Y:S01]  /*57f0*/  @P0 FSEL R12, R12, -INF , !P3 ;  /* 0xff8000000c0c0808 */ /* 0x000fe20005800000 */
[----:B------:R2:W-:Y:S01]  /*5800*/  MUFU.EX2 R228, R13 ;  /* 0x0000000d00e47308 */ /* 0x0005e20000000800 */
[----:B------:R-:W-:Y:S02]  /*5810*/  PLOP3.LUT P0, PT, PT, PT, UP0, 0x80, 0x0 ;  /* 0x000000000000781c */ /* 0x000fe40003f0f008 */
[----:B------:R-:W-:Y:S01]  /*5820*/  PLOP3.LUT P3, PT, PT, PT, UP0, 0x80, 0x0 ;  /* 0x000000000000781c */ /* 0x000fe20003f6f008 */
[----:B------:R-:W-:Y:S06]  /*5830*/  FFMA.FTZ R12, R12, c[0x0][0x23c], -R9 ;  /* 0x00008f000c0c7a23 */ /* 0x000fec0000010809 */
[----:B------:R4:W-:Y:S01]  /*5840*/  MUFU.EX2 R225, R12 ;  /* 0x0000000c00e17308 */ /* 0x0009e20000000800 */
[-C--:B-1----:R-:W-:Y:S09]  /*5850*/  HMMA.16816.F32 R52, R104, R4.reuse, R52 ;  /* 0x000000046834723c */ /* 0x082ff20000001834 */
[----:B------:R-:W1:Y:S01]  /*5860*/  MUFU.TANH R221, R50 ;  /* 0x0000003200dd7308 */ /* 0x000e620000002400 */
[C---:B------:R-:W-:Y:S04]  /*5870*/  HMMA.16816.F32 R56, R112.reuse, R4, R56 ;  /* 0x000000047038723c */ /* 0x040fe80000001838 */
[----:B--2---:R-:W-:Y:S03]  /*5880*/  FFMA.FTZ R13, R188, -UR4, R215 ;  /* 0x80000004bc0d7c23 */ /* 0x004fe600080100d7 */
[----:B------:R-:W-:Y:S01]  /*5890*/  FFMA.FTZ R4, R179, -UR4, R235 ;  /* 0x80000004b3047c23 */ /* 0x000fe200080100eb */
[-C--:B------:R-:W-:Y:S01]  /*58a0*/  HMMA.16816.F32 R60, R112, R6.reuse, R60 ;  /* 0x00000006703c723c */ /* 0x080fe2000000183c */
[----:B------:R-:W2:Y:S03]  /*58b0*/  MUFU.TANH R218, R51 ;  /* 0x0000003300da7308 */ /* 0x000ea60000002400 */
[----:B------:R-:W-:Y:S01]  /*58c0*/  FFMA.FTZ R5, R182, -UR4, R97 ;  /* 0x80000004b6057c23 */ /* 0x000fe20008010061 */
[C---:B----4-:R-:W-:Y:S02]  /*58d0*/  @P1 IADD3 R12, R11.reuse, 0x20, RZ ;  /* 0x000000200b0c1810 */ /* 0x050fe40007ffe0ff */
[----:B------:R-:W-:Y:S01]  /*58e0*/  PLOP3.LUT P1, PT, PT, PT, UP0, 0x80, 0x0 ;  /* 0x000000000000781c */ /* 0x000fe20003f2f008 */
[----:B------:R-:W-:Y:S01]  /*58f0*/  FMUL.FTZ R52, R52, c[0x0][0x2ec] ;  /* 0x0000bb0034347a20 */ /* 0x000fe20000410000 */
[----:B------:R-:W-:Y:S01]  /*5900*/  @P2 ISETP.GE.AND P2, PT, R12, UR5, PT ;  /* 0x000000050c002c0c */ /* 0x000fe2000bf46270 */
[----:B------:R-:W-:Y:S02]  /*5910*/  HMMA.16816.F32 R64, R104, R6, R64 ;  /* 0x000000066840723c */ /* 0x000fe40000001840 */
[----:B------:R-:W4:Y:S02]  /*5920*/  MUFU.TANH R185, R52 ;  /* 0x0000003400b97308 */ /* 0x000f240000002400 */
[----:B------:R-:W-:Y:S01]  /*5930*/  FMUL.FTZ R54, R54, c[0x0][0x2ec] ;  /* 0x0000bb0036367a20 */ /* 0x000fe20000410000 */
[----:B------:R-:W-:Y:S01]  /*5940*/  @P0 IADD3 R12, R11, 0x21, RZ ;  /* 0x000000210b0c0810 */ /* 0x000fe20007ffe0ff */
[----:B------:R-:W-:Y:S01]  /*5950*/  FMUL.FTZ R53, R53, c[0x0][0x2ec] ;  /* 0x0000bb0035357a20 */ /* 0x000fe20000410000 */
[----:B------:R-:W-:Y:S01]  /*5960*/  PLOP3.LUT P0, PT, PT, PT, UP0, 0x80, 0x0 ;  /* 0x000000000000781c */ /* 0x000fe20003f0f008 */
[----:B---3--:R-:W-:Y:S01]  /*5970*/  FFMA.FTZ R6, R186, -UR4, R210 ;  /* 0x80000004ba067c23 */ /* 0x008fe200080100d2 */
[----:B------:R-:W-:Y:S03]  /*5980*/  @P3 ISETP.GE.AND P3, PT, R12, UR5, PT ;  /* 0x000000050c003c0c */ /* 0x000fe6000bf66270 */
[----:B------:R-:W-:Y:S01]  /*5990*/  FMUL.FTZ R56, R56, c[0x0][0x2ec] ;  /* 0x0000bb0038387a20 */ /* 0x000fe20000410000 */
[----:B------:R-:W-:Y:S01]  /*59a0*/  F2FP.PACK_AB R7, R229, R230 ;  /* 0x000000e6e507723e */ /* 0x000fe200000000ff */
[----:B------:R-:W-:Y:S01]  /*59b0*/  FFMA.FTZ R12, R189, -UR4, R214 ;  /* 0x80000004bd0c7c23 */ /* 0x000fe200080100d6 */
[----:B------:R-:W-:Y:S01]  /*59c0*/  @P1 FSEL R13, R13, -INF , !P2 ;  /* 0xff8000000d0d1808 */ /* 0x000fe20005000000 */
[----:B------:R-:W-:Y:S01]  /*59d0*/  FMUL.FTZ R55, R55, c[0x0][0x2ec] ;  /* 0x0000bb0037377a20 */ /* 0x000fe20000410000 */
[----:B------:R-:W-:Y:S01]  /*59e0*/  MUFU.TANH R233, R56 ;  /* 0x0000003800e97308 */ /* 0x000fe20000002400 */
[----:B------:R-:W-:Y:S01]  /*59f0*/  FMUL.FTZ R60, R60, c[0x0][0x2ec] ;  /* 0x0000bb003c3c7a20 */ /* 0x000fe20000410000 */
[----:B------:R-:W-:Y:S01]  /*5a00*/  PLOP3.LUT P1, PT, PT, PT, UP0, 0x80, 0x0 ;  /* 0x000000000000781c */ /* 0x000fe20003f2f008 */
[----:B------:R-:W-:Y:S02]  /*5a10*/  FMUL.FTZ R58, R58, c[0x0][0x2ec] ;  /* 0x0000bb003a3a7a20 */ /* 0x000fe40000410000 */
[--C-:B------:R-:W-:Y:S01]  /*5a20*/  FFMA.FTZ R13, R13, c[0x0][0x23c], -R10.reuse ;  /* 0x00008f000d0d7a23 */ /* 0x100fe2000001080a */
[----:B------:R-:W-:Y:S01]  /*5a30*/  @P0 FSEL R12, R12, -INF , !P3 ;  /* 0xff8000000c0c0808 */ /* 0x000fe20005800000 */
[----:B------:R-:W-:Y:S01]  /*5a40*/  FMUL.FTZ R57, R57, c[0x0][0x2ec] ;  /* 0x0000bb0039397a20 */ /* 0x000fe20000410000 */
[----:B------:R-:W-:Y:S01]  /*5a50*/  PLOP3.LUT P0, PT, PT, PT, UP0, 0x80, 0x0 ;  /* 0x000000000000781c */ /* 0x000fe20003f0f008 */
[----:B------:R-:W-:Y:S01]  /*5a60*/  FMUL.FTZ R61, R61, c[0x0][0x2ec] ;  /* 0x0000bb003d3d7a20 */ /* 0x000fe20000410000 */
[----:B------:R3:W-:Y:S01]  /*5a70*/  MUFU.EX2 R167, R13 ;  /* 0x0000000d00a77308 */ /* 0x0007e20000000800 */
[----:B------:R-:W-:Y:S02]  /*5a80*/  FMUL.FTZ R59, R59, c[0x0][0x2ec] ;  /* 0x0000bb003b3b7a20 */ /* 0x000fe40000410000 */
[----:B------:R-:W-:Y:S02]  /*5a90*/  FMUL.FTZ R62, R62, c[0x0][0x2ec] ;  /* 0x0000bb003e3e7a20 */ /* 0x000fe40000410000 */
[----:B------:R-:W-:Y:S02]  /*5aa0*/  FFMA.FTZ R12, R12, c[0x0][0x23c], -R10 ;  /* 0x00008f000c0c7a23 */ /* 0x000fe4000001080a */
[----:B------:R-:W-:Y:S02]  /*5ab0*/  FMUL.FTZ R64, R64, c[0x0][0x2ec] ;  /* 0x0000bb0040407a20 */ /* 0x000fe40000410000 */
[----:B------:R-:W-:Y:S01]  /*5ac0*/  FMUL.FTZ R65, R65, c[0x0][0x2ec] ;  /* 0x0000bb0041417a20 */ /* 0x000fe20000410000 */
[----:B------:R-:W-:Y:S01]  /*5ad0*/  MUFU.TANH R68, R58 ;  /* 0x0000003a00447308 */ /* 0x000fe20000002400 */
[----:B------:R-:W-:Y:S01]  /*5ae0*/  FMUL.FTZ R66, R66, c[0x0][0x2ec] ;  /* 0x0000bb0042427a20 */ /* 0x000fe20000410000 */
[----:B------:R-:W-:Y:S01]  /*5af0*/  @P0 FSEL R4, R4, -INF , !P3 ;  /* 0xff80000004040808 */ /* 0x000fe20005800000 */
[----:B------:R-:W-:Y:S01]  /*5b00*/  FMUL.FTZ R67, R67, c[0x0][0x2ec] ;  /* 0x0000bb0043437a20 */ /* 0x000fe20000410000 */
[----:B------:R-:W-:Y:S01]  /*5b10*/  PLOP3.LUT P0, PT, PT, PT, UP0, 0x80, 0x0 ;  /* 0x000000000000781c */ /* 0x000fe20003f0f008 */
[----:B------:R-:W-:Y:S02]  /*5b20*/  FMUL.FTZ R63, R63, c[0x0][0x2ec] ;  /* 0x0000bb003f3f7a20 */ /* 0x000fe40000410000 */
[--C-:B------:R-:W-:Y:S03]  /*5b30*/  FFMA.FTZ R4, R4, c[0x0][0x23c], -R9.reuse ;  /* 0x00008f0004047a23 */ /* 0x100fe60000010809 */
[----:B------:R-:W-:Y:S01]  /*5b40*/  MUFU.TANH R227, R60 ;  /* 0x0000003c00e37308 */ /* 0x000fe20000002400 */
[----:B---3--:R-:W-:Y:S05]  /*5b50*/  FFMA.FTZ R13, R178, -UR4, R236 ;  /* 0x80000004b20d7c23 */ /* 0x008fea00080100ec */
[----:B------:R-:W-:Y:S04]  /*5b60*/  @P1 FSEL R13, R13, -INF , !P2 ;  /* 0xff8000000d0d1808 */ /* 0x000fe80005000000 */
[----:B------:R3:W-:Y:S01]  /*5b70*/  MUFU.EX2 R220, R4 ;  /* 0x0000000400dc7308 */ /* 0x0007e20000000800 */
[----:B------:R-:W-:Y:S01]  /*5b80*/  PLOP3.LUT P1, PT, PT, PT, UP0, 0x80, 0x0 ;  /* 0x000000000000781c */ /* 0x000fe20003f2f008 */
[----:B------:R-:W-:Y:S08]  /*5b90*/  FFMA.FTZ R13, R13, c[0x0][0x23c], -R9 ;  /* 0x00008f000d0d7a23 */ /* 0x000ff00000010809 */
[----:B------:R-:W-:Y:S04]  /*5ba0*/  MUFU.TANH R3, R59 ;  /* 0x0000003b00037308 */ /* 0x000fe80000002400 */
[----:B------:R-:W-:Y:S02]  /*5bb0*/  @P1 FSEL R5, R5, -INF , !P2 ;  /* 0xff80000005051808 */ /* 0x000fe40005000000 */
[----:B------:R-:W-:Y:S03]  /*5bc0*/  PLOP3.LUT P1, PT, PT, PT, UP0, 0x80, 0x0 ;  /* 0x000000000000781c */ /* 0x000fe60003f2f008 */
[----:B------:R-:W-:Y:S01]  /*5bd0*/  FFMA.FTZ R5, R5, c[0x0][0x23c], -R8 ;  /* 0x00008f0005057a23 */ /* 0x000fe20000010808 */
[----:B------:R-:W-:Y:S01]  /*5be0*/  MUFU.TANH R226, R61 ;  /* 0x0000003d00e27308 */ /* 0x000fe20000002400 */
[----:B---3--:R-:W-:Y:S05]  /*5bf0*/  FFMA.FTZ R4, R184, -UR4, R96 ;  /* 0x80000004b8047c23 */ /* 0x008fea0008010060 */
[----:B------:R-:W-:Y:S04]  /*5c00*/  @P0 FSEL R4, R4, -INF , !P3 ;  /* 0xff80000004040808 */ /* 0x000fe80005800000 */
[----:B------:R-:W-:Y:S01]  /*5c10*/  MUFU.TANH R2, R62 ;  /* 0x0000003e00027308 */ /* 0x000fe20000002400 */
[----:B------:R-:W-:Y:S01]  /*5c20*/  PLOP3.LUT P0, PT, PT, PT, UP0, 0x80, 0x0 ;  /* 0x000000000000781c */ /* 0x000fe20003f0f008 */
[----:B------:R-:W-:Y:S08]  /*5c30*/  FFMA.FTZ R4, R4, c[0x0][0x23c], -R8 ;  /* 0x00008f0004047a23 */ /* 0x000ff00000010808 */
[----:B------:R3:W-:Y:S10]  /*5c40*/  MUFU.EX2 R245, R4 ;  /* 0x0000000400f57308 */ /* 0x0007f40000000800 */
[----:B------:R1:W-:Y:S10]  /*5c50*/  MUFU.EX2 R246, R5 ;  /* 0x0000000500f67308 */ /* 0x0003f40000000800 */
[----:B------:R-:W-:Y:S01]  /*5c60*/  MUFU.TANH R113, R64 ;  /* 0x0000004000717308 */ /* 0x000fe20000002400 */
[----:B---3--:R-:W-:Y:S05]  /*5c70*/  FFMA.FTZ R4, R181, -UR4, R72 ;  /* 0x80000004b5047c23 */ /* 0x008fea0008010048 */
[----:B------:R-:W-:Y:S04]  /*5c80*/  @P0 FSEL R4, R4, -INF , !P3 ;  /* 0xff80000004040808 */ /* 0x000fe80005800000 */
[----:B------:R-:W-:Y:S01]  /*5c90*/  MUFU.TANH R112, R65 ;  /* 0x0000004100707308 */ /* 0x000fe20000002400 */
[----:B------:R-:W-:Y:S02]  /*5ca0*/  PLOP3.LUT P0, PT, PT, PT, UP0, 0x80, 0x0 ;  /* 0x000000000000781c */ /* 0x000fe40003f0f008 */
[----:B------:R-:W-:Y:S01]  /*5cb0*/  PLOP3.LUT P3, PT, PT, PT, UP0, 0x80, 0x0 ;  /* 0x000000000000781c */ /* 0x000fe20003f6f008 */
[--C-:B------:R-:W-:Y:S02]  /*5cc0*/  FFMA.FTZ R4, R4, c[0x0][0x23c], -R0.reuse ;  /* 0x00008f0004047a23 */ /* 0x100fe40000010800 */
[----:B-1----:R-:W-:Y:S04]  /*5cd0*/  FFMA.FTZ R5, R180, -UR4, R73 ;  /* 0x80000004b4057c23 */ /* 0x002fe80008010049 */
        /* <DEDUP_REMOVED lines=11> */
[----:B------:R-:W-:Y:S01]  /*5d90*/  MUFU.TANH R178, R67 ;  /* 0x0000004300b27308 */ /* 0x000fe20000002400 */
[----:B------:R-:W-:Y:S01]  /*5da0*/  PLOP3.LUT P0, PT, PT, PT, UP0, 0x80, 0x0 ;  /* 0x000000000000781c */ /* 0x000fe20003f0f008 */
[----:B---3--:R-:W-:Y:S01]  /*5db0*/  FFMA.FTZ R5, R191, -UR4, R95 ;  /* 0x80000004bf057c23 */ /* 0x008fe2000801005f */
[----:B------:R-:W-:Y:S01]  /*5dc0*/  @P3 ISETP.GE.AND P3, PT, R4, UR5, PT ;  /* 0x0000000504003c0c */ /* 0x000fe2000bf66270 */
[----:B------:R-:W-:Y:S04]  /*5dd0*/  FFMA.FTZ R4, R190, -UR4, R94 ;  /* 0x80000004be047c23 */ /* 0x000fe8000801005e */
[----:B------:R-:W-:Y:S02]  /*5de0*/  @P1 FSEL R5, R5, -INF , !P6 ;  /* 0xff80000005051808 */ /* 0x000fe40007000000 */
[----:B------:R-:W-:Y:S01]  /*5df0*/  MUFU.TANH R252, R63 ;  /* 0x0000003f00fc7308 */ /* 0x000fe20000002400 */
[----:B------:R-:W-:Y:S02]  /*5e00*/  PLOP3.LUT P1, PT, PT, PT, UP0, 0x80, 0x0 ;  /* 0x000000000000781c */ /* 0x000fe40003f2f008 */
[--C-:B------:R-:W-:Y:S03]  /*5e10*/  FFMA.FTZ R5, R5, c[0x0][0x23c], -R8.reuse ;  /* 0x00008f0005057a23 */ /* 0x100fe60000010808 */
[----:B------:R-:W-:Y:S02]  /*5e20*/  @P0 FSEL R4, R4, -INF , !P3 ;  /* 0xff80000004040808 */ /* 0x000fe40005800000 */
[----:B------:R-:W-:Y:S02]  /*5e30*/  PLOP3.LUT P0, PT, PT, PT, UP0, 0x80, 0x0 ;  /* 0x000000000000781c */ /* 0x000fe40003f0f008 */
[----:B------:R-:W-:Y:S01]  /*5e40*/  MUFU.EX2 R166, R12 ;  /* 0x0000000c00a67308 */ /* 0x000fe20000000800 */
[----:B------:R-:W-:Y:S09]  /*5e50*/  FFMA.FTZ R4, R4, c[0x0][0x23c], -R8 ;  /* 0x00008f0004047a23 */ /* 0x000ff20000010808 */
[----:B------:R1:W-:Y:S10]  /*5e60*/  MUFU.EX2 R231, R4 ;  /* 0x0000000400e77308 */ /* 0x0003f40000000800 */
[----:B------:R3:W-:Y:S10]  /*5e70*/  MUFU.EX2 R234, R5 ;  /* 0x0000000500ea7308 */ /* 0x0007f40000000800 */
[----:B------:R-:W-:Y:S01]  /*5e80*/  MUFU.EX2 R223, R13 ;  /* 0x0000000d00df7308 */ /* 0x000fe20000000800 */
[----:B-1----:R-:W-:Y:S05]  /*5e90*/  FFMA.FTZ R4, R184, -UR4, R70 ;  /* 0x80000004b8047c23 */ /* 0x002fea0008010046 */
[----:B------:R-:W-:Y:S04]  /*5ea0*/  @P0 FSEL R4, R4, -INF , !P3 ;  /* 0xff80000004040808 */ /* 0x000fe80005800000 */
[----:B------:R-:W-:Y:S01]  /*5eb0*/  MUFU.TANH R232, R57 ;  /* 0x0000003900e87308 */ /* 0x000fe20000002400 */
[----:B------:R-:W-:Y:S01]  /*5ec0*/  PLOP3.LUT P0, PT, PT, PT, UP0, 0x80, 0x0 ;  /* 0x000000000000781c */ /* 0x000fe20003f0f008 */
[--C-:B------:R-:W-:Y:S02]  /*5ed0*/  FFMA.FTZ R4, R4, c[0x0][0x23c], -R0.reuse ;  /* 0x00008f0004047a23 */ /* 0x100fe40000010800 */
[----:B---3--:R-:W-:Y:S06]  /*5ee0*/  FFMA.FTZ R5, R182, -UR4, R71 ;  /* 0x80000004b6057c23 */ /* 0x008fec0008010047 */
[----:B------:R1:W-:Y:S01]  /*5ef0*/  MUFU.EX2 R74, R4 ;  /* 0x00000004004a7308 */ /* 0x0003e20000000800 */
[----:B------:R-:W-:Y:S02]  /*5f00*/  @P1 FSEL R5, R5, -INF , !P6 ;  /* 0xff80000005051808 */ /* 0x000fe40007000000 */
[----:B------:R-:W-:Y:S03]  /*5f10*/  PLOP3.LUT P1, PT, PT, PT, UP0, 0x80, 0x0 ;  /* 0x000000000000781c */ /* 0x000fe60003f2f008 */
[----:B------:R-:W-:Y:S04]  /*5f20*/  FFMA.FTZ R5, R5, c[0x0][0x23c], -R0 ;  /* 0x00008f0005057a23 */ /* 0x000fe80000010800 */
[----:B------:R3:W-:Y:S06]  /*5f30*/  MUFU.EX2 R75, R5 ;  /* 0x00000005004b7308 */ /* 0x0007ec0000000800 */
[----:B------:R-:W-:Y:S02]  /*5f40*/  @P1 FSEL R6, R6, -INF , !P3 ;  /* 0xff80000006061808 */ /* 0x000fe40005800000 */
[----:B------:R-:W-:Y:S02]  /*5f50*/  PLOP3.LUT P1, PT, PT, PT, UP0, 0x80, 0x0 ;  /* 0x000000000000781c */ /* 0x000fe40003f2f008 */
[----:B------:R-:W-:Y:S01]  /*5f60*/  MUFU.TANH R217, R54 ;  /* 0x0000003600d97308 */ /* 0x000fe20000002400 */
[--C-:B------:R-:W-:Y:S02]  /*5f70*/  FFMA.FTZ R6, R6, c[0x0][0x23c], -R10.reuse ;  /* 0x00008f0006067a23 */ /* 0x100fe4000001080a */
[----:B-1----:R-:W-:Y:S05]  /*5f80*/  FFMA.FTZ R4, R187, -UR4, R211 ;  /* 0x80000004bb047c23 */ /* 0x002fea00080100d3 */
[----:B------:R-:W-:Y:S02]  /*5f90*/  @P0 FSEL R4, R4, -INF , !P6 ;  /* 0xff80000004040808 */ /* 0x000fe40007000000 */
[----:B------:R1:W-:Y:S01]  /*5fa0*/  MUFU.EX2 R174, R6 ;  /* 0x0000000600ae7308 */ /* 0x0003e20000000800 */
[----:B------:R-:W-:Y:S02]  /*5fb0*/  PLOP3.LUT P0, PT, PT, PT, UP0, 0x80, 0x0 ;  /* 0x000000000000781c */ /* 0x000fe40003f0f008 */
[----:B------:R-:W-:Y:S02]  /*5fc0*/  FFMA.FTZ R4, R4, c[0x0][0x23c], -R10 ;  /* 0x00008f0004047a23 */ /* 0x000fe4000001080a */
[----:B---3--:R-:W-:Y:S05]  /*5fd0*/  FFMA.FTZ R5, R188, -UR4, R221 ;  /* 0x80000004bc057c23 */ /* 0x008fea00080100dd */
[----:B------:R2:W-:Y:S04]  /*5fe0*/  MUFU.EX2 R175, R4 ;  /* 0x0000000400af7308 */ /* 0x0005e80000000800 */
[----:B------:R-:W-:Y:S02]  /*5ff0*/  @P0 FSEL R5, R5, -INF , !P6 ;  /* 0xff80000005050808 */ /* 0x000fe40007000000 */
[----:B------:R-:W-:Y:S02]  /*6000*/  PLOP3.LUT P6, PT, PT, PT, UP0, 0x80, 0x0 ;  /* 0x000000000000781c */ /* 0x000fe40003fcf008 */
[----:B------:R-:W-:Y:S01]  /*6010*/  PLOP3.LUT P0, PT, PT, PT, UP0, 0x80, 0x0 ;  /* 0x000000000000781c */ /* 0x000fe20003f0f008 */
[--C-:B------:R-:W-:Y:S01]  /*6020*/  FFMA.FTZ R5, R5, c[0x0][0x23c], -R9.reuse ;  /* 0x00008f0005057a23 */ /* 0x100fe20000010809 */
[----:B------:R-:W3:Y:S01]  /*6030*/  MUFU.TANH R183, R53 ;  /* 0x0000003500b77308 */ /* 0x000ee20000002400 */
[C---:B-1----:R-:W-:Y:S02]  /*6040*/  @P4 IADD3 R6, R11.reuse, 0x30, RZ ;  /* 0x000000300b064810 */ /* 0x042fe40007ffe0ff */
[----:B------:R-:W-:Y:S02]  /*6050*/  PLOP3.LUT P4, PT, PT, PT, UP0, 0x80, 0x0 ;  /* 0x000000000000781c */ /* 0x000fe40003f8f008 */
[----:B------:R-:W-:Y:S05]  /*6060*/  @P5 ISETP.GE.AND P5, PT, R6, UR5, PT ;  /* 0x0000000506005c0c */ /* 0x000fea000bfa6270 */
[----:B------:R4:W-:Y:S01]  /*6070*/  MUFU.EX2 R184, R5 ;  /* 0x0000000500b87308 */ /* 0x0009e20000000800 */
[----:B------:R-:W-:Y:S02]  /*6080*/  @P2 IADD3 R6, R11, 0x31, RZ ;  /* 0x000000310b062810 */ /* 0x000fe40007ffe0ff */
[----:B------:R-:W-:Y:S01]  /*6090*/  PLOP3.LUT P2, PT, PT, PT, UP0, 0x80, 0x0 ;  /* 0x000000000000781c */ /* 0x000fe20003f4f008 */
[----:B--2---:R-:W-:Y:S01]  /*60a0*/  FFMA.FTZ R4, R189, -UR4, R218 ;  /* 0x80000004bd047c23 */ /* 0x004fe200080100da */
[----:B------:R-:W-:Y:S04]  /*60b0*/  @P6 ISETP.GE.AND P6, PT, R6, UR5, PT ;  /* 0x0000000506006c0c */ /* 0x000fe8000bfc6270 */
[----:B------:R-:W-:Y:S01]  /*60c0*/  @P1 FSEL R4, R4, -INF , !P3 ;  /* 0xff80000004041808 */ /* 0x000fe20005800000 */
[----:B------:R-:W1:Y:S01]  /*60d0*/  MUFU.TANH R216, R55 ;  /* 0x0000003700d87308 */ /* 0x000e620000002400 */
[----:B------:R-:W-:Y:S02]  /*60e0*/  PLOP3.LUT P3, PT, PT, PT, UP0, 0x80, 0x0 ;  /* 0x000000000000781c */ /* 0x000fe40003f6f008 */
[----:B------:R-:W-:Y:S01]  /*60f0*/  PLOP3.LUT P1, PT, PT, PT, UP0, 0x80, 0x0 ;  /* 0x000000000000781c */ /* 0x000fe20003f2f008 */
[----:B------:R-:W-:Y:S06]  /*6100*/  FFMA.FTZ R4, R4, c[0x0][0x23c], -R9 ;  /* 0x00008f0004047a23 */ /* 0x000fec0000010809 */
[----:B------:R3:W2:Y:S01]  /*6110*/  MUFU.EX2 R182, R4 ;  /* 0x0000000400b67308 */ /* 0x0006a20000000800 */
[----:B----4-:R-:W-:Y:S03]  /*6120*/  FFMA.FTZ R5, R193, -UR4, R185 ;  /* 0x80000004c1057c23 */ /* 0x010fe600080100b9 */
[C---:B------:R-:W-:Y:S02]  /*6130*/  @P3 IADD3 R6, R11.reuse, 0x38, RZ ;  /* 0x000000380b063810 */ /* 0x040fe40007ffe0ff */
[----:B------:R-:W-:Y:S02]  /*6140*/  @P4 IADD3 R11, R11, 0x39, RZ ;  /* 0x000000390b0b4810 */ /* 0x000fe40007ffe0ff */
[----:B------:R-:W-:Y:S02]  /*6150*/  @P0 FSEL R5, R5, -INF , !P5 ;  /* 0xff80000005050808 */ /* 0x000fe40006800000 */
[----:B------:R-:W-:Y:S03]  /*6160*/  PLOP3.LUT P0, PT, PT, PT, UP0, 0x80, 0x0 ;  /* 0x000000000000781c */ /* 0x000fe60003f0f008 */
[--C-:B------:R-:W-:Y:S04]  /*6170*/  FFMA.FTZ R5, R5, c[0x0][0x23c], -R10.reuse ;  /* 0x00008f0005057a23 */ /* 0x100fe8000001080a */
[----:B------:R4:W-:Y:S01]  /*6180*/  MUFU.EX2 R115, R5 ;  /* 0x0000000500737308 */ /* 0x0009e20000000800 */
[----:B---3--:R-:W-:Y:S05]  /*6190*/  FFMA.FTZ R4, R164, -UR4, R183 ;  /* 0x80000004a4047c23 */ /* 0x008fea00080100b7 */
[----:B------:R-:W-:Y:S02]  /*61a0*/  @P1 FSEL R4, R4, -INF , !P6 ;  /* 0xff80000004041808 */ /* 0x000fe40007000000 */
[----:B------:R-:W-:Y:S03]  /*61b0*/  PLOP3.LUT P1, PT, PT, PT, UP0, 0x80, 0x0 ;  /* 0x000000000000781c */ /* 0x000fe60003f2f008 */
[----:B------:R-:W-:Y:S04]  /*61c0*/  FFMA.FTZ R4, R4, c[0x0][0x23c], -R10 ;  /* 0x00008f0004047a23 */ /* 0x000fe8000001080a */
[----:B------:R1:W-:Y:S01]  /*61d0*/  MUFU.EX2 R114, R4 ;  /* 0x0000000400727308 */ /* 0x0003e20000000800 */
[----:B----4-:R-:W-:Y:S05]  /*61e0*/  FFMA.FTZ R5, R187, -UR4, R217 ;  /* 0x80000004bb057c23 */ /* 0x010fea00080100d9 */
[----:B------:R-:W-:Y:S02]  /*61f0*/  @P0 FSEL R5, R5, -INF , !P5 ;  /* 0xff80000005050808 */ /* 0x000fe40006800000 */
[----:B------:R-:W-:Y:S03]  /*6200*/  PLOP3.LUT P0, PT, PT, PT, UP0, 0x80, 0x0 ;  /* 0x000000000000781c */ /* 0x000fe60003f0f008 */
[--C-:B------:R-:W-:Y:S04]  /*6210*/  FFMA.FTZ R5, R5, c[0x0][0x23c], -R9.reuse ;  /* 0x00008f0005057a23 */ /* 0x100fe80000010809 */
[----:B------:R3:W-:Y:S01]  /*6220*/  MUFU.EX2 R181, R5 ;  /* 0x0000000500b57308 */ /* 0x0007e20000000800 */
[----:B-1----:R-:W-:Y:S05]  /*6230*/  FFMA.FTZ R4, R186, -UR4, R216 ;  /* 0x80000004ba047c23 */ /* 0x002fea00080100d8 */
[----:B------:R-:W-:Y:S02]  /*6240*/  @P1 FSEL R4, R4, -INF , !P6 ;  /* 0xff80000004041808 */ /* 0x000fe40007000000 */
[----:B------:R-:W-:Y:S03]  /*6250*/  PLOP3.LUT P1, PT, PT, PT, UP0, 0x80, 0x0 ;  /* 0x000000000000781c */ /* 0x000fe60003f2f008 */
[----:B------:R-:W-:Y:S04]  /*6260*/  FFMA.FTZ R4, R4, c[0x0][0x23c], -R9 ;  /* 0x00008f0004047a23 */ /* 0x000fe80000010809 */
[----:B------:R1:W4:Y:S01]  /*6270*/  MUFU.EX2 R180, R4 ;  /* 0x0000000400b47308 */ /* 0x0003220000000800 */
[----:B---3--:R-:W-:Y:S05]  /*6280*/  FFMA.FTZ R5, R165, -UR4, R233 ;  /* 0x80000004a5057c23 */ /* 0x008fea00080100e9 */
[----:B------:R-:W-:Y:S02]  /*6290*/  @P2 FSEL R5, R5, -INF , !P5 ;  /* 0xff80000005052808 */ /* 0x000fe40006800000 */
[----:B------:R-:W-:Y:S03]  /*62a0*/  PLOP3.LUT P2, PT, PT, PT, UP0, 0x80, 0x0 ;  /* 0x000000000000781c */ /* 0x000fe60003f4f008 */
[----:B------:R-:W-:Y:S04]  /*62b0*/  FFMA.FTZ R5, R5, c[0x0][0x23c], -R8 ;  /* 0x00008f0005057a23 */ /* 0x000fe80000010808 */
[----:B------:R3:W-:Y:S01]  /*62c0*/  MUFU.EX2 R189, R5 ;  /* 0x0000000500bd7308 */ /* 0x0007e20000000800 */
[----:B-1----:R-:W-:Y:S05]  /*62d0*/  FFMA.FTZ R4, R163, -UR4, R232 ;  /* 0x80000004a3047c23 */ /* 0x002fea00080100e8 */
[----:B------:R-:W-:Y:S02]  /*62e0*/  @P2 ISETP.GE.AND P3, PT, R6, UR5, PT ;  /* 0x0000000506002c0c */ /* 0x000fe4000bf66270 */
[----:B------:R-:W-:Y:S02]  /*62f0*/  F2FP.PACK_AB R6, R173, R172 ;  /* 0x000000acad06723e */ /* 0x000fe400000000ff */
[----:B------:R-:W-:Y:S02]  /*6300*/  @P0 FSEL R4, R4, -INF , !P6 ;  /* 0xff80000004040808 */ /* 0x000fe40007000000 */
[----:B------:R-:W-:Y:S01]  /*6310*/  PLOP3.LUT P2, PT, PT, PT, UP0, 0x80, 0x0 ;  /* 0x000000000000781c */ /* 0x000fe20003f4f008 */
[----:B------:R1:W-:Y:S01]  /*6320*/  STS [R202+0x10400], R6 ;  /* 0x01040006ca007388 */ /* 0x0003e20000000800 */
[----:B------:R-:W-:Y:S01]  /*6330*/  PLOP3.LUT P0, PT, PT, PT, UP0, 0x80, 0x0 ;  /* 0x000000000000781c */ /* 0x000fe20003f0f008 */
[----:B------:R-:W-:Y:S04]  /*6340*/  FFMA.FTZ R4, R4, c[0x0][0x23c], -R8 ;  /* 0x00008f0004047a23 */ /* 0x000fe80000010808 */
[----:B------:R1:W-:Y:S01]  /*6350*/  MUFU.EX2 R188, R4 ;  /* 0x0000000400bc7308 */ /* 0x0003e20000000800 */
[----:B---3--:R-:W-:Y:S05]  /*6360*/  FFMA.FTZ R5, R191, -UR4, R68 ;  /* 0x80000004bf057c23 */ /* 0x008fea0008010044 */
[----:B------:R-:W-:Y:S02]  /*6370*/  @P1 FSEL R5, R5, -INF , !P5 ;  /* 0xff80000005051808 */ /* 0x000fe40006800000 */
[----:B------:R-:W-:Y:S03]  /*6380*/  PLOP3.LUT P1, PT, PT, PT, UP0, 0x80, 0x0 ;  /* 0x000000000000781c */ /* 0x000fe60003f2f008 */
[--C-:B------:R-:W-:Y:S04]  /*6390*/  FFMA.FTZ R5, R5, c[0x0][0x23c], -R0.reuse ;  /* 0x00008f0005057a23 */ /* 0x100fe80000010800 */
[----:B------:R3:W-:Y:S01]  /*63a0*/  MUFU.EX2 R69, R5 ;  /* 0x0000000500457308 */ /* 0x0007e20000000800 */
[----:B-1----:R-:W-:Y:S05]  /*63b0*/  FFMA.FTZ R4, R190, -UR4, R3 ;  /* 0x80000004be047c23 */ /* 0x002fea0008010003 */
[----:B------:R-:W-:Y:S02]  /*63c0*/  @P1 ISETP.GE.AND P1, PT, R11, UR5, PT ;  /* 0x000000050b001c0c */ /* 0x000fe4000bf26270 */
[----:B------:R-:W-:Y:S02]  /*63d0*/  @P0 FSEL R4, R4, -INF , !P6 ;  /* 0xff80000004040808 */ /* 0x000fe40007000000 */
[----:B------:R-:W-:Y:S03]  /*63e0*/  PLOP3.LUT P0, PT, PT, PT, UP0, 0x80, 0x0 ;  /* 0x000000000000781c */ /* 0x000fe60003f0f008 */
[----:B------:R-:W-:Y:S02]  /*63f0*/  FFMA.FTZ R4, R4, c[0x0][0x23c], -R0 ;  /* 0x00008f0004047a23 */ /* 0x000fe40000010800 */
[----:B---3--:R-:W-:Y:S02]  /*6400*/  FFMA.FTZ R5, R194, -UR4, R227 ;  /* 0x80000004c2057c23 */ /* 0x008fe400080100e3 */
[----:B------:R1:W-:Y:S03]  /*6410*/  MUFU.EX2 R194, R4 ;  /* 0x0000000400c27308 */ /* 0x0003e60000000800 */
[----:B------:R-:W-:Y:S02]  /*6420*/  @P2 FSEL R5, R5, -INF , !P3 ;  /* 0xff80000005052808 */ /* 0x000fe40005800000 */
[----:B------:R-:W-:Y:S03]  /*6430*/  PLOP3.LUT P2, PT, PT, PT, UP0, 0x80, 0x0 ;  /* 0x000000000000781c */ /* 0x000fe60003f4f008 */
[----:B------:R-:W-:Y:S04]  /*6440*/  FFMA.FTZ R5, R5, c[0x0][0x23c], -R8 ;  /* 0x00008f0005057a23 */ /* 0x000fe80000010808 */
[----:B------:R3:W-:Y:S01]  /*6450*/  MUFU.EX2 R187, R5 ;  /* 0x0000000500bb7308 */ /* 0x0007e20000000800 */
[----:B-1----:R-:W-:Y:S01]  /*6460*/  FFMA.FTZ R4, R195, -UR4, R226 ;  /* 0x80000004c3047c23 */ /* 0x002fe200080100e2 */
[----:B------:R-:W-:Y:S04]  /*6470*/  MOV R195, R15 ;  /* 0x0000000f00c37202 */ /* 0x000fe80000000f00 */
[----:B------:R-:W-:Y:S02]  /*6480*/  F2FP.PACK_AB R6, R209, R195 ;  /* 0x000000c3d106723e */ /* 0x000fe400000000ff */
[----:B------:R-:W-:Y:S02]  /*6490*/  @P0 FSEL R4, R4, -INF , !P1 ;  /* 0xff80000004040808 */ /* 0x000fe40004800000 */
[----:B------:R-:W-:Y:S03]  /*64a0*/  PLOP3.LUT P0, PT, PT, PT, UP0, 0x80, 0x0 ;  /* 0x000000000000781c */ /* 0x000fe60003f0f008 */
[----:B------:R-:W-:Y:S01]  /*64b0*/  FFMA.FTZ R8, R4, c[0x0][0x23c], -R8 ;  /* 0x00008f0004087a23 */ /* 0x000fe20000010808 */
[-C--:B---3--:R-:W-:Y:S01]  /*64c0*/  F2FP.PACK_AB R5, R251, R14.reuse ;  /* 0x0000000efb05723e */ /* 0x088fe200000000ff */
[----:B------:R-:W-:Y:S01]  /*64d0*/  FFMA.FTZ R4, R165, -UR4, R2 ;  /* 0x80000004a5047c23 */ /* 0x000fe20008010002 */
[----:B------:R-:W-:Y:S01]  /*64e0*/  MOV R165, R14 ;  /* 0x0000000e00a57202 */ /* 0x000fe20000000f00 */
[----:B------:R-:W-:Y:S02]  /*64f0*/  MUFU.EX2 R186, R8 ;  /* 0x0000000800ba7308 */ /* 0x000fe40000000800 */
[----:B------:R1:W-:Y:S01]  /*6500*/  STS [R202+0x10000], R5 ;  /* 0x01000005ca007388 */ /* 0x0003e20000000800 */
[----:B------:R-:W-:Y:S02]  /*6510*/  @P2 FSEL R4, R4, -INF , !P3 ;  /* 0xff80000004042808 */ /* 0x000fe40005800000 */
[----:B------:R-:W-:Y:S01]  /*6520*/  PLOP3.LUT P2, PT, PT, PT, UP0, 0x80, 0x0 ;  /* 0x000000000000781c */ /* 0x000fe20003f4f008 */
[----:B------:R3:W-:Y:S02]  /*6530*/  STS [R198+0x10000], R7 ;  /* 0x01000007c6007388 */ /* 0x0007e40000000800 */
[----:B------:R-:W-:Y:S02]  /*6540*/  FFMA.FTZ R4, R4, c[0x0][0x23c], -R0 ;  /* 0x00008f0004047a23 */ /* 0x000fe40000010800 */
[----:B------:R2:W-:Y:S02]  /*6550*/  STS [R198+0x10400], R6 ;  /* 0x01040006c6007388 */ /* 0x0005e40000000800 */
[----:B------:R4:W-:Y:S01]  /*6560*/  MUFU.EX2 R191, R4 ;  /* 0x0000000400bf7308 */ /* 0x0009e20000000800 */
[----:B-1----:R-:W-:Y:S01]  /*6570*/  FFMA.FTZ R5, R101, -UR4, R113 ;  /* 0x8000000465057c23 */ /* 0x002fe20008010071 */
[----:B---3--:R-:W-:Y:S04]  /*6580*/  F2FP.PACK_AB R7, R206, R207 ;  /* 0x000000cfce07723e */ /* 0x008fe800000000ff */
[----:B------:R-:W-:Y:S02]  /*6590*/  @P0 FSEL R5, R5, -INF , !P3 ;  /* 0xff80000005050808 */ /* 0x000fe40005800000 */
[----:B--2---:R-:W-:Y:S01]  /*65a0*/  F2FP.PACK_AB R6, R92, R93 ;  /* 0x0000005d5c06723e */ /* 0x004fe200000000ff */
[----:B----4-:R-:W-:Y:S01]  /*65b0*/  FFMA.FTZ R4, R100, -UR4, R112 ;  /* 0x8000000464047c23 */ /* 0x010fe20008010070 */
[----:B------:R1:W-:Y:S01]  /*65c0*/  STS [R202+0x12000], R7 ;  /* 0x01200007ca007388 */ /* 0x0003e20000000800 */
[--C-:B------:R-:W-:Y:S01]  /*65d0*/  FFMA.FTZ R5, R5, c[0x0][0x23c], -R10.reuse ;  /* 0x00008f0005057a23 */ /* 0x100fe2000001080a */
[----:B------:R-:W-:Y:S02]  /*65e0*/  PLOP3.LUT P0, PT, PT, PT, UP0, 0x80, 0x0 ;  /* 0x000000000000781c */ /* 0x000fe40003f0f008 */
[----:B------:R2:W-:Y:S01]  /*65f0*/  STS [R202+0x12400], R6 ;  /* 0x01240006ca007388 */ /* 0x0005e20000000800 */
[----:B------:R3:W-:Y:S01]  /*6600*/  MUFU.EX2 R111, R5 ;  /* 0x00000005006f7308 */ /* 0x0007e20000000800 */
[----:B------:R-:W-:Y:S02]  /*6610*/  @P2 FSEL R4, R4, -INF , !P1 ;  /* 0xff80000004042808 */ /* 0x000fe40004800000 */
[----:B------:R-:W-:Y:S03]  /*6620*/  PLOP3.LUT P2, PT, PT, PT, UP0, 0x80, 0x0 ;  /* 0x000000000000781c */ /* 0x000fe60003f4f008 */
[----:B------:R-:W-:Y:S01]  /*6630*/  FFMA.FTZ R10, R4, c[0x0][0x23c], -R10 ;  /* 0x00008f00040a7a23 */ /* 0x000fe2000001080a */
[----:B------:R-:W-:Y:S03]  /*6640*/  F2FP.PACK_AB R4, R168, R170 ;  /* 0x000000aaa804723e */ /* 0x000fe600000000ff */
[----:B------:R-:W4:Y:S01]  /*6650*/  MUFU.EX2 R110, R10 ;  /* 0x0000000a006e7308 */ /* 0x000f220000000800 */
[----:B-1----:R-:W-:Y:S01]  /*6660*/  F2FP.PACK_AB R7, R204, R205 ;  /* 0x000000cdcc07723e */ /* 0x002fe200000000ff */
[----:B---3--:R-:W-:Y:S04]  /*6670*/  FFMA.FTZ R5, R193, -UR4, R179 ;  /* 0x80000004c1057c23 */ /* 0x008fe800080100b3 */
[----:B------:R1:W-:Y:S01]  /*6680*/  STS [R198+0x12000], R7 ;  /* 0x01200007c6007388 */ /* 0x0003e20000000800 */
[----:B--2---:R-:W-:Y:S02]  /*6690*/  F2FP.PACK_AB R6, R90, R91 ;  /* 0x0000005b5a06723e */ /* 0x004fe400000000ff */
[----:B------:R-:W-:Y:S01]  /*66a0*/  @P2 FSEL R5, R5, -INF , !P3 ;  /* 0xff80000005052808 */ /* 0x000fe20005800000 */
[----:B------:R-:W2:Y:S01]  /*66b0*/  LDL R193, [R1+0x18] ;  /* 0x0000180001c17983 */ /* 0x000ea20000100800 */
[----:B------:R-:W-:Y:S01]  /*66c0*/  PLOP3.LUT P2, PT, PT, PT, UP0, 0x80, 0x0 ;  /* 0x000000000000781c */ /* 0x000fe20003f4f008 */
[----:B------:R-:W-:Y:S02]  /*66d0*/  UISETP.GE.AND UP0, UPT, UR6, 0x1, UPT ;  /* 0x000000010600788c */ /* 0x000fe4000bf06270 */
[--C-:B------:R-:W-:Y:S01]  /*66e0*/  FFMA.FTZ R8, R5, c[0x0][0x23c], -R9.reuse ;  /* 0x00008f0005087a23 */ /* 0x100fe20000010809 */
[----:B------:R3:W-:Y:S01]  /*66f0*/  STS [R198+0x12400], R6 ;  /* 0x01240006c6007388 */ /* 0x0007e20000000800 */
[----:B------:R-:W-:Y:S02]  /*6700*/  F2FP.PACK_AB R5, R225, R228 ;  /* 0x000000e4e105723e */ /* 0x000fe400000000ff */
[----:B------:R4:W-:Y:S01]  /*6710*/  MUFU.EX2 R177, R8 ;  /* 0x0000000800b17308 */ /* 0x0009e20000000800 */
[----:B------:R4:W-:Y:S01]  /*6720*/  STS [R203+0x10000], R4 ;  /* 0x01000004cb007388 */ /* 0x0009e20000000800 */
[----:B-1----:R-:W-:Y:S05]  /*6730*/  F2FP.PACK_AB R7, R248, R250 ;  /* 0x000000faf807723e */ /* 0x002fea00000000ff */
[----:B------:R1:W-:Y:S04]  /*6740*/  STS [R203+0x10400], R7 ;  /* 0x01040007cb007388 */ /* 0x0003e80000000800 */
[----:B------:R1:W-:Y:S01]  /*6750*/  STS [R201+0x10400], R5 ;  /* 0x01040005c9007388 */ /* 0x0003e20000000800 */
[----:B---3--:R-:W-:Y:S02]  /*6760*/  F2FP.PACK_AB R6, R212, R213 ;  /* 0x000000d5d406723e */ /* 0x008fe400000000ff */
[----:B----4-:R-:W-:Y:S01]  /*6770*/  F2FP.PACK_AB R8, R84, R85 ;  /* 0x000000555408723e */ /* 0x010fe200000000ff */
[----:B------:R-:W-:Y:S02]  /*6780*/  FFMA.FTZ R4, R164, -UR4, R178 ;  /* 0x80000004a4047c23 */ /* 0x000fe400080100b2 */
[----:B------:R3:W-:Y:S03]  /*6790*/  STS [R201+0x10000], R6 ;  /* 0x01000006c9007388 */ /* 0x0007e60000000800 */
[----:B------:R-:W-:Y:S01]  /*67a0*/  @P0 FSEL R4, R4, -INF , !P1 ;  /* 0xff80000004040808 */ /* 0x000fe20004800000 */
[----:B------:R-:W-:Y:S01]  /*67b0*/  STS [R203+0x12400], R8 ;  /* 0x01240008cb007388 */ /* 0x000fe20000000800 */
[----:B------:R-:W-:Y:S03]  /*67c0*/  IADD3 R108, P0, R108, UR14, RZ ;  /* 0x0000000e6c6c7c10 */ /* 0x000fe6000ff1e0ff */
[----:B------:R-:W-:Y:S02]  /*67d0*/  FFMA.FTZ R9, R4, c[0x0][0x23c], -R9 ;  /* 0x00008f0004097a23 */ /* 0x000fe40000010809 */
[----:B------:R-:W-:Y:S02]  /*67e0*/  FFMA.FTZ R4, R163, -UR4, R252 ;  /* 0x80000004a3047c23 */ /* 0x000fe400080100fc */
[----:B------:R-:W4:Y:S01]  /*67f0*/  MUFU.EX2 R176, R9 ;  /* 0x0000000900b07308 */ /* 0x000f220000000800 */
[----:B-1----:R-:W-:Y:S02]  /*6800*/  F2FP.PACK_AB R7, R158, R159 ;  /* 0x0000009f9e07723e */ /* 0x002fe400000000ff */
[----:B------:R-:W-:Y:S02]  /*6810*/  @P2 FSEL R4, R4, -INF , !P1 ;  /* 0xff80000004042808 */ /* 0x000fe40004800000 */
[----:B------:R-:W-:Y:S01]  /*6820*/  F2FP.PACK_AB R5, R166, R167 ;  /* 0x000000a7a605723e */ /* 0x000fe200000000ff */
[----:B------:R1:W-:Y:S01]  /*6830*/  STS [R203+0x12000], R7 ;  /* 0x01200007cb007388 */ /* 0x0003e20000000800 */
[----:B------:R-:W-:Y:S01]  /*6840*/  PLOP3.LUT P1, PT, PT, PT, UP0, 0x80, 0x0 ;  /* 0x000000000000781c */ /* 0x000fe20003f2f008 */
[----:B------:R-:W-:Y:S01]  /*6850*/  FFMA.FTZ R0, R4, c[0x0][0x23c], -R0 ;  /* 0x00008f0004007a23 */ /* 0x000fe20000010800 */
[----:B------:R-:W-:Y:S02]  /*6860*/  F2FP.PACK_AB R4, R174, R175 ;  /* 0x000000afae04723e */ /* 0x000fe400000000ff */
[----:B---3--:R-:W-:Y:S01]  /*6870*/  F2FP.PACK_AB R6, R82, R83 ;  /* 0x000000535206723e */ /* 0x008fe200000000ff */
[----:B------:R3:W3:Y:S04]  /*6880*/  MUFU.EX2 R190, R0 ;  /* 0x0000000000be7308 */ /* 0x0006e80000000800 */
[----:B------:R4:W-:Y:S01]  /*6890*/  STS [R201+0x12400], R6 ;  /* 0x01240006c9007388 */ /* 0x0009e20000000800 */
[----:B-1----:R-:W-:Y:S05]  /*68a0*/  F2FP.PACK_AB R7, R153, R156 ;  /* 0x0000009c9907723e */ /* 0x002fea00000000ff */
[----:B------:R1:W-:Y:S01]  /*68b0*/  STS [R201+0x12000], R7 ;  /* 0x01200007c9007388 */ /* 0x0003e20000000800 */
[----:B---3--:R-:W-:Y:S03]  /*68c0*/  F2FP.PACK_AB R0, R182, R184 ;  /* 0x000000b8b600723e */ /* 0x008fe600000000ff */
[----:B------:R3:W-:Y:S01]  /*68d0*/  STS [R196+0x10000], R5 ;  /* 0x01000005c4007388 */ /* 0x0007e20000000800 */
[----:B----4-:R-:W-:Y:S02]  /*68e0*/  F2FP.PACK_AB R6, R245, R246 ;  /* 0x000000f6f506723e */ /* 0x010fe400000000ff */
[----:B-1----:R-:W-:Y:S02]  /*68f0*/  F2FP.PACK_AB R7, R220, R223 ;  /* 0x000000dfdc07723e */ /* 0x002fe400000000ff */
[----:B---3--:R-:W-:Y:S03]  /*6900*/  F2FP.PACK_AB R5, R76, R77 ;  /* 0x0000004d4c05723e */ /* 0x008fe600000000ff */
[----:B------:R1:W-:Y:S04]  /*6910*/  STS [R196+0x10400], R7 ;  /* 0x01040007c4007388 */ /* 0x0003e80000000800 */
[----:B------:R3:W-:Y:S04]  /*6920*/  STS [R197+0x10000], R4 ;  /* 0x01000004c5007388 */ /* 0x0007e80000000800 */
[----:B------:R4:W-:Y:S04]  /*6930*/  STS [R197+0x10400], R0 ;  /* 0x01040000c5007388 */ /* 0x0009e80000000800 */
[----:B------:R4:W-:Y:S04]  /*6940*/  STS [R196+0x12000], R6 ;  /* 0x01200006c4007388 */ /* 0x0009e80000000800 */
[----:B------:R4:W-:Y:S01]  /*6950*/  STS [R196+0x12400], R5 ;  /* 0x01240005c4007388 */ /* 0x0009e20000000800 */
[----:B-1----:R-:W-:Y:S02]  /*6960*/  F2FP.PACK_AB R7, R231, R234 ;  /* 0x000000eae707723e */ /* 0x002fe400000000ff */
[----:B---3--:R-:W-:Y:S03]  /*6970*/  F2FP.PACK_AB R4, R180, R181 ;  /* 0x000000b5b404723e */ /* 0x008fe600000000ff */
[----:B------:R1:W-:Y:S01]  /*6980*/  STS [R197+0x12000], R7 ;  /* 0x01200007c5007388 */ /* 0x0003e20000000800 */
[----:B----4-:R-:W-:Y:S02]  /*6990*/  F2FP.PACK_AB R0, R110, R111 ;  /* 0x0000006f6e00723e */ /* 0x010fe400000000ff */
[----:B------:R-:W-:Y:S02]  /*69a0*/  F2FP.PACK_AB R6, R74, R75 ;  /* 0x0000004b4a06723e */ /* 0x000fe400000000ff */
[----:B------:R-:W-:Y:S03]  /*69b0*/  F2FP.PACK_AB R5, R114, R115 ;  /* 0x000000737205723e */ /* 0x000fe600000000ff */
[----:B------:R3:W-:Y:S04]  /*69c0*/  STS [R197+0x12400], R6 ;  /* 0x01240006c5007388 */ /* 0x0007e80000000800 */
[----:B------:R4:W-:Y:S04]  /*69d0*/  STS [R200+0x10000], R5 ;  /* 0x01000005c8007388 */ /* 0x0009e80000000800 */
[----:B------:R4:W-:Y:S04]  /*69e0*/  STS [R200+0x10400], R4 ;  /* 0x01040004c8007388 */ /* 0x0009e80000000800 */
[----:B------:R4:W-:Y:S01]  /*69f0*/  STS [R199+0x10000], R0 ;  /* 0x01000000c7007388 */ /* 0x0009e20000000800 */
[----:B-1----:R-:W-:Y:S02]  /*6a00*/  F2FP.PACK_AB R7, R188, R189 ;  /* 0x000000bdbc07723e */ /* 0x002fe400000000ff */
[----:B---3--:R-:W-:Y:S02]  /*6a10*/  F2FP.PACK_AB R6, R194, R69 ;  /* 0x00000045c206723e */ /* 0x008fe400000000ff */
[----:B----4-:R-:W-:Y:S02]  /*6a20*/  F2FP.PACK_AB R5, R176, R177 ;  /* 0x000000b1b005723e */ /* 0x010fe400000000ff */
[----:B------:R-:W-:Y:S03]  /*6a30*/  F2FP.PACK_AB R4, R186, R187 ;  /* 0x000000bbba04723e */ /* 0x000fe600000000ff */
[----:B------:R-:W-:Y:S01]  /*6a40*/  STS [R199+0x10400], R5 ;  /* 0x01040005c7007388 */ /* 0x000fe20000000800 */
[----:B------:R-:W-:Y:S03]  /*6a50*/  F2FP.PACK_AB R0, R190, R191 ;  /* 0x000000bfbe00723e */ /* 0x000fe600000000ff */
[----:B------:R-:W-:Y:S04]  /*6a60*/  STS [R200+0x12000], R7 ;  /* 0x01200007c8007388 */ /* 0x000fe80000000800 */
[----:B------:R-:W-:Y:S04]  /*6a70*/  STS [R200+0x12400], R6 ;  /* 0x01240006c8007388 */ /* 0x000fe80000000800 */
[----:B------:R-:W-:Y:S04]  /*6a80*/  STS [R199+0x12400], R0 ;  /* 0x01240000c7007388 */ /* 0x000fe80000000800 */
[----:B------:R-:W-:Y:S04]  /*6a90*/  STS [R199+0x12000], R4 ;  /* 0x01200004c7007388 */ /* 0x000fe80000000800 */
[----:B------:R-:W1:Y:S08]  /*6aa0*/  LDSM.16.M88.4 R64, [R154+0x4000] ;  /* 0x004000009a40783b */ /* 0x000e700000000200 */
[----:B------:R-:W3:Y:S08]  /*6ab0*/  LDSM.16.M88.4 R60, [R154+0x5000] ;  /* 0x005000009a3c783b */ /* 0x000ef00000000200 */
[----:B------:R-:W4:Y:S08]  /*6ac0*/  LDSM.16.M88.4 R100, [R155+0x4000] ;  /* 0x004000009b64783b */ /* 0x000f300000000200 */
[----:B------:R-:W2:Y:S01]  /*6ad0*/  LDSM.16.M88.4 R104, [R155+0x5000] ;  /* 0x005000009b68783b */ /* 0x000ea20000000200 */
[-C--:B-1----:R-:W-:Y:S08]  /*6ae0*/  HMMA.16816.F32 R4, R64, R116.reuse, RZ ;  /* 0x000000744004723c */ /* 0x082ff000000018ff */
[C---:B---3--:R-:W-:Y:S08]  /*6af0*/  HMMA.16816.F32 R8, R60.reuse, R116, RZ ;  /* 0x000000743c08723c */ /* 0x048ff000000018ff */
[-C--:B------:R-:W-:Y:S08]  /*6b00*/  HMMA.16816.F32 R12, R60, R118.reuse, RZ ;  /* 0x000000763c0c723c */ /* 0x080ff000000018ff */
[C---:B------:R-:W-:Y:S08]  /*6b10*/  HMMA.16816.F32 R16, R64.reuse, R118, RZ ;  /* 0x000000764010723c */ /* 0x040ff000000018ff */
[-C--:B------:R-:W-:Y:S08]  /*6b20*/  HMMA.16816.F32 R20, R64, R120.reuse, RZ ;  /* 0x000000784014723c */ /* 0x080ff000000018ff */
[C---:B------:R-:W-:Y:S08]  /*6b30*/  HMMA.16816.F32 R24, R60.reuse, R120, RZ ;  /* 0x000000783c18723c */ /* 0x040ff000000018ff */
[-C--:B------:R-:W-:Y:S01]  /*6b40*/  HMMA.16816.F32 R28, R60, R122.reuse, RZ ;  /* 0x0000007a3c1c723c */ /* 0x080fe200000018ff */
[----:B--2---:R-:W-:Y:S03]  /*6b50*/  IADD3.X R109, R193, UR13, RZ, P0, !PT ;  /* 0x0000000dc16d7c10 */ /* 0x004fe600087fe4ff */
[----:B------:R-:W-:Y:S02]  /*6b60*/  MOV R193, R173 ;  /* 0x000000ad00c17202 */ /* 0x000fe40000000f00 */
[----:B------:R1:W2:Y:S02]  /*6b70*/  LDG.E R0, [R108.64+0x120] ;  /* 0x000120206c007981 */ /* 0x0002a4000c1e1900 */
        /* <DEDUP_REMOVED lines=24> */
[----:B------:R1:W3:Y:S04]  /*6d00*/  LDG.E R106, [R108.64] ;  /* 0x000000206c6a7981 */ /* 0x0002e8000c1e1900 */
[----:B------:R1:W4:Y:S02]  /*6d10*/  LDG.E R105, [R108.64+0x20] ;  /* 0x000020206c697981 */ /* 0x000324000c1e1900 */
[----:B------:R-:W-:Y:S01]  /*6d20*/  MOV R107, R172 ;  /* 0x000000ac006b7202 */ /* 0x000fe20000000f00 */
[----:B------:R-:W-:Y:S01]  /*6d30*/  HMMA.16816.F32 R64, R100, R146, R64 ;  /* 0x000000926440723c */ /* 0x000fe20000001840 */
[----:B------:R1:W2:Y:S03]  /*6d40*/  LDG.E R104, [R108.64+0x100] ;  /* 0x000100206c687981 */ /* 0x0002a6000c1e1900 */
[----:B-1----:R-:W-:Y:S02]  /*6d50*/  MOV R109, R171 ;  /* 0x000000ab006d7202 */ /* 0x002fe40000000f00 */
[----:B------:R-:W-:Y:S01]  /*6d60*/  MOV R108, R169 ;  /* 0x000000a9006c7202 */ /* 0x000fe20000000f00 */
[C---:B---3--:R-:W-:Y:S02]  /*6d70*/  FADD.FTZ R101, -R106.reuse, R4 ;  /* 0x000000046a657221 */ /* 0x048fe40000010100 */
[----:B------:R-:W-:Y:S03]  /*6d80*/  FADD.FTZ R100, -R106, R5 ;  /* 0x000000056a647221 */ /* 0x000fe60000010100 */
[----:B------:R-:W-:Y:S02]  /*6d90*/  FFMA.FTZ R5, -R249, R249, 1 ;  /* 0x3f800000f9057423 */ /* 0x000fe400000101f9 */
[----:B------:R-:W-:Y:S02]  /*6da0*/  FFMA.FTZ R4, -R247, R247, 1 ;  /* 0x3f800000f7047423 */ /* 0x000fe400000101f7 */
        /* <DEDUP_REMOVED lines=69> */
[----:B------:R-:W-:Y:S02]  /*7200*/  FMUL.FTZ R113, R16, R32 ;  /* 0x0000002010717220 */ /* 0x000fe40000410000 */
[----:B------:R-:W-:Y:S02]  /*7210*/  FMUL.FTZ R112, R5, R21 ;  /* 0x0000001505707220 */ /* 0x000fe40000410000 */
[C---:B----4-:R-:W-:Y:S02]  /*7220*/  FADD.FTZ R16, -R105.reuse, R6 ;  /* 0x0000000669107221 */ /* 0x050fe40000010100 */
[----:B------:R-:W-:Y:S02]  /*7230*/  FFMA.FTZ R5, -R108, R108, 1 ;  /* 0x3f8000006c057423 */ /* 0x000fe4000001016c */
[----:B------:R-:W-:Y:S02]  /*7240*/  FADD.FTZ R6, -R105, R7 ;  /* 0x0000000769067221 */ /* 0x000fe40000010100 */
[----:B------:R-:W-:Y:S02]  /*7250*/  FMUL.FTZ R7, R107, R16 ;  /* 0x000000106b077220 */ /* 0x000fe40000410000 */
[----:B------:R-:W-:Y:S02]  /*7260*/  FMUL.FTZ R5, R5, c[0x0][0x2ec] ;  /* 0x0000bb0005057a20 */ /* 0x000fe40000410000 */
[----:B------:R-:W-:Y:S02]  /*7270*/  FADD.FTZ R16, -R105, R18 ;  /* 0x0000001269107221 */ /* 0x000fe40000010100 */
[----:B------:R-:W-:Y:S02]  /*7280*/  FMUL.FTZ R110, R5, R7 ;  /* 0x00000007056e7220 */ /* 0x000fe40000410000 */
[----:B------:R-:W-:Y:S02]  /*7290*/  FFMA.FTZ R5, -R208, R208, 1 ;  /* 0x3f800000d0057423 */ /* 0x000fe400000101d0 */
[----:B------:R-:W-:Y:S02]  /*72a0*/  FADD.FTZ R18, -R105, R19 ;  /* 0x0000001369127221 */ /* 0x000fe40000010100 */
[----:B------:R-:W-:Y:S02]  /*72b0*/  FMUL.FTZ R4, R4, c[0x0][0x2ec] ;  /* 0x0000bb0004047a20 */ /* 0x000fe40000410000 */
[----:B------:R-:W-:Y:S02]  /*72c0*/  FMUL.FTZ R18, R209, R18 ;  /* 0x00000012d1127220 */ /* 0x000fe40000410000 */
[----:B------:R-:W-:Y:S01]  /*72d0*/  FFMA.FTZ R17, -R185, R185, 1 ;  /* 0x3f800000b9117423 */ /* 0x000fe200000101b9 */
[----:B------:R-:W3:Y:S01]  /*72e0*/  LDL.LU R209, [R1+0x12c] ;  /* 0x00012c0001d17983 */ /* 0x000ee20000300800 */
[----:B------:R-:W-:Y:S02]  /*72f0*/  FMUL.FTZ R111, R4, R20 ;  /* 0x00000014046f7220 */ /* 0x000fe40000410000 */
[----:B------:R-:W-:Y:S01]  /*7300*/  FFMA.FTZ R4, -R109, R109, 1 ;  /* 0x3f8000006d047423 */ /* 0x000fe2000001016d */
[----:B------:R-:W4:Y:S01]  /*7310*/  LDL.LU R208, [R1+0x128] ;  /* 0x0001280001d07983 */ /* 0x000f220000300800 */
[----:B------:R-:W-:Y:S02]  /*7320*/  FMUL.FTZ R17, R17, c[0x0][0x2ec] ;  /* 0x0000bb0011117a20 */ /* 0x000fe40000410000 */
[----:B------:R-:W-:Y:S02]  /*7330*/  FMUL.FTZ R6, R193, R6 ;  /* 0x00000006c1067220 */ /* 0x000fe40000410000 */
[----:B------:R-:W-:Y:S02]  /*7340*/  FMUL.FTZ R4, R4, c[0x0][0x2ec] ;  /* 0x0000bb0004047a20 */ /* 0x000fe40000410000 */
[----:B------:R-:W-:Y:S02]  /*7350*/  FMUL.FTZ R114, R17, R33 ;  /* 0x0000002111727220 */ /* 0x000fe40000410000 */
[----:B------:R-:W-:Y:S02]  /*7360*/  FMUL.FTZ R109, R4, R6 ;  /* 0x00000006046d7220 */ /* 0x000fe40000410000 */
[----:B------:R-:W-:Y:S02]  /*7370*/  FMUL.FTZ R19, R195, R16 ;  /* 0x00000010c3137220 */ /* 0x000fe40000410000 */
[----:B------:R-:W-:Y:S02]  /*7380*/  FADD.FTZ R17, -R105, R22 ;  /* 0x0000001669117221 */ /* 0x000fe40000010100 */
[----:B------:R-:W-:Y:S02]  /*7390*/  FFMA.FTZ R4, -R239, R239, 1 ;  /* 0x3f800000ef047423 */ /* 0x000fe400000101ef */
[----:B------:R-:W-:Y:S01]  /*73a0*/  FMUL.FTZ R5, R5, c[0x0][0x2ec] ;  /* 0x0000bb0005057a20 */ /* 0x000fe20000410000 */
[----:B------:R1:W5:Y:S01]  /*73b0*/  LDL.LU R239, [R1+0x124] ;  /* 0x0001240001ef7983 */ /* 0x0003620000300800 */
[----:B------:R-:W-:Y:S02]  /*73c0*/  FFMA.FTZ R6, -R238, R238, 1 ;  /* 0x3f800000ee067423 */ /* 0x000fe400000101ee */
[----:B------:R-:W-:Y:S01]  /*73d0*/  FADD.FTZ R16, -R105, R23 ;  /* 0x0000001769107221 */ /* 0x000fe20000010100 */
        /* <DEDUP_REMOVED lines=52> */
[----:B--2---:R-:W-:Y:S02]  /*7720*/  FADD.FTZ R5, -R104, R8 ;  /* 0x0000000868057221 */ /* 0x004fe40000010100 */
        /* <DEDUP_REMOVED lines=34> */
[----:B------:R-:W-:Y:S02]  /*7950*/  FMUL.FTZ R23, R6, R12 ;  /* 0x0000000c06177220 */ /* 0x000fe40000410000 */
        /* <DEDUP_REMOVED lines=9> */
[----:B------:R-:W-:Y:S02]  /*79f0*/  FADD.FTZ R8, -R104, R29 ;  /* 0x0000001d68087221 */ /* 0x000fe40000010100 */
[----:B------:R-:W-:Y:S02]  /*7a00*/  FMUL.FTZ R9, R156, R9 ;  /* 0x000000099c097220 */ /* 0x000fe40000410000 */
[----:B------:R-:W-:Y:S01]  /*7a10*/  FMUL.FTZ R8, R153, R8 ;  /* 0x0000000899087220 */ /* 0x000fe20000410000 */
[----:B------:R1:W5:Y:S01]  /*7a20*/  LDL.LU R156, [R1+0xf0] ;  /* 0x0000f000019c7983 */ /* 0x0003620000300800 */
[----:B------:R-:W-:Y:S02]  /*7a30*/  FFMA.FTZ R7, -R152, R152, 1 ;  /* 0x3f80000098077423 */ /* 0x000fe40000010198 */
[----:B------:R-:W-:Y:S01]  /*7a40*/  FFMA.FTZ R6, -R151, R151, 1 ;  /* 0x3f80000097067423 */ /* 0x000fe20000010197 */
[----:B------:R1:W5:Y:S01]  /*7a50*/  LDL.LU R153, [R1+0xec] ;  /* 0x0000ec0001997983 */ /* 0x0003620000300800 */
[----:B------:R-:W-:Y:S02]  /*7a60*/  FFMA.FTZ R4, -R98, R98, 1 ;  /* 0x3f80000062047423 */ /* 0x000fe40000010162 */
[----:B------:R-:W-:Y:S01]  /*7a70*/  FFMA.FTZ R5, -R99, R99, 1 ;  /* 0x3f80000063057423 */ /* 0x000fe20000010163 */
[----:B------:R1:W5:Y:S01]  /*7a80*/  LDL.LU R152, [R1+0xe8] ;  /* 0x0000e80001987983 */ /* 0x0003620000300800 */
[----:B------:R-:W-:Y:S02]  /*7a90*/  FMUL.FTZ R4, R4, c[0x0][0x2ec] ;  /* 0x0000bb0004047a20 */ /* 0x000fe40000410000 */
[----:B------:R-:W-:Y:S01]  /*7aa0*/  FMUL.FTZ R7, R7, c[0x0][0x2ec] ;  /* 0x0000bb0007077a20 */ /* 0x000fe20000410000 */
[----:B------:R1:W5:Y:S01]  /*7ab0*/  LDL.LU R151, [R1+0xe4] ;  /* 0x0000e40001977983 */ /* 0x0003620000300800 */
[----:B------:R-:W-:Y:S02]  /*7ac0*/  FMUL.FTZ R18, R4, R8 ;  /* 0x0000000804127220 */ /* 0x000fe40000410000 */
[----:B------:R-:W-:Y:S01]  /*7ad0*/  FADD.FTZ R8, -R104, R45 ;  /* 0x0000002d68087221 */ /* 0x000fe20000010100 */
[----:B------:R1:W5:Y:S01]  /*7ae0*/  LDL.LU R99, [R1+0xe0] ;  /* 0x0000e00001637983 */ /* 0x0003620000300800 */
[----:B------:R-:W-:Y:S02]  /*7af0*/  FFMA.FTZ R4, -R94, R94, 1 ;  /* 0x3f8000005e047423 */ /* 0x000fe4000001015e */
[----:B------:R-:W-:Y:S01]  /*7b00*/  FMUL.FTZ R6, R6, c[0x0][0x2ec] ;  /* 0x0000bb0006067a20 */ /* 0x000fe20000410000 */
[----:B------:R1:W5:Y:S01]  /*7b10*/  LDL.LU R98, [R1+0xdc] ;  /* 0x0000dc0001627983 */ /* 0x0003620000300800 */
[----:B------:R-:W-:Y:S02]  /*7b20*/  FMUL.FTZ R5, R5, c[0x0][0x2ec] ;  /* 0x0000bb0005057a20 */ /* 0x000fe40000410000 */
[----:B------:R-:W-:Y:S02]  /*7b30*/  FMUL.FTZ R49, R7, R13 ;  /* 0x0000000d07317220 */ /* 0x000fe40000410000 */
[----:B------:R-:W-:Y:S02]  /*7b40*/  FMUL.FTZ R8, R231, R8 ;  /* 0x00000008e7087220 */ /* 0x000fe40000410000 */
[----:B------:R-:W-:Y:S02]  /*7b50*/  FFMA.FTZ R7, -R97, R97, 1 ;  /* 0x3f80000061077423 */ /* 0x000fe40000010161 */
[----:B------:R-:W-:Y:S01]  /*7b60*/  FMUL.FTZ R4, R4, c[0x0][0x2ec] ;  /* 0x0000bb0004047a20 */ /* 0x000fe20000410000 */
[----:B------:R1:W5:Y:S01]  /*7b70*/  LDL.LU R97, [R1+0xd8] ;  /* 0x0000d80001617983 */ /* 0x0003620000300800 */
[----:B------:R-:W-:Y:S02]  /*7b80*/  FMUL.FTZ R22, R6, R12 ;  /* 0x0000000c06167220 */ /* 0x000fe40000410000 */
[----:B------:R-:W-:Y:S02]  /*7b90*/  FMUL.FTZ R16, R5, R9 ;  /* 0x0000000905107220 */ /* 0x000fe40000410000 */
[C---:B------:R-:W-:Y:S02]  /*7ba0*/  FADD.FTZ R12, -R104.reuse, R41 ;  /* 0x00000029680c7221 */ /* 0x040fe40000010100 */
[----:B------:R-:W-:Y:S02]  /*7bb0*/  FADD.FTZ R9, -R104, R44 ;  /* 0x0000002c68097221 */ /* 0x000fe40000010100 */
[----:B------:R-:W-:Y:S02]  /*7bc0*/  FFMA.FTZ R6, -R96, R96, 1 ;  /* 0x3f80000060067423 */ /* 0x000fe40000010160 */
[----:B------:R-:W-:Y:S01]  /*7bd0*/  FFMA.FTZ R5, -R95, R95, 1 ;  /* 0x3f8000005f057423 */ /* 0x000fe2000001015f */
[----:B------:R1:W5:Y:S01]  /*7be0*/  LDL.LU R96, [R1+0xd4] ;  /* 0x0000d40001607983 */ /* 0x0003620000300800 */
[----:B------:R-:W-:Y:S02]  /*7bf0*/  FMUL.FTZ R41, R4, R8 ;  /* 0x0000000804297220 */ /* 0x000fe40000410000 */
[----:B------:R-:W-:Y:S01]  /*7c00*/  FADD.FTZ R8, -R104, R61 ;  /* 0x0000003d68087221 */ /* 0x000fe20000010100 */
[----:B------:R1:W5:Y:S01]  /*7c10*/  LDL.LU R95, [R1+0xd0] ;  /* 0x0000d000015f7983 */ /* 0x0003620000300800 */
[----:B------:R-:W-:Y:S02]  /*7c20*/  FFMA.FTZ R4, -R226, R226, 1 ;  /* 0x3f800000e2047423 */ /* 0x000fe400000101e2 */
[----:B------:R-:W-:Y:S01]  /*7c30*/  FMUL.FTZ R9, R234, R9 ;  /* 0x00000009ea097220 */ /* 0x000fe20000410000 */
[----:B------:R1:W5:Y:S01]  /*7c40*/  LDL.LU R94, [R1+0xcc] ;  /* 0x0000cc00015e7983 */ /* 0x0003620000300800 */
[----:B------:R-:W-:Y:S02]  /*7c50*/  FMUL.FTZ R5, R5, c[0x0][0x2ec] ;  /* 0x0000bb0005057a20 */ /* 0x000fe40000410000 */
[----:B------:R-:W-:Y:S02]  /*7c60*/  FMUL.FTZ R8, R186, R8 ;  /* 0x00000008ba087220 */ /* 0x000fe40000410000 */
[----:B------:R-:W-:Y:S02]  /*7c70*/  FMUL.FTZ R4, R4, c[0x0][0x2ec] ;  /* 0x0000bb0004047a20 */ /* 0x000fe40000410000 */
[----:B------:R-:W-:Y:S02]  /*7c80*/  FMUL.FTZ R44, R5, R9 ;  /* 0x00000009052c7220 */ /* 0x000fe40000410000 */
[----:B------:R-:W-:Y:S02]  /*7c90*/  FADD.FTZ R9, -R104, R60 ;  /* 0x0000003c68097221 */ /* 0x000fe40000010100 */
[----:B------:R-:W-:Y:S02]  /*7ca0*/  FFMA.FTZ R5, -R227, R227, 1 ;  /* 0x3f800000e3057423 */ /* 0x000fe400000101e3 */
[----:B------:R-:W-:Y:S02]  /*7cb0*/  FMUL.FTZ R37, R4, R8 ;  /* 0x0000000804257220 */ /* 0x000fe40000410000 */
[----:B------:R-:W-:Y:S02]  /*7cc0*/  FADD.FTZ R4, -R0, R10 ;  /* 0x0000000a00047221 */ /* 0x000fe40000010100 */
[----:B------:R-:W-:Y:S02]  /*7cd0*/  FADD.FTZ R13, -R104, R40 ;  /* 0x00000028680d7221 */ /* 0x000fe40000010100 */
[----:B------:R-:W-:Y:S02]  /*7ce0*/  FMUL.FTZ R9, R187, R9 ;  /* 0x00000009bb097220 */ /* 0x000fe40000410000 */
[----:B------:R-:W-:Y:S02]  /*7cf0*/  FMUL.FTZ R5, R5, c[0x0][0x2ec] ;  /* 0x0000bb0005057a20 */ /* 0x000fe40000410000 */
[----:B------:R-:W-:Y:S02]  /*7d00*/  FADD.FTZ R10, -R0, R11 ;  /* 0x0000000b000a7221 */ /* 0x000fe40000010100 */
[----:B------:R-:W-:Y:S02]  /*7d10*/  FMUL.FTZ R11, R93, R4 ;  /* 0x000000045d0b7220 */ /* 0x000fe40000410000 */
[----:B------:R-:W-:Y:S01]  /*7d20*/  FMUL.FTZ R13, R246, R13 ;  /* 0x0000000df60d7220 */ /* 0x000fe20000410000 */
        /* <DEDUP_REMOVED lines=9> */
[----:B------:R-:W-:Y:S02]  /*7dc0*/  FADD.FTZ R13, -R104, R56 ;  /* 0x00000038680d7221 */ /* 0x000fe40000010100 */
[----:B------:R-:W-:Y:S02]  /*7dd0*/  FFMA.FTZ R7, -R233, R233, 1 ;  /* 0x3f800000e9077423 */ /* 0x000fe400000101e9 */
[----:B------:R-:W-:Y:S01]  /*7de0*/  FADD.FTZ R8, -R0, R15 ;  /* 0x0000000f00087221 */ /* 0x000fe20000010100 */
[----:B---3--:R-:W-:Y:S01]  /*7df0*/  MOV R56, R209 ;  /* 0x000000d100387202 */ /* 0x008fe20000000f00 */
[----:B------:R-:W-:Y:S02]  /*7e00*/  FMUL.FTZ R9, R91, R9 ;  /* 0x000000095b097220 */ /* 0x000fe40000410000 */
[----:B------:R-:W-:Y:S01]  /*7e10*/  FMUL.FTZ R45, R6, R12 ;  /* 0x0000000c062d7220 */ /* 0x000fe20000410000 */
[----:B------:R1:W5:Y:S01]  /*7e20*/  LDL.LU R91, [R1+0xc0] ;  /* 0x0000c000015b7983 */ /* 0x0003620000300800 */
[----:B------:R-:W-:Y:S01]  /*7e30*/  FADD.FTZ R12, -R104, R57 ;  /* 0x00000039680c7221 */ /* 0x000fe20000010100 */
[----:B----4-:R-:W-:Y:S01]  /*7e40*/  MOV R57, R208 ;  /* 0x000000d000397202 */ /* 0x010fe20000000f00 */
        /* <DEDUP_REMOVED lines=69> */
[----:B------:R-:W-:Y:S01]  /*82a0*/  FMUL.FTZ R17, R4, R17 ;  /* 0x0000001104117220 */ /* 0x000fe20000410000 */
[----:B------:R1:W5:Y:S01]  /*82b0*/  LDL.LU R71, [R1+0x70] ;  /* 0x0000700001477983 */ /* 0x0003620000300800 */
[----:B------:R-:W-:Y:S02]  /*82c0*/  FFMA.FTZ R4, -R70, R70, 1 ;  /* 0x3f80000046047423 */ /* 0x000fe40000010146 */
[----:B------:R-:W-:Y:S01]  /*82d0*/  FADD.FTZ R36, -R0, R58 ;  /* 0x0000003a00247221 */ /* 0x000fe20000010100 */
[----:B------:R1:W5:Y:S01]  /*82e0*/  LDL.LU R70, [R1+0x6c] ;  /* 0x00006c0001467983 */ /* 0x0003620000300800 */
[----:B------:R-:W-:Y:S02]  /*82f0*/  FMUL.FTZ R6, R6, c[0x0][0x2ec] ;  /* 0x0000bb0006067a20 */ /* 0x000fe40000410000 */
[----:B------:R-:W-:Y:S02]  /*8300*/  FMUL.FTZ R36, R69, R36 ;  /* 0x0000002445247220 */ /* 0x000fe40000410000 */
[----:B------:R-:W-:Y:S01]  /*8310*/  FMUL.FTZ R7, R7, c[0x0][0x2ec] ;  /* 0x0000bb0007077a20 */ /* 0x000fe20000410000 */
[----:B------:R1:W5:Y:S01]  /*8320*/  LDL.LU R69, [R1+0x68] ;  /* 0x0000680001457983 */ /* 0x0003620000300800 */
[----:B------:R-:W-:Y:S02]  /*8330*/  FMUL.FTZ R5, R5, c[0x0][0x2ec] ;  /* 0x0000bb0005057a20 */ /* 0x000fe40000410000 */
[----:B------:R-:W-:Y:S02]  /*8340*/  FMUL.FTZ R13, R6, R13 ;  /* 0x0000000d060d7220 */ /* 0x000fe40000410000 */
[----:B------:R-:W-:Y:S02]  /*8350*/  FFMA.FTZ R6, -R68, R68, 1 ;  /* 0x3f80000044067423 */ /* 0x000fe40000010144 */
[----:B------:R-:W-:Y:S01]  /*8360*/  FMUL.FTZ R4, R4, c[0x0][0x2ec] ;  /* 0x0000bb0004047a20 */ /* 0x000fe20000410000 */
[----:B------:R1:W5:Y:S01]  /*8370*/  LDL.LU R68, [R1+0x64] ;  /* 0x0000640001447983 */ /* 0x0003620000300800 */
[----:B------:R-:W-:Y:S02]  /*8380*/  FMUL.FTZ R8, R7, R8 ;  /* 0x0000000807087220 */ /* 0x000fe40000410000 */
        /* <DEDUP_REMOVED lines=8> */
[----:B------:R-:W-:Y:S02]  /*8410*/  FADD.FTZ R33, -R0, R63 ;  /* 0x0000003f00217221 */ /* 0x000fe40000010100 */
[----:B------:R-:W-:Y:S02]  /*8420*/  FFMA.FTZ R0, -R252, R252, 1 ;  /* 0x3f800000fc007423 */ /* 0x000fe400000101fc */
        /* <DEDUP_REMOVED lines=12> */
[----:B-1----:R-:W-:Y:S01]  /*84f0*/  IMAD.MOV.U32 R6, RZ, RZ, c[0x0][0x190] ;  /* 0x00006400ff067624 */ /* 0x002fe200078e00ff */
        /* <DEDUP_REMOVED lines=32> */
.L_x_603:
        /* <DEDUP_REMOVED lines=149> */
.L_x_604:
        /* <DEDUP_REMOVED lines=296> */
.L_x_606:
        /* <DEDUP_REMOVED lines=19> */
.L_x_607:
        /* <DEDUP_REMOVED lines=43> */
.L_x_609:
[----:B--2---:R-:W-:Y:S05]  /*a6b0*/  BSYNC B0 ;  /* 0x0000000000007941 */ /* 0x004fea0003800000 */
.L_x_608:
        /* <DEDUP_REMOVED lines=14> */
.L_x_611:
[----:B------:R-:W-:Y:S05]  /*a7a0*/  BSYNC B0 ;  /* 0x0000000000007941 */ /* 0x000fea0003800000 */
.L_x_610:
        /* <DEDUP_REMOVED lines=25> */
.L_x_613:
[----:B------:R-:W-:Y:S05]  /*a940*/  BSYNC B0 ;  /* 0x0000000000007941 */ /* 0x000fea0003800000 */
.L_x_612:
        /* <DEDUP_REMOVED lines=12> */
.L_x_586:
        /* <DEDUP_REMOVED lines=21> */
.L_x_615:
        /* <DEDUP_REMOVED lines=19> */
.L_x_616:
        /* <DEDUP_REMOVED lines=37> */
.L_x_618:
[----:B------:R-:W-:Y:S05]  /*aee0*/  BSYNC B0 ;  /* 0x0000000000007941 */ /* 0x000fea0003800000 */
.L_x_617:
        /* <DEDUP_REMOVED lines=15> */
.L_x_620:
[----:B------:R-:W-:Y:S05]  /*afe0*/  BSYNC B0 ;  /* 0x0000000000007941 */ /* 0x000fea0003800000 */
.L_x_619:
        /* <DEDUP_REMOVED lines=26> */
.L_x_622:
[----:B------:R-:W-:Y:S05]  /*b190*/  BSYNC B0 ;  /* 0x0000000000007941 */ /* 0x000fea0003800000 */
.L_x_621:
        /* <DEDUP_REMOVED lines=12> */
.L_x_614:
[----:B------:R-:W-:Y:S05]  /*b260*/  BSYNC B1 ;  /* 0x0000000000017941 */ /* 0x000fea0003800000 */
.L_x_581:
        /* <DEDUP_REMOVED lines=11> */
.L_x_623:
[----:B------:R-:W-:Y:S05]  /*b320*/  EXIT ;  /* 0x000000000000794d */ /* 0x000fea0003800000 */
.L_x_625:
        /* <DEDUP_REMOVED lines=13> */
.L_x_1341:


//--------------------- .text._ZN5flash44flash_bwd_dq_dk_dv_loop_seqk_parallel_kernelI23Flash_bwd_kernel_traitsILi32ELi128ELi128ELi8ELi4ELi4ELi4ELb1ELb0EN7cutlass6half_tE19Flash_kernel_traitsILi32ELi128ELi128ELi8ES3_EELb1ELb0ELb1ELb0ELb0ELb1ELb0EEEvNS_16Flash_bwd_paramsE --------------------------
	.section	.text._ZN5flash44flash_bwd_dq_dk_dv_loop_seqk_parallel_kernelI23Flash_bwd_kernel_traitsILi32ELi128ELi128ELi8ELi4ELi4ELi4ELb1ELb0EN7cutlass6half_tE19Flash_kernel_traitsILi32ELi128ELi128ELi8ES3_EELb1ELb0ELb1ELb0ELb0ELb1ELb0EEEvNS_16Flash_bwd_paramsE,"ax",@progbits
	.sectioninfo	@"SHI_REGISTERS=255"
	.align	128
        .global         _ZN5flash44flash_bwd_dq_dk_dv_loop_seqk_parallel_kernelI23Flash_bwd_kernel_traitsILi32ELi128ELi128ELi8ELi4ELi4ELi4ELb1ELb0EN7cutlass6half_tE19Flash_kernel_traitsILi32ELi128ELi128ELi8ES3_EELb1ELb0ELb1ELb0ELb0ELb1ELb0EEEvNS_16Flash_bwd_paramsE
        .type           _ZN5flash44flash_bwd_dq_dk_dv_loop_seqk_parallel_kernelI23Flash_bwd_kernel_traitsILi32ELi128ELi128ELi8ELi4ELi4ELi4ELb1ELb0EN7cutlass6half_tE19Flash_kernel_traitsILi32ELi128ELi128ELi8ES3_EELb1ELb0ELb1ELb0ELb0ELb1ELb0EEEvNS_16Flash_bwd_paramsE,@function
        .size           _ZN5flash44flash_bwd_dq_dk_dv_loop_seqk_parallel_kernelI23Flash_bwd_kernel_traitsILi32ELi128ELi128ELi8ELi4ELi4ELi4ELb1ELb0EN7cutlass6half_tE19Flash_kernel_traitsILi32ELi128ELi128ELi8ES3_EELb1ELb0ELb1ELb0ELb0ELb1ELb0EEEvNS_16Flash_bwd_paramsE,(.L_x_1342 - _ZN5flash44flash_bwd_dq_dk_dv_loop_seqk_parallel_kernelI23Flash_bwd_kernel_traitsILi32ELi128ELi128ELi8ELi4ELi4ELi4ELb1ELb0EN7cutlass6half_tE19Flash_kernel_traitsILi32ELi128ELi128ELi8ES3_EELb1ELb0ELb1ELb0ELb0ELb1ELb0EEEvNS_16Flash_bwd_paramsE)
        .other          _ZN5flash44flash_bwd_dq_dk_dv_loop_seqk_parallel_kernelI23Flash_bwd_kernel_traitsILi32ELi128ELi128ELi8ELi4ELi4ELi4ELb1ELb0EN7cutlass6half_tE19Flash_kernel_traitsILi32ELi128ELi128ELi8ES3_EELb1ELb0ELb1ELb0ELb0ELb1ELb0EEEvNS_16Flash_bwd_paramsE,@"STO_CUDA_ENTRY STV_DEFAULT"
_ZN5flash44flash_bwd_dq_dk_dv_loop_seqk_parallel_kernelI23Flash_bwd_kernel_traitsILi32ELi128ELi128ELi8ELi4ELi4ELi4ELb1ELb0EN7cutlass6half_tE19Flash_kernel_traitsILi32ELi128ELi128ELi8ES3_EELb1ELb0ELb1ELb0ELb0ELb1ELb0EEEvNS_16Flash_bwd_paramsE:
.text._ZN5flash44flash_bwd_dq_dk_dv_loop_seqk_parallel_kernelI23Flash_bwd_kernel_traitsILi32ELi128ELi128ELi8ELi4ELi4ELi4ELb1ELb0EN7cutlass6half_tE19Flash_kernel_traitsILi32ELi128ELi128ELi8ES3_EELb1ELb0ELb1ELb0ELb0ELb1ELb0EEEvNS_16Flash_bwd_paramsE:
        /* <DEDUP_REMOVED lines=19> */
[----:B------:R-:W-:Y:S01]  /*0130*/  ULDC UR59, c[0x0][0x22c] ;  /* 0x00008b00003b7ab9 */ /* 0x000fe20000000800 */
[----:B------:R-:W3:Y:S01]  /*0140*/  S2UR UR53, SR_CTAID.Y ;  /* 0x00000000003579c3 */ /* 0x000ee20000002600 */
[----:B------:R-:W-:-:S02]  /*0150*/  UIMAD UR5, UR7, UR6, UR5 ;  /* 0x00000006070572a4 */ /* 0x000fc4000f8e0205 */
[----:B------:R-:W-:Y:S02]  /*0160*/  ULDC UR15, c[0x0][0x1c8] ;  /* 0x00007200000f7ab9 */ /* 0x000fe40000000800 */
[----:B------:R-:W-:Y:S02]  /*0170*/  ULDC UR10, c[0x0][0x1c0] ;  /* 0x00007000000a7ab9 */ /* 0x000fe40000000800 */
[----:B------:R-:W-:Y:S02]  /*0180*/  ULDC.U8 UR11, c[0x0][0x328] ;  /* 0x0000ca00000b7ab9 */ /* 0x000fe40000000000 */
[----:B------:R-:W-:Y:S02]  /*0190*/  UISETP.NE.AND UP5, UPT, UR11, URZ, UPT ;  /* 0x0000003f0b00728c */ /* 0x000fe4000bfa5270 */
[----:B------:R-:W-:Y:S02]  /*01a0*/  ULDC UR56, c[0x0][0x1c0] ;  /* 0x0000700000387ab9 */ /* 0x000fe40000000800 */
[----:B------:R-:W-:Y:S01]  /*01b0*/  ULDC.U8 UR12, c[0x0][0x3d0] ;  /* 0x0000f400000c7ab9 */ /* 0x000fe20000000000 */
[----:B-1----:R-:W-:Y:S01]  /*01c0*/  SHF.R.S32.HI R5, RZ, 0x1f, R6 ;  /* 0x0000001fff057819 */ /* 0x002fe20000011406 */
[----:B--2---:R-:W-:-:S02]  /*01d0*/  UIMAD UR20, UR54, UR59, URZ ;  /* 0x0000003b361472a4 */ /* 0x004fc4000f8e023f */
[----:B------:R-:W-:Y:S01]  /*01e0*/  ULDC UR13, c[0x0][0x1c0] ;  /* 0x00007000000d7ab9 */ /* 0x000fe20000000800 */
[CC--:B------:R-:W-:Y:S01]  /*01f0*/  LEA.HI R3, R5.reuse, R6.reuse, RZ, 0x2 ;  /* 0x0000000605037211 */ /* 0x0c0fe200078f10ff */
[----:B------:R-:W-:Y:S01]  /*0200*/  ULDC UR21, c[0x0][0x224] ;  /* 0x0000890000157ab9 */ /* 0x000fe20000000800 */
[-C--:B------:R-:W-:Y:S01]  /*0210*/  LEA.HI R9, R5, R6.reuse, RZ, 0x5 ;  /* 0x0000000605097211 */ /* 0x080fe200078f28ff */
[----:B------:R-:W-:Y:S01]  /*0220*/  UIMAD.WIDE UR56, UR59, UR56, URZ ;  /* 0x000000383b3872a5 */ /* 0x000fe2000f8e023f */
[----:B------:R-:W-:Y:S01]  /*0230*/  LOP3.LUT R4, R3, 0xfffffffc, RZ, 0xc0, !PT ;  /* 0xfffffffc03047812 */ /* 0x000fe200078ec0ff */
[----:B---3--:R-:W-:Y:S01]  /*0240*/  UIMAD UR6, UR53, UR10, UR54 ;  /* 0x0000000a350672a4 */ /* 0x008fe2000f8e0236 */
[--C-:B------:R-:W-:Y:S01]  /*0250*/  SHF.R.S32.HI R0, RZ, 0x2, R3.reuse ;  /* 0x00000002ff007819 */ /* 0x100fe20000011403 */
[----:B------:R-:W-:Y:S01]  /*0260*/  USHF.R.S32.HI UR10, URZ, 0x1f, UR54 ;  /* 0x0000001f3f0a7899 */ /* 0x000fe20008011436 */
[CC--:B------:R-:W-:Y:S01]  /*0270*/  LEA.HI R161, R5.reuse, R6.reuse, RZ, 0x3 ;  /* 0x0000000605a17211 */ /* 0x0c0fe200078f18ff */
[----:B------:R-:W-:Y:S01]  /*0280*/  IMAD.IADD R12, R6, 0x1, -R4 ;  /* 0x00000001060c7824 */ /* 0x000fe200078e0a04 */
[CC--:B------:R-:W-:Y:S01]  /*0290*/  LEA.HI R243, R5.reuse, R6.reuse, RZ, 0x7 ;  /* 0x0000000605f37211 */ /* 0x0c0fe200078f38ff */
[----:B------:R-:W-:Y:S01]  /*02a0*/  USHF.L.U32 UR11, UR53, 0x7, URZ ;  /* 0x00000007350b7899 */ /* 0x000fe2000800063f */
[----:B------:R-:W-:Y:S01]  /*02b0*/  SHF.R.S32.HI R2, RZ, 0x1f, R3 ;  /* 0x0000001fff027819 */ /* 0x000fe20000011403 */
[----:B------:R-:W-:Y:S01]  /*02c0*/  UISETP.NE.AND UP6, UPT, UR12, URZ, UPT ;  /* 0x0000003f0c00728c */ /* 0x000fe2000bfc5270 */
[----:B------:R-:W-:Y:S01]  /*02d0*/  LEA.HI R5, R5, R6, RZ, 0x4 ;  /* 0x0000000605057211 */ /* 0x000fe200078f20ff */
[----:B------:R-:W-:Y:S01]  /*02e0*/  UIMAD UR59, UR59, UR13, URZ ;  /* 0x0000000d3b3b72a4 */ /* 0x000fe2000f8e023f */
[----:B------:R-:W-:Y:S01]  /*02f0*/  LOP3.LUT R7, R9, 0xffffffe0, RZ, 0xc0, !PT ;  /* 0xffffffe009077812 */ /* 0x000fe200078ec0ff */
[----:B------:R-:W-:Y:S01]  /*0300*/  UIMAD.WIDE.U32 UR12, UR53, UR21, URZ ;  /* 0x00000015350c72a5 */ /* 0x000fe2000f8e003f */
[-C--:B------:R-:W-:Y:S01]  /*0310*/  LEA.HI R4, R3, R0.reuse, RZ, 0x1 ;  /* 0x0000000003047211 */ /* 0x080fe200078f08ff */
[----:B------:R-:W-:Y:S01]  /*0320*/  ULDC UR16, c[0x0][0x214] ;  /* 0x0000850000107ab9 */ /* 0x000fe20000000800 */
[----:B------:R-:W-:Y:S01]  /*0330*/  LEA.HI R3, R2, R0, RZ, 0x3 ;  /* 0x0000000002037211 */ /* 0x000fe200078f18ff */
[----:B------:R-:W-:Y:S01]  /*0340*/  IMAD.IADD R2, R6, 0x1, -R7 ;  /* 0x0000000106027824 */ /* 0x000fe200078e0a07 */
[----:B------:R-:W-:Y:S01]  /*0350*/  LOP3.LUT R8, R5, 0xfffffff0, RZ, 0xc0, !PT ;  /* 0xfffffff005087812 */ /* 0x000fe200078ec0ff */
[----:B------:R-:W-:Y:S01]  /*0360*/  ULDC UR19, c[0x0][0x224] ;  /* 0x0000890000137ab9 */ /* 0x000fe20000000800 */
[----:B------:R-:W-:Y:S01]  /*0370*/  LOP3.LUT R10, R161, 0xfffffff8, RZ, 0xc0, !PT ;  /* 0xfffffff8a10a7812 */ /* 0x000fe200078ec0ff */
[----:B------:R-:W-:Y:S01]  /*0380*/  UIMAD UR6, UR6, UR19, URZ ;  /* 0x00000013060672a4 */ /* 0x000fe2000f8e023f */
[----:B------:R-:W-:Y:S01]  /*0390*/  LOP3.LUT R4, R4, 0x7fffffe, RZ, 0xc0, !PT ;  /* 0x07fffffe04047812 */ /* 0x000fe200078ec0ff */
[C---:B------:R-:W-:Y:S01]  /*03a0*/  IMAD.IADD R8, R6.reuse, 0x1, -R8 ;  /* 0x0000000106087824 */ /* 0x040fe200078e0a08 */
[----:B------:R-:W-:Y:S01]  /*03b0*/  LOP3.LUT R3, R3, 0xfffffff8, RZ, 0xc0, !PT ;  /* 0xfffffff803037812 */ /* 0x000fe200078ec0ff */
[----:B------:R-:W-:Y:S01]  /*03c0*/  IMAD.IADD R10, R6, 0x1, -R10 ;  /* 0x00000001060a7824 */ /* 0x000fe200078e0a0a */
[----:B------:R-:W-:Y:S01]  /*03d0*/  SHF.R.S32.HI R6, RZ, 0x1f, R2 ;  /* 0x0000001fff067819 */ /* 0x000fe20000011402 */
[C---:B------:R-:W-:Y:S01]  /*03e0*/  IMAD.IADD R11, R0.reuse, 0x1, -R4 ;  /* 0x00000001000b7824 */ /* 0x040fe200078e0a04 */
[----:B------:R-:W-:Y:S01]  /*03f0*/  SHF.R.S32.HI R4, RZ, 0x1f, R9 ;  /* 0x0000001fff047819 */ /* 0x000fe20000011409 */
[----:B------:R-:W-:Y:S01]  /*0400*/  IMAD.IADD R7, R0, 0x1, -R3 ;  /* 0x0000000100077824 */ /* 0x000fe200078e0a03 */
[----:B------:R-:W-:Y:S01]  /*0410*/  SHF.R.S32.HI R0, RZ, 0x4, R5 ;  /* 0x00000004ff007819 */ /* 0x000fe20000011405 */
[----:B------:R-:W-:Y:S01]  /*0420*/  ULDC UR17, c[0x0][0x1c0] ;  /* 0x0000700000117ab9 */ /* 0x000fe20000000800 */
[----:B------:R-:W-:Y:S01]  /*0430*/  LEA.HI R235, R6, R2, RZ, 0x2 ;  /* 0x0000000206eb7211 */ /* 0x000fe200078f10ff */
[----:B------:R-:W-:Y:S01]  /*0440*/  USHF.R.S32.HI UR7, URZ, 0x1f, UR21 ;  /* 0x0000001f3f077899 */ /* 0x000fe20008011415 */
[----:B------:R-:W-:Y:S01]  /*0450*/  SHF.R.S32.HI R6, RZ, 0x3, R161 ;  /* 0x00000003ff067819 */ /* 0x000fe200000114a1 */
[----:B------:R-:W-:Y:S01]  /*0460*/  ULDC UR18, c[0x0][0x1c0] ;  /* 0x0000700000127ab9 */ /* 0x000fe20000000800 */
[----:B------:R-:W-:Y:S01]  /*0470*/  LEA.HI R2, R5, R0, RZ, 0x1 ;  /* 0x0000000005027211 */ /* 0x000fe200078f08ff */
[----:B------:R-:W-:Y:S01]  /*0480*/  UIMAD UR7, UR7, UR53, URZ ;  /* 0x00000035070772a4 */ /* 0x000fe2000f8e023f */
[----:B------:R-:W-:Y:S01]  /*0490*/  SHF.R.S32.HI R5, RZ, 0x5, R9 ;  /* 0x00000005ff057819 */ /* 0x000fe20000011409 */
[----:B------:R-:W-:Y:S01]  /*04a0*/  IMAD.SHL.U32 R6, R6, 0x40, RZ ;  /* 0x0000004006067824 */ /* 0x000fe200078e00ff */
[----:B------:R-:W-:Y:S01]  /*04b0*/  LOP3.LUT R3, R2, 0xfffffffe, RZ, 0xc0, !PT ;  /* 0xfffffffe02037812 */ /* 0x000fe200078ec0ff */
[----:B------:R-:W-:Y:S01]  /*04c0*/  IMAD.U32 R9, RZ, RZ, UR13 ;  /* 0x0000000dff097e24 */ /* 0x000fe2000f8e00ff */
[----:B------:R-:W-:Y:S01]  /*04d0*/  SHF.R.S32.HI R243, RZ, 0x7, R243 ;  /* 0x00000007fff37819 */ /* 0x000fe200000114f3 */
[----:B------:R-:W-:Y:S01]  /*04e0*/  ULDC.64 UR8, c[0x0][0x118] ;  /* 0x0000460000087ab9 */ /* 0x000fe20000000a00 */
[----:B------:R-:W-:Y:S01]  /*04f0*/  LOP3.LUT R2, R6, 0xc0, RZ, 0xc0, !PT ;  /* 0x000000c006027812 */ /* 0x000fe200078ec0ff */
[----:B------:R-:W-:Y:S01]  /*0500*/  IMAD.SHL.U32 R6, R12, 0x8, RZ ;  /* 0x000000080c067824 */ /* 0x000fe200078e00ff */
[C---:B------:R-:W-:Y:S01]  /*0510*/  LOP3.LUT P5, RZ, R7.reuse, 0x2, RZ, 0xc0, !PT ;  /* 0x0000000207ff7812 */ /* 0x040fe200078ac0ff */
[----:B------:R-:W-:Y:S01]  /*0520*/  IMAD.IADD R13, R0, 0x1, -R3 ;  /* 0x00000001000d7824 */ /* 0x000fe200078e0a03 */
[----:B------:R-:W-:Y:S01]  /*0530*/  LEA.HI R0, R4, R5, RZ, 0x2 ;  /* 0x0000000504007211 */ /* 0x000fe200078f10ff */
[----:B------:R-:W-:Y:S01]  /*0540*/  IMAD.U32 R4, RZ, RZ, UR5 ;  /* 0x00000005ff047e24 */ /* 0x000fe2000f8e00ff */
[----:B------:R-:W-:Y:S01]  /*0550*/  LOP3.LUT R3, R2, 0x18, R6, 0xf8, !PT ;  /* 0x0000001802037812 */ /* 0x000fe200078ef806 */
[----:B------:R-:W-:Y:S01]  /*0560*/  ULOP3.LUT UR5, UR54, UR15, URZ, 0x3c, !UPT ;  /* 0x0000000f36057292 */ /* 0x000fe2000f8e3c3f */
[----:B------:R-:W-:Y:S01]  /*0570*/  LOP3.LUT R0, R0, 0xfffffffc, RZ, 0xc0, !PT ;  /* 0xfffffffc00007812 */ /* 0x000fe200078ec0ff */
[----:B------:R-:W-:Y:S01]  /*0580*/  IMAD.SHL.U32 R6, R12, 0x2, RZ ;  /* 0x000000020c067824 */ /* 0x000fe200078e00ff */
[----:B------:R-:W-:Y:S01]  /*0590*/  SHF.R.U32.HI R2, RZ, 0x3, R2 ;  /* 0x00000003ff027819 */ /* 0x000fe20000011602 */
[----:B------:R1:W-:Y:S01]  /*05a0*/  STL [R1+0x1c], R4 ;  /* 0x00001c0401007387 */ /* 0x0003e20000100800 */
[----:B------:R-:W-:Y:S01]  /*05b0*/  LOP3.LUT P4, RZ, R7, 0x4, RZ, 0xc0, !PT ;  /* 0x0000000407ff7812 */ /* 0x000fe2000788c0ff */
        /* <DEDUP_REMOVED lines=9> */
[-C--:B------:R-:W-:Y:S01]  /*0650*/  LEA.HI R11, R11, R8.reuse, RZ, 0x3 ;  /* 0x000000080b0b7211 */ /* 0x080fe200078f18ff */
[----:B------:R-:W-:Y:S01]  /*0660*/  ULDC UR58, c[0x0][0x2e8] ;  /* 0x0000ba00003a7ab9 */ /* 0x000fe20000000800 */
[----:B------:R-:W-:Y:S01]  /*0670*/  SEL R224, R166, 0xffffffe0, !P5 ;  /* 0xffffffe0a6e07807 */ /* 0x000fe20006800000 */
[----:B------:R-:W-:Y:S01]  /*0680*/  IMAD.IADD R3, R10, 0x1, -R0 ;  /* 0x000000010a037824 */ /* 0x000fe200078e0a00 */
[----:B------:R2:W-:Y:S01]  /*0690*/  STL [R1+0x18], R2 ;  /* 0x0000180201007387 */ /* 0x0005e20000100800 */
[----:B------:R-:W-:Y:S01]  /*06a0*/  LEA.HI R0, R8, R8, RZ, 0x1 ;  /* 0x0000000808007211 */ /* 0x000fe200078f08ff */
[----:B------:R-:W-:-:S02]  /*06b0*/  ULDC.U8 UR4, c[0x0][0x2d8] ;  /* 0x0000b60000047ab9 */ /* 0x000fc40000000000 */
[----:B------:R-:W-:Y:S02]  /*06c0*/  UIMAD.WIDE.U32 UR60, UR56, UR12, URZ ;  /* 0x0000000c383c72a5 */ /* 0x000fe4000f8e003f */
[----:B------:R-:W-:Y:S02]  /*06d0*/  USHF.L.U32 UR48, UR59, 0x3, URZ ;  /* 0x000000033b307899 */ /* 0x000fe4000800063f */
[----:B------:R-:W-:Y:S01]  /*06e0*/  USHF.L.U32 UR47, UR59, 0x4, URZ ;  /* 0x000000043b2f7899 */ /* 0x000fe2000800063f */
[----:B-1----:R-:W-:Y:S01]  /*06f0*/  IMAD.U32 R4, RZ, RZ, UR5 ;  /* 0x00000005ff047e24 */ /* 0x002fe2000f8e00ff */
[----:B------:R-:W-:Y:S02]  /*0700*/  UIMAD UR5, UR53, UR17, UR54 ;  /* 0x00000011350572a4 */ /* 0x000fe4000f8e0236 */
[----:B------:R-:W-:Y:S02]  /*0710*/  UIMAD UR46, UR59, 0x18, URZ ;  /* 0x000000183b2e78a4 */ /* 0x000fe4000f8e023f */
[----:B------:R1:W-:Y:S01]  /*0720*/  STL [R1+0x14], R4 ;  /* 0x0000140401007387 */ /* 0x0003e20000100800 */
[----:B------:R-:W-:-:S02]  /*0730*/  USHF.L.U32 UR45, UR59, 0x5, URZ ;  /* 0x000000053b2d7899 */ /* 0x000fc4000800063f */
[----:B------:R-:W-:Y:S02]  /*0740*/  UIMAD UR44, UR59, 0x28, URZ ;  /* 0x000000283b2c78a4 */ /* 0x000fe4000f8e023f */
[----:B------:R-:W-:Y:S02]  /*0750*/  UIMAD UR43, UR59, 0x30, URZ ;  /* 0x000000303b2b78a4 */ /* 0x000fe4000f8e023f */
[----:B------:R-:W-:Y:S02]  /*0760*/  UIMAD UR42, UR59, 0x38, URZ ;  /* 0x000000383b2a78a4 */ /* 0x000fe4000f8e023f */
[----:B------:R-:W-:Y:S01]  /*0770*/  USHF.L.U32 UR41, UR59, 0x6, URZ ;  /* 0x000000063b297899 */ /* 0x000fe2000800063f */
[----:B--2---:R-:W-:Y:S01]  /*0780*/  IMAD R2, R243, 0x8, R13 ;  /* 0x00000008f3027824 */ /* 0x004fe200078e020d */
[----:B------:R-:W-:Y:S02]  /*0790*/  UIMAD UR40, UR59, 0x48, URZ ;  /* 0x000000483b2878a4 */ /* 0x000fe4000f8e023f */
[----:B------:R-:W-:Y:S01]  /*07a0*/  UIMAD UR39, UR59, 0x50, URZ ;  /* 0x000000503b2778a4 */ /* 0x000fe2000f8e023f */
[----:B------:R-:W-:Y:S01]  /*07b0*/  IMAD R17, R2, 0x8, R3 ;  /* 0x0000000802117824 */ /* 0x000fe200078e0203 */
[----:B------:R-:W-:Y:S01]  /*07c0*/  LOP3.LUT R3, R0, 0x7fffffe, RZ, 0xc0, !PT ;  /* 0x07fffffe00037812 */ /* 0x000fe200078ec0ff */
[----:B------:R-:W-:Y:S01]  /*07d0*/  UIMAD UR38, UR59, 0x58, URZ ;  /* 0x000000583b2678a4 */ /* 0x000fe2000f8e023f */
[----:B------:R-:W-:Y:S01]  /*07e0*/  LOP3.LUT R2, R11, 0xfffffff8, RZ, 0xc0, !PT ;  /* 0xfffffff80b027812 */ /* 0x000fe200078ec0ff */
[----:B------:R-:W-:-:S02]  /*07f0*/  UIMAD UR37, UR59, 0x60, URZ ;  /* 0x000000603b2578a4 */ /* 0x000fc4000f8e023f */
[C---:B------:R-:W-:Y:S01]  /*0800*/  IMAD.IADD R16, R8.reuse, 0x1, -R3 ;  /* 0x0000000108107824 */ /* 0x040fe200078e0a03 */
[----:B------:R-:W-:Y:S01]  /*0810*/  UIMAD UR36, UR59, 0x68, URZ ;  /* 0x000000683b2478a4 */ /* 0x000fe2000f8e023f */
[----:B------:R-:W-:Y:S01]  /*0820*/  IMAD.U32 R3, RZ, RZ, UR10 ;  /* 0x0000000aff037e24 */ /* 0x000fe2000f8e00ff */
[----:B------:R-:W-:Y:S01]  /*0830*/  USHF.R.S32.HI UR10, URZ, 0x1f, UR53 ;  /* 0x0000001f3f0a7899 */ /* 0x000fe20008011435 */
[----:B------:R-:W-:Y:S01]  /*0840*/  IMAD.IADD R15, R8, 0x1, -R2 ;  /* 0x00000001080f7824 */ /* 0x000fe200078e0a02 */
[--C-:B-1----:R-:W-:Y:S01]  /*0850*/  SHF.R.S32.HI R4, RZ, 0x1, R0.reuse ;  /* 0x00000001ff047819 */ /* 0x102fe20000011400 */
[----:B------:R-:W-:Y:S01]  /*0860*/  IMAD.U32 R8, RZ, RZ, UR12 ;  /* 0x0000000cff087e24 */ /* 0x000fe2000f8e00ff */
[----:B------:R-:W-:Y:S01]  /*0870*/  SHF.R.S32.HI R0, RZ, 0x1f, R0 ;  /* 0x0000001fff007819 */ /* 0x000fe20000011400 */
[----:B------:R-:W-:Y:S01]  /*0880*/  UIMAD UR35, UR59, 0x70, URZ ;  /* 0x000000703b2378a4 */ /* 0x000fe2000f8e023f */
[C---:B------:R-:W-:Y:S01]  /*0890*/  LOP3.LUT R2, R7.reuse, 0x1, RZ, 0xc0, !PT ;  /* 0x0000000107027812 */ /* 0x040fe200078ec0ff */
[----:B------:R-:W-:Y:S01]  /*08a0*/  UIMAD UR34, UR59, 0x78, URZ ;  /* 0x000000783b2278a4 */ /* 0x000fe2000f8e023f */
[----:B------:R-:W-:Y:S01]  /*08b0*/  LEA.HI R0, R0, R4, RZ, 0x2 ;  /* 0x0000000400007211 */ /* 0x000fe200078f10ff */
[----:B------:R-:W-:Y:S01]  /*08c0*/  UMOV UR55, 0xffffe000 ;  /* 0xffffe00000377882 */ /* 0x000fe20000000000 */
[----:B------:R-:W-:Y:S01]  /*08d0*/  ISETP.NE.U32.AND P6, PT, R2, 0x1, PT ;  /* 0x000000010200780c */ /* 0x000fe20003fc5070 */
[----:B------:R-:W-:Y:S01]  /*08e0*/  IMAD.U32 R2, RZ, RZ, UR11 ;  /* 0x0000000bff027e24 */ /* 0x000fe2000f8e00ff */
[----:B------:R-:W-:Y:S01]  /*08f0*/  LOP3.LUT R0, R0, 0xfffffffc, RZ, 0xc0, !PT ;  /* 0xfffffffc00007812 */ /* 0x000fe200078ec0ff */
[----:B------:R-:W-:Y:S01]  /*0900*/  IMAD.SHL.U32 R2, R10, 0x40, RZ ;  /* 0x000000400a027824 */ /* 0x000fe200078e00ff */
[C---:B------:R-:W-:Y:S01]  /*0910*/  LEA.HI R10, R7.reuse, R7, RZ, 0x1 ;  /* 0x00000007070a7211 */ /* 0x040fe200078f08ff */
[----:B------:R-:W-:Y:S01]  /*0920*/  USHF.R.S32.HI UR11, URZ, 0x1f, UR54 ;  /* 0x0000001f3f0b7899 */ /* 0x000fe20008011436 */
[----:B------:R-:W-:Y:S01]  /*0930*/  SEL R222, R222, 0x10, !P6 ;  /* 0x00000010dede7807 */ /* 0x000fe20007000000 */
[----:B------:R-:W-:Y:S01]  /*0940*/  IMAD.IADD R14, R4, 0x1, -R0 ;  /* 0x00000001040e7824 */ /* 0x000fe200078e0a00 */
[----:B------:R-:W-:Y:S01]  /*0950*/  LOP3.LUT R8, R2, 0x1c0, RZ, 0xc0, !PT ;  /* 0x000001c002087812 */ /* 0x000fe200078ec0ff */
[----:B------:R-:W-:Y:S01]  /*0960*/  IMAD.U32 R0, RZ, RZ, UR10 ;  /* 0x0000000aff007e24 */ /* 0x000fe2000f8e00ff */
[----:B------:R-:W-:Y:S01]  /*0970*/  SHF.R.S32.HI R0, RZ, 0x1, R5 ;  /* 0x00000001ff007819 */ /* 0x000fe20000011405 */
[----:B------:R-:W-:Y:S01]  /*0980*/  IMAD.U32 R3, RZ, RZ, UR11 ;  /* 0x0000000bff037e24 */ /* 0x000fe2000f8e00ff */
[----:B------:R-:W-:Y:S01]  /*0990*/  LOP3.LUT R2, R10, 0x3fffffe, RZ, 0xc0, !PT ;  /* 0x03fffffe0a027812 */ /* 0x000fe200078ec0ff */
[----:B------:R-:W-:Y:S01]  /*09a0*/  @UP5 UIMAD UR11, UR53, UR16, URZ ;  /* 0x00000010350b52a4 */ /* 0x000fe2000f8e023f */
[C---:B------:R-:W-:Y:S01]  /*09b0*/  LOP3.LUT P0, RZ, R0.reuse, 0x2, RZ, 0xc0, !PT ;  /* 0x0000000200ff7812 */ /* 0x040fe2000780c0ff */
[----:B------:R-:W-:Y:S01]  /*09c0*/  IMAD.SHL.U32 R9, R0, 0x40, RZ ;  /* 0x0000004000097824 */ /* 0x000fe200078e00ff */
[----:B------:R-:W-:Y:S01]  /*09d0*/  SHF.R.S32.HI R5, RZ, 0x3, R11 ;  /* 0x00000003ff057819 */ /* 0x000fe2000001140b */
[----:B------:R-:W-:Y:S01]  /*09e0*/  IMAD.SHL.U32 R0, R246, 0x10, RZ ;  /* 0x00000010f6007824 */ /* 0x000fe200078e00ff */
[----:B------:R-:W-:Y:S01]  /*09f0*/  @!UP5 UIMAD UR10, UR53, UR18, UR54 ;  /* 0x00000012350ad2a4 */ /* 0x000fe2000f8e0236 */
[C---:B------:R-:W-:Y:S01]  /*0a00*/  IMAD.IADD R12, R7.reuse, 0x1, -R2 ;  /* 0x00000001070c7824 */ /* 0x040fe200078e0a02 */
[----:B------:R-:W-:Y:S01]  /*0a10*/  SEL R162, R166, 0xffffffe0, !P0 ;  /* 0xffffffe0a6a27807 */ /* 0x000fe20004000000 */
[----:B------:R-:W-:Y:S01]  /*0a20*/  IMAD.SHL.U32 R2, R7, 0x40, RZ ;  /* 0x0000004007027824 */ /* 0x000fe200078e00ff */
[----:B------:R-:W-:Y:S01]  /*0a30*/  LEA.HI.SX32 R235, R235, R0, 0x1e ;  /* 0x00000000ebeb7211 */ /* 0x000fe200078ff2ff */
[----:B------:R-:W-:Y:S01]  /*0a40*/  IMAD.SHL.U32 R4, R246, 0x400, RZ ;  /* 0x00000400f6047824 */ /* 0x000fe200078e00ff */
[----:B------:R-:W-:Y:S01]  /*0a50*/  LOP3.LUT R3, R8, 0x30, R0, 0xf8, !PT ;  /* 0x0000003008037812 */ /* 0x000fe200078ef800 */
[----:B------:R-:W-:Y:S01]  /*0a60*/  IMAD R16, R5, 0x8, R16 ;  /* 0x0000000805107824 */ /* 0x000fe200078e0210 */
[----:B------:R-:W-:Y:S01]  /*0a70*/  LOP3.LUT R0, R9, 0xc0, RZ, 0xc0, !PT ;  /* 0x000000c009007812 */ /* 0x000fe200078ec0ff */
[----:B------:R-:W-:Y:S01]  /*0a80*/  IMAD R163, R5, 0x200, R4 ;  /* 0x0000020005a37824 */ /* 0x000fe200078e0204 */
[--C-:B------:R-:W-:Y:S01]  /*0a90*/  LOP3.LUT R3, R3, 0x8, R161.reuse, 0xf8, !PT ;  /* 0x0000000803037812 */ /* 0x100fe200078ef8a1 */
[----:B------:R-:W-:Y:S01]  /*0aa0*/  @!UP5 UIMAD UR10, UR10, UR16, URZ ;  /* 0x000000100a0ad2a4 */ /* 0x000fe2000f8e023f */
[----:B------:R-:W-:-:S02]  /*0ab0*/  LOP3.LUT R161, R0, 0x8, R161, 0xf8, !PT ;  /* 0x0000000800a17812 */ /* 0x000fc400078ef8a1 */
[----:B------:R-:W-:Y:S02]  /*0ac0*/  LOP3.LUT R2, R2, 0x1c0, RZ, 0xc0, !PT ;  /* 0x000001c002027812 */ /* 0x000fe400078ec0ff */
[----:B------:R-:W-:Y:S01]  /*0ad0*/  SHF.R.U32.HI R0, RZ, 0x3, R0 ;  /* 0x00000003ff007819 */ /* 0x000fe20000011600 */
[----:B------:R-:W-:Y:S01]  /*0ae0*/  IMAD.U32 R251, RZ, RZ, UR10 ;  /* 0x0000000afffb7e24 */ /* 0x000fe2000f8e00ff */
[----:B------:R-:W-:Y:S02]  /*0af0*/  LEA.HI R2, R2, R2, RZ, 0x1d ;  /* 0x0000000202027211 */ /* 0x000fe400078fe8ff */
[----:B------:R-:W-:Y:S01]  /*0b00*/  LOP3.LUT R161, R161, R0, RZ, 0x3c, !PT ;  /* 0x00000000a1a17212 */ /* 0x000fe200078e3cff */
[----:B------:R-:W-:Y:S01]  /*0b10*/  IMAD.U32 R0, RZ, RZ, UR11 ;  /* 0x0000000bff007e24 */ /* 0x000fe2000f8e00ff */
[----:B------:R-:W-:Y:S01]  /*0b20*/  IADD3 R227, R2, R227, R4 ;  /* 0x000000e302e37210 */ /* 0x000fe20007ffe004 */
[----:B------:R-:W-:Y:S01]  /*0b30*/  IMAD.U32 R4, RZ, RZ, UR6 ;  /* 0x00000006ff047e24 */ /* 0x000fe2000f8e00ff */
[----:B------:R-:W-:Y:S01]  /*0b40*/  USHF.L.U32 UR6, UR5, 0x5, URZ ;  /* 0x0000000505067899 */ /* 0x000fe2000800063f */
[----:B------:R-:W-:Y:S01]  /*0b50*/  SHF.R.U32.HI R2, RZ, 0x3, R8 ;  /* 0x00000003ff027819 */ /* 0x000fe20000011608 */
[----:B------:R1:W-:Y:S01]  /*0b60*/  STL [R1+0x10], R0 ;  /* 0x0000100001007387 */ /* 0x0003e20000100800 */
[----:B------:R-:W-:Y:S01]  /*0b70*/  UIMAD UR5, UR57, UR12, URZ ;  /* 0x0000000c390572a4 */ /* 0x000fe2000f8e023f */
[----:B------:R-:W-:Y:S01]  /*0b80*/  IMAD.SHL.U32 R227, R227, 0x2, RZ ;  /* 0x00000002e3e37824 */ /* 0x000fe200078e00ff */
[----:B------:R-:W-:Y:S01]  /*0b90*/  LOP3.LUT R5, R3, R2, RZ, 0x3c, !PT ;  /* 0x0000000203057212 */ /* 0x000fe200078e3cff */
[----:B------:R2:W-:Y:S01]  /*0ba0*/  STL [R1+0xc], R4 ;  /* 0x00000c0401007387 */ /* 0x0005e20000100800 */
[----:B------:R-:W-:-:S02]  /*0bb0*/  IMAD.U32 R161, R17, 0x20, R161 ;  /* 0x0000002011a17824 */ /* 0x000fc400078e00a1 */
[----:B------:R-:W-:Y:S01]  /*0bc0*/  IMAD.U32 R2, RZ, RZ, UR5 ;  /* 0x00000005ff027e24 */ /* 0x000fe2000f8e00ff */
[----:B------:R-:W-:Y:S01]  /*0bd0*/  USHF.L.U32 UR5, UR59, 0x7, URZ ;  /* 0x000000073b057899 */ /* 0x000fe2000800063f */
[C---:B------:R-:W-:Y:S01]  /*0be0*/  IADD3 R223, R227.reuse, 0x40, RZ ;  /* 0x00000040e3df7810 */ /* 0x040fe20007ffe0ff */
[C---:B------:R-:W-:Y:S01]  /*0bf0*/  IMAD.IADD R228, R227.reuse, 0x1, R222 ;  /* 0x00000001e3e47824 */ /* 0x040fe200078e02de */
[----:B------:R-:W-:Y:S01]  /*0c00*/  @P4 IADD3 R223, R227, -0x40, RZ ;  /* 0xffffffc0e3df4810 */ /* 0x000fe20007ffe0ff */
[----:B------:R-:W-:Y:S01]  /*0c10*/  IMAD R5, R13, 0x200, R5 ;  /* 0x000002000d057824 */ /* 0x000fe200078e0205 */
[----:B------:R-:W-:Y:S01]  /*0c20*/  UIADD3 UR33, -UR5, URZ, URZ ;  /* 0x0000003f05217290 */ /* 0x000fe2000fffe13f */
[----:B------:R-:W-:Y:S02]  /*0c30*/  IMAD.SHL.U32 R161, R161, 0x2, RZ ;  /* 0x00000002a1a17824 */ /* 0x000fe400078e00ff */
[----:B------:R-:W-:Y:S02]  /*0c40*/  IMAD.IADD R222, R222, 0x1, R223 ;  /* 0x00000001dede7824 */ /* 0x000fe400078e02df */
[----:B------:R-:W-:-:S02]  /*0c50*/  IMAD.IADD R229, R227, 0x1, R224 ;  /* 0x00000001e3e57824 */ /* 0x000fc400078e02e0 */
[----:B------:R-:W-:Y:S02]  /*0c60*/  IMAD.IADD R226, R228, 0x1, R224 ;  /* 0x00000001e4e27824 */ /* 0x000fe400078e02e0 */
[----:B------:R-:W-:Y:S02]  /*0c70*/  IMAD.IADD R225, R224, 0x1, R223 ;  /* 0x00000001e0e17824 */ /* 0x000fe400078e02df */
[----:B------:R-:W-:Y:S02]  /*0c80*/  IMAD.IADD R162, R161, 0x1, R162 ;  /* 0x00000001a1a27824 */ /* 0x000fe400078e02a2 */
[----:B-1----:R-:W-:Y:S02]  /*0c90*/  IMAD R0, R246, 0x200, R6 ;  /* 0x00000200f6007824 */ /* 0x002fe400078e0206 */
[----:B------:R-:W-:Y:S02]  /*0ca0*/  IMAD.IADD R224, R224, 0x1, R222 ;  /* 0x00000001e0e07824 */ /* 0x000fe400078e02de */
[----:B--2---:R-:W-:Y:S01]  /*0cb0*/  IMAD.U32 R4, RZ, RZ, UR7 ;  /* 0x00000007ff047e24 */ /* 0x004fe2000f8e00ff */
[----:B------:R-:W-:Y:S01]  /*0cc0*/  USHF.R.S32.HI UR7, URZ, 0x1f, UR20 ;  /* 0x0000001f3f077899 */ /* 0x000fe20008011414 */
[----:B------:R-:W-:-:S02]  /*0cd0*/  IMAD R12, R12, 0x20, R0 ;  /* 0x000000200c0c7824 */ /* 0x000fc400078e0200 */
[----:B------:R-:W-:Y:S01]  /*0ce0*/  IMAD.U32 R0, RZ, RZ, UR6 ;  /* 0x00000006ff007e24 */ /* 0x000fe2000f8e00ff */
[----:B------:R1:W-:Y:S01]  /*0cf0*/  STL [R1+0x8], R4 ;  /* 0x0000080401007387 */ /* 0x0003e20000100800 */
[----:B------:R-:W-:Y:S01]  /*0d00*/  USHF.R.S32.HI UR6, URZ, 0x1f, UR6 ;  /* 0x0000001f3f067899 */ /* 0x000fe20008011406 */
[----:B------:R-:W-:Y:S01]  /*0d10*/  IMAD.U32 R252, RZ, RZ, UR7 ;  /* 0x00000007fffc7e24 */ /* 0x000fe2000f8e00ff */
[----:B------:R-:W-:Y:S01]  /*0d20*/  USHF.R.S32.HI UR7, URZ, 0x1f, UR5 ;  /* 0x0000001f3f077899 */ /* 0x000fe20008011405 */
[----:B------:R2:W-:Y:S03]  /*0d30*/  STL [R1+0x4], R0 ;  /* 0x0000040001007387 */ /* 0x0005e60000100800 */
[----:B------:R-:W-:Y:S01]  /*0d40*/  IMAD.U32 R249, RZ, RZ, UR6 ;  /* 0x00000006fff97e24 */ /* 0x000fe2000f8e00ff */
[----:B------:R3:W-:Y:S01]  /*0d50*/  STL [R1], R2 ;  /* 0x0000000201007387 */ /* 0x0007e20000100800 */
[----:B------:R-:W-:-:S02]  /*0d60*/  IMAD.U32 R250, RZ, RZ, UR7 ;  /* 0x00000007fffa7e24 */ /* 0x000fc4000f8e00ff */
[----:B-1----:R-:W-:Y:S01]  /*0d70*/  IMAD.SHL.U32 R4, R13, 0x10, RZ ;  /* 0x000000100d047824 */ /* 0x002fe200078e00ff */
[----:B--2---:R-:W-:-:S04]  /*0d80*/  SHF.R.S32.HI R0, RZ, 0x1, R10 ;  /* 0x00000001ff007819 */ /* 0x004fc8000001140a */
[C---:B------:R-:W-:Y:S01]  /*0d90*/  LOP3.LUT P3, RZ, R0.reuse, 0x2, RZ, 0xc0, !PT ;  /* 0x0000000200ff7812 */ /* 0x040fe2000786c0ff */
[----:B------:R-:W-:Y:S02]  /*0da0*/  IMAD.SHL.U32 R0, R0, 0x40, RZ ;  /* 0x0000004000007824 */ /* 0x000fe400078e00ff */
[----:B---3--:R-:W-:Y:S01]  /*0db0*/  IMAD.U32 R2, RZ, RZ, UR5 ;  /* 0x00000005ff027e24 */ /* 0x008fe2000f8e00ff */
[----:B------:R-:W-:Y:S01]  /*0dc0*/  R2P PR, R15, 0x6 ;  /* 0x000000060f007804 */ /* 0x000fe20000000000 */
[----:B------:R-:W-:Y:S01]  /*0dd0*/  IMAD.SHL.U32 R2, R243, 0x8, RZ ;  /* 0x00000008f3027824 */ /* 0x000fe200078e00ff */
[----:B------:R-:W-:Y:S02]  /*0de0*/  LOP3.LUT R0, R0, 0xc0, RZ, 0xc0, !PT ;  /* 0x000000c000007812 */ /* 0x000fe400078ec0ff */
[----:B------:R-:W-:Y:S02]  /*0df0*/  LOP3.LUT P0, RZ, R14, 0x2, RZ, 0xc0, !PT ;  /* 0x000000020eff7812 */ /* 0x000fe4000780c0ff */
[----:B------:R-:W-:-:S02]  /*0e00*/  LOP3.LUT R2, R2, 0x8, RZ, 0xc0, !PT ;  /* 0x0000000802027812 */ /* 0x000fc400078ec0ff */
[----:B------:R-:W-:Y:S02]  /*0e10*/  SHF.R.U32.HI R3, RZ, 0x3, R0 ;  /* 0x00000003ff037819 */ /* 0x000fe40000011600 */
[----:B------:R-:W-:Y:S02]  /*0e20*/  LOP3.LUT R7, R2, 0x10, R4, 0xf8, !PT ;  /* 0x0000001002077812 */ /* 0x000fe400078ef804 */
[----:B------:R-:W-:Y:S01]  /*0e30*/  LOP3.LUT R8, R3, R0, R2, 0x1e, !PT ;  /* 0x0000000003087212 */ /* 0x000fe200078e1e02 */
[----:B------:R-:W-:Y:S01]  /*0e40*/  IMAD.SHL.U32 R0, R15, 0x40, RZ ;  /* 0x000000400f007824 */ /* 0x000fe200078e00ff */
[----:B------:R-:W-:Y:S01]  /*0e50*/  SEL R164, R164, 0xffffffc0, !P2 ;  /* 0xffffffc0a4a47807 */ /* 0x000fe20005000000 */
[----:B------:R-:W-:Y:S01]  /*0e60*/  IMAD.SHL.U32 R3, R13, 0x8, RZ ;  /* 0x000000080d037824 */ /* 0x000fe200078e00ff */
[----:B------:R-:W-:Y:S01]  /*0e70*/  SEL R166, R166, 0xffffffe0, !P0 ;  /* 0xffffffe0a6a67807 */ /* 0x000fe20004000000 */
[----:B------:R-:W-:Y:S01]  /*0e80*/  IMAD.SHL.U32 R2, R14, 0x40, RZ ;  /* 0x000000400e027824 */ /* 0x000fe200078e00ff */
[----:B------:R-:W-:Y:S01]  /*0e90*/  LOP3.LUT R0, R0, 0x1c0, RZ, 0xc0, !PT ;  /* 0x000001c000007812 */ /* 0x000fe200078ec0ff */
[----:B------:R-:W-:Y:S01]  /*0ea0*/  IMAD.IADD R8, R8, 0x1, R12 ;  /* 0x0000000108087824 */ /* 0x000fe200078e020c */
[----:B------:R-:W-:-:S02]  /*0eb0*/  LOP3.LUT R3, R3, 0x8, RZ, 0xc0, !PT ;  /* 0x0000000803037812 */ /* 0x000fc400078ec0ff */
[----:B------:R-:W-:Y:S02]  /*0ec0*/  SHF.R.U32.HI R6, RZ, 0x3, R0 ;  /* 0x00000003ff067819 */ /* 0x000fe40000011600 */
[----:B------:R-:W-:Y:S02]  /*0ed0*/  LOP3.LUT R2, R2, 0xc0, RZ, 0xc0, !PT ;  /* 0x000000c002027812 */ /* 0x000fe400078ec0ff */
[--C-:B------:R-:W-:Y:S01]  /*0ee0*/  LOP3.LUT R6, R6, R0, R3.reuse, 0x1e, !PT ;  /* 0x0000000006067212 */ /* 0x100fe200078e1e03 */
[----:B------:R-:W-:Y:S01]  /*0ef0*/  IMAD.SHL.U32 R0, R16, 0x20, RZ ;  /* 0x0000002010007824 */ /* 0x000fe200078e00ff */
[----:B------:R-:W-:Y:S02]  /*0f00*/  SHF.R.U32.HI R4, RZ, 0x3, R2 ;  /* 0x00000003ff047819 */ /* 0x000fe40000011602 */
[----:B------:R-:W-:Y:S01]  /*0f10*/  LEA R247, R8, 0x6000, 0x1 ;  /* 0x0000600008f77811 */ /* 0x000fe200078e08ff */
[----:B------:R-:W-:Y:S01]  /*0f20*/  IMAD.IADD R163, R163, 0x1, R6 ;  /* 0x00000001a3a37824 */ /* 0x000fe200078e0206 */
[----:B------:R-:W-:-:S02]  /*0f30*/  LOP3.LUT R3, R4, R2, R3, 0x1e, !PT ;  /* 0x0000000204037212 */ /* 0x000fc400078e1e03 */
[----:B------:R-:W-:Y:S01]  /*0f40*/  LOP3.LUT R2, R4, R7, R2, 0x1e, !PT ;  /* 0x0000000704027212 */ /* 0x000fe200078e1e02 */
[----:B------:R-:W-:Y:S01]  /*0f50*/  IMAD R4, R246, 0x200, R0 ;  /* 0x00000200f6047824 */ /* 0x000fe200078e0200 */
[----:B------:R-:W-:Y:S02]  /*0f60*/  LEA R163, R163, 0x8000, 0x1 ;  /* 0x00008000a3a37811 */ /* 0x000fe400078e08ff */
        /* <DEDUP_REMOVED lines=12> */
.L_x_656:
[----:B------:R-:W-:Y:S02]  /*1030*/  ULDC.64 UR6, c[0x0][0x250] ;  /* 0x0000940000067ab9 */ /* 0x000fe40000000a00 */
[----:B------:R-:W-:Y:S02]  /*1040*/  UISETP.NE.U32.AND UP3, UPT, URZ, UR6, UPT ;  /* 0x000000063f00728c */ /* 0x000fe4000bf65070 */
[----:B------:R-:W-:Y:S02]  /*1050*/  USHF.L.U32 UR13, UR53, 0x2, URZ ;  /* 0x00000002350d7899 */ /* 0x000fe4000800063f */
[----:B------:R-:W-:Y:S02]  /*1060*/  UISETP.NE.AND.EX UP3, UPT, URZ, UR7, UPT, UP3 ;  /* 0x000000073f00728c */ /* 0x000fe4000bf65330 */
[----:B------:R-:W-:-:S04]  /*1070*/  USHF.R.S32.HI UR51, URZ, 0x1f, UR53 ;  /* 0x0000001f3f337899 */ /* 0x000fc80008011435 */
[----:B------:R-:W-:Y:S01]  /*1080*/  USHF.L.U64.HI UR5, UR53, 0x2, UR51 ;  /* 0x0000000235057899 */ /* 0x000fe20008010233 */
[----:B------:R-:W-:-:S04]  /*1090*/  PLOP3.LUT P0, PT, PT, PT, UP3, 0x80, 0x0 ;  /* 0x000000000000781c */ /* 0x000fc80003f0f038 */
[----:B------:R-:W-:-:S04]  /*10a0*/  @UP3 UIADD3 UR6, UP0, UR13, UR6, URZ ;  /* 0x000000060d063290 */ /* 0x000fc8000ff1e03f */
[----:B------:R-:W-:Y:S02]  /*10b0*/  @UP3 UIADD3.X UR7, UR5, UR7, URZ, UP0, !UPT ;  /* 0x0000000705073290 */ /* 0x000fe400087fe43f */
[----:B-1----:R-:W-:Y:S01]  /*10c0*/  IMAD.U32 R8, RZ, RZ, UR6 ;  /* 0x00000006ff087e24 */ /* 0x002fe2000f8e00ff */
        /* <DEDUP_REMOVED lines=43> */
.L_x_626:
        /* <DEDUP_REMOVED lines=29> */
[----:B------:R-:W-:Y:S02]  /*1550*/  ULDC UR13, c[0x0][0x2e4] ;  /* 0x0000b900000d7ab9 */ /* 0x000fe40000000800 */
[----:B------:R-:W-:Y:S02]  /*1560*/  USEL UR28, UR16, UR10, !UP3 ;  /* 0x0000000a101c7287 */ /* 0x000fe4000d800000 */
[----:B------:R-:W-:Y:S02]  /*1570*/  UIMAD UR10, UR6, UR19, URZ ;  /* 0x00000013060a72a4 */ /* 0x000fe4000f8e023f */
[----:B------:R-:W-:-:S02]  /*1580*/  UISETP.NE.AND UP0, UPT, UR52, -0x1, UPT ;  /* 0xffffffff3400788c */ /* 0x000fc4000bf05270 */
[----:B------:R-:W-:Y:S02]  /*1590*/  @UP3 UIADD3 UR27, UR11, UR10, URZ ;  /* 0x0000000a0b1b3290 */ /* 0x000fe4000fffe03f */
[----:B------:R-:W-:Y:S02]  /*15a0*/  UIADD3 UR10, UR12, 0x7f, URZ ;  /* 0x0000007f0c0a7890 */ /* 0x000fe4000fffe03f */
[----:B------:R-:W-:Y:S01]  /*15b0*/  ULDC.64 UR16, c[0x0][0x198] ;  /* 0x0000660000107ab9 */ /* 0x000fe20000000a00 */
[----:B------:R-:W-:Y:S01]  /*15c0*/  PLOP3.LUT P0, PT, PT, PT, UP0, 0x80, 0x0 ;  /* 0x000000000000781c */ /* 0x000fe20003f0f008 */
[----:B------:R-:W-:-:S04]  /*15d0*/  USHF.R.S32.HI UR11, URZ, 0x1f, UR10 ;  /* 0x0000001f3f0b7899 */ /* 0x000fc8000801140a */
[----:B------:R-:W-:Y:S02]  /*15e0*/  ULEA.HI UR18, UR11, UR10, URZ, 0x7 ;  /* 0x0000000a0b127291 */ /* 0x000fe4000f8f383f */
[----:B------:R-:W-:-:S04]  /*15f0*/  UIADD3 UR10, UR12, 0x80, UR7 ;  /* 0x000000800c0a7890 */ /* 0x000fc8000fffe007 */
[----:B------:R-:W-:Y:S02]  /*1600*/  UIADD3 UR10, UR10, UR13, -UR5 ;  /* 0x0000000d0a0a7290 */ /* 0x000fe4000fffe805 */
[----:B------:R-:W-:Y:S02]  /*1610*/  @UP0 UIADD3 UR13, UR49, UR52, URZ ;  /* 0x00000034310d0290 */ /* 0x000fe4000fffe03f */
[----:B------:R-:W-:-:S04]  /*1620*/  UIADD3 UR10, UR10, 0x7f, URZ ;  /* 0x0000007f0a0a7890 */ /* 0x000fc8000fffe03f */
[----:B------:R-:W-:-:S04]  /*1630*/  USHF.R.S32.HI UR11, URZ, 0x1f, UR10 ;  /* 0x0000001f3f0b7899 */ /* 0x000fc8000801140a */
[----:B------:R-:W-:Y:S02]  /*1640*/  ULEA.HI UR15, UR11, UR10, URZ, 0x7 ;  /* 0x0000000a0b0f7291 */ /* 0x000fe4000f8f383f */
        /* <DEDUP_REMOVED lines=22> */
.L_x_628:
        /* <DEDUP_REMOVED lines=18> */
.L_x_629:
[----:B------:R-:W2:Y:S04]  /*18d0*/  LDL R0, [R1] ;  /* 0x0000000001007983 */ /* 0x000ea80000100800 */
[----:B------:R-:W3:Y:S01]  /*18e0*/  LDL R3, [R1+0x8] ;  /* 0x0000080001037983 */ /* 0x000ee20000100800 */
[----:B------:R-:W-:Y:S01]  /*18f0*/  IABS R7, c[0x0][0x1c8] ;  /* 0x0000720000077a13 */ /* 0x000fe20000000000 */
[----:B------:R-:W-:-:S03]  /*1900*/  ULDC.64 UR18, c[0x0][0x370] ;  /* 0x0000dc0000127ab9 */ /* 0x000fc60000000a00 */
[----:B------:R-:W1:Y:S08]  /*1910*/  I2F.RP R4, R7 ;  /* 0x0000000700047306 */ /* 0x000e700000209400 */
[----:B-1----:R-:W1:Y:S01]  /*1920*/  MUFU.RCP R4, R4 ;  /* 0x0000000400047308 */ /* 0x002e620000001000 */
[----:B--2---:R2:W4:Y:S08]  /*1930*/  R2UR UR13, R0 ;  /* 0x00000000000d73c2 */ /* 0x00453000000e0000 */
[----:B---3--:R3:W5:Y:S01]  /*1940*/  R2UR UR22, R3 ;  /* 0x00000000031673c2 */ /* 0x00876200000e0000 */
[----:B--2---:R-:W2:Y:S04]  /*1950*/  LDL R0, [R1+0x10] ;  /* 0x0000100001007983 */ /* 0x004ea80000100800 */
[----:B---3--:R-:W3:Y:S01]  /*1960*/  LDL R3, [R1+0x14] ;  /* 0x0000140001037983 */ /* 0x008ee20000100800 */
[----:B-1----:R-:W-:Y:S01]  /*1970*/  IADD3 R4, R4, 0xffffffe, RZ ;  /* 0x0ffffffe04047810 */ /* 0x002fe20007ffe0ff */
[----:B------:R-:W-:-:S03]  /*1980*/  @UP3 UIMAD.WIDE.U32 UR16, UR6, UR18, URZ ;  /* 0x00000012061032a5 */ /* 0x000fc6000f8e003f */
[----:B------:R1:W1:Y:S01]  /*1990*/  F2I.FTZ.U32.TRUNC.NTZ R5, R4 ;  /* 0x0000000400057305 */ /* 0x000262000021f000 */
[----:B------:R-:W-:Y:S02]  /*19a0*/  @UP3 UIMAD UR24, UR6, UR19, UR17 ;  /* 0x00000013061832a4 */ /* 0x000fe4000f8e0211 */
[----:B------:R-:W-:Y:S02]  /*19b0*/  ULDC UR15, c[0x0][0x224] ;  /* 0x00008900000f7ab9 */ /* 0x000fe40000000800 */
[----:B------:R-:W-:Y:S02]  /*19c0*/  @UP3 UMOV UR23, UR16 ;  /* 0x0000001000173c82 */ /* 0x000fe40008000000 */
[----:B------:R-:W-:Y:S02]  /*19d0*/  ULDC.64 UR16, c[0x0][0x368] ;  /* 0x0000da0000107ab9 */ /* 0x000fe40000000a00 */
[----:B------:R-:W-:Y:S02]  /*19e0*/  @!UP3 UIMAD UR11, UR51, UR16, URZ ;  /* 0x00000010330bb2a4 */ /* 0x000fe4000f8e023f */
[----:B------:R-:W-:-:S02]  /*19f0*/  UIMAD.WIDE.U32 UR20, UR53, UR15, URZ ;  /* 0x0000000f351472a5 */ /* 0x000fc4000f8e003f */
[----:B------:R-:W-:Y:S02]  /*1a00*/  @!UP3 UIMAD UR11, UR53, UR17, UR11 ;  /* 0x00000011350bb2a4 */ /* 0x000fe4000f8e020b */
[----:B------:R-:W-:Y:S01]  /*1a10*/  @!UP3 UIMAD.WIDE.U32 UR16, UR53, UR16, URZ ;  /* 0x000000103510b2a5 */ /* 0x000fe2000f8e003f */
[----:B-1----:R-:W-:Y:S01]  /*1a20*/  IMAD.MOV.U32 R4, RZ, RZ, RZ ;  /* 0x000000ffff047224 */ /* 0x002fe200078e00ff */
[----:B------:R-:W-:Y:S02]  /*1a30*/  ULDC.64 UR18, c[0x0][0x3d8] ;  /* 0x0000f60000127ab9 */ /* 0x000fe40000000a00 */
[----:B------:R-:W-:Y:S02]  /*1a40*/  @!UP3 UIADD3 UR24, UR17, UR11, URZ ;  /* 0x0000000b1118b290 */ /* 0x000fe4000fffe03f */
[----:B-----5:R-:W-:-:S04]  /*1a50*/  UIMAD UR11, UR51, UR15, UR22 ;  /* 0x0000000f330b72a4 */ /* 0x020fc8000f8e0216 */
[----:B------:R-:W-:-:S04]  /*1a60*/  UIADD3 UR11, UR21, UR11, URZ ;  /* 0x0000000b150b7290 */ /* 0x000fc8000fffe03f */
[----:B----4-:R-:W-:Y:S01]  /*1a70*/  UIMAD UR11, UR56, UR11, UR13 ;  /* 0x0000000b380b72a4 */ /* 0x010fe2000f8e020d */
[----:B------:R-:W1:Y:S01]  /*1a80*/  S2UR UR13, SR_CTAID.X ;  /* 0x00000000000d79c3 */ /* 0x000e620000002500 */
[----:B------:R-:W-:Y:S02]  /*1a90*/  @!UP3 UMOV UR23, UR16 ;  /* 0x000000100017bc82 */ /* 0x000fe40008000000 */
[----:B------:R-:W-:Y:S02]  /*1aa0*/  UIADD3 UR15, UR61, UR11, URZ ;  /* 0x0000000b3d0f7290 */ /* 0x000fe4000fffe03f */
[----:B------:R-:W-:Y:S02]  /*1ab0*/  UIMAD UR11, UR57, UR6, URZ ;  /* 0x00000006390b72a4 */ /* 0x000fe4000f8e023f */
[----:B------:R-:W-:-:S04]  /*1ac0*/  UIMAD.WIDE.U32 UR16, UR56, UR6, URZ ;  /* 0x00000006381072a5 */ /* 0x000fc8000f8e003f */
[----:B------:R-:W-:Y:S02]  /*1ad0*/  @UP3 UIADD3 UR15, UR17, UR11, URZ ;  /* 0x0000000b110f3290 */ /* 0x000fe4000fffe03f */
[----:B------:R-:W-:Y:S02]  /*1ae0*/  USEL UR22, UR60, UR16, !UP3 ;  /* 0x000000103c167287 */ /* 0x000fe4000d800000 */
[----:B------:R-:W-:Y:S02]  /*1af0*/  USHF.L.U64.HI UR11, UR53, 0x7, UR51 ;  /* 0x00000007350b7899 */ /* 0x000fe40008010233 */
[----:B-1----:R-:W-:-:S04]  /*1b00*/  UIMAD.WIDE.U32 UR16, UR13, UR18, URZ ;  /* 0x000000120d1072a5 */ /* 0x002fc8000f8e003f */
[----:B------:R-:W-:Y:S02]  /*1b10*/  UIMAD UR19, UR13, UR19, UR17 ;  /* 0x000000130d1372a4 */ /* 0x000fe4000f8e0211 */
[----:B------:R-:W-:Y:S02]  /*1b20*/  USHF.L.U32 UR13, UR53, 0x7, URZ ;  /* 0x00000007350d7899 */ /* 0x000fe4000800063f */
[----:B------:R-:W-:Y:S02]  /*1b30*/  USEL UR21, UR16, URZ, UP6 ;  /* 0x0000003f10157287 */ /* 0x000fe4000b000000 */
[----:B------:R-:W-:Y:S01]  /*1b40*/  USEL UR16, UR13, URZ, UP1 ;  /* 0x0000003f0d107287 */ /* 0x000fe20008800000 */
[----:B------:R-:W1:Y:S01]  /*1b50*/  R2UR UR17, R251 ;  /* 0x00000000fb1173c2 */ /* 0x000e6200000e0000 */
[----:B------:R-:W-:Y:S02]  /*1b60*/  USEL UR11, UR11, URZ, UP1 ;  /* 0x0000003f0b0b7287 */ /* 0x000fe40008800000 */
[----:B------:R-:W-:-:S04]  /*1b70*/  UIADD3 UR16, UP1, UR10, UR16, URZ ;  /* 0x000000100a107290 */ /* 0x000fc8000ff3e03f */
[----:B------:R-:W-:Y:S02]  /*1b80*/  UIADD3.X UR13, UR25, UR11, URZ, UP1, !UPT ;  /* 0x0000000b190d7290 */ /* 0x000fe40008ffe43f */
[----:B------:R-:W-:Y:S01]  /*1b90*/  UIMAD UR11, UR57, UR16, URZ ;  /* 0x00000010390b72a4 */ /* 0x000fe2000f8e023f */
[----:B------:R-:W-:-:S03]  /*1ba0*/  ISETP.NE.AND P2, PT, RZ, c[0x0][0x1c8], PT ;  /* 0x00007200ff007a0c */ /* 0x000fc60003f45270 */
[----:B------:R-:W-:Y:S02]  /*1bb0*/  UIMAD UR18, UR56, UR13, UR11 ;  /* 0x0000000d381272a4 */ /* 0x000fe4000f8e020b */
[----:B------:R-:W-:Y:S01]  /*1bc0*/  USEL UR19, UR19, URZ, UP6 ;  /* 0x0000003f13137287 */ /* 0x000fe2000b000000 */
[----:B--2---:R2:W4:Y:S08]  /*1bd0*/  R2UR UR32, R0 ;  /* 0x00000000002073c2 */ /* 0x00453000000e0000 */
[----:B---3--:R3:W5:Y:S01]  /*1be0*/  R2UR UR20, R3 ;  /* 0x00000000031473c2 */ /* 0x00876200000e0000 */
[----:B--2---:R-:W-:-:S04]  /*1bf0*/  IMAD.MOV R0, RZ, RZ, -R5 ;  /* 0x000000ffff007224 */ /* 0x004fc800078e0a05 */
        /* <DEDUP_REMOVED lines=12> */
[----:B----4-:R-:W-:Y:S02]  /*1cc0*/  @UP5 USEL UR11, UR32, UR6, !UP3 ;  /* 0x00000006200b5287 */ /* 0x010fe4000d800000 */
[----:B------:R-:W-:Y:S02]  /*1cd0*/  ULDC UR20, c[0x0][0x234] ;  /* 0x00008d0000147ab9 */ /* 0x000fe40000000800 */
[----:B------:R-:W-:-:S06]  /*1ce0*/  @UP5 UIMAD UR13, UR54, UR20, UR11 ;  /* 0x00000014360d52a4 */ /* 0x000fcc000f8e020b */
[----:B------:R-:W-:-:S05]  /*1cf0*/  @P3 IADD3 R6, R6, 0x1, RZ ;  /* 0x0000000106063810 */ /* 0x000fca0007ffe0ff */
[----:B------:R-:W-:Y:S01]  /*1d00*/  @!P1 IMAD.MOV R6, RZ, RZ, -R6 ;  /* 0x000000ffff069224 */ /* 0x000fe200078e0a06 */
[----:B------:R-:W-:Y:S01]  /*1d10*/  PLOP3.LUT P1, PT, PT, PT, UP5, 0x80, 0x0 ;  /* 0x000000000000781c */ /* 0x000fe20003f2f058 */
[----:B-1----:R-:W-:Y:S02]  /*1d20*/  @!UP5 UMOV UR13, UR17 ;  /* 0x00000011000ddc82 */ /* 0x002fe40008000000 */
[----:B------:R-:W-:Y:S01]  /*1d30*/  UIMAD.WIDE.U32 UR16, UR56, UR16, URZ ;  /* 0x00000010381072a5 */ /* 0x000fe2000f8e003f */
[----:B------:R-:W-:Y:S01]  /*1d40*/  @!P2 LOP3.LUT R6, RZ, c[0x0][0x1c8], RZ, 0x33, !PT ;  /* 0x00007200ff06aa12 */ /* 0x000fe200078e33ff */
[----:B------:R-:W-:Y:S02]  /*1d50*/  USHF.R.S32.HI UR20, URZ, 0x1f, UR7 ;  /* 0x0000001f3f147899 */ /* 0x000fe40008011407 */
[----:B------:R-:W-:Y:S01]  /*1d60*/  UIADD3 UR11, UR17, UR18, URZ ;  /* 0x00000012110b7290 */ /* 0x000fe2000fffe03f */
[----:B------:R-:W-:-:S05]  /*1d70*/  SHF.R.S32.HI R20, RZ, 0x1f, R6 ;  /* 0x0000001fff147819 */ /* 0x000fca0000011406 */
        /* <DEDUP_REMOVED lines=8> */
.L_x_630:
[----:B------:R-:W2:Y:S02]  /*1e00*/  LDL R0, [R1+0xc] ;  /* 0x00000c0001007983 */ /* 0x000ea40000100800 */
[----:B--2---:R1:W2:Y:S01]  /*1e10*/  R2UR UR6, R0 ;  /* 0x00000000000673c2 */ /* 0x0042a200000e0000 */
[----:B------:R-:W-:-:S07]  /*1e20*/  DEPBAR.LE SB1, 0x0, {2} ;  /* 0x000090040000791a */ /* 0x000fce0000000000 */
.L_x_631:
[----:B------:R-:W2:Y:S01]  /*1e30*/  LDL R0, [R1+0x18] ;  /* 0x0000180001007983 */ /* 0x000ea20000100800 */
[----:B------:R-:W-:Y:S01]  /*1e40*/  IMAD.U32 R12, RZ, RZ, UR8 ;  /* 0x00000008ff0c7e24 */ /* 0x000fe2000f8e00ff */
[----:B------:R-:W1:Y:S01]  /*1e50*/  R2UR UR18, R250 ;  /* 0x00000000fa1273c2 */ /* 0x000e6200000e0000 */
[----:B------:R-:W-:Y:S01]  /*1e60*/  IMAD.U32 R13, RZ, RZ, UR9 ;  /* 0x00000009ff0d7e24 */ /* 0x000fe2000f8e00ff */
[----:B------:R-:W3:Y:S01]  /*1e70*/  S2R R14, SR_TID.X ;  /* 0x00000000000e7919 */ /* 0x000ee20000002100 */
[----:B------:R-:W-:Y:S01]  /*1e80*/  USHF.L.U32 UR32, UR59, 0x7, URZ ;  /* 0x000000073b207899 */ /* 0x000fe2000800063f */
[----:B------:R-:W-:Y:S01]  /*1e90*/  BSSY B1, `(.L_x_627) ;  /* 0x0000860000017945 */ /* 0x000fe20003800000 */
[----:B------:R-:W-:-:S03]  /*1ea0*/  UIADD3 UR13, UR10, UR13, URZ ;  /* 0x0000000d0a0d7290 */ /* 0x000fc6000fffe03f */
[----:B------:R-:W1:Y:S01]  /*1eb0*/  R2UR UR9, R252 ;  /* 0x00000000fc0973c2 */ /* 0x000e6200000e0000 */
[----:B---3--:R-:W-:-:S04]  /*1ec0*/  SHF.R.S32.HI R15, RZ, 0x1f, R14 ;  /* 0x0000001fff0f7819 */ /* 0x008fc8000001140e */
[----:B------:R-:W-:-:S03]  /*1ed0*/  LEA.HI R4, R15, R14, RZ, 0x2 ;  /* 0x0000000e0f047211 */ /* 0x000fc600078f10ff */
[----:B--2---:R2:W3:Y:S02]  /*1ee0*/  R2UR UR8, R0 ;  /* 0x00000000000873c2 */ /* 0x0044e400000e0000 */
[----:B--2---:R-:W-:Y:S01]  /*1ef0*/  SHF.R.S32.HI R0, RZ, 0x2, R4 ;  /* 0x00000002ff007819 */ /* 0x004fe20000011404 */
[----:B---3--:R-:W-:Y:S01]  /*1f00*/  UIADD3 UR16, UP4, UP3, UR16, UR32, UR8 ;  /* 0x0000002010107290 */ /* 0x008fe2000fb9e008 */
[----:B------:R-:W-:Y:S01]  /*1f10*/  LOP3.LUT R4, R4, 0xfffffffc, RZ, 0xc0, !PT ;  /* 0xfffffffc04047812 */ /* 0x000fe200078ec0ff */
[----:B------:R-:W-:Y:S01]  /*1f20*/  USHF.R.S32.HI UR32, URZ, 0x1f, UR54 ;  /* 0x0000001f3f207899 */ /* 0x000fe20008011436 */
[----:B------:R-:W-:Y:S01]  /*1f30*/  SHF.R.S32.HI R21, RZ, 0x1f, R0 ;  /* 0x0000001fff157819 */ /* 0x000fe20000011400 */
[----:B------:R-:W-:Y:S01]  /*1f40*/  UIADD3 UR21, UP2, UP1, UR21, UR16, UR22 ;  /* 0x0000001015157290 */ /* 0x000fe2000f95e016 */
[----:B------:R-:W-:Y:S01]  /*1f50*/  IADD3 R3, P1, R0, UR10, RZ ;  /* 0x0000000a00037c10 */ /* 0x000fe2000ff3e0ff */
[----:B-1----:R-:W-:Y:S01]  /*1f60*/  UIADD3.X UR11, UR11, UR18, UR9, UP4, UP3 ;  /* 0x000000120b0b7290 */ /* 0x002fe2000a7e6409 */
[----:B------:R-:W-:Y:S01]  /*1f70*/  IMAD.IADD R4, R14, 0x1, -R4 ;  /* 0x000000010e047824 */ /* 0x000fe200078e0a04 */
[----:B------:R-:W-:Y:S01]  /*1f80*/  ULDC.64 UR16, c[0x0][0x1a8] ;  /* 0x00006a0000107ab9 */ /* 0x000fe20000000a00 */
[----:B------:R-:W-:Y:S01]  /*1f90*/  IADD3.X R7, R21, UR25, RZ, P1, !PT ;  /* 0x0000001915077c10 */ /* 0x000fe20008ffe4ff */
[----:B------:R-:W-:Y:S01]  /*1fa0*/  UIADD3.X UR19, UR19, UR11, UR15, UP2, UP1 ;  /* 0x0000000b13137290 */ /* 0x000fe200097e240f */
[----:B------:R-:W-:Y:S01]  /*1fb0*/  IMAD.SHL.U32 R4, R4, 0x8, RZ ;  /* 0x0000000804047824 */ /* 0x000fe200078e00ff */
[----:B------:R-:W-:-:S02]  /*1fc0*/  UIMAD UR11, UR32, UR16, URZ ;  /* 0x00000010200b72a4 */ /* 0x000fc4000f8e023f */
[----:B------:R-:W-:Y:S01]  /*1fd0*/  IMAD R7, R7, c[0x0][0x190], RZ ;  /* 0x0000640007077a24 */ /* 0x000fe200078e02ff */
[----:B------:R-:W-:Y:S01]  /*1fe0*/  ULDC.64 UR8, c[0x0][0x3c8] ;  /* 0x0000f20000087ab9 */ /* 0x000fe20000000a00 */
[--C-:B------:R-:W-:Y:S01]  /*1ff0*/  SHF.R.S32.HI R5, RZ, 0x1f, R4.reuse ;  /* 0x0000001fff057819 */ /* 0x100fe20000011404 */
[----:B------:R-:W-:Y:S02]  /*2000*/  UIMAD UR18, UR54, UR17, UR11 ;  /* 0x00000011361272a4 */ /* 0x000fe4000f8e020b */
[----:B------:R-:W-:Y:S02]  /*2010*/  UMOV UR22, 0x4 ;  /* 0x0000000400167882 */ /* 0x000fe40000000000 */
[----:B------:R-:W-:Y:S01]  /*2020*/  ULDC.64 UR16, c[0x0][0x378] ;  /* 0x0000de0000107ab9 */ /* 0x000fe20000000a00 */
[----:B------:R-:W-:Y:S01]  /*2030*/  IMAD.WIDE.U32 R8, R3, c[0x0][0x190], R4 ;  /* 0x0000640003087a25 */ /* 0x000fe200078e0004 */
[----:B------:R-:W-:-:S03]  /*2040*/  UIMAD UR11, UR32, UR16, URZ ;  /* 0x00000010200b72a4 */ /* 0x000fc6000f8e023f */
[----:B------:R-:W-:Y:S01]  /*2050*/  IMAD R3, R3, c[0x0][0x194], R7 ;  /* 0x0000650003037a24 */ /* 0x000fe200078e0207 */
[----:B------:R-:W-:Y:S01]  /*2060*/  UIMAD UR15, UR54, UR17, UR11 ;  /* 0x00000011360f72a4 */ /* 0x000fe2000f8e020b */
[----:B------:R-:W-:Y:S01]  /*2070*/  IADD3 R10, P1, R8, UR28, RZ ;  /* 0x0000001c080a7c10 */ /* 0x000fe2000ff3e0ff */
[----:B------:R-:W-:Y:S01]  /*2080*/  ULDC UR32, c[0x0][0x2e8] ;  /* 0x0000ba0000207ab9 */ /* 0x000fe20000000800 */
[----:B------:R-:W-:Y:S01]  /*2090*/  IADD3 R8, P2, R4, UR23, RZ ;  /* 0x0000001704087c10 */ /* 0x000fe2000ff5e0ff */
[----:B------:R-:W-:Y:S01]  /*20a0*/  ULDC.64 UR16, c[0x0][0x370] ;  /* 0x0000dc0000107ab9 */ /* 0x000fe20000000a00 */
[----:B------:R-:W-:Y:S01]  /*20b0*/  IADD3.X R11, R9, UR27, R3, P1, !PT ;  /* 0x0000001b090b7c10 */ /* 0x000fe20008ffe403 */
[----:B------:R-:W-:Y:S01]  /*20c0*/  UIMAD UR11, UR25, UR16, URZ ;  /* 0x00000010190b72a4 */ /* 0x000fe2000f8e023f */
[----:B------:R-:W-:Y:S01]  /*20d0*/  LEA.HI R3, R15, R14, RZ, 0x5 ;  /* 0x0000000e0f037211 */ /* 0x000fe200078f28ff */
[----:B------:R-:W-:Y:S01]  /*20e0*/  IMAD.U32 R7, RZ, RZ, UR10 ;  /* 0x0000000aff077e24 */ /* 0x000fe2000f8e00ff */
[----:B------:R-:W-:Y:S01]  /*20f0*/  IADD3.X R9, R5, UR24, RZ, P2, !PT ;  /* 0x0000001805097c10 */ /* 0x000fe200097fe4ff */
[----:B------:R-:W-:Y:S01]  /*2100*/  UIMAD UR17, UR10, UR17, UR11 ;  /* 0x000000110a1172a4 */ /* 0x000fe2000f8e020b */
[----:B------:R-:W-:Y:S01]  /*2110*/  LOP3.LUT R19, R3, 0xffffffe0, RZ, 0xc0, !PT ;  /* 0xffffffe003137812 */ /* 0x000fe200078ec0ff */
[----:B------:R-:W-:Y:S01]  /*2120*/  UIADD3 UR11, UR10, UR6, URZ ;  /* 0x000000060a0b7290 */ /* 0x000fe2000fffe03f */
[----:B------:R-:W-:Y:S01]  /*2130*/  SHF.R.S32.HI R3, RZ, 0x5, R3 ;  /* 0x00000005ff037819 */ /* 0x000fe20000011403 */
[----:B------:R-:W-:Y:S01]  /*2140*/  UIADD3 UR6, -UR5, UR12, UR7 ;  /* 0x0000000c05067290 */ /* 0x000fe2000fffe107 */
[----:B------:R-:W-:Y:S01]  /*2150*/  IMAD.WIDE.U32 R8, R7, c[0x0][0x370], R8 ;  /* 0x0000dc0007087a25 */ /* 0x000fe200078e0008 */
[----:B------:R-:W-:Y:S01]  /*2160*/  UIMAD.WIDE UR10, UR11, UR22, UR8 ;  /* 0x000000160b0a72a5 */ /* 0x000fe2000f8e0208 */
[----:B------:R1:W2:Y:S01]  /*2170*/  R2UR UR8, R12 ;  /* 0x000000000c0873c2 */ /* 0x0002a200000e0000 */
[----:B------:R-:W-:Y:S01]  /*2180*/  UIADD3 UR6, UR6, -UR32, URZ ;  /* 0x8000002006067290 */ /* 0x000fe2000fffe03f */
[----:B------:R-:W-:Y:S01]  /*2190*/  IMAD.IADD R19, R14, 0x1, -R19 ;  /* 0x000000010e137824 */ /* 0x000fe200078e0a13 */
[----:B------:R-:W-:-:S02]  /*21a0*/  IADD3 R9, R9, UR17, RZ ;  /* 0x0000001109097c10 */ /* 0x000fc4000fffe0ff */
[----:B------:R-:W-:Y:S01]  /*21b0*/  USHF.R.S32.HI UR32, URZ, 0x1f, UR6 ;  /* 0x0000001f3f207899 */ /* 0x000fe20008011406 */
[----:B------:R-:W-:Y:S01]  /*21c0*/  IMAD R3, R3, UR59, R19 ;  /* 0x0000003b03037c24 */ /* 0x000fe2000f8e0213 */
[----:B------:R-:W-:Y:S01]  /*21d0*/  UMOV UR28, UR10 ;  /* 0x0000000a001c7c82 */ /* 0x000fe20008000000 */
[----:B------:R3:W4:Y:S01]  /*21e0*/  R2UR UR9, R13 ;  /* 0x000000000d0973c2 */ /* 0x00072200000e0000 */
[----:B------:R-:W-:Y:S02]  /*21f0*/  ULEA.HI UR32, UR32, UR6, URZ, 0x7 ;  /* 0x0000000620207291 */ /* 0x000fe4000f8f383f */
[----:B------:R-:W-:Y:S01]  /*2200*/  IADD3 R177, P1, R3, UR21, RZ ;  /* 0x0000001503b17c10 */ /* 0x000fe2000ff3e0ff */
[----:B------:R-:W-:Y:S02]  /*2210*/  UMOV UR27, UR11 ;  /* 0x0000000b001b7c82 */ /* 0x000fe40008000000 */
[----:B------:R-:W-:Y:S02]  /*2220*/  USHF.R.S32.HI UR32, URZ, 0x7, UR32 ;  /* 0x000000073f207899 */ /* 0x000fe40008011420 */
[----:B------:R-:W-:-:S02]  /*2230*/  ULDC.64 UR10, c[0x0][0x200] ;  /* 0x00008000000a7ab9 */ /* 0x000fc40000000a00 */
[----:B------:R-:W-:Y:S02]  /*2240*/  UISETP.LT.AND UP1, UPT, URZ, UR32, UPT ;  /* 0x000000203f00728c */ /* 0x000fe4000bf21270 */
[----:B------:R-:W-:Y:S02]  /*2250*/  UIADD3 UR6, UR26, -0x1, URZ ;  /* 0xffffffff1a067890 */ /* 0x000fe4000fffe03f */
[----:B------:R-:W-:Y:S01]  /*2260*/  USEL UR32, URZ, UR32, !UP1 ;  /* 0x000000203f207287 */ /* 0x000fe2000c800000 */
[----:B-1----:R-:W-:Y:S01]  /*2270*/  LEA.HI.X.SX32 R12, R3, UR19, 0x1, P1 ;  /* 0x00000013030c7c11 */ /* 0x002fe200088f0eff */
[----:B------:R-:W-:Y:S01]  /*2280*/  IMAD.U32 R3, RZ, RZ, UR54 ;  /* 0x00000036ff037e24 */ /* 0x000fe2000f8e00ff */
[----:B------:R-:W-:Y:S01]  /*2290*/  LEA R178, P1, R177, c[0x0][0x350], 0x2 ;  /* 0x0000d400b1b27a11 */ /* 0x000fe200078210ff */
[----:B------:R-:W-:Y:S02]  /*22a0*/  UISETP.GT.AND UP1, UPT, UR26, UR32, UPT ;  /* 0x000000201a00728c */ /* 0x000fe4000bf24270 */
[----:B------:R-:W-:Y:S01]  /*22b0*/  IMAD.WIDE.U32 R8, R3, c[0x0][0x378], R8 ;  /* 0x0000de0003087a25 */ /* 0x000fe200078e0008 */
[----:B------:R-:W-:Y:S01]  /*22c0*/  LEA.HI.X R177, R177, c[0x0][0x354], R12, 0x2, P1 ;  /* 0x0000d500b1b17a11 */ /* 0x000fe200008f140c */
[----:B------:R-:W-:-:S02]  /*22d0*/  UIMAD.WIDE UR10, UR13, UR22, UR10 ;  /* 0x000000160d0a72a5 */ /* 0x000fc4000f8e020a */
        /* <DEDUP_REMOVED lines=31> */
.L_x_633:
        /* <DEDUP_REMOVED lines=16> */
.L_x_634:
        /* <DEDUP_REMOVED lines=8> */
[----:B------:R-:W-:Y:S01]  /*2650*/  IADD3 R6, P0, R6, UR16, RZ ;  /* 0x0000001006067c10 */ /* 0x000fe2000ff1e0ff */
[----:B------:R-:W-:Y:S01]  /*2660*/  ULDC.64 UR12, c[0x0][0x3b8] ;  /* 0x0000ee00000c7ab9 */ /* 0x000fe20000000a00 */
[----:B------:R-:W-:Y:S01]  /*2670*/  MOV R3, UR11 ;  /* 0x0000000b00037c02 */ /* 0x000fe20008000f00 */
[----:B------:R-:W-:Y:S01]  /*2680*/  UIMAD UR11, UR15, UR12, URZ ;  /* 0x0000000c0f0b72a4 */ /* 0x000fe2000f8e023f */
[----:B------:R-:W-:-:S02]  /*2690*/  ISETP.GE.AND P1, PT, R0, UR5, PT ;  /* 0x0000000500007c0c */ /* 0x000fc4000bf26270 */
        /* <DEDUP_REMOVED lines=15> */
.L_x_636:
[----:B------:R-:W-:Y:S05]  /*2790*/  BSYNC B0 ;  /* 0x0000000000007941 */ /* 0x000fea0003800000 */
.L_x_635:
        /* <DEDUP_REMOVED lines=14> */
.L_x_638:
[----:B------:R-:W-:Y:S05]  /*2880*/  BSYNC B0 ;  /* 0x0000000000007941 */ /* 0x000fea0003800000 */
.L_x_637:
[----:B------:R-:W-:Y:S01]  /*2890*/  ULDC.64 UR12, c[0x0][0x3a8] ;  /* 0x0000ea00000c7ab9 */ /* 0x000fe20000000a00 */
[----:B------:R-:W-:Y:S01]  /*28a0*/  IMAD.WIDE.U32 R4, R13, c[0x0][0x3a8], R4 ;  /* 0x0000ea000d047a25 */ /* 0x000fe200078e0004 */
        /* <DEDUP_REMOVED lines=23> */
.L_x_640:
[----:B------:R-:W-:Y:S05]  /*2a20*/  BSYNC B0 ;  /* 0x0000000000007941 */ /* 0x000fea0003800000 */
.L_x_639:
        /* <DEDUP_REMOVED lines=12> */
.L_x_632:
[----:B------:R-:W2:Y:S01]  /*2af0*/  LDL R3, [R1+0x4] ;  /* 0x0000040001037983 */ /* 0x000ea20000100800 */
[----:B------:R-:W-:Y:S01]  /*2b00*/  ULDC.64 UR16, c[0x0][0x198] ;  /* 0x0000660000107ab9 */ /* 0x000fe20000000a00 */
[----:B------:R-:W-:Y:S01]  /*2b10*/  IMAD.MOV.U32 R16, RZ, RZ, 0x80 ;  /* 0x00000080ff107424 */ /* 0x000fe200078e00ff */
[----:B------:R-:W-:Y:S01]  /*2b20*/  UIMAD UR13, UR20, UR16, URZ ;  /* 0x00000010140d72a4 */ /* 0x000fe2000f8e023f */
[----:B------:R-:W-:Y:S01]  /*2b30*/  IMAD.MOV.U32 R240, RZ, RZ, 0x7f800000 ;  /* 0x7f800000fff07424 */ /* 0x000fe200078e00ff */
[----:B------:R-:W-:Y:S01]  /*2b40*/  ULDC.64 UR18, c[0x0][0x1a0] ;  /* 0x0000680000127ab9 */ /* 0x000fe20000000a00 */
[C---:B------:R-:W-:Y:S01]  /*2b50*/  IMAD R18, R16.reuse, c[0x0][0x374], RZ ;  /* 0x0000dd0010127a24 */ /* 0x040fe200078e02ff */
[----:B------:R-:W-:Y:S01]  /*2b60*/  UIMAD UR13, UR7, UR17, UR13 ;  /* 0x00000011070d72a4 */ /* 0x000fe2000f8e020d */
[C---:B------:R-:W-:Y:S01]  /*2b70*/  IMAD R11, R16.reuse, c[0x0][0x194], RZ ;  /* 0x00006500100b7a24 */ /* 0x040fe200078e02ff */
[----:B------:R-:W-:Y:S01]  /*2b80*/  UIMAD UR18, UR20, UR18, URZ ;  /* 0x00000012141272a4 */ /* 0x000fe2000f8e023f */
[C---:B------:R-:W-:Y:S01]  /*2b90*/  IMAD.WIDE.U32 R14, R16.reuse, c[0x0][0x370], RZ ;  /* 0x0000dc00100e7a25 */ /* 0x040fe200078e00ff */
[----:B------:R-:W-:Y:S01]  /*2ba0*/  MOV R238, 0x7f800000 ;  /* 0x7f80000000ee7802 */ /* 0x000fe20000000f00 */
[----:B------:R-:W1:Y:S01]  /*2bb0*/  R2UR UR15, R249 ;  /* 0x00000000f90f73c2 */ /* 0x000e6200000e0000 */
[----:B------:R-:W-:Y:S01]  /*2bc0*/  UIMAD UR19, UR7, UR19, UR18 ;  /* 0x00000013071372a4 */ /* 0x000fe2000f8e0212 */
[----:B------:R-:W-:-:S04]  /*2bd0*/  IMAD.WIDE.U32 R16, R16, c[0x0][0x190], RZ ;  /* 0x0000640010107a25 */ /* 0x000fc800078e00ff */
[----:B------:R-:W-:Y:S02]  /*2be0*/  IMAD.MOV.U32 R241, RZ, RZ, 0x7f800000 ;  /* 0x7f800000fff17424 */ /* 0x000fe400078e00ff */
[----:B------:R-:W-:Y:S02]  /*2bf0*/  IMAD.U32 R7, RZ, RZ, UR19 ;  /* 0x00000013ff077e24 */ /* 0x000fe4000f8e00ff */
[----:B------:R-:W-:Y:S01]  /*2c00*/  IMAD.MOV.U32 R239, RZ, RZ, 0x7f800000 ;  /* 0x7f800000ffef7424 */ /* 0x000fe200078e00ff */
[----:B--2---:R2:W3:Y:S02]  /*2c10*/  R2UR UR21, R3 ;  /* 0x00000000031573c2 */ /* 0x0044e400000e0000 */
[----:B--2---:R-:W-:-:S04]  /*2c20*/  IMAD.U32 R3, RZ, RZ, UR7 ;  /* 0x00000007ff037e24 */ /* 0x004fc8000f8e00ff */
[----:B------:R-:W-:-:S04]  /*2c30*/  IMAD.WIDE.U32 R8, R3, c[0x0][0x1a0], R4 ;  /* 0x0000680003087a25 */ /* 0x000fc800078e0004 */
[----:B------:R-:W-:Y:S01]  /*2c40*/  IMAD.WIDE.U32 R4, R3, c[0x0][0x198], R4 ;  /* 0x0000660003047a25 */ /* 0x000fe200078e0004 */
[----:B------:R-:W-:-:S03]  /*2c50*/  IADD3 R8, P1, R8, UR29, RZ ;  /* 0x0000001d08087c10 */ /* 0x000fc6000ff3e0ff */
[----:B------:R-:W-:Y:S01]  /*2c60*/  IMAD.U32 R3, RZ, RZ, UR13 ;  /* 0x0000000dff037e24 */ /* 0x000fe2000f8e00ff */
[----:B------:R-:W-:Y:S01]  /*2c70*/  ULEA.HI UR13, UR6, UR6, URZ, 0x1 ;  /* 0x00000006060d7291 */ /* 0x000fe2000f8f083f */
[----:B------:R-:W-:Y:S02]  /*2c80*/  IADD3 R12, P0, R4, UR31, RZ ;  /* 0x0000001f040c7c10 */ /* 0x000fe4000ff1e0ff */
[----:B------:R-:W-:Y:S01]  /*2c90*/  IADD3.X R9, R9, UR30, R7, P1, !PT ;  /* 0x0000001e09097c10 */ /* 0x000fe20008ffe407 */
[----:B------:R-:W-:Y:S01]  /*2ca0*/  ULOP3.LUT UR13, UR13, 0xfffffffe, URZ, 0xc0, !UPT ;  /* 0xfffffffe0d0d7892 */ /* 0x000fe2000f8ec03f */
[----:B------:R-:W-:Y:S02]  /*2cb0*/  IADD3.X R13, R5, UR50, R3, P0, !PT ;  /* 0x00000032050d7c10 */ /* 0x000fe400087fe403 */
[----:B------:R-:W-:Y:S01]  /*2cc0*/  IADD3 R3, R0, 0x40, RZ ;  /* 0x0000004000037810 */ /* 0x000fe20007ffe0ff */
[----:B------:R-:W-:Y:S01]  /*2cd0*/  UIADD3 UR13, UR6, -UR13, URZ ;  /* 0x8000000d060d7290 */ /* 0x000fe2000fffe03f */
[----:B------:R-:W-:-:S03]  /*2ce0*/  IMAD.WIDE.U32 R4, R6, c[0x0][0x1b8], R8 ;  /* 0x00006e0006047a25 */ /* 0x000fc600078e0008 */
[----:B------:R-:W-:Y:S02]  /*2cf0*/  UISETP.NE.AND UP0, UPT, UR13, 0x1, UPT ;  /* 0x000000010d00788c */ /* 0x000fe4000bf05270 */
[----:B------:R-:W-:-:S06]  /*2d00*/  UIMAD UR13, UR14, -0x80, UR5 ;  /* 0xffffff800e0d78a4 */ /* 0x000fcc000f8e0205 */
[----:B------:R-:W-:Y:S02]  /*2d10*/  ISETP.GE.AND P4, PT, R0, UR13, PT ;  /* 0x0000000d00007c0c */ /* 0x000fe4000bf86270 */
[----:B------:R-:W-:Y:S01]  /*2d20*/  ISETP.GE.AND P3, PT, R3, UR13, PT ;  /* 0x0000000d03007c0c */ /* 0x000fe2000bf66270 */
[----:B------:R-:W-:-:S06]  /*2d30*/  UIMAD UR13, UR6, -0x80, UR12 ;  /* 0xffffff80060d78a4 */ /* 0x000fcc000f8e020c */
[----:B------:R-:W-:Y:S01]  /*2d40*/  ISETP.GE.AND P2, PT, R3, UR13, PT ;  /* 0x0000000d03007c0c */ /* 0x000fe2000bf46270 */
[----:B------:R-:W-:-:S03]  /*2d50*/  IMAD R3, R20, c[0x0][0x1b8], RZ ;  /* 0x00006e0014037a24 */ /* 0x000fc600078e02ff */
[----:B------:R-:W-:Y:S02]  /*2d60*/  @!P4 IMAD R7, R21, c[0x0][0x1a0], RZ ;  /* 0x000068001507ca24 */ /* 0x000fe400078e02ff */
[----:B------:R-:W-:Y:S01]  /*2d70*/  IMAD R10, R6, c[0x0][0x1bc], R3 ;  /* 0x00006f00060a7a24 */ /* 0x000fe200078e0203 */
[----:B------:R-:W-:-:S04]  /*2d80*/  @!P3 IADD3 R3, P0, R0, 0x40, RZ ;  /* 0x000000400003b810 */ /* 0x000fc80007f1e0ff */
[----:B------:R-:W-:Y:S01]  /*2d90*/  IADD3 R5, R5, R10, RZ ;  /* 0x0000000a05057210 */ /* 0x000fe20007ffe0ff */
[----:B------:R-:W-:Y:S01]  /*2da0*/  @!P4 IMAD R10, R0, c[0x0][0x1a4], R7 ;  /* 0x00006900000aca24 */ /* 0x000fe200078e0207 */
[----:B------:R-:W-:Y:S01]  /*2db0*/  @!P2 IADD3 R16, P1, R232, R16, RZ ;  /* 0x00000010e810a210 */ /* 0x000fe20007f3e0ff */
[----:B------:R-:W-:Y:S01]  /*2dc0*/  @!P3 IMAD.X R7, RZ, RZ, R21, P0 ;  /* 0x000000ffff07b224 */ /* 0x000fe200000e0615 */
[----:B------:R-:W-:Y:S01]  /*2dd0*/  PLOP3.LUT P0, PT, PT, PT, UP6, 0x80, 0x0 ;  /* 0x000000000000781c */ /* 0x000fe20003f0f068 */
[----:B------:R-:W-:Y:S01]  /*2de0*/  @!P4 IMAD.WIDE.U32 R8, R0, c[0x0][0x1a0], R4 ;  /* 0x000068000008ca25 */ /* 0x000fe200078e0004 */
[----:B------:R-:W-:Y:S02]  /*2df0*/  @!P2 IADD3 R14, P5, R230, R14, RZ ;  /* 0x0000000ee60ea210 */ /* 0x000fe40007fbe0ff */
[----:B------:R-:W-:Y:S01]  /*2e00*/  @!P2 IADD3.X R17, R233, R17, R11, P1, !PT ;  /* 0x00000011e911a210 */ /* 0x000fe20000ffe40b */
[----:B------:R-:W-:Y:S01]  /*2e10*/  @!P3 IMAD R7, R7, c[0x0][0x1a0], RZ ;  /* 0x000068000707ba24 */ /* 0x000fe200078e02ff */
[----:B------:R-:W-:Y:S01]  /*2e20*/  @!P2 IADD3.X R15, R231, R15, R18, P5, !PT ;  /* 0x0000000fe70fa210 */ /* 0x000fe20002ffe412 */
[----:B------:R-:W-:Y:S01]  /*2e30*/  @!P4 IMAD.IADD R9, R9, 0x1, R10 ;  /* 0x000000010909c824 */ /* 0x000fe200078e020a */
[----:B------:R-:W-:Y:S01]  /*2e40*/  IADD3 R11, R235, 0x8, RZ ;  /* 0x00000008eb0b7810 */ /* 0x000fe20007ffe0ff */
[C---:B------:R-:W-:Y:S01]  /*2e50*/  @!P3 IMAD R18, R3.reuse, c[0x0][0x1a4], R7 ;  /* 0x000069000312ba24 */ /* 0x040fe200078e0207 */
[C---:B------:R-:W-:Y:S01]  /*2e60*/  @!P4 LEA R10, P1, R8.reuse, c[0x0][0x170], 0x1 ;  /* 0x00005c00080aca11 */ /* 0x040fe200078208ff */
[----:B------:R-:W-:Y:S01]  /*2e70*/  @!P3 IMAD.WIDE.U32 R4, R3, c[0x0][0x1a0], R4 ;  /* 0x000068000304ba25 */ /* 0x000fe200078e0004 */
[----:B------:R-:W-:Y:S01]  /*2e80*/  ISETP.GE.AND P6, PT, R11, UR13, PT ;  /* 0x0000000d0b007c0c */ /* 0x000fe2000bfc6270 */
[----:B------:R-:W-:Y:S01]  /*2e90*/  @P0 BAR.SYNC.DEFER_BLOCKING 0x0 ;  /* 0x0000000000000b1d */ /* 0x000fe20000010000 */
[----:B------:R-:W-:Y:S01]  /*2ea0*/  @!P4 LEA.HI.X R11, R8, c[0x0][0x174], R9, 0x1, P1 ;  /* 0x00005d00080bca11 */ /* 0x000fe200008f0c09 */
[----:B------:R-:W-:Y:S01]  /*2eb0*/  IMAD R7, R20, c[0x0][0x1b0], RZ ;  /* 0x00006c0014077a24 */ /* 0x000fe200078e02ff */
[----:B------:R-:W-:Y:S01]  /*2ec0*/  @!P3 IADD3 R5, R5, R18, RZ ;  /* 0x000000120505b210 */ /* 0x000fe20007ffe0ff */
[----:B------:R-:W-:Y:S01]  /*2ed0*/  IMAD.SHL.U32 R3, R245, 0x2, RZ ;  /* 0x00000002f5037824 */ /* 0x000fe200078e00ff */
[----:B------:R-:W-:Y:S01]  /*2ee0*/  @!P3 LEA R8, P1, R4, c[0x0][0x170], 0x1 ;  /* 0x00005c000408ba11 */ /* 0x000fe200078208ff */
[C---:B------:R-:W-:Y:S01]  /*2ef0*/  IMAD R18, R6.reuse, c[0x0][0x1b4], R7 ;  /* 0x00006d0006127a24 */ /* 0x040fe200078e0207 */
[----:B------:R-:W-:Y:S01]  /*2f00*/  PLOP3.LUT P0, PT, PT, PT, UP0, 0x80, 0x0 ;  /* 0x000000000000781c */ /* 0x000fe20003f0f008 */
[----:B------:R-:W-:Y:S01]  /*2f10*/  IMAD.WIDE.U32 R6, R6, c[0x0][0x1b0], R12 ;  /* 0x00006c0006067a25 */ /* 0x000fe200078e000c */
[----:B------:R-:W-:-:S02]  /*2f20*/  @!P3 LEA.HI.X R9, R4, c[0x0][0x174], R5, 0x1, P1 ;  /* 0x00005d000409ba11 */ /* 0x000fc400008f0c05 */
[----:B------:R-:W-:Y:S01]  /*2f30*/  IADD3 R4, R245, 0x1000, RZ ;  /* 0x00001000f5047810 */ /* 0x000fe20007ffe0ff */
[----:B------:R-:W-:Y:S01]  /*2f40*/  IMAD.IADD R5, R7, 0x1, R18 ;  /* 0x0000000107057824 */ /* 0x000fe200078e0212 */
[----:B------:R-:W-:Y:S02]  /*2f50*/  ISETP.GE.AND P1, PT, R0, UR13, PT ;  /* 0x0000000d00007c0c */ /* 0x000fe4000bf26270 */
[----:B------:R-:W-:-:S05]  /*2f60*/  SEL R4, R4, R245, !P0 ;  /* 0x000000f504047207 */ /* 0x000fca0004000000 */
[----:B------:R-:W-:Y:S02]  /*2f70*/  IMAD.SHL.U32 R234, R4, 0x2, RZ ;  /* 0x0000000204ea7824 */ /* 0x000fe400078e00ff */
[----:B------:R-:W-:Y:S01]  /*2f80*/  @!P4 IMAD.MOV.U32 R4, RZ, RZ, R6 ;  /* 0x000000ffff04c224 */ /* 0x000fe200078e0006 */
[----:B------:R-:W-:Y:S04]  /*2f90*/  @P4 STS [R3+0x8000], RZ ;  /* 0x008000ff03004388 */ /* 0x000fe80000000800 */
[----:B------:R-:W-:Y:S04]  /*2fa0*/  @P4 STS [R3+0x8004], RZ ;  /* 0x008004ff03004388 */ /* 0x000fe80000000800 */
        /* <DEDUP_REMOVED lines=14> */
[----:B--2---:R-:W-:-:S03]  /*3090*/  @!P4 IMAD R10, R21, c[0x0][0x198], RZ ;  /* 0x00006600150aca24 */ /* 0x004fc600078e02ff */
[----:B------:R-:W-:Y:S01]  /*30a0*/  @!PT LDS RZ, [RZ] ;  /* 0x00000000fffff984 */ /* 0x000fe20000000800 */
[----:B------:R-:W-:Y:S01]  /*30b0*/  @!PT LDS RZ, [RZ] ;  /* 0x00000000fffff984 */ /* 0x000fe20000000800 */
[----:B------:R-:W-:Y:S01]  /*30c0*/  @!PT LDS RZ, [RZ] ;  /* 0x00000000fffff984 */ /* 0x000fe20000000800 */
[----:B------:R2:W-:Y:S01]  /*30d0*/  @!P1 LDGSTS.E.BYPASS.LTC128B.128 [R3+0x4000], [R230.64] ;  /* 0x04000000e6039fae */ /* 0x0005e2000b901d48 */
[----:B------:R-:W-:-:S03]  /*30e0*/  @!P4 IMAD R7, R0, c[0x0][0x19c], R10 ;  /* 0x000067000007ca24 */ /* 0x000fc600078e020a */
[----:B------:R-:W-:Y:S01]  /*30f0*/  @P2 STS.128 [R3+0x5000], RZ ;  /* 0x005000ff03002388 */ /* 0x000fe20000000c00 */
[----:B----4-:R-:W-:-:S03]  /*3100*/  @!P4 IMAD.WIDE.U32 R8, R0, c[0x0][0x198], R4 ;  /* 0x000066000008ca25 */ /* 0x010fc600078e0004 */
[----:B------:R-:W-:Y:S01]  /*3110*/  @!PT LDS RZ, [RZ] ;  /* 0x00000000fffff984 */ /* 0x000fe20000000800 */
[----:B------:R-:W-:Y:S01]  /*3120*/  @!PT LDS RZ, [RZ] ;  /* 0x00000000fffff984 */ /* 0x000fe20000000800 */
[----:B------:R-:W-:Y:S01]  /*3130*/  @!PT LDS RZ, [RZ] ;  /* 0x00000000fffff984 */ /* 0x000fe20000000800 */
[----:B------:R2:W-:Y:S01]  /*3140*/  @!P2 LDGSTS.E.BYPASS.LTC128B.128 [R3+0x5000], [R14.64] ;  /* 0x050000000e03afae */ /* 0x0005e2000b901d48 */
[----:B------:R-:W-:-:S03]  /*3150*/  IADD3 R4, R235, 0x40, RZ ;  /* 0x00000040eb047810 */ /* 0x000fc60007ffe0ff */
[----:B------:R-:W-:Y:S01]  /*3160*/  @P1 STS [R234], RZ ;  /* 0x000000ffea001388 */ /* 0x000fe20000000800 */
[----:B------:R-:W-:Y:S02]  /*3170*/  @!P4 IADD3 R7, R9, R7, RZ ;  /* 0x000000070907c210 */ /* 0x000fe40007ffe0ff */
[C---:B------:R-:W-:Y:S01]  /*3180*/  @!P4 LEA R10, P5, R8.reuse, c[0x0][0x168], 0x1 ;  /* 0x00005a00080aca11 */ /* 0x040fe200078a08ff */
[----:B------:R-:W-:Y:S03]  /*3190*/  @P1 STS [R234+0x4], RZ ;  /* 0x000004ffea001388 */ /* 0x000fe60000000800 */
[----:B------:R-:W-:Y:S01]  /*31a0*/  @!P4 LEA.HI.X R11, R8, c[0x0][0x16c], R7, 0x1, P5 ;  /* 0x00005b00080bca11 */ /* 0x000fe200028f0c07 */
[----:B------:R-:W-:Y:S01]  /*31b0*/  @P1 STS [R234+0x8], RZ ;  /* 0x000008ffea001388 */ /* 0x000fe20000000800 */
[----:B------:R-:W-:Y:S02]  /*31c0*/  ISETP.GE.AND P5, PT, R4, UR13, PT ;  /* 0x0000000d04007c0c */ /* 0x000fe4000bfa6270 */
[----:B------:R-:W-:Y:S01]  /*31d0*/  IADD3 R8, R235, 0x48, RZ ;  /* 0x00000048eb087810 */ /* 0x000fe20007ffe0ff */
[----:B------:R-:W-:Y:S04]  /*31e0*/  @P1 STS [R234+0xc], RZ ;  /* 0x00000cffea001388 */ /* 0x000fe80000000800 */
[----:B------:R-:W-:Y:S01]  /*31f0*/  @!PT LDS RZ, [RZ] ;  /* 0x00000000fffff984 */ /* 0x000fe20000000800 */
[----:B------:R-:W-:Y:S01]  /*3200*/  @!PT LDS RZ, [RZ] ;  /* 0x00000000fffff984 */ /* 0x000fe20000000800 */
[----:B------:R-:W-:Y:S01]  /*3210*/  @!PT LDS RZ, [RZ] ;  /* 0x00000000fffff984 */ /* 0x000fe20000000800 */
[----:B------:R4:W-:Y:S01]  /*3220*/  @!P1 LDGSTS.E.BYPASS.LTC128B.128 [R234], [R232.64] ;  /* 0x00000000e8ea9fae */ /* 0x0009e2000b901d48 */
[----:B------:R-:W-:-:S03]  /*3230*/  @!P3 IADD3 R0, P1, R0, 0x40, RZ ;  /* 0x000000400000b810 */ /* 0x000fc60007f3e0ff */
[----:B------:R-:W-:Y:S02]  /*3240*/  @P2 STS [R234+0x1000], RZ ;  /* 0x001000ffea002388 */ /* 0x000fe40000000800 */
[----:B------:R-:W-:Y:S01]  /*3250*/  @!P3 IMAD.X R4, RZ, RZ, R21, P1 ;  /* 0x000000ffff04b224 */ /* 0x000fe200008e0615 */
[----:B------:R-:W-:Y:S01]  /*3260*/  ISETP.GE.AND P1, PT, R8, UR13, PT ;  /* 0x0000000d08007c0c */ /* 0x000fe2000bf26270 */
[----:B------:R-:W-:Y:S02]  /*3270*/  @P2 STS [R234+0x1004], RZ ;  /* 0x001004ffea002388 */ /* 0x000fe40000000800 */
[----:B------:R-:W-:Y:S02]  /*3280*/  @!P3 IMAD R7, R4, c[0x0][0x198], RZ ;  /* 0x000066000407ba24 */ /* 0x000fe400078e02ff */
[----:B------:R-:W-:Y:S01]  /*3290*/  @!P3 IMAD.MOV.U32 R4, RZ, RZ, R6 ;  /* 0x000000ffff04b224 */ /* 0x000fe200078e0006 */
[----:B------:R-:W-:Y:S01]  /*32a0*/  @P2 STS [R234+0x1008], RZ ;  /* 0x001008ffea002388 */ /* 0x000fe20000000800 */
[----:B------:R-:W-:-:S02]  /*32b0*/  @!P3 IMAD R6, R0, c[0x0][0x19c], R7 ;  /* 0x000067000006ba24 */ /* 0x000fc400078e0207 */
[----:B------:R-:W-:Y:S01]  /*32c0*/  @!P3 IMAD.WIDE.U32 R4, R0, c[0x0][0x198], R4 ;  /* 0x000066000004ba25 */ /* 0x000fe200078e0004 */
[----:B------:R-:W-:Y:S03]  /*32d0*/  @P2 STS [R234+0x100c], RZ ;  /* 0x00100cffea002388 */ /* 0x000fe60000000800 */
        /* <DEDUP_REMOVED lines=15> */
[----:B------:R-:W-:Y:S02]  /*33d0*/  @!P3 LEA.HI.X R7, R4, c[0x0][0x16c], R0, 0x1, P4 ;  /* 0x00005b000407ba11 */ /* 0x000fe400020f0c00 */
[----:B------:R-:W-:-:S03]  /*33e0*/  MOV R4, 0x4 ;  /* 0x0000000400047802 */ /* 0x000fc60000000f00 */
[----:B------:R-:W-:Y:S01]  /*33f0*/  @!PT LDS RZ, [RZ] ;  /* 0x00000000fffff984 */ /* 0x000fe20000000800 */
[----:B------:R-:W-:Y:S01]  /*3400*/  @!PT LDS RZ, [RZ] ;  /* 0x00000000fffff984 */ /* 0x000fe20000000800 */
[----:B------:R-:W-:Y:S01]  /*3410*/  @!PT LDS RZ, [RZ] ;  /* 0x00000000fffff984 */ /* 0x000fe20000000800 */
[----:B------:R1:W-:Y:S02]  /*3420*/  @!P3 LDGSTS.E.BYPASS.LTC128B.128 [R3+0x7000], [R6.64] ;  /* 0x070000000603bfae */ /* 0x0003e4000b901d48 */
[----:B------:R-:W-:Y:S02]  /*3430*/  IMAD.WIDE R4, R235, R4, UR10 ;  /* 0x0000000aeb047e25 */ /* 0x000fe4000f8e0204 */
[----:B------:R-:W0:Y:S04]  /*3440*/  LDGDEPBAR ;  /* 0x00000000000079af */ /* 0x000e280000000000 */
[----:B------:R2:W5:Y:S04]  /*3450*/  @!P2 LDG.E R240, [R4.64] ;  /* 0x0000000804f0a981 */ /* 0x000568000c1e1900 */
[----:B------:R2:W5:Y:S04]  /*3460*/  @!P6 LDG.E R241, [R4.64+0x20] ;  /* 0x0000200804f1e981 */ /* 0x000568000c1e1900 */
[----:B------:R2:W5:Y:S01]  /*3470*/  @!P5 LDG.E R238, [R4.64+0x100] ;  /* 0x0001000804eed981 */ /* 0x000562000c1e1900 */
[----:B-1----:R-:W-:Y:S01]  /*3480*/  IMAD.MOV.U32 R6, RZ, RZ, 0x4 ;  /* 0x00000004ff067424 */ /* 0x002fe200078e00ff */
[----:B------:R-:W-:-:S04]  /*3490*/  DEPBAR.LE SB0, 0x1 ;  /* 0x000080400000791a */ /* 0x000fc80000000000 */
[----:B------:R-:W-:-:S05]  /*34a0*/  @!P1 IMAD.WIDE R6, R8, R6, UR10 ;  /* 0x0000000a08069e25 */ /* 0x000fca000f8e0206 */
[----:B------:R1:W5:Y:S04]  /*34b0*/  @!P1 LDG.E R239, [R6.64] ;  /* 0x0000000806ef9981 */ /* 0x000368000c1e1900 */
[----:B------:R-:W-:Y:S01]  /*34c0*/  BAR.SYNC.DEFER_BLOCKING 0x0 ;  /* 0x0000000000007b1d */ /* 0x000fe20000010000 */
[----:B-1----:R-:W-:Y:S02]  /*34d0*/  IMAD.MOV.U32 R6, RZ, RZ, c[0x0][0x308] ;  /* 0x0000c200ff067624 */ /* 0x002fe400078e00ff */
[----:B------:R-:W-:-:S03]  /*34e0*/  IMAD.MOV.U32 R7, RZ, RZ, c[0x0][0x30c] ;  /* 0x0000c300ff077624 */ /* 0x000fc600078e00ff */
[----:B------:R4:W1:Y:S04]  /*34f0*/  LDSM.16.M88.4 R128, [R161+0x8000] ;  /* 0x00800000a180783b */ /* 0x0008680000000200 */
[----:B--2---:R2:W3:Y:S04]  /*3500*/  LDG.E.64 R4, [R6.64+0x8] ;  /* 0x0000080806047981 */ /* 0x0044e8000c1e1b00 */
        /* <DEDUP_REMOVED lines=9> */
[----:B------:R-:W-:Y:S01]  /*35a0*/  IADD3 R3, R168, 0x1000, RZ ;  /* 0x00001000a8037810 */ /* 0x000fe20007ffe0ff */
[----:B------:R-:W-:-:S03]  /*35b0*/  UIADD3 UR7, UR7, UR12, URZ ;  /* 0x0000000c07077290 */ /* 0x000fc6000fffe03f */
[----:B------:R-:W-:Y:S01]  /*35c0*/  SEL R3, R3, R168, !P0 ;  /* 0x000000a803037207 */ /* 0x000fe20004000000 */
[----:B------:R-:W-:Y:S01]  /*35d0*/  UIADD3 UR7, -UR5, 0x80, UR7 ;  /* 0x0000008005077890 */ /* 0x000fe2000fffe107 */
[----:B------:R-:W-:Y:S01]  /*35e0*/  CS2R R94, SRZ ;  /* 0x00000000005e7805 */ /* 0x000fe2000001ff00 */
[----:B------:R-:W-:Y:S01]  /*35f0*/  CS2R R92, SRZ ;  /* 0x00000000005c7805 */ /* 0x000fe2000001ff00 */
[----:B------:R-:W-:Y:S01]  /*3600*/  SHF.L.U32 R160, R3, 0x1, RZ ;  /* 0x0000000103a07819 */ /* 0x000fe200000006ff */
        /* <DEDUP_REMOVED lines=14> */
[----:B------:R-:W-:-:S02]  /*36f0*/  ULDC UR13, c[0x0][0x2e8] ;  /* 0x0000ba00000d7ab9 */ /* 0x000fc40000000800 */
[----:B------:R-:W-:Y:S02]  /*3700*/  UIADD3 UR50, UR7, -UR13, URZ ;  /* 0x8000000d07327290 */ /* 0x000fe4000fffe03f */
[----:B------:R-:W-:Y:S01]  /*3710*/  ULDC UR26, c[0x0][0x2e4] ;  /* 0x0000b900001a7ab9 */ /* 0x000fe20000000800 */
[----:B---3--:R-:W-:-:S04]  /*3720*/  IADD3 R244, P2, P1, R4, UR21, R19 ;  /* 0x0000001504f47c10 */ /* 0x008fc8000f95e013 */
[----:B------:R-:W-:Y:S02]  /*3730*/  IADD3.X R4, R5, UR15, R0, P2, P1 ;  /* 0x0000000f05047c10 */ /* 0x000fe400097e2400 */
[----:B------:R-:W-:-:S04]  /*3740*/  IADD3 R0, R167, 0x1000, RZ ;  /* 0x00001000a7007810 */ /* 0x000fc80007ffe0ff */
[----:B------:R-:W-:Y:S01]  /*3750*/  SEL R0, R0, R167, !P0 ;  /* 0x000000a700007207 */ /* 0x000fe20004000000 */
[----:B--2---:R-:W2:Y:S08]  /*3760*/  R2UR UR16, R6 ;  /* 0x00000000061073c2 */ /* 0x004eb000000e0000 */
[----:B------:R-:W3:Y:S01]  /*3770*/  R2UR UR31, R7 ;  /* 0x00000000071f73c2 */ /* 0x000ee200000e0000 */
[----:B------:R-:W-:Y:S01]  /*3780*/  IMAD.SHL.U32 R3, R0, 0x2, RZ ;  /* 0x0000000200037824 */ /* 0x000fe200078e00ff */
[----:B--2---:R-:W-:Y:S01]  /*3790*/  LOP3.LUT R242, R4, UR16, RZ, 0x3c, !PT ;  /* 0x0000001004f27c12 */ /* 0x004fe2000f8e3cff */
[----:B------:R-:W-:-:S02]  /*37a0*/  UIADD3 UR25, UR16, -0x61c88647, URZ ;  /* 0x9e3779b910197890 */ /* 0x000fc4000fffe03f */
[----:B------:R-:W-:Y:S02]  /*37b0*/  UIADD3 UR24, UR16, 0x3c6ef372, URZ ;  /* 0x3c6ef37210187890 */ /* 0x000fe4000fffe03f */
[----:B------:R-:W-:Y:S02]  /*37c0*/  UIADD3 UR22, UR16, -0x255992d5, URZ ;  /* 0xdaa66d2b10167890 */ /* 0x000fe4000fffe03f */
[----:B------:R-:W-:Y:S02]  /*37d0*/  UIADD3 UR20, UR16, 0x78dde6e4, URZ ;  /* 0x78dde6e410147890 */ /* 0x000fe4000fffe03f */
[----:B------:R-:W-:Y:S02]  /*37e0*/  UIADD3 UR18, UR16, 0x1715609d, URZ ;  /* 0x1715609d10127890 */ /* 0x000fe4000fffe03f */
[----:B------:R-:W-:Y:S02]  /*37f0*/  UIADD3 UR16, UR16, -0x4ab325aa, URZ ;  /* 0xb54cda5610107890 */ /* 0x000fe4000fffe03f */
[----:B---3--:R-:W-:-:S02]  /*3800*/  UIADD3 UR51, UR31, -0x4498517b, URZ ;  /* 0xbb67ae851f337890 */ /* 0x008fc4000fffe03f */
[----:B------:R-:W-:Y:S02]  /*3810*/  UIADD3 UR23, UR31, 0x76cf5d0a, URZ ;  /* 0x76cf5d0a1f177890 */ /* 0x000fe4000fffe03f */
[----:B------:R-:W-:Y:S02]  /*3820*/  UIADD3 UR21, UR31, 0x32370b8f, URZ ;  /* 0x32370b8f1f157890 */ /* 0x000fe4000fffe03f */
[----:B------:R-:W-:Y:S02]  /*3830*/  UIADD3 UR19, UR31, -0x126145ec, URZ ;  /* 0xed9eba141f137890 */ /* 0x000fe4000fffe03f */
[----:B------:R-:W-:Y:S02]  /*3840*/  UIADD3 UR17, UR31, -0x56f99767, URZ ;  /* 0xa90668991f117890 */ /* 0x000fe4000fffe03f */
[----:B-1--4-:R-:W-:Y:S02]  /*3850*/  UIADD3 UR15, UR31, 0x646e171e, URZ ;  /* 0x646e171e1f0f7890 */ /* 0x012fe4000fffe03f */
.L_x_646:
[----:B------:R-:W0:Y:S01]  /*3860*/  LDGDEPBAR ;  /* 0x00000000000079af */ /* 0x000e220000000000 */
[----:B------:R-:W-:Y:S01]  /*3870*/  IMAD.U32 R4, RZ, RZ, UR28 ;  /* 0x0000001cff047e24 */ /* 0x000fe2000f8e00ff */
[----:B------:R-:W-:Y:S01]  /*3880*/  IADD3 R112, R166, R160, RZ ;  /* 0x000000a0a6707210 */ /* 0x000fe20007ffe0ff */
[----:B------:R-:W-:Y:S01]  /*3890*/  IMAD.U32 R5, RZ, RZ, UR27 ;  /* 0x0000001bff057e24 */ /* 0x000fe2000f8e00ff */
[----:B------:R-:W-:Y:S01]  /*38a0*/  MOV R237, R177 ;  /* 0x000000b100ed7202 */ /* 0x000fe20000000f00 */
[----:B------:R-:W-:Y:S01]  /*38b0*/  USHF.L.U32 UR7, UR6, 0x7, URZ ;  /* 0x0000000706077899 */ /* 0x000fe2000800063f */
[C---:B------:R-:W-:Y:S01]  /*38c0*/  LEA R4, P0, R235.reuse, R4, 0x2 ;  /* 0x00000004eb047211 */ /* 0x040fe200078010ff */
[----:B------:R-:W-:Y:S01]  /*38d0*/  ULDC UR13, c[0x0][0x2e4] ;  /* 0x0000b900000d7ab9 */ /* 0x000fe20000000800 */
[----:B------:R-:W-:Y:S01]  /*38e0*/  IMAD.MOV.U32 R236, RZ, RZ, R178 ;  /* 0x000000ffffec7224 */ /* 0x000fe200078e00b2 */
[----:B------:R-:W-:Y:S01]  /*38f0*/  UISETP.GE.AND UP0, UPT, UR7, UR50, UPT ;  /* 0x000000320700728c */ /* 0x000fe2000bf06270 */
[----:B------:R-:W-:Y:S05]  /*3900*/  LEA.HI.X.SX32 R5, R235, R5, 0x2, P0 ;  /* 0x00000005eb057211 */ /* 0x000fea00000f16ff */
[----:B------:R-:W-:Y:S01]  /*3910*/  PLOP3.LUT P0, PT, PT, PT, UP0, 0x80, 0x0 ;  /* 0x000000000000781c */ /* 0x000fe20003f0f008 */
[----:B------:R-:W-:Y:S04]  /*3920*/  DEPBAR.LE SB0, 0x0 ;  /* 0x000080000000791a */ /* 0x000fe80000000000 */
[----:B------:R-:W-:Y:S06]  /*3930*/  BAR.SYNC.DEFER_BLOCKING 0x0 ;  /* 0x0000000000007b1d */ /* 0x000fec0000010000 */
[----:B------:R-:W-:Y:S06]  /*3940*/  LDSM.16.M88.4 R64, [R160] ;  /* 0x00000000a040783b */ /* 0x000fec0000000200 */
        /* <DEDUP_REMOVED lines=48> */
[----:B------:R-:W-:Y:S04]  /*3c50*/  USHF.L.U32 UR13, UR14, 0x7, URZ ;  /* 0x000000070e0d7899 */ /* 0x000fe8000800063f */
[----:B------:R-:W-:Y:S02]  /*3c60*/  UIADD3 UR29, UR13, UR12, URZ ;  /* 0x0000000c0d1d7290 */ /* 0x000fe4000fffe03f */
[----:B------:R-:W-:Y:S02]  /*3c70*/  UIADD3 UR13, UR13, 0x80, URZ ;  /* 0x000000800d0d7890 */ /* 0x000fe4000fffe03f */
[----:B------:R-:W-:Y:S02]  /*3c80*/  UIADD3 UR30, UR26, UR29, -UR5 ;  /* 0x0000001d1a1e7290 */ /* 0x000fe4000fffe805 */
[----:B------:R-:W-:Y:S02]  /*3c90*/  UIADD3 UR29, UR7, 0x80, URZ ;  /* 0x00000080071d7890 */ /* 0x000fe4000fffe03f */
[----:B------:R-:W-:Y:S01]  /*3ca0*/  IMAD.U32 R0, RZ, RZ, UR13 ;  /* 0x0000000dff007e24 */ /* 0x000fe2000f8e00ff */
[----:B------:R-:W-:Y:S02]  /*3cb0*/  UMOV UR13, UR26 ;  /* 0x0000001a000d7c82 */ /* 0x000fe40008000000 */
[----:B------:R-:W-:Y:S02]  /*3cc0*/  UISETP.GE.AND UP0, UPT, UR29, UR30, UPT ;  /* 0x0000001e1d00728c */ /* 0x000fe4000bf06270 */
[----:B------:R-:W-:Y:S04]  /*3cd0*/  ISETP.LT.AND P0, PT, R0, UR5, PT ;  /* 0x0000000500007c0c */ /* 0x000fe8000bf01270 */
[----:B------:R-:W-:Y:S11]  /*3ce0*/  PLOP3.LUT P1, PT, PT, PT, UP0, 0x80, 0x0 ;  /* 0x000000000000781c */ /* 0x000ff60003f2f008 */
[----:B------:R-:W-:Y:S02]  /*3cf0*/  @!UPT UIADD3 URZ, URZ, URZ, URZ ;  /* 0x0000003f3f3ff290 */ /* 0x000fe4000fffe03f */
[----:B------:R-:W-:-:S05]  /*3d00*/  @!P1 BRA P0, `(.L_x_643) ;  /* 0x00000ed000009947 */ /* 0x000fca0000000000 */
.L_x_642:
        /* <DEDUP_REMOVED lines=237> */
.L_x_643:
        /* <DEDUP_REMOVED lines=35> */
[--C-:B--2---:R-:W-:Y:S02]  /*4e10*/  FFMA.FTZ R7, R17, c[0x0][0x23c], -R101.reuse ;  /* 0x00008f0011077a23 */ /* 0x104fe40000010865 */
[----:B------:R-:W-:Y:S02]  /*4e20*/  FFMA.FTZ R12, R12, c[0x0][0x23c], -R16 ;  /* 0x00008f000c0c7a23 */ /* 0x000fe40000010810 */
[----:B------:R-:W-:Y:S01]  /*4e30*/  FFMA.FTZ R15, R15, c[0x0][0x23c], -R0 ;  /* 0x00008f000f0f7a23 */ /* 0x000fe20000010800 */
[----:B------:R1:W-:Y:S01]  /*4e40*/  MUFU.EX2 R199, R18 ;  /* 0x0000001200c77308 */ /* 0x0003e20000000800 */
[----:B------:R-:W-:Y:S02]  /*4e50*/  FFMA.FTZ R28, R28, c[0x0][0x23c], -R16 ;  /* 0x00008f001c1c7a23 */ /* 0x000fe40000010810 */
[----:B---3--:R-:W-:Y:S02]  /*4e60*/  FFMA.FTZ R4, R6, c[0x0][0x23c], -R100 ;  /* 0x00008f0006047a23 */ /* 0x008fe40000010864 */
[----:B------:R-:W-:Y:S02]  /*4e70*/  IMAD.U32 R6, RZ, RZ, UR6 ;  /* 0x00000006ff067e24 */ /* 0x000fe4000f8e00ff */
[----:B------:R-:W-:Y:S02]  /*4e80*/  FFMA.FTZ R30, R30, c[0x0][0x23c], -R0 ;  /* 0x00008f001e1e7a23 */ /* 0x000fe40000010800 */
        /* <DEDUP_REMOVED lines=16> */
[----:B------:R-:W-:Y:S02]  /*4f90*/  FFMA.FTZ R36, R36, c[0x0][0x23c], -R101 ;  /* 0x00008f0024247a23 */ /* 0x000fe40000010865 */
[----:B--2---:R-:W-:Y:S02]  /*4fa0*/  FFMA.FTZ R15, R8, c[0x0][0x23c], -R16 ;  /* 0x00008f00080f7a23 */ /* 0x004fe40000010810 */
[----:B------:R-:W-:Y:S02]  /*4fb0*/  IMAD.U32 R8, RZ, RZ, UR14 ;  /* 0x0000000eff087e24 */ /* 0x000fe4000f8e00ff */
[--C-:B------:R-:W-:Y:S01]  /*4fc0*/  FFMA.FTZ R38, R38, c[0x0][0x23c], -R100.reuse ;  /* 0x00008f0026267a23 */ /* 0x100fe20000010864 */
        /* <DEDUP_REMOVED lines=797> */
.L_x_644:
        /* <DEDUP_REMOVED lines=140> */
.L_x_645:
        /* <DEDUP_REMOVED lines=304> */
.L_x_647:
        /* <DEDUP_REMOVED lines=18> */
.L_x_648:
        /* <DEDUP_REMOVED lines=10> */
[----:B------:R-:W-:-:S06]  /*9f20*/  UIMAD UR12, UR6, UR13, UR12 ;  /* 0x0000000d060c72a4 */ /* 0x000fcc000f8e020c */
[----:B------:R-:W-:Y:S01]  /*9f30*/  IMAD.U32 R3, RZ, RZ, UR12 ;  /* 0x0000000cff037e24 */ /* 0x000fe2000f8e00ff */
[----:B------:R-:W-:Y:S02]  /*9f40*/  ULDC.64 UR12, c[0x0][0x3b8] ;  /* 0x0000ee00000c7ab9 */ /* 0x000fe40000000a00 */
        /* <DEDUP_REMOVED lines=31> */
.L_x_650:
[----:B-12---:R-:W-:Y:S05]  /*a140*/  BSYNC B0 ;  /* 0x0000000000007941 */ /* 0x006fea0003800000 */
.L_x_649:
        /* <DEDUP_REMOVED lines=14> */
.L_x_652:
[----:B------:R-:W-:Y:S05]  /*a230*/  BSYNC B0 ;  /* 0x0000000000007941 */ /* 0x000fea0003800000 */
.L_x_651:
        /* <DEDUP_REMOVED lines=25> */
.L_x_654:
[----:B------:R-:W-:Y:S05]  /*a3d0*/  BSYNC B0 ;  /* 0x0000000000007941 */ /* 0x000fea0003800000 */
.L_x_653:
        /* <DEDUP_REMOVED lines=11> */
.L_x_641:
[----:B------:R-:W-:Y:S05]  /*a490*/  BSYNC B1 ;  /* 0x0000000000017941 */ /* 0x000fea0003800000 */
.L_x_627:
        /* <DEDUP_REMOVED lines=11> */
.L_x_655:
[----:B------:R-:W-:Y:S05]  /*a550*/  EXIT ;  /* 0x000000000000794d */ /* 0x000fea0003800000 */
.L_x_657:
        /* <DEDUP_REMOVED lines=10> */
.L_x_1342:


//--------------------- .text._ZN5flash44flash_bwd_dq_dk_dv_loop_seqk_parallel_kernelI23Flash_bwd_kernel_traitsILi32ELi128ELi128ELi8ELi4ELi4ELi4ELb1ELb0EN7cutlass6half_tE19Flash_kernel_traitsILi32ELi128ELi128ELi8ES3_EELb0ELb0ELb1ELb0ELb0ELb1ELb1EEEvNS_16Flash_bwd_paramsE --------------------------
	.section	.text._ZN5flash44flash_bwd_dq_dk_dv_loop_seqk_parallel_kernelI23Flash_bwd_kernel_traitsILi32ELi128ELi128ELi8ELi4ELi4ELi4ELb1ELb0EN7cutlass6half_tE19Flash_kernel_traitsILi32ELi128ELi128ELi8ES3_EELb0ELb0ELb1ELb0ELb0ELb1ELb1EEEvNS_16Flash_bwd_paramsE,"ax",@progbits
	.sectioninfo	@"SHI_REGISTERS=255"
	.align	128
        .global         _ZN5flash44flash_bwd_dq_dk_dv_loop_seqk_parallel_kernelI23Flash_bwd_kernel_traitsILi32ELi128ELi128ELi8ELi4ELi4ELi4ELb1ELb0EN7cutlass6half_tE19Flash_kernel_traitsILi32ELi128ELi128ELi8ES3_EELb0ELb0ELb1ELb0ELb0ELb1ELb1EEEvNS_16Flash_bwd_paramsE
        .type           _ZN5flash44flash_bwd_dq_dk_dv_loop_seqk_parallel_kernelI23Flash_bwd_kernel_traitsILi32ELi128ELi128ELi8ELi4ELi4ELi4ELb1ELb0EN7cutlass6half_tE19Flash_kernel_traitsILi32ELi128ELi128ELi8ES3_EELb0ELb0ELb1ELb0ELb0ELb1ELb1EEEvNS_16Flash_bwd_paramsE,@function
        .size           _ZN5flash44flash_bwd_dq_dk_dv_loop_seqk_parallel_kernelI23Flash_bwd_kernel_traitsILi32ELi128ELi128ELi8ELi4ELi4ELi4ELb1ELb0EN7cutlass6half_tE19Flash_kernel_traitsILi32ELi128ELi128ELi8ES3_EELb0ELb0ELb1ELb0ELb0ELb1ELb1EEEvNS_16Flash_bwd_paramsE,(.L_x_1343 - _ZN5flash44flash_bwd_dq_dk_dv_loop_seqk_parallel_kernelI23Flash_bwd_kernel_traitsILi32ELi128ELi128ELi8ELi4ELi4ELi4ELb1ELb0EN7cutlass6half_tE19Flash_kernel_traitsILi32ELi128ELi128ELi8ES3_EELb0ELb0ELb1ELb0ELb0ELb1ELb1EEEvNS_16Flash_bwd_paramsE)
        .other          _ZN5flash44flash_bwd_dq_dk_dv_loop_seqk_parallel_kernelI23Flash_bwd_kernel_traitsILi32ELi128ELi128ELi8ELi4ELi4ELi4ELb1ELb0EN7cutlass6half_tE19Flash_kernel_traitsILi32ELi128ELi128ELi8ES3_EELb0ELb0ELb1ELb0ELb0ELb1ELb1EEEvNS_16Flash_bwd_paramsE,@"STO_CUDA_ENTRY STV_DEFAULT"
_ZN5flash44flash_bwd_dq_dk_dv_loop_seqk_parallel_kernelI23Flash_bwd_kernel_traitsILi32ELi128ELi128ELi8ELi4ELi4ELi4ELb1ELb0EN7cutlass6half_tE19Flash_kernel_traitsILi32ELi128ELi128ELi8ES3_EELb0ELb0ELb1ELb0ELb0ELb1ELb1EEEvNS_16Flash_bwd_paramsE:
.text._ZN5flash44flash_bwd_dq_dk_dv_loop_seqk_parallel_kernelI23Flash_bwd_kernel_traitsILi32ELi128ELi128ELi8ELi4ELi4ELi4ELb1ELb0EN7cutlass6half_tE19Flash_kernel_traitsILi32ELi128ELi128ELi8ES3_EELb0ELb0ELb1ELb0ELb0ELb1ELb1EEEvNS_16Flash_bwd_paramsE:
        /* <DEDUP_REMOVED lines=14> */
[----:B------:R-:W-:Y:S01]  /*00e0*/  IMAD.MOV.U32 R158, RZ, RZ, 0x20 ;  /* 0x00000020ff9e7424 */ /* 0x000fe200078e00ff */
[----:B------:R-:W-:Y:S01]  /*00f0*/  ULDC UR6, c[0x0][0x210] ;  /* 0x0000840000067ab9 */ /* 0x000fe20000000800 */
[----:B------:R-:W-:Y:S01]  /*0100*/  IMAD.MOV.U32 R233, RZ, RZ, -0x10 ;  /* 0xfffffff0ffe97424 */ /* 0x000fe200078e00ff */
        /* <DEDUP_REMOVED lines=75> */
[----:B------:R-:W-:Y:S01]  /*05c0*/  IMAD.SHL.U32 R9, R12, 0x2, RZ ;  /* 0x000000020c097824 */ /* 0x000fe200078e00ff */
[----:B------:R1:W-:Y:S01]  /*05d0*/  STL [R1+0x28], R2 ;  /* 0x0000280201007387 */ /* 0x0003e20000100800 */
[----:B------:R-:W-:Y:S01]  /*05e0*/  IMAD.IADD R5, R20, 0x1, -R0 ;  /* 0x0000000114057824 */ /* 0x000fe200078e0a00 */
[----:B------:R-:W-:Y:S01]  /*05f0*/  LOP3.LUT R0, R10, 0xfffffff0, RZ, 0xc0, !PT ;  /* 0xfffffff00a007812 */ /* 0x000fe200078ec0ff */
[----:B------:R-:W-:Y:S01]  /*0600*/  UIMAD UR4, UR4, UR18, URZ ;  /* 0x00000012040472a4 */ /* 0x000fe2000f8e023f */
[----:B------:R-:W-:Y:S01]  /*0610*/  SHF.R.S32.HI R10, RZ, 0x7, R3 ;  /* 0x00000007ff0a7819 */ /* 0x000fe20000011403 */
[----:B------:R2:W-:Y:S01]  /*0620*/  STL [R1+0x70], R6 ;  /* 0x0000700601007387 */ /* 0x0005e20000100800 */
[----:B------:R-:W-:Y:S01]  /*0630*/  LEA.HI R8, R5, R5, RZ, 0x1 ;  /* 0x0000000505087211 */ /* 0x000fe200078f08ff */
[----:B------:R-:W-:Y:S01]  /*0640*/  IMAD.IADD R0, R20, 0x1, -R0 ;  /* 0x0000000114007824 */ /* 0x000fe200078e0a00 */
[----:B------:R-:W-:Y:S01]  /*0650*/  LEA.HI R12, R7, R7, RZ, 0x1 ;  /* 0x00000007070c7211 */ /* 0x000fe200078f08ff */
[C---:B------:R-:W-:Y:S01]  /*0660*/  IMAD R3, R10.reuse, 0x8, R14 ;  /* 0x000000080a037824 */ /* 0x040fe200078e020e */
[----:B------:R-:W-:Y:S01]  /*0670*/  UIMAD.WIDE.U32 UR8, UR51, UR20, URZ ;  /* 0x00000014330872a5 */ /* 0x000fe2000f8e003f */
[----:B------:R-:W-:Y:S01]  /*0680*/  IMAD R18, R10, 0x2000, R9 ;  /* 0x000020000a127824 */ /* 0x000fe200078e0209 */
[----:B------:R-:W-:Y:S01]  /*0690*/  SHF.R.S32.HI R11, RZ, 0x1f, R0 ;  /* 0x0000001fff0b7819 */ /* 0x000fe20000011400 */
[----:B------:R-:W-:Y:S01]  /*06a0*/  UIMAD UR28, UR11, 0x48, URZ ;  /* 0x000000480b1c78a4 */ /* 0x000fe2000f8e023f */
[----:B------:R-:W-:Y:S01]  /*06b0*/  SEL R234, R158, 0xffffffe0, !P5 ;  /* 0xffffffe09eea7807 */ /* 0x000fe20006800000 */
[----:B------:R-:W-:Y:S01]  /*06c0*/  UIMAD UR27, UR11, 0x50, URZ ;  /* 0x000000500b1b78a4 */ /* 0x000fe2000f8e023f */
[----:B------:R-:W-:Y:S01]  /*06d0*/  LEA.HI R11, R11, R0, RZ, 0x3 ;  /* 0x000000000b0b7211 */ /* 0x000fe200078f18ff */
[----:B------:R-:W-:-:S02]  /*06e0*/  UIMAD UR26, UR11, 0x58, URZ ;  /* 0x000000580b1a78a4 */ /* 0x000fc4000f8e023f */
[----:B------:R-:W-:Y:S02]  /*06f0*/  UIMAD UR25, UR11, 0x60, URZ ;  /* 0x000000600b1978a4 */ /* 0x000fe4000f8e023f */
[----:B------:R-:W-:Y:S02]  /*0700*/  UIMAD UR24, UR11, 0x68, URZ ;  /* 0x000000680b1878a4 */ /* 0x000fe4000f8e023f */
[----:B------:R-:W-:Y:S01]  /*0710*/  UIMAD UR23, UR11, 0x70, URZ ;  /* 0x000000700b1778a4 */ /* 0x000fe2000f8e023f */
[----:B-1----:R-:W-:Y:S01]  /*0720*/  LOP3.LUT R2, R8, 0x3fffffe, RZ, 0xc0, !PT ;  /* 0x03fffffe08027812 */ /* 0x002fe200078ec0ff */
[----:B------:R-:W-:Y:S02]  /*0730*/  UIMAD UR22, UR11, 0x78, URZ ;  /* 0x000000780b1678a4 */ /* 0x000fe4000f8e023f */
[----:B------:R-:W-:Y:S02]  /*0740*/  UMOV UR61, 0xffffe000 ;  /* 0xffffe000003d7882 */ /* 0x000fe40000000000 */
[----:B------:R-:W-:Y:S01]  /*0750*/  IMAD.IADD R4, R5, 0x1, -R2 ;  /* 0x0000000105047824 */ /* 0x000fe200078e0a02 */
[----:B------:R-:W-:-:S03]  /*0760*/  LEA.HI R2, R0, R0, RZ, 0x1 ;  /* 0x0000000000027211 */ /* 0x000fc600078f08ff */
[----:B------:R-:W-:Y:S01]  /*0770*/  IMAD R150, R3, 0x8, R4 ;  /* 0x0000000803967824 */ /* 0x000fe200078e0204 */
[----:B--2---:R-:W-:Y:S02]  /*0780*/  LOP3.LUT R6, R2, 0x7fffffe, RZ, 0xc0, !PT ;  /* 0x07fffffe02067812 */ /* 0x004fe400078ec0ff */
[----:B------:R-:W-:Y:S02]  /*0790*/  LOP3.LUT R3, R11, 0xfffffff8, RZ, 0xc0, !PT ;  /* 0xfffffff80b037812 */ /* 0x000fe400078ec0ff */
[----:B------:R-:W-:Y:S01]  /*07a0*/  SHF.R.S32.HI R4, RZ, 0x1, R2 ;  /* 0x00000001ff047819 */ /* 0x000fe20000011402 */
[C---:B------:R-:W-:Y:S01]  /*07b0*/  IMAD.IADD R15, R0.reuse, 0x1, -R6 ;  /* 0x00000001000f7824 */ /* 0x040fe200078e0a06 */
[----:B------:R-:W-:Y:S01]  /*07c0*/  SHF.R.S32.HI R2, RZ, 0x1f, R2 ;  /* 0x0000001fff027819 */ /* 0x000fe20000011402 */
[----:B------:R-:W-:Y:S02]  /*07d0*/  IMAD.IADD R17, R0, 0x1, -R3 ;  /* 0x0000000100117824 */ /* 0x000fe400078e0a03 */
[----:B------:R-:W-:Y:S01]  /*07e0*/  IMAD.U32 R3, RZ, RZ, UR11 ;  /* 0x0000000bff037e24 */ /* 0x000fe2000f8e00ff */
[----:B------:R-:W-:-:S02]  /*07f0*/  LEA.HI R0, R2, R4, RZ, 0x2 ;  /* 0x0000000402007211 */ /* 0x000fc400078f10ff */
[----:B------:R-:W-:Y:S02]  /*0800*/  LOP3.LUT R2, R7, 0x1, RZ, 0xc0, !PT ;  /* 0x0000000107027812 */ /* 0x000fe400078ec0ff */
[----:B------:R-:W-:Y:S02]  /*0810*/  LOP3.LUT R0, R0, 0xfffffffc, RZ, 0xc0, !PT ;  /* 0xfffffffc00007812 */ /* 0x000fe400078ec0ff */
[----:B------:R-:W-:Y:S01]  /*0820*/  ISETP.NE.U32.AND P6, PT, R2, 0x1, PT ;  /* 0x000000010200780c */ /* 0x000fe20003fc5070 */
[----:B------:R-:W-:Y:S02]  /*0830*/  IMAD.U32 R2, RZ, RZ, UR19 ;  /* 0x00000013ff027e24 */ /* 0x000fe4000f8e00ff */
        /* <DEDUP_REMOVED lines=22> */
[----:B------:R-:W-:-:S02]  /*09a0*/  IMAD.SHL.U32 R3, R162, 0x400, RZ ;  /* 0x00000400a2037824 */ /* 0x000fc400078e00ff */
[----:B------:R-:W-:Y:S01]  /*09b0*/  IMAD.U32 R7, RZ, RZ, UR9 ;  /* 0x00000009ff077e24 */ /* 0x000fe2000f8e00ff */
[----:B------:R-:W-:Y:S01]  /*09c0*/  LEA.HI.SX32 R19, R19, R0, 0x1e ;  /* 0x0000000013137211 */ /* 0x000fe200078ff2ff */
[--C-:B------:R-:W-:Y:S01]  /*09d0*/  IMAD R151, R4, 0x200, R3.reuse ;  /* 0x0000020004977824 */ /* 0x100fe200078e0203 */
[----:B------:R-:W-:Y:S02]  /*09e0*/  LOP3.LUT R5, R8, 0x30, R0, 0xf8, !PT ;  /* 0x0000003008057812 */ /* 0x000fe400078ef800 */
[----:B------:R-:W-:Y:S01]  /*09f0*/  LOP3.LUT R0, R6, 0xc0, RZ, 0xc0, !PT ;  /* 0x000000c006007812 */ /* 0x000fe200078ec0ff */
[----:B------:R-:W-:Y:S01]  /*0a00*/  STL [R1+0x18], R19 ;  /* 0x0000181301007387 */ /* 0x000fe20000100800 */
[----:B------:R-:W-:Y:S01]  /*0a10*/  IADD3 R18, R2, R18, R3 ;  /* 0x0000001202127210 */ /* 0x000fe20007ffe003 */
[----:B------:R-:W-:Y:S01]  /*0a20*/  IMAD.U32 R6, RZ, RZ, UR8 ;  /* 0x00000008ff067e24 */ /* 0x000fe2000f8e00ff */
        /* <DEDUP_REMOVED lines=18> */
[----:B------:R-:W-:Y:S01]  /*0b50*/  UIMAD.WIDE.U32 UR16, UR56, UR8, URZ ;  /* 0x00000008381072a5 */ /* 0x000fe2000f8e003f */
[C---:B------:R-:W-:Y:S01]  /*0b60*/  IADD3 R236, R240.reuse, 0x40, RZ ;  /* 0x00000040f0ec7810 */ /* 0x040fe20007ffe0ff */
[----:B------:R-:W-:Y:S01]  /*0b70*/  @!UP5 UIMAD UR6, UR6, UR14, URZ ;  /* 0x0000000e0606d2a4 */ /* 0x000fe2000f8e023f */
[----:B------:R-:W-:Y:S01]  /*0b80*/  IMAD R13, R13, 0x20, R0 ;  /* 0x000000200d0d7824 */ /* 0x000fe200078e0200 */
[----:B------:R-:W-:Y:S01]  /*0b90*/  SHF.R.S32.HI R0, RZ, 0x1f, R2 ;  /* 0x0000001fff007819 */ /* 0x000fe20000011402 */
[----:B------:R-:W-:Y:S01]  /*0ba0*/  IMAD.U32 R3, RZ, RZ, UR7 ;  /* 0x00000007ff037e24 */ /* 0x000fe2000f8e00ff */
[----:B------:R-:W-:Y:S01]  /*0bb0*/  @P4 IADD3 R236, R240, -0x40, RZ ;  /* 0xffffffc0f0ec4810 */ /* 0x000fe20007ffe0ff */
[----:B------:R-:W-:Y:S01]  /*0bc0*/  IMAD.U32 R6, RZ, RZ, UR16 ;  /* 0x00000010ff067e24 */ /* 0x000fe2000f8e00ff */
[----:B------:R-:W-:Y:S01]  /*0bd0*/  SHF.L.U64.HI R2, R2, 0x2, R0 ;  /* 0x0000000202027819 */ /* 0x000fe20000010200 */
[----:B------:R-:W-:Y:S01]  /*0be0*/  IMAD.U32 R0, RZ, RZ, UR5 ;  /* 0x00000005ff007e24 */ /* 0x000fe2000f8e00ff */
[----:B------:R1:W-:Y:S01]  /*0bf0*/  STL [R1+0x60], R3 ;  /* 0x0000600301007387 */ /* 0x0003e20000100800 */
[----:B------:R-:W-:Y:S01]  /*0c00*/  UIMAD UR5, UR57, UR8, URZ ;  /* 0x00000008390572a4 */ /* 0x000fe2000f8e023f */
[----:B------:R-:W-:-:S02]  /*0c10*/  IMAD.U32 R7, RZ, RZ, UR17 ;  /* 0x00000011ff077e24 */ /* 0x000fc4000f8e00ff */
[----:B------:R-:W-:Y:S02]  /*0c20*/  IMAD.IADD R239, R240, 0x1, R233 ;  /* 0x00000001f0ef7824 */ /* 0x000fe400078e02e9 */
        /* <DEDUP_REMOVED lines=78> */
.L_x_688:
        /* <DEDUP_REMOVED lines=54> */
.L_x_658:
        /* <DEDUP_REMOVED lines=67> */
.L_x_660:
        /* <DEDUP_REMOVED lines=18> */
.L_x_661:
[----:B------:R-:W2:Y:S01]  /*19c0*/  LDL R0, [R1+0x50] ;  /* 0x0000500001007983 */ /* 0x000ea20000100800 */
[----:B------:R-:W-:-:S03]  /*19d0*/  ULDC.64 UR16, c[0x0][0x370] ;  /* 0x0000dc0000107ab9 */ /* 0x000fc60000000a00 */
[----:B------:R-:W3:Y:S04]  /*19e0*/  LDL R5, [R1+0x58] ;  /* 0x0000580001057983 */ /* 0x000ee80000100800 */
[----:B------:R-:W4:Y:S04]  /*19f0*/  LDL.64 R6, [R1+0x40] ;  /* 0x0000400001067983 */ /* 0x000f280000100a00 */
[----:B------:R-:W2:Y:S04]  /*1a00*/  LDL R4, [R1+0x68] ;  /* 0x0000680001047983 */ /* 0x000ea80000100800 */
        /* <DEDUP_REMOVED lines=9> */
[----:B------:R-:W-:Y:S02]  /*1aa0*/  UIMAD.WIDE.U32 UR18, UR51, UR20, URZ ;  /* 0x00000014331272a5 */ /* 0x000fe4000f8e003f */
[----:B------:R-:W-:-:S03]  /*1ab0*/  ULDC.64 UR16, c[0x0][0x3d8] ;  /* 0x0000f60000107ab9 */ /* 0x000fc60000000a00 */
[----:B------:R-:W-:Y:S02]  /*1ac0*/  @!UP3 UMOV UR46, UR8 ;  /* 0x00000008002ebc82 */ /* 0x000fe40008000000 */
[----:B------:R-:W-:Y:S01]  /*1ad0*/  @!UP3 UIADD3 UR47, UR9, UR10, URZ ;  /* 0x0000000a092fb290 */ /* 0x000fe2000fffe03f */
[----:B--2---:R1:W2:Y:S02]  /*1ae0*/  R2UR UR14, R0 ;  /* 0x00000000000e73c2 */ /* 0x0042a400000e0000 */
[----:B-1----:R-:W5:Y:S06]  /*1af0*/  LDL R0, [R1+0x3c] ;  /* 0x00003c0001007983 */ /* 0x002f6c0000100800 */
[----:B---3--:R-:W1:Y:S08]  /*1b00*/  R2UR UR42, R5 ;  /* 0x00000000052a73c2 */ /* 0x008e7000000e0000 */
[----:B----4-:R3:W4:Y:S08]  /*1b10*/  R2UR UR41, R7 ;  /* 0x00000000072973c2 */ /* 0x01073000000e0000 */
[----:B------:R-:W4:Y:S01]  /*1b20*/  R2UR UR40, R6 ;  /* 0x00000000062873c2 */ /* 0x000f2200000e0000 */
[----:B-1----:R-:W-:-:S04]  /*1b30*/  UIMAD UR8, UR60, UR20, UR42 ;  /* 0x000000143c0872a4 */ /* 0x002fc8000f8e022a */
[----:B------:R-:W-:-:S04]  /*1b40*/  UIADD3 UR8, UR19, UR8, URZ ;  /* 0x0000000813087290 */ /* 0x000fc8000fffe03f */
[----:B--2---:R-:W-:Y:S01]  /*1b50*/  UIMAD UR8, UR56, UR8, UR14 ;  /* 0x00000008380872a4 */ /* 0x004fe2000f8e020e */
[----:B---3--:R-:W-:-:S03]  /*1b60*/  IABS R7, c[0x0][0x1c8] ;  /* 0x0000720000077a13 */ /* 0x008fc60000000000 */
[----:B----4-:R-:W-:Y:S02]  /*1b70*/  UIADD3 UR18, UR41, UR8, URZ ;  /* 0x0000000829127290 */ /* 0x010fe4000fffe03f */
[----:B------:R-:W-:-:S04]  /*1b80*/  UIMAD.WIDE.U32 UR8, UR56, UR4, URZ ;  /* 0x00000004380872a5 */ /* 0x000fc8000f8e003f */
[----:B------:R-:W-:Y:S01]  /*1b90*/  USEL UR20, UR40, UR8, !UP3 ;  /* 0x0000000828147287 */ /* 0x000fe2000d800000 */
[----:B------:R1:W2:Y:S02]  /*1ba0*/  R2UR UR40, R4 ;  /* 0x00000000042873c2 */ /* 0x0002a400000e0000 */
[----:B-1----:R-:W1:Y:S06]  /*1bb0*/  I2F.RP R4, R7 ;  /* 0x0000000700047306 */ /* 0x002e6c0000209400 */
[----:B------:R-:W3:Y:S02]  /*1bc0*/  S2UR UR14, SR_CTAID.X ;  /* 0x00000000000e79c3 */ /* 0x000ee40000002500 */
[----:B-1----:R-:W1:Y:S01]  /*1bd0*/  MUFU.RCP R4, R4 ;  /* 0x0000000400047308 */ /* 0x002e620000001000 */
[----:B------:R-:W-:Y:S01]  /*1be0*/  UIMAD UR10, UR57, UR4, URZ ;  /* 0x00000004390a72a4 */ /* 0x000fe2000f8e023f */
[----:B-1----:R-:W-:-:S06]  /*1bf0*/  IADD3 R4, R4, 0xffffffe, RZ ;  /* 0x0ffffffe04047810 */ /* 0x002fcc0007ffe0ff */
[----:B------:R1:W4:Y:S01]  /*1c00*/  F2I.FTZ.U32.TRUNC.NTZ R5, R4 ;  /* 0x0000000400057305 */ /* 0x000322000021f000 */
[----:B------:R-:W-:Y:S02]  /*1c10*/  @UP3 UIADD3 UR18, UR9, UR10, URZ ;  /* 0x0000000a09123290 */ /* 0x000fe4000fffe03f */
[----:B---3--:R-:W-:Y:S01]  /*1c20*/  UIMAD.WIDE.U32 UR8, UR14, UR16, URZ ;  /* 0x000000100e0872a5 */ /* 0x008fe2000f8e003f */
[----:B------:R3:W2:Y:S01]  /*1c30*/  R2UR UR41, R3 ;  /* 0x00000000032973c2 */ /* 0x0006a200000e0000 */
[----:B-1----:R-:W-:Y:S01]  /*1c40*/  IMAD.MOV.U32 R4, RZ, RZ, RZ ;  /* 0x000000ffff047224 */ /* 0x002fe200078e00ff */
[----:B---3--:R-:W-:Y:S01]  /*1c50*/  IABS R3, UR55 ;  /* 0x0000003700037c13 */ /* 0x008fe20008000000 */
[----:B------:R-:W-:Y:S02]  /*1c60*/  USEL UR19, UR8, URZ, UP6 ;  /* 0x0000003f08137287 */ /* 0x000fe4000b000000 */
[----:B------:R-:W-:Y:S02]  /*1c70*/  UIMAD UR17, UR14, UR17, UR9 ;  /* 0x000000110e1172a4 */ /* 0x000fe4000f8e0209 */
[----:B------:R-:W-:-:S02]  /*1c80*/  USHF.L.U64.HI UR8, UR51, 0x7, UR60 ;  /* 0x0000000733087899 */ /* 0x000fc4000801023c */
[----:B------:R-:W-:Y:S02]  /*1c90*/  USHF.L.U32 UR14, UR51, 0x7, URZ ;  /* 0x00000007330e7899 */ /* 0x000fe4000800063f */
[----:B------:R-:W-:Y:S02]  /*1ca0*/  USEL UR9, UR8, URZ, UP1 ;  /* 0x0000003f08097287 */ /* 0x000fe40008800000 */
[----:B------:R-:W-:-:S04]  /*1cb0*/  USEL UR8, UR14, URZ, UP1 ;  /* 0x0000003f0e087287 */ /* 0x000fc80008800000 */
[----:B------:R-:W-:-:S04]  /*1cc0*/  UIADD3 UR8, UP1, UR6, UR8, URZ ;  /* 0x0000000806087290 */ /* 0x000fc8000ff3e03f */
[----:B------:R-:W-:Y:S02]  /*1cd0*/  UIADD3.X UR10, UR48, UR9, URZ, UP1, !UPT ;  /* 0x00000009300a7290 */ /* 0x000fe40008ffe43f */
[----:B------:R-:W-:Y:S01]  /*1ce0*/  UIMAD UR9, UR57, UR8, URZ ;  /* 0x00000008390972a4 */ /* 0x000fe2000f8e023f */
[----:B------:R-:W-:-:S03]  /*1cf0*/  ISETP.NE.AND P2, PT, RZ, c[0x0][0x1c8], PT ;  /* 0x00007200ff007a0c */ /* 0x000fc60003f45270 */
[----:B------:R-:W-:Y:S02]  /*1d00*/  UIMAD UR14, UR56, UR10, UR9 ;  /* 0x0000000a380e72a4 */ /* 0x000fe4000f8e0209 */
[----:B--2---:R-:W-:Y:S02]  /*1d10*/  @UP5 USEL UR10, UR41, UR4, !UP3 ;  /* 0x00000004290a5287 */ /* 0x004fe4000d800000 */
[----:B------:R-:W-:Y:S02]  /*1d20*/  UIMAD.WIDE.U32 UR8, UR56, UR8, URZ ;  /* 0x00000008380872a5 */ /* 0x000fe4000f8e003f */
[----:B------:R-:W-:Y:S02]  /*1d30*/  USEL UR17, UR17, URZ, UP6 ;  /* 0x0000003f11117287 */ /* 0x000fe4000b000000 */
[----:B------:R-:W-:Y:S01]  /*1d40*/  USHF.R.S32.HI UR45, URZ, 0x1f, UR5 ;  /* 0x0000001f3f2d7899 */ /* 0x000fe20008011405 */
[----:B-----5:R4:W1:Y:S02]  /*1d50*/  R2UR UR16, R0 ;  /* 0x00000000001073c2 */ /* 0x02086400000e0000 */
        /* <DEDUP_REMOVED lines=17> */
[----:B------:R-:W-:-:S06]  /*1e70*/  @!P2 LOP3.LUT R6, RZ, c[0x0][0x1c8], RZ, 0x33, !PT ;  /* 0x00007200ff06aa12 */ /* 0x000fcc00078e33ff */
[----:B-1----:R-:W-:Y:S02]  /*1e80*/  @!UP5 UMOV UR10, UR16 ;  /* 0x00000010000adc82 */ /* 0x002fe40008000000 */
[----:B------:R-:W-:Y:S01]  /*1e90*/  UIADD3 UR16, UR9, UR14, URZ ;  /* 0x0000000e09107290 */ /* 0x000fe2000fffe03f */
        /* <DEDUP_REMOVED lines=9> */
.L_x_662:
[----:B------:R-:W2:Y:S02]  /*1f30*/  LDL R0, [R1+0x5c] ;  /* 0x00005c0001007983 */ /* 0x000ea40000100800 */
[----:B--2---:R1:W2:Y:S01]  /*1f40*/  R2UR UR14, R0 ;  /* 0x00000000000e73c2 */ /* 0x0042a200000e0000 */
[----:B------:R-:W-:-:S07]  /*1f50*/  DEPBAR.LE SB1, 0x0, {2} ;  /* 0x000090040000791a */ /* 0x000fce0000000000 */
.L_x_663:
[----:B------:R-:W2:Y:S04]  /*1f60*/  LDL R8, [R1+0x6c] ;  /* 0x00006c0001087983 */ /* 0x000ea80000100800 */
[----:B------:R-:W3:Y:S04]  /*1f70*/  LDL R7, [R1+0x4c] ;  /* 0x00004c0001077983 */ /* 0x000ee80000100800 */
[----:B------:R-:W4:Y:S04]  /*1f80*/  LDL R4, [R1+0x54] ;  /* 0x0000540001047983 */ /* 0x000f280000100800 */
[----:B------:R-:W5:Y:S04]  /*1f90*/  LDL R3, [R1+0x48] ;  /* 0x0000480001037983 */ /* 0x000f680000100800 */
[----:B------:R-:W4:Y:S01]  /*1fa0*/  LDL R0, [R1+0x64] ;  /* 0x0000640001007983 */ /* 0x000f220000100800 */
[----:B------:R-:W-:Y:S01]  /*1fb0*/  IMAD.U32 R12, RZ, RZ, UR6 ;  /* 0x00000006ff0c7e24 */ /* 0x000fe2000f8e00ff */
[----:B------:R-:W-:Y:S02]  /*1fc0*/  BSSY B1, `(.L_x_659) ;  /* 0x000086b000017945 */ /* 0x000fe40003800000 */
[----:B------:R-:W1:Y:S02]  /*1fd0*/  S2R R13, SR_TID.X ;  /* 0x00000000000d7919 */ /* 0x000e640000002100 */
[----:B-1----:R-:W-:Y:S01]  /*1fe0*/  SHF.R.S32.HI R14, RZ, 0x1f, R13 ;  /* 0x0000001fff0e7819 */ /* 0x002fe2000001140d */
[----:B--2---:R-:W1:Y:S08]  /*1ff0*/  R2UR UR42, R8 ;  /* 0x00000000082a73c2 */ /* 0x004e7000000e0000 */
[----:B---3--:R-:W1:Y:S08]  /*2000*/  R2UR UR40, R7 ;  /* 0x00000000072873c2 */ /* 0x008e7000000e0000 */
[----:B----4-:R2:W3:Y:S08]  /*2010*/  R2UR UR41, R4 ;  /* 0x00000000042973c2 */ /* 0x0104f000000e0000 */
[----:B-----5:R-:W3:Y:S01]  /*2020*/  R2UR UR4, R3 ;  /* 0x00000000030473c2 */ /* 0x020ee200000e0000 */
[----:B-1----:R-:W-:-:S02]  /*2030*/  UIADD3 UR8, UP4, UP3, UR8, UR40, UR42 ;  /* 0x0000002808087290 */ /* 0x002fc4000fb9e02a */
[----:B------:R-:W-:Y:S02]  /*2040*/  USHF.R.S32.HI UR40, URZ, 0x1f, UR55 ;  /* 0x0000001f3f287899 */ /* 0x000fe40008011437 */
[----:B------:R-:W-:-:S03]  /*2050*/  UIADD3 UR20, UP2, UP1, UR19, UR8, UR20 ;  /* 0x0000000813147290 */ /* 0x000fc6000f95e014 */
[----:B------:R-:W-:Y:S01]  /*2060*/  ULDC.64 UR8, c[0x0][0x1a8] ;  /* 0x00006a0000087ab9 */ /* 0x000fe20000000a00 */
[----:B--2---:R-:W-:Y:S01]  /*2070*/  LEA.HI R4, R14, R13, RZ, 0x2 ;  /* 0x0000000d0e047211 */ /* 0x004fe200078f10ff */
[----:B------:R-:W-:Y:S02]  /*2080*/  UMOV UR19, 0x4 ;  /* 0x0000000400137882 */ /* 0x000fe40000000000 */
[----:B---3--:R-:W-:-:S04]  /*2090*/  UIADD3.X UR4, UR16, UR4, UR41, UP4, UP3 ;  /* 0x0000000410047290 */ /* 0x008fc8000a7e6429 */
[----:B------:R-:W-:Y:S02]  /*20a0*/  UIADD3.X UR43, UR17, UR4, UR18, UP2, UP1 ;  /* 0x00000004112b7290 */ /* 0x000fe400097e2412 */
[----:B------:R-:W-:Y:S02]  /*20b0*/  UIMAD UR4, UR40, UR8, URZ ;  /* 0x00000008280472a4 */ /* 0x000fe4000f8e023f */
[----:B------:R-:W-:Y:S02]  /*20c0*/  ULDC.64 UR16, c[0x0][0x200] ;  /* 0x0000800000107ab9 */ /* 0x000fe40000000a00 */
        /* <DEDUP_REMOVED lines=10> */
[----:B------:R1:W2:Y:S04]  /*2170*/  R2UR UR4, R0 ;  /* 0x00000000000473c2 */ /* 0x0002a800000e0000 */
        /* <DEDUP_REMOVED lines=36> */
[C---:B------:R-:W-:Y:S01]  /*23c0*/  LEA R183, P2, R164.reuse, c[0x0][0x350], 0x2 ;  /* 0x0000d400a4b77a11 */ /* 0x040fe200078410ff */
[----:B------:R-:W-:Y:S02]  /*23d0*/  ULEA.HI UR20, UR20, UR4, URZ, 0x7 ;  /* 0x0000000414147291 */ /* 0x000fe4000f8f383f */
[C---:B------:R-:W-:Y:S01]  /*23e0*/  IMAD.WIDE.U32 R8, R3.reuse, c[0x0][0x378], R8 ;  /* 0x0000de0003087a25 */ /* 0x040fe200078e0008 */
        /* <DEDUP_REMOVED lines=36> */
.L_x_665:
        /* <DEDUP_REMOVED lines=18> */
.L_x_666:
        /* <DEDUP_REMOVED lines=28> */
.L_x_668:
[----:B------:R-:W-:Y:S05]  /*2910*/  BSYNC B0 ;  /* 0x0000000000007941 */ /* 0x000fea0003800000 */
.L_x_667:
        /* <DEDUP_REMOVED lines=14> */
.L_x_670:
[----:B------:R-:W-:Y:S05]  /*2a00*/  BSYNC B0 ;  /* 0x0000000000007941 */ /* 0x000fea0003800000 */
.L_x_669:
        /* <DEDUP_REMOVED lines=25> */
.L_x_672:
[----:B------:R-:W-:Y:S05]  /*2ba0*/  BSYNC B0 ;  /* 0x0000000000007941 */ /* 0x000fea0003800000 */
.L_x_671:
        /* <DEDUP_REMOVED lines=12> */
.L_x_664:
[----:B------:R-:W2:Y:S01]  /*2c70*/  LDL R22, [R1+0x18] ;  /* 0x0000180001167983 */ /* 0x000ea20000100800 */
[----:B------:R-:W-:-:S03]  /*2c80*/  ULDC.64 UR40, c[0x0][0x198] ;  /* 0x0000660000287ab9 */ /* 0x000fc60000000a00 */
[----:B------:R-:W3:Y:S01]  /*2c90*/  LDL R23, [R1+0x28] ;  /* 0x0000280001177983 */ /* 0x000ee20000100800 */
[----:B------:R-:W-:Y:S01]  /*2ca0*/  UIMAD UR4, UR45, UR40, URZ ;  /* 0x000000282d0472a4 */ /* 0x000fe2000f8e023f */
[----:B------:R-:W-:Y:S01]  /*2cb0*/  IMAD.U32 R3, RZ, RZ, UR5 ;  /* 0x00000005ff037e24 */ /* 0x000fe2000f8e00ff */
[----:B------:R-:W-:Y:S02]  /*2cc0*/  ULDC.64 UR42, c[0x0][0x1a0] ;  /* 0x00006800002a7ab9 */ /* 0x000fe40000000a00 */
[----:B------:R-:W-:Y:S01]  /*2cd0*/  UIMAD UR4, UR5, UR41, UR4 ;  /* 0x00000029050472a4 */ /* 0x000fe2000f8e0204 */
[----:B------:R-:W-:-:S04]  /*2ce0*/  IMAD.WIDE.U32 R8, R3, c[0x0][0x1a0], R4 ;  /* 0x0000680003087a25 */ /* 0x000fc800078e0004 */
[----:B------:R-:W-:-:S04]  /*2cf0*/  IMAD.WIDE.U32 R4, R3, c[0x0][0x198], R4 ;  /* 0x0000660003047a25 */ /* 0x000fc800078e0004 */
[----:B------:R-:W-:Y:S01]  /*2d00*/  IMAD.U32 R3, RZ, RZ, UR4 ;  /* 0x00000004ff037e24 */ /* 0x000fe2000f8e00ff */
[----:B------:R-:W-:-:S04]  /*2d10*/  ULEA.HI UR4, UR8, UR8, URZ, 0x1 ;  /* 0x0000000808047291 */ /* 0x000fc8000f8f083f */
[----:B------:R-:W-:Y:S01]  /*2d20*/  ULOP3.LUT UR4, UR4, 0xfffffffe, URZ, 0xc0, !UPT ;  /* 0xfffffffe04047892 */ /* 0x000fe2000f8ec03f */
[----:B------:R-:W-:-:S03]  /*2d30*/  IADD3 R14, P0, R4, UR53, RZ ;  /* 0x00000035040e7c10 */ /* 0x000fc6000ff1e0ff */
[----:B------:R-:W-:Y:S01]  /*2d40*/  UIADD3 UR4, UR8, -UR4, URZ ;  /* 0x8000000408047290 */ /* 0x000fe2000fffe03f */
[----:B------:R-:W-:-:S03]  /*2d50*/  IADD3.X R15, R5, UR54, R3, P0, !PT ;  /* 0x00000036050f7c10 */ /* 0x000fc600087fe403 */
[----:B------:R-:W-:Y:S02]  /*2d60*/  UISETP.NE.AND UP0, UPT, UR4, 0x1, UPT ;  /* 0x000000010400788c */ /* 0x000fe4000bf05270 */
[----:B------:R-:W-:Y:S01]  /*2d70*/  UIMAD UR4, UR15, -0x80, UR7 ;  /* 0xffffff800f0478a4 */ /* 0x000fe2000f8e0207 */
[----:B------:R-:W-:Y:S01]  /*2d80*/  IADD3 R3, R0, 0x40, RZ ;  /* 0x0000004000037810 */ /* 0x000fe20007ffe0ff */
[----:B------:R-:W-:-:S04]  /*2d90*/  UIMAD UR42, UR45, UR42, URZ ;  /* 0x0000002a2d2a72a4 */ /* 0x000fc8000f8e023f */
[----:B------:R-:W-:Y:S02]  /*2da0*/  ISETP.GE.AND P4, PT, R0, UR4, PT ;  /* 0x0000000400007c0c */ /* 0x000fe4000bf86270 */
[----:B------:R-:W-:Y:S01]  /*2db0*/  ISETP.GE.AND P3, PT, R3, UR4, PT ;  /* 0x0000000403007c0c */ /* 0x000fe2000bf66270 */
[----:B------:R-:W-:Y:S02]  /*2dc0*/  UIMAD UR4, UR8, -0x80, UR11 ;  /* 0xffffff80080478a4 */ /* 0x000fe4000f8e020b */
[----:B------:R-:W-:Y:S01]  /*2dd0*/  UIMAD UR43, UR5, UR43, UR42 ;  /* 0x0000002b052b72a4 */ /* 0x000fe2000f8e022a */
[----:B------:R-:W-:-:S03]  /*2de0*/  IMAD.MOV.U32 R18, RZ, RZ, 0x80 ;  /* 0x00000080ff127424 */ /* 0x000fc600078e00ff */
[----:B------:R-:W-:Y:S01]  /*2df0*/  ISETP.GE.AND P2, PT, R3, UR4, PT ;  /* 0x0000000403007c0c */ /* 0x000fe2000bf46270 */
[----:B------:R-:W-:Y:S01]  /*2e00*/  IMAD R17, R18, c[0x0][0x374], RZ ;  /* 0x0000dd0012117a24 */ /* 0x000fe200078e02ff */
[----:B------:R-:W-:Y:S01]  /*2e10*/  IADD3 R8, P1, R8, UR50, RZ ;  /* 0x0000003208087c10 */ /* 0x000fe2000ff3e0ff */
[----:B------:R-:W-:Y:S02]  /*2e20*/  IMAD.U32 R7, RZ, RZ, UR43 ;  /* 0x0000002bff077e24 */ /* 0x000fe4000f8e00ff */
[C---:B------:R-:W-:Y:S02]  /*2e30*/  IMAD R11, R18.reuse, c[0x0][0x194], RZ ;  /* 0x00006500120b7a24 */ /* 0x040fe400078e02ff */
[----:B------:R-:W-:-:S04]  /*2e40*/  IMAD.WIDE.U32 R12, R18, c[0x0][0x370], RZ ;  /* 0x0000dc00120c7a25 */ /* 0x000fc800078e00ff */
[----:B------:R-:W-:Y:S01]  /*2e50*/  IMAD.WIDE.U32 R18, R18, c[0x0][0x190], RZ ;  /* 0x0000640012127a25 */ /* 0x000fe200078e00ff */
[----:B------:R-:W-:-:S03]  /*2e60*/  IADD3.X R9, R9, UR52, R7, P1, !PT ;  /* 0x0000003409097c10 */ /* 0x000fc60008ffe407 */
[----:B------:R-:W-:Y:S01]  /*2e70*/  IMAD R3, R20, c[0x0][0x1b8], RZ ;  /* 0x00006e0014037a24 */ /* 0x000fe200078e02ff */
[----:B------:R-:W-:Y:S01]  /*2e80*/  @!P2 IADD3 R18, P1, R248, R18, RZ ;  /* 0x00000012f812a210 */ /* 0x000fe20007f3e0ff */
[----:B------:R-:W-:Y:S02]  /*2e90*/  @!P4 IMAD R7, R21, c[0x0][0x1a0], RZ ;  /* 0x000068001507ca24 */ /* 0x000fe400078e02ff */
[----:B------:R-:W-:Y:S01]  /*2ea0*/  IMAD R10, R6, c[0x0][0x1bc], R3 ;  /* 0x00006f00060a7a24 */ /* 0x000fe200078e0203 */
[C---:B------:R-:W-:Y:S02]  /*2eb0*/  @!P3 IADD3 R3, P0, R0.reuse, 0x40, RZ ;  /* 0x000000400003b810 */ /* 0x040fe40007f1e0ff */
[----:B------:R-:W-:Y:S01]  /*2ec0*/  @!P2 IADD3.X R19, R249, R19, R11, P1, !PT ;  /* 0x00000013f913a210 */ /* 0x000fe20000ffe40b */
[----:B------:R-:W-:Y:S02]  /*2ed0*/  @!P4 IMAD R11, R0, c[0x0][0x1a4], R7 ;  /* 0x00006900000bca24 */ /* 0x000fe400078e0207 */
[----:B------:R-:W-:Y:S01]  /*2ee0*/  @!P3 IMAD.X R7, RZ, RZ, R21, P0 ;  /* 0x000000ffff07b224 */ /* 0x000fe200000e0615 */
[----:B------:R-:W-:Y:S01]  /*2ef0*/  PLOP3.LUT P0, PT, PT, PT, UP6, 0x80, 0x0 ;  /* 0x000000000000781c */ /* 0x000fe20003f0f068 */
[----:B------:R-:W-:-:S04]  /*2f00*/  IMAD.WIDE.U32 R4, R6, c[0x0][0x1b8], R8 ;  /* 0x00006e0006047a25 */ /* 0x000fc800078e0008 */
[----:B------:R-:W-:Y:S02]  /*2f10*/  IMAD.IADD R5, R5, 0x1, R10 ;  /* 0x0000000105057824 */ /* 0x000fe400078e020a */
[----:B------:R-:W-:Y:S02]  /*2f20*/  @!P3 IMAD R7, R7, c[0x0][0x1a0], RZ ;  /* 0x000068000707ba24 */ /* 0x000fe400078e02ff */
[----:B------:R-:W-:-:S04]  /*2f30*/  @!P4 IMAD.WIDE.U32 R8, R0, c[0x0][0x1a0], R4 ;  /* 0x000068000008ca25 */ /* 0x000fc800078e0004 */
[----:B------:R-:W-:Y:S01]  /*2f40*/  @P0 BAR.SYNC.DEFER_BLOCKING 0x0 ;  /* 0x0000000000000b1d */ /* 0x000fe20000010000 */
[----:B------:R-:W-:Y:S01]  /*2f50*/  @!P2 IADD3 R16, P5, R246, R12, RZ ;  /* 0x0000000cf610a210 */ /* 0x000fe20007fbe0ff */
[----:B------:R-:W-:Y:S01]  /*2f60*/  @!P4 IMAD.IADD R9, R9, 0x1, R11 ;  /* 0x000000010909c824 */ /* 0x000fe200078e020b */
[C---:B------:R-:W-:Y:S01]  /*2f70*/  @!P4 LEA R12, P1, R8.reuse, c[0x0][0x170], 0x1 ;  /* 0x00005c00080cca11 */ /* 0x040fe200078208ff */
[C---:B------:R-:W-:Y:S02]  /*2f80*/  @!P3 IMAD R11, R3.reuse, c[0x0][0x1a4], R7 ;  /* 0x00006900030bba24 */ /* 0x040fe400078e0207 */
[----:B------:R-:W-:Y:S01]  /*2f90*/  @!P3 IMAD.WIDE.U32 R4, R3, c[0x0][0x1a0], R4 ;  /* 0x000068000304ba25 */ /* 0x000fe200078e0004 */
[----:B------:R-:W-:Y:S02]  /*2fa0*/  @!P2 IADD3.X R17, R247, R13, R17, P5, !PT ;  /* 0x0000000df711a210 */ /* 0x000fe40002ffe411 */
[----:B------:R-:W-:Y:S01]  /*2fb0*/  @!P4 LEA.HI.X R13, R8, c[0x0][0x174], R9, 0x1, P1 ;  /* 0x00005d00080dca11 */ /* 0x000fe200008f0c09 */
[----:B------:R-:W-:Y:S01]  /*2fc0*/  @!P3 IMAD.IADD R5, R5, 0x1, R11 ;  /* 0x000000010505b824 */ /* 0x000fe200078e020b */
[----:B------:R-:W-:Y:S01]  /*2fd0*/  PLOP3.LUT P0, PT, PT, PT, UP0, 0x80, 0x0 ;  /* 0x000000000000781c */ /* 0x000fe20003f0f008 */
[----:B------:R-:W-:-:S02]  /*2fe0*/  IMAD R7, R20, c[0x0][0x1b0], RZ ;  /* 0x00006c0014077a24 */ /* 0x000fc400078e02ff */
[----:B------:R-:W-:-:S04]  /*2ff0*/  IMAD.WIDE.U32 R8, R6, c[0x0][0x1b0], R14 ;  /* 0x00006c0006087a25 */ /* 0x000fc800078e000e */
[----:B------:R-:W-:Y:S02]  /*3000*/  IMAD R7, R6, c[0x0][0x1b4], R7 ;  /* 0x00006d0006077a24 */ /* 0x000fe400078e0207 */
[----:B------:R-:W-:Y:S02]  /*3010*/  @!P4 IMAD R6, R21, c[0x0][0x198], RZ ;  /* 0x000066001506ca24 */ /* 0x000fe400078e02ff */
[----:B------:R-:W-:Y:S01]  /*3020*/  IMAD.MOV.U32 R20, RZ, RZ, 0x7f800000 ;  /* 0x7f800000ff147424 */ /* 0x000fe200078e00ff */
[----:B------:R-:W-:Y:S01]  /*3030*/  MOV R14, 0x7f800000 ;  /* 0x7f800000000e7802 */ /* 0x000fe20000000f00 */
[----:B------:R-:W-:Y:S01]  /*3040*/  IMAD.MOV.U32 R15, RZ, RZ, 0x7f800000 ;  /* 0x7f800000ff0f7424 */ /* 0x000fe200078e00ff */
[----:B--2---:R-:W-:-:S04]  /*3050*/  IADD3 R10, R22, 0x8, RZ ;  /* 0x00000008160a7810 */ /* 0x004fc80007ffe0ff */
[----:B------:R-:W-:Y:S02]  /*3060*/  ISETP.GE.AND P6, PT, R10, UR4, PT ;  /* 0x000000040a007c0c */ /* 0x000fe4000bfc6270 */
[----:B------:R-:W-:-:S04]  /*3070*/  @!P3 LEA R10, P1, R4, c[0x0][0x170], 0x1 ;  /* 0x00005c00040aba11 */ /* 0x000fc800078208ff */
[----:B------:R-:W-:Y:S02]  /*3080*/  @!P3 LEA.HI.X R11, R4, c[0x0][0x174], R5, 0x1, P1 ;  /* 0x00005d00040bba11 */ /* 0x000fe400008f0c05 */
[C---:B---3--:R-:W-:Y:S02]  /*3090*/  IADD3 R4, R23.reuse, 0x1000, RZ ;  /* 0x0000100017047810 */ /* 0x048fe40007ffe0ff */
[----:B------:R-:W-:Y:S01]  /*30a0*/  ISETP.GE.AND P1, PT, R0, UR4, PT ;  /* 0x0000000400007c0c */ /* 0x000fe2000bf26270 */
[----:B------:R-:W-:Y:S01]  /*30b0*/  IMAD.SHL.U32 R3, R23, 0x2, RZ ;  /* 0x0000000217037824 */ /* 0x000fe200078e00ff */
[----:B------:R-:W-:Y:S01]  /*30c0*/  SEL R4, R4, R23, !P0 ;  /* 0x0000001704047207 */ /* 0x000fe20004000000 */
[----:B------:R-:W-:-:S03]  /*30d0*/  IMAD.IADD R5, R9, 0x1, R7 ;  /* 0x0000000109057824 */ /* 0x000fc600078e0207 */
[----:B------:R-:W-:Y:S01]  /*30e0*/  @P4 STS [R3+0x8000], RZ ;  /* 0x008000ff03004388 */ /* 0x000fe20000000800 */
[----:B------:R-:W-:-:S03]  /*30f0*/  IMAD.SHL.U32 R250, R4, 0x2, RZ ;  /* 0x0000000204fa7824 */ /* 0x000fc600078e00ff */
[----:B------:R-:W-:Y:S01]  /*3100*/  @P4 STS [R3+0x8004], RZ ;  /* 0x008004ff03004388 */ /* 0x000fe20000000800 */
[----:B------:R-:W-:-:S03]  /*3110*/  @!P4 IMAD.MOV.U32 R4, RZ, RZ, R8 ;  /* 0x000000ffff04c224 */ /* 0x000fc600078e0008 */
[----:B------:R-:W-:Y:S04]  /*3120*/  @P4 STS.64 [R3+0x8008], RZ ;  /* 0x008008ff03004388 */ /* 0x000fe80000000a00 */
[----:B------:R-:W-:Y:S01]  /*3130*/  @!PT LDS RZ, [RZ] ;  /* 0x00000000fffff984 */ /* 0x000fe20000000800 */
[----:B------:R-:W-:Y:S01]  /*3140*/  @!PT LDS RZ, [RZ] ;  /* 0x00000000fffff984 */ /* 0x000fe20000000800 */
[----:B------:R-:W-:Y:S01]  /*3150*/  @!PT LDS RZ, [RZ] ;  /* 0x00000000fffff984 */ /* 0x000fe20000000800 */
[----:B------:R1:W-:Y:S01]  /*3160*/  @!P4 LDGSTS.E.BYPASS.LTC128B.128 [R3+0x8000], [R12.64] ;  /* 0x080000000c03cfae */ /* 0x0003e2000b901d66 */
[----:B------:R-:W-:-:S03]  /*3170*/  @!P4 IMAD R9, R0, c[0x0][0x19c], R6 ;  /* 0x000067000009ca24 */ /* 0x000fc600078e0206 */
[----:B------:R-:W-:Y:S01]  /*3180*/  @P3 STS.128 [R3+0x9000], RZ ;  /* 0x009000ff03003388 */ /* 0x000fe20000000c00 */
[----:B------:R-:W-:-:S03]  /*3190*/  @!P4 IMAD.WIDE.U32 R6, R0, c[0x0][0x198], R4 ;  /* 0x000066000006ca25 */ /* 0x000fc600078e0004 */
[----:B------:R-:W-:Y:S01]  /*31a0*/  @!PT LDS RZ, [RZ] ;  /* 0x00000000fffff984 */ /* 0x000fe20000000800 */
[----:B------:R-:W-:Y:S01]  /*31b0*/  @!PT LDS RZ, [RZ] ;  /* 0x00000000fffff984 */ /* 0x000fe20000000800 */
[----:B------:R-:W-:Y:S01]  /*31c0*/  @!PT LDS RZ, [RZ] ;  /* 0x00000000fffff984 */ /* 0x000fe20000000800 */
[----:B------:R2:W-:Y:S04]  /*31d0*/  @!P3 LDGSTS.E.BYPASS.LTC128B.128 [R3+0x9000], [R10.64] ;  /* 0x090000000a03bfae */ /* 0x0005e8000b901d66 */
[----:B------:R-:W0:Y:S04]  /*31e0*/  LDGDEPBAR ;  /* 0x00000000000079af */ /* 0x000e280000000000 */
[----:B------:R-:W-:Y:S04]  /*31f0*/  @P1 STS [R3+0x4000], RZ ;  /* 0x004000ff03001388 */ /* 0x000fe80000000800 */
[----:B------:R-:W-:Y:S04]  /*3200*/  @P1 STS [R3+0x4004], RZ ;  /* 0x004004ff03001388 */ /* 0x000fe80000000800 */
[----:B------:R-:W-:Y:S04]  /*3210*/  @P1 STS.64 [R3+0x4008], RZ ;  /* 0x004008ff03001388 */ /* 0x000fe80000000a00 */
[----:B------:R-:W-:Y:S01]  /*3220*/  @!PT LDS RZ, [RZ] ;  /* 0x00000000fffff984 */ /* 0x000fe20000000800 */
[----:B------:R-:W-:Y:S01]  /*3230*/  @!PT LDS RZ, [RZ] ;  /* 0x00000000fffff984 */ /* 0x000fe20000000800 */
[----:B------:R-:W-:Y:S01]  /*3240*/  @!PT LDS RZ, [RZ] ;  /* 0x00000000fffff984 */ /* 0x000fe20000000800 */
[----:B------:R3:W-:Y:S04]  /*3250*/  @!P1 LDGSTS.E.BYPASS.LTC128B.128 [R3+0x4000], [R246.64] ;  /* 0x04000000f6039fae */ /* 0x0007e8000b901d66 */
[----:B------:R-:W-:Y:S01]  /*3260*/  @P2 STS.128 [R3+0x5000], RZ ;  /* 0x005000ff03002388 */ /* 0x000fe20000000c00 */
[----:B------:R-:W-:-:S03]  /*3270*/  @!P4 IADD3 R9, R7, R9, RZ ;  /* 0x000000090709c210 */ /* 0x000fc60007ffe0ff */
        /* <DEDUP_REMOVED lines=14> */
[----:B------:R-:W-:-:S03]  /*3360*/  @!P4 LEA.HI.X R11, R6, c[0x0][0x16c], R9, 0x1, P5 ;  /* 0x00005b00060bca11 */ /* 0x000fc600028f0c09 */
[----:B------:R-:W-:Y:S02]  /*3370*/  @!P3 IMAD.X R6, RZ, RZ, R21, P1 ;  /* 0x000000ffff06b224 */ /* 0x000fe400008e0615 */
[----:B------:R-:W-:Y:S02]  /*3380*/  @!P3 IMAD.MOV.U32 R9, RZ, RZ, R5 ;  /* 0x000000ffff09b224 */ /* 0x000fe400078e0005 */
        /* <DEDUP_REMOVED lines=50> */
[C---:B------:R-:W-:Y:S02]  /*36b0*/  IADD3 R0, R22.reuse, -0x80, RZ ;  /* 0xffffff8016007810 */ /* 0x040fe40007ffe0ff */
[----:B-1----:R-:W-:Y:S01]  /*36c0*/  SHF.L.U64.HI R5, R22, 0x2, R8 ;  /* 0x0000000216057819 */ /* 0x002fe20000010208 */
        /* <DEDUP_REMOVED lines=8> */
[----:B------:R-:W-:-:S02]  /*3750*/  IMAD.SHL.U32 R0, R0, 0x4, RZ ;  /* 0x0000000400007824 */ /* 0x000fc400078e00ff */
[----:B------:R-:W-:Y:S01]  /*3760*/  IMAD.SHL.U32 R4, R22, 0x4, RZ ;  /* 0x0000000416047824 */ /* 0x000fe200078e00ff */
[----:B------:R-:W-:-:S04]  /*3770*/  IADD3 R3, R156, 0x1000, RZ ;  /* 0x000010009c037810 */ /* 0x000fc80007ffe0ff */
        /* <DEDUP_REMOVED lines=18> */
[----:B------:R-:W-:Y:S01]  /*38a0*/  ULDC UR14, c[0x0][0x2e4] ;  /* 0x0000b900000e7ab9 */ /* 0x000fe20000000800 */
[----:B----4-:R4:W-:Y:S04]  /*38b0*/  STL [R1+0x10], R20 ;  /* 0x0000101401007387 */ /* 0x0109e80000100800 */
[----:B-----5:R4:W-:Y:S04]  /*38c0*/  STL [R1+0x14], R15 ;  /* 0x0000140f01007387 */ /* 0x0209e80000100800 */
[----:B--2---:R4:W-:Y:S04]  /*38d0*/  STL [R1+0x8], R14 ;  /* 0x0000080e01007387 */ /* 0x0049e80000100800 */
[----:B---3--:R4:W-:Y:S04]  /*38e0*/  STL [R1+0xc], R13 ;  /* 0x00000c0d01007387 */ /* 0x0089e80000100800 */
[----:B------:R4:W-:Y:S04]  /*38f0*/  STL [R1+0x24], R5 ;  /* 0x0000240501007387 */ /* 0x0009e80000100800 */
[----:B------:R4:W-:Y:S04]  /*3900*/  STL [R1+0x1c], R0 ;  /* 0x00001c0001007387 */ /* 0x0009e80000100800 */
[----:B-1----:R4:W-:Y:S02]  /*3910*/  STL [R1+0x20], R4 ;  /* 0x0000200401007387 */ /* 0x0029e40000100800 */
.L_x_678:
[----:B------:R-:W2:Y:S01]  /*3920*/  LDL R174, [R1+0x20] ;  /* 0x0000200001ae7983 */ /* 0x000ea20000100800 */
[----:B------:R-:W-:Y:S01]  /*3930*/  IADD3 R112, R158, R148, RZ ;  /* 0x000000949e707210 */ /* 0x000fe20007ffe0ff */
[----:B------:R-:W-:Y:S02]  /*3940*/  USHF.L.U32 UR10, UR15, 0x7, URZ ;  /* 0x000000070f0a7899 */ /* 0x000fe4000800063f */
[----:B----4-:R-:W3:Y:S01]  /*3950*/  LDL R0, [R1+0x24] ;  /* 0x0000240001007983 */ /* 0x010ee20000100800 */
        /* <DEDUP_REMOVED lines=12> */
[----:B------:R-:W4:Y:S08]  /*3a20*/  LDSM.16.M88.4 R60, [R148+0x1000] ;  /* 0x00100000943c783b */ /* 0x000f300000000200 */
[----:B------:R-:W4:Y:S08]  /*3a30*/  LDSM.16.M88.4 R32, [R150+0x6400] ;  /* 0x006400009620783b */ /* 0x000f300000000200 */
[----:B------:R-:W4:Y:S08]  /*3a40*/  LDSM.16.M88.4 R48, [R150+0x6800] ;  /* 0x006800009630783b */ /* 0x000f300000000200 */
[----:B------:R-:W4:Y:S08]  /*3a50*/  LDSM.16.M88.4 R100, [R150+0x6c00] ;  /* 0x006c00009664783b */ /* 0x000f300000000200 */
[----:B------:R-:W-:Y:S01]  /*3a60*/  LDSM.16.M88.4 R104, [R112] ;  /* 0x000000007068783b */ /* 0x000fe20000000200 */
[-C--:B-1----:R-:W-:Y:S07]  /*3a70*/  HMMA.16816.F32 R4, R64, R16.reuse, RZ ;  /* 0x000000104004723c */ /* 0x082fee00000018ff */
[----:B------:R-:W1:Y:S01]  /*3a80*/  LDSM.16.M88.4 R108, [R149+0x6000] ;  /* 0x00600000956c783b */ /* 0x000e620000000200 */
[C---:B----4-:R-:W-:Y:S07]  /*3a90*/  HMMA.16816.F32 R8, R60.reuse, R16, RZ ;  /* 0x000000103c08723c */ /* 0x050fee00000018ff */
[----:B------:R-:W4:Y:S01]  /*3aa0*/  LDSM.16.M88.4 R112, [R112+0x1000] ;  /* 0x001000007070783b */ /* 0x000f220000000200 */
        /* <DEDUP_REMOVED lines=15> */
[C---:B----4-:R-:W-:Y:S08]  /*3ba0*/  HMMA.16816.F32 R8, R112.reuse, R108, R8 ;  /* 0x0000006c7008723c */ /* 0x050ff00000001808 */
        /* <DEDUP_REMOVED lines=9> */
[----:B------:R-:W4:Y:S01]  /*3c40*/  MUFU.TANH R166, R5 ;  /* 0x0000000500a67308 */ /* 0x000f220000002400 */
        /* <DEDUP_REMOVED lines=13> */
[----:B--2---:R-:W-:Y:S09]  /*3d20*/  IADD3 R8, P0, R174, UR19, RZ ;  /* 0x00000013ae087c10 */ /* 0x004ff2000ff1e0ff */
[----:B------:R2:W1:Y:S10]  /*3d30*/  MUFU.TANH R163, R7 ;  /* 0x0000000700a37308 */ /* 0x0004740000002400 */
[----:B------:R-:W1:Y:S01]  /*3d40*/  MUFU.TANH R169, R10 ;  /* 0x0000000a00a97308 */ /* 0x000e620000002400 */
[----:B---3--:R-:W-:Y:S02]  /*3d50*/  IADD3.X R9, R0, UR18, RZ, P0, !PT ;  /* 0x0000001200097c10 */ /* 0x008fe400087fe4ff */
[----:B------:R-:W-:Y:S03]  /*3d60*/  PLOP3.LUT P0, PT, PT, PT, UP0, 0x80, 0x0 ;  /* 0x000000000000781c */ /* 0x000fe60003f0f008 */
[----:B------:R3:W5:Y:S04]  /*3d70*/  LDG.E R111, [R8.64] ;  /* 0x00000026086f7981 */ /* 0x000768000c1e1900 */
[----:B------:R3:W1:Y:S01]  /*3d80*/  MUFU.TANH R168, R11 ;  /* 0x0000000b00a87308 */ /* 0x0006620000002400 */
[----:B------:R3:W5:Y:S04]  /*3d90*/  LDG.E R110, [R8.64+0x20] ;  /* 0x00002026086e7981 */ /* 0x000768000c1e1900 */
[----:B--2---:R-:W2:Y:S05]  /*3da0*/  LDSM.16.M88.4 R4, [R149+0x6400] ;  /* 0x006400009504783b */ /* 0x004eaa0000000200 */
[----:B------:R1:W1:Y:S03]  /*3db0*/  MUFU.TANH R185, R12 ;  /* 0x0000000c00b97308 */ /* 0x0002660000002400 */
[----:B------:R3:W5:Y:S04]  /*3dc0*/  LDG.E R109, [R8.64+0x100] ;  /* 0x00010026086d7981 */ /* 0x000768000c1e1900 */
[----:B------:R3:W5:Y:S03]  /*3dd0*/  LDG.E R108, [R8.64+0x120] ;  /* 0x00012026086c7981 */ /* 0x000766000c1e1900 */
[----:B------:R1:W1:Y:S10]  /*3de0*/  MUFU.TANH R173, R13 ;  /* 0x0000000d00ad7308 */ /* 0x0002740000002400 */
[----:B------:R1:W1:Y:S10]  /*3df0*/  MUFU.TANH R172, R14 ;  /* 0x0000000e00ac7308 */ /* 0x0002740000002400 */
[----:B------:R1:W1:Y:S01]  /*3e00*/  MUFU.TANH R170, R15 ;  /* 0x0000000f00aa7308 */ /* 0x0002620000002400 */
[----:B---3--:R-:W3:Y:S01]  /*3e10*/  LDSM.16.M88.4 R8, [R149+0x6800] ;  /* 0x006800009508783b */ /* 0x008ee20000000200 */
[-C--:B--2---:R-:W-:Y:S08]  /*3e20*/  HMMA.16816.F32 R20, R104, R4.reuse, R20 ;  /* 0x000000046814723c */ /* 0x084ff00000001814 */
        /* <DEDUP_REMOVED lines=190> */
.L_x_674:
[----:B--234-:R-:W2:Y:S01]  /*4a10*/  LDL R0, [R1+0x18] ;  /* 0x0000180001007983 */ /* 0x01cea20000100800 */
[----:B------:R-:W-:Y:S02]  /*4a20*/  UIADD3 UR4, -UR5, UR7, -UR11 ;  /* 0x0000000705047290 */ /* 0x000fe4000fffe90b */
[----:B------:R-:W-:Y:S01]  /*4a30*/  ULDC UR9, c[0x0][0x2e8] ;  /* 0x0000ba0000097ab9 */ /* 0x000fe20000000800 */
[----:B------:R-:W3:Y:S01]  /*4a40*/  LDL R10, [R1+0x2c] ;  /* 0x00002c00010a7983 */ /* 0x000ee20000100800 */
[----:B------:R-:W-:Y:S01]  /*4a50*/  UMOV UR14, UR5 ;  /* 0x00000005000e7c82 */ /* 0x000fe20008000000 */
[----:B--2---:R-:W-:Y:S04]  /*4a60*/  IADD3 R0, R0, UR6, RZ ;  /* 0x0000000600007c10 */ /* 0x004fe8000fffe0ff */
[C---:B------:R-:W-:Y:S02]  /*4a70*/  IADD3 R6, R0.reuse, 0x8, RZ ;  /* 0x0000000800067810 */ /* 0x040fe40007ffe0ff */
[C---:B-1----:R-:W-:Y:S02]  /*4a80*/  IADD3 R5, R0.reuse, 0x40, RZ ;  /* 0x0000004000057810 */ /* 0x042fe40007ffe0ff */
        /* <DEDUP_REMOVED lines=228> */
.L_x_675:
        /* <DEDUP_REMOVED lines=298> */
[C---:B------:R-:W-:Y:S02]  /*6b70*/  FADD.FTZ R18, -R110.reuse, R18 ;  /* 0x000000126e127221 */ /* 0x040fe40000010100 */
        /* <DEDUP_REMOVED lines=303> */
[----:B------:R-:W-:Y:S02]  /*7e70*/  FMUL.FTZ R0, R0, c[0x0][0x2ec] ;  /* 0x0000bb0000007a20 */ /* 0x000fe40000410000 */
        /* <DEDUP_REMOVED lines=75> */
[----:B-----5:R-:W-:Y:S02]  /*8330*/  IADD3 R148, R148, UR4, RZ ;  /* 0x0000000494947c10 */ /* 0x020fe4000fffe0ff */
[----:B------:R-:W-:Y:S01]  /*8340*/  @!PT LDS RZ, [RZ] ;  /* 0x00000000fffff984 */ /* 0x000fe20000000800 */
[----:B------:R-:W-:Y:S01]  /*8350*/  @!PT LDS RZ, [RZ] ;  /* 0x00000000fffff984 */ /* 0x000fe20000000800 */
[----:B------:R-:W-:Y:S01]  /*8360*/  @!PT LDS RZ, [RZ] ;  /* 0x00000000fffff984 */ /* 0x000fe20000000800 */
[----:B------:R1:W-:Y:S01]  /*8370*/  LDGSTS.E.BYPASS.LTC128B.128 [R250], [R248.64] ;  /* 0x00000000f8fa7fae */ /* 0x0003e2000b901d4c */
[----:B------:R-:W-:Y:S05]  /*8380*/  LEA.HI.X R5, R5, R249, R24, 0x7, P0 ;  /* 0x000000f905057211 */ /* 0x000fea00000f3c18 */
[----:B------:R1:W-:Y:S04]  /*8390*/  LDGSTS.E.BYPASS.LTC128B.128 [R250+0x1000], [R4.64] ;  /* 0x0100000004fa7fae */ /* 0x0003e8000b901d4c */
[----:B------:R-:W0:Y:S02]  /*83a0*/  LDGDEPBAR ;  /* 0x00000000000079af */ /* 0x000e240000000000 */
.L_x_676:
        /* <DEDUP_REMOVED lines=141> */
.L_x_677:
        /* <DEDUP_REMOVED lines=299> */
.L_x_679:
        /* <DEDUP_REMOVED lines=19> */
.L_x_680:
        /* <DEDUP_REMOVED lines=44> */
.L_x_682:
[----:B-12---:R-:W-:Y:S05]  /*a320*/  BSYNC B0 ;  /* 0x0000000000007941 */ /* 0x006fea0003800000 */
.L_x_681:
        /* <DEDUP_REMOVED lines=14> */
.L_x_684:
[----:B------:R-:W-:Y:S05]  /*a410*/  BSYNC B0 ;  /* 0x0000000000007941 */ /* 0x000fea0003800000 */
.L_x_683:
        /* <DEDUP_REMOVED lines=25> */
.L_x_686:
[----:B------:R-:W-:Y:S05]  /*a5b0*/  BSYNC B0 ;  /* 0x0000000000007941 */ /* 0x000fea0003800000 */
.L_x_685:
        /* <DEDUP_REMOVED lines=11> */
.L_x_673:
[----:B------:R-:W-:Y:S05]  /*a670*/  BSYNC B1 ;  /* 0x0000000000017941 */ /* 0x000fea0003800000 */
.L_x_659:
        /* <DEDUP_REMOVED lines=11> */
.L_x_687:
[----:B------:R-:W-:Y:S05]  /*a730*/  EXIT ;  /* 0x000000000000794d */ /* 0x000fea0003800000 */
.L_x_689:
        /* <DEDUP_REMOVED lines=12> */
.L_x_1343:


//--------------------- .text._ZN5flash44flash_bwd_dq_dk_dv_loop_seqk_parallel_kernelI23Flash_bwd_kernel_traitsILi32ELi128ELi128ELi8ELi4ELi4ELi4ELb1ELb0EN7cutlass6half_tE19Flash_kernel_traitsILi32ELi128ELi128ELi8ES3_EELb1ELb0ELb1ELb1ELb0ELb0ELb0EEEvNS_16Flash_bwd_paramsE --------------------------
	.section	.text._ZN5flash44flash_bwd_dq_dk_dv_loop_seqk_parallel_kernelI23Flash_bwd_kernel_traitsILi32ELi128ELi128ELi8ELi4ELi4ELi4ELb1ELb0EN7cutlass6half_tE19Flash_kernel_traitsILi32ELi128ELi128ELi8ES3_EELb1ELb0ELb1ELb1ELb0ELb0ELb0EEEvNS_16Flash_bwd_paramsE,"ax",@progbits
	.sectioninfo	@"SHI_REGISTERS=255"
	.align	128
        .global         _ZN5flash44flash_bwd_dq_dk_dv_loop_seqk_parallel_kernelI23Flash_bwd_kernel_traitsILi32ELi128ELi128ELi8ELi4ELi4ELi4ELb1ELb0EN7cutlass6half_tE19Flash_kernel_traitsILi32ELi128ELi128ELi8ES3_EELb1ELb0ELb1ELb1ELb0ELb0ELb0EEEvNS_16Flash_bwd_paramsE
        .type           _ZN5flash44flash_bwd_dq_dk_dv_loop_seqk_parallel_kernelI23Flash_bwd_kernel_traitsILi32ELi128ELi128ELi8ELi4ELi4ELi4ELb1ELb0EN7cutlass6half_tE19Flash_kernel_traitsILi32ELi128ELi128ELi8ES3_EELb1ELb0ELb1ELb1ELb0ELb0ELb0EEEvNS_16Flash_bwd_paramsE,@function
        .size           _ZN5flash44flash_bwd_dq_dk_dv_loop_seqk_parallel_kernelI23Flash_bwd_kernel_traitsILi32ELi128ELi128ELi8ELi4ELi4ELi4ELb1ELb0EN7cutlass6half_tE19Flash_kernel_traitsILi32ELi128ELi128ELi8ES3_EELb1ELb0ELb1ELb1ELb0ELb0ELb0EEEvNS_16Flash_bwd_paramsE,(.L_x_1344 - _ZN5flash44flash_bwd_dq_dk_dv_loop_seqk_parallel_kernelI23Flash_bwd_kernel_traitsILi32ELi128ELi128ELi8ELi4ELi4ELi4ELb1ELb0EN7cutlass6half_tE19Flash_kernel_traitsILi32ELi128ELi128ELi8ES3_EELb1ELb0ELb1ELb1ELb0ELb0ELb0EEEvNS_16Flash_bwd_paramsE)
        .other          _ZN5flash44flash_bwd_dq_dk_dv_loop_seqk_parallel_kernelI23Flash_bwd_kernel_traitsILi32ELi128ELi128ELi8ELi4ELi4ELi4ELb1ELb0EN7cutlass6half_tE19Flash_kernel_traitsILi32ELi128ELi128ELi8ES3_EELb1ELb0ELb1ELb1ELb0ELb0ELb0EEEvNS_16Flash_bwd_paramsE,@"STO_CUDA_ENTRY STV_DEFAULT"
_ZN5flash44flash_bwd_dq_dk_dv_loop_seqk_parallel_kernelI23Flash_bwd_kernel_traitsILi32ELi128ELi128ELi8ELi4ELi4ELi4ELb1ELb0EN7cutlass6half_tE19Flash_kernel_traitsILi32ELi128ELi128ELi8ES3_EELb1ELb0ELb1ELb1ELb0ELb0ELb0EEEvNS_16Flash_bwd_paramsE:
.text._ZN5flash44flash_bwd_dq_dk_dv_loop_seqk_parallel_kernelI23Flash_bwd_kernel_traitsILi32ELi128ELi128ELi8ELi4ELi4ELi4ELb1ELb0EN7cutlass6half_tE19Flash_kernel_traitsILi32ELi128ELi128ELi8ES3_EELb1ELb0ELb1ELb1ELb0ELb0ELb0EEEvNS_16Flash_bwd_paramsE:
        /* <DEDUP_REMOVED lines=24> */
[----:B------:R-:W-:Y:S02]  /*0180*/  UIMAD UR12, UR4, UR12, URZ ;  /* 0x0000000c040c72a4 */ /* 0x000fe4000f8e023f */
[----:B------:R-:W-:Y:S02]  /*0190*/  ULDC UR58, c[0x0][0x1c0] ;  /* 0x00007000003a7ab9 */ /* 0x000fe40000000800 */
[----:B------:R4:W-:Y:S01]  /*01a0*/  STL [R1+0x38], R12 ;  /* 0x0000380c01007387 */ /* 0x0009e20000100800 */
[----:B------:R-:W-:Y:S02]  /*01b0*/  ULDC UR13, c[0x0][0x1c8] ;  /* 0x00007200000d7ab9 */ /* 0x000fe40000000800 */
[----:B------:R-:W-:Y:S01]  /*01c0*/  UIMAD.WIDE UR58, UR4, UR58, URZ ;  /* 0x0000003a043a72a5 */ /* 0x000fe2000f8e023f */
[----:B-1----:R-:W-:Y:S01]  /*01d0*/  SHF.R.S32.HI R6, RZ, 0x1f, R11 ;  /* 0x0000001fff067819 */ /* 0x002fe2000001140b */
[----:B--2---:R-:W-:-:S02]  /*01e0*/  UIMAD UR18, UR56, UR4, URZ ;  /* 0x00000004381272a4 */ /* 0x004fc4000f8e023f */
[----:B------:R-:W-:Y:S01]  /*01f0*/  ULOP3.LUT UR4, UR56, UR13, URZ, 0x3c, !UPT ;  /* 0x0000000d38047292 */ /* 0x000fe2000f8e3c3f */
[CC--:B------:R-:W-:Y:S01]  /*0200*/  LEA.HI R7, R6.reuse, R11.reuse, RZ, 0x2 ;  /* 0x0000000b06077211 */ /* 0x0c0fe200078f10ff */
[----:B------:R-:W-:Y:S01]  /*0210*/  USHF.R.S32.HI UR8, URZ, 0x1f, UR56 ;  /* 0x0000001f3f087899 */ /* 0x000fe20008011438 */
[CC--:B------:R-:W-:Y:S01]  /*0220*/  LEA.HI R5, R6.reuse, R11.reuse, RZ, 0x5 ;  /* 0x0000000b06057211 */ /* 0x0c0fe200078f28ff */
[----:B------:R-:W-:Y:S01]  /*0230*/  ULDC UR9, c[0x0][0x1c0] ;  /* 0x0000700000097ab9 */ /* 0x000fe20000000800 */
[--C-:B------:R-:W-:Y:S01]  /*0240*/  SHF.R.S32.HI R0, RZ, 0x2, R7.reuse ;  /* 0x00000002ff007819 */ /* 0x100fe20000011407 */
[----:B---3--:R-:W-:Y:S01]  /*0250*/  UIMAD UR5, UR55, UR9, UR56 ;  /* 0x00000009370572a4 */ /* 0x008fe2000f8e0238 */
[----:B------:R-:W-:Y:S01]  /*0260*/  SHF.R.S32.HI R2, RZ, 0x1f, R7 ;  /* 0x0000001fff027819 */ /* 0x000fe20000011407 */
[----:B------:R-:W-:Y:S01]  /*0270*/  USHF.L.U32 UR9, UR55, 0x7, URZ ;  /* 0x0000000737097899 */ /* 0x000fe2000800063f */
[CC--:B------:R-:W-:Y:S01]  /*0280*/  LEA.HI R245, R6.reuse, R11.reuse, RZ, 0x7 ;  /* 0x0000000b06f57211 */ /* 0x0c0fe200078f38ff */
[----:B------:R-:W-:Y:S01]  /*0290*/  ULDC.U8 UR11, c[0x0][0x3d0] ;  /* 0x0000f400000b7ab9 */ /* 0x000fe20000000000 */
[-C--:B------:R-:W-:Y:S01]  /*02a0*/  LEA.HI R149, R6, R11.reuse, RZ, 0x3 ;  /* 0x0000000b06957211 */ /* 0x080fe200078f18ff */
[----:B------:R-:W-:Y:S01]  /*02b0*/  ULDC.U8 UR10, c[0x0][0x328] ;  /* 0x0000ca00000a7ab9 */ /* 0x000fe20000000000 */
[-C--:B------:R-:W-:Y:S01]  /*02c0*/  LEA.HI R2, R2, R0.reuse, RZ, 0x3 ;  /* 0x0000000002027211 */ /* 0x080fe200078f18ff */
[----:B------:R-:W-:Y:S01]  /*02d0*/  ULDC UR19, c[0x0][0x224] ;  /* 0x0000890000137ab9 */ /* 0x000fe20000000800 */
[----:B------:R-:W-:Y:S01]  /*02e0*/  LEA.HI R6, R6, R11, RZ, 0x4 ;  /* 0x0000000b06067211 */ /* 0x000fe200078f20ff */
[----:B------:R-:W-:Y:S01]  /*02f0*/  UISETP.NE.AND UP6, UPT, UR11, URZ, UPT ;  /* 0x0000003f0b00728c */ /* 0x000fe2000bfc5270 */
[----:B------:R-:W-:Y:S01]  /*0300*/  LOP3.LUT R3, R7, 0xfffffffc, RZ, 0xc0, !PT ;  /* 0xfffffffc07037812 */ /* 0x000fe200078ec0ff */
[----:B------:R-:W-:Y:S01]  /*0310*/  UISETP.NE.AND UP5, UPT, UR10, URZ, UPT ;  /* 0x0000003f0a00728c */ /* 0x000fe2000bfa5270 */
[----:B------:R-:W-:Y:S01]  /*0320*/  LOP3.LUT R4, R5, 0xffffffe0, RZ, 0xc0, !PT ;  /* 0xffffffe005047812 */ /* 0x000fe200078ec0ff */
[----:B------:R-:W-:Y:S01]  /*0330*/  UIMAD.WIDE.U32 UR10, UR55, UR19, URZ ;  /* 0x00000013370a72a5 */ /* 0x000fe2000f8e003f */
[----:B------:R-:W-:Y:S01]  /*0340*/  LEA.HI R7, R7, R0, RZ, 0x1 ;  /* 0x0000000007077211 */ /* 0x000fe200078f08ff */
[C---:B------:R-:W-:Y:S01]  /*0350*/  IMAD.IADD R13, R11.reuse, 0x1, -R3 ;  /* 0x000000010b0d7824 */ /* 0x040fe200078e0a03 */
[----:B------:R-:W-:Y:S01]  /*0360*/  LOP3.LUT R2, R2, 0xfffffff8, RZ, 0xc0, !PT ;  /* 0xfffffff802027812 */ /* 0x000fe200078ec0ff */
[----:B------:R-:W-:Y:S01]  /*0370*/  IMAD.IADD R4, R11, 0x1, -R4 ;  /* 0x000000010b047824 */ /* 0x000fe200078e0a04 */
[----:B------:R-:W-:Y:S01]  /*0380*/  LOP3.LUT R8, R6, 0xfffffff0, RZ, 0xc0, !PT ;  /* 0xfffffff006087812 */ /* 0x000fe200078ec0ff */
[----:B------:R-:W-:Y:S01]  /*0390*/  IMAD.SHL.U32 R238, R13, 0x8, RZ ;  /* 0x000000080dee7824 */ /* 0x000fe200078e00ff */
[----:B------:R-:W-:Y:S01]  /*03a0*/  LOP3.LUT R9, R149, 0xfffffff8, RZ, 0xc0, !PT ;  /* 0xfffffff895097812 */ /* 0x000fe200078ec0ff */
[----:B------:R-:W-:Y:S01]  /*03b0*/  ULDC UR14, c[0x0][0x214] ;  /* 0x00008500000e7ab9 */ /* 0x000fe20000000800 */
[----:B------:R-:W-:Y:S01]  /*03c0*/  LOP3.LUT R3, R7, 0x7fffffe, RZ, 0xc0, !PT ;  /* 0x07fffffe07037812 */ /* 0x000fe200078ec0ff */
[C---:B------:R-:W-:Y:S01]  /*03d0*/  IMAD.IADD R7, R0.reuse, 0x1, -R2 ;  /* 0x0000000100077824 */ /* 0x040fe200078e0a02 */
[----:B------:R-:W-:Y:S01]  /*03e0*/  SHF.R.S32.HI R2, RZ, 0x4, R6 ;  /* 0x00000004ff027819 */ /* 0x000fe20000011406 */
[C---:B------:R-:W-:Y:S01]  /*03f0*/  IMAD.IADD R8, R11.reuse, 0x1, -R8 ;  /* 0x000000010b087824 */ /* 0x040fe200078e0a08 */
[----:B------:R-:W-:Y:S01]  /*0400*/  SHF.R.S32.HI R10, RZ, 0x1f, R4 ;  /* 0x0000001fff0a7819 */ /* 0x000fe20000011404 */
[----:B------:R-:W-:Y:S01]  /*0410*/  IMAD.IADD R11, R11, 0x1, -R9 ;  /* 0x000000010b0b7824 */ /* 0x000fe200078e0a09 */
[----:B------:R-:W-:Y:S01]  /*0420*/  SHF.R.S32.HI R245, RZ, 0x7, R245 ;  /* 0x00000007fff57819 */ /* 0x000fe200000114f5 */
[----:B------:R-:W-:Y:S01]  /*0430*/  IMAD.IADD R9, R0, 0x1, -R3 ;  /* 0x0000000100097824 */ /* 0x000fe200078e0a03 */
[--C-:B------:R-:W-:Y:S01]  /*0440*/  SHF.R.S32.HI R0, RZ, 0x5, R5.reuse ;  /* 0x00000005ff007819 */ /* 0x100fe20000011405 */
[----:B------:R-:W-:Y:S01]  /*0450*/  ULDC UR17, c[0x0][0x224] ;  /* 0x0000890000117ab9 */ /* 0x000fe20000000800 */
[----:B------:R-:W-:Y:S01]  /*0460*/  SHF.R.S32.HI R3, RZ, 0x1f, R5 ;  /* 0x0000001fff037819 */ /* 0x000fe20000011405 */
[----:B------:R-:W-:Y:S01]  /*0470*/  UIMAD UR5, UR5, UR17, URZ ;  /* 0x00000011050572a4 */ /* 0x000fe2000f8e023f */
[----:B------:R-:W-:Y:S01]  /*0480*/  LEA.HI R5, R6, R2, RZ, 0x1 ;  /* 0x0000000206057211 */ /* 0x000fe200078f08ff */
[----:B------:R-:W-:Y:S01]  /*0490*/  IMAD.U32 R6, RZ, RZ, UR8 ;  /* 0x00000008ff067e24 */ /* 0x000fe2000f8e00ff */
[----:B------:R-:W-:Y:S01]  /*04a0*/  LEA.HI R237, R10, R4, RZ, 0x2 ;  /* 0x000000040aed7211 */ /* 0x000fe200078f10ff */
[----:B------:R-:W-:Y:S01]  /*04b0*/  USHF.R.S32.HI UR8, URZ, 0x1f, UR55 ;  /* 0x0000001f3f087899 */ /* 0x000fe20008011437 */
[----:B------:R-:W-:Y:S01]  /*04c0*/  LEA.HI R4, R3, R0, RZ, 0x2 ;  /* 0x0000000003047211 */ /* 0x000fe200078f10ff */
[----:B------:R-:W-:Y:S01]  /*04d0*/  IMAD.SHL.U32 R6, R13, 0x2, RZ ;  /* 0x000000020d067824 */ /* 0x000fe200078e00ff */
[----:B------:R-:W-:Y:S01]  /*04e0*/  LOP3.LUT R3, R5, 0xfffffffe, RZ, 0xc0, !PT ;  /* 0xfffffffe05037812 */ /* 0x000fe200078ec0ff */
[----:B------:R-:W-:Y:S01]  /*04f0*/  ULDC UR15, c[0x0][0x1c0] ;  /* 0x00007000000f7ab9 */ /* 0x000fe20000000800 */
[----:B------:R-:W-:Y:S01]  /*0500*/  SHF.R.S32.HI R5, RZ, 0x3, R149 ;  /* 0x00000003ff057819 */ /* 0x000fe20000011495 */
[----:B------:R-:W-:Y:S01]  /*0510*/  USHF.R.S32.HI UR7, URZ, 0x1f, UR19 ;  /* 0x0000001f3f077899 */ /* 0x000fe20008011413 */
[----:B------:R-:W-:Y:S01]  /*0520*/  LOP3.LUT R4, R4, 0xfffffffc, RZ, 0xc0, !PT ;  /* 0xfffffffc04047812 */ /* 0x000fe200078ec0ff */
[----:B----4-:R-:W-:Y:S01]  /*0530*/  IMAD.IADD R12, R2, 0x1, -R3 ;  /* 0x00000001020c7824 */ /* 0x010fe200078e0a03 */
[----:B------:R-:W-:Y:S01]  /*0540*/  SHF.R.S32.HI R10, RZ, 0x1f, R8 ;  /* 0x0000001fff0a7819 */ /* 0x000fe20000011408 */
[----:B------:R-:W-:Y:S01]  /*0550*/  IMAD.SHL.U32 R2, R5, 0x40, RZ ;  /* 0x0000004005027824 */ /* 0x000fe200078e00ff */
[----:B------:R-:W-:Y:S01]  /*0560*/  UIMAD UR7, UR7, UR55, URZ ;  /* 0x00000037070772a4 */ /* 0x000fe2000f8e023f */
[----:B------:R-:W-:Y:S01]  /*0570*/  IMAD.IADD R249, R0, 0x1, -R4 ;  /* 0x0000000100f97824 */ /* 0x000fe200078e0a04 */
[----:B------:R-:W-:Y:S01]  /*0580*/  LEA.HI R10, R10, R8, RZ, 0x3 ;  /* 0x000000080a0a7211 */ /* 0x000fe200078f18ff */
[----:B------:R-:W-:Y:S01]  /*0590*/  IMAD R5, R0, 0x8, R9 ;  /* 0x0000000800057824 */ /* 0x000fe200078e0209 */
[----:B------:R-:W-:Y:S01]  /*05a0*/  LOP3.LUT R0, R2, 0xc0, RZ, 0xc0, !PT ;  /* 0x000000c002007812 */ /* 0x000fe200078ec0ff */
[----:B------:R-:W-:Y:S01]  /*05b0*/  IMAD R227, R245, 0x2000, R6 ;  /* 0x00002000f5e37824 */ /* 0x000fe200078e0206 */
[----:B------:R-:W-:Y:S01]  /*05c0*/  LEA.HI R9, R11, R11, RZ, 0x1 ;  /* 0x0000000b0b097211 */ /* 0x000fe200078f08ff */
[----:B------:R-:W-:Y:S01]  /*05d0*/  ULDC UR16, c[0x0][0x1c0] ;  /* 0x0000700000107ab9 */ /* 0x000fe20000000800 */
[----:B------:R-:W-:Y:S01]  /*05e0*/  SHF.R.U32.HI R4, RZ, 0x3, R0 ;  /* 0x00000003ff047819 */ /* 0x000fe20000011600 */
[----:B------:R-:W-:Y:S01]  /*05f0*/  ULDC UR61, c[0x0][0x2e8] ;  /* 0x0000ba00003d7ab9 */ /* 0x000fe20000000800 */
[----:B------:R-:W-:Y:S01]  /*0600*/  LOP3.LUT R3, R0, 0x18, R238, 0xf8, !PT ;  /* 0x0000001800037812 */ /* 0x000fe200078ef8ee */
[----:B------:R-:W-:Y:S01]  /*0610*/  IMAD R0, R245, 0x8, R12 ;  /* 0x00000008f5007824 */ /* 0x000fe200078e020c */
[----:B------:R-:W-:Y:S01]  /*0620*/  LOP3.LUT R2, R9, 0x7fffffe, RZ, 0xc0, !PT ;  /* 0x07fffffe09027812 */ /* 0x000fe200078ec0ff */
[----:B------:R-:W-:Y:S01]  /*0630*/  ULDC UR60, c[0x0][0x2e8] ;  /* 0x0000ba00003c7ab9 */ /* 0x000fe20000000800 */
[----:B------:R-:W-:Y:S01]  /*0640*/  LOP3.LUT R3, R3, R4, RZ, 0x3c, !PT ;  /* 0x0000000403037212 */ /* 0x000fe200078e3cff */
[----:B------:R-:W-:Y:S01]  /*0650*/  IMAD.U32 R4, RZ, RZ, UR18 ;  /* 0x00000012ff047e24 */ /* 0x000fe2000f8e00ff */
[----:B------:R-:W-:Y:S01]  /*0660*/  LOP3.LUT P5, RZ, R7, 0x2, RZ, 0xc0, !PT ;  /* 0x0000000207ff7812 */ /* 0x000fe200078ac0ff */
[----:B------:R-:W-:Y:S01]  /*0670*/  IMAD.IADD R2, R11, 0x1, -R2 ;  /* 0x000000010b027824 */ /* 0x000fe200078e0a02 */
[----:B------:R-:W-:Y:S01]  /*0680*/  LOP3.LUT P4, RZ, R7, 0x4, RZ, 0xc0, !PT ;  /* 0x0000000407ff7812 */ /* 0x000fe2000788c0ff */
[----:B------:R-:W-:Y:S01]  /*0690*/  IMAD.U32 R248, R5, 0x20, R3 ;  /* 0x0000002005f87824 */ /* 0x000fe200078e0003 */
[----:B------:R1:W-:Y:S01]  /*06a0*/  STL [R1+0x34], R4 ;  /* 0x0000340401007387 */ /* 0x0003e20000100800 */
[----:B------:R-:W-:Y:S01]  /*06b0*/  IMAD R17, R0, 0x8, R2 ;  /* 0x0000000800117824 */ /* 0x000fe200078e0202 */
[----:B------:R-:W-:Y:S01]  /*06c0*/  LEA.HI R0, R8, R8, RZ, 0x1 ;  /* 0x0000000808007211 */ /* 0x000fe200078f08ff */
[----:B------:R-:W-:Y:S01]  /*06d0*/  IMAD.U32 R2, RZ, RZ, UR4 ;  /* 0x00000004ff027e24 */ /* 0x000fe2000f8e00ff */
[----:B------:R-:W-:Y:S01]  /*06e0*/  UIMAD UR4, UR55, UR15, UR56 ;  /* 0x0000000f370472a4 */ /* 0x000fe2000f8e0238 */
[----:B------:R-:W-:Y:S01]  /*06f0*/  IMAD.U32 R5, RZ, RZ, UR11 ;  /* 0x0000000bff057e24 */ /* 0x000fe2000f8e00ff */
[----:B------:R-:W-:Y:S01]  /*0700*/  SHF.R.S32.HI R3, RZ, 0x1, R0 ;  /* 0x00000001ff037819 */ /* 0x000fe20000011400 */
[----:B------:R-:W-:Y:S01]  /*0710*/  ULDC.U8 UR6, c[0x0][0x2d8] ;  /* 0x0000b60000067ab9 */ /* 0x000fe20000000000 */
[----:B------:R-:W-:Y:S01]  /*0720*/  SEL R224, R154, 0xffffffe0, !P5 ;  /* 0xffffffe09ae07807 */ /* 0x000fe20006800000 */
[----:B------:R-:W-:-:S02]  /*0730*/  USHF.L.U32 UR49, UR12, 0x3, URZ ;  /* 0x000000030c317899 */ /* 0x000fc4000800063f */
[----:B------:R-:W-:Y:S02]  /*0740*/  USHF.L.U32 UR48, UR12, 0x4, URZ ;  /* 0x000000040c307899 */ /* 0x000fe4000800063f */
[----:B------:R-:W-:Y:S02]  /*0750*/  UIMAD UR47, UR12, 0x18, URZ ;  /* 0x000000180c2f78a4 */ /* 0x000fe4000f8e023f */
[----:B------:R-:W-:Y:S02]  /*0760*/  USHF.L.U32 UR46, UR12, 0x5, URZ ;  /* 0x000000050c2e7899 */ /* 0x000fe4000800063f */
[----:B------:R-:W-:Y:S02]  /*0770*/  UIMAD UR45, UR12, 0x28, URZ ;  /* 0x000000280c2d78a4 */ /* 0x000fe4000f8e023f */
[----:B------:R-:W-:Y:S02]  /*0780*/  UIMAD UR44, UR12, 0x30, URZ ;  /* 0x000000300c2c78a4 */ /* 0x000fe4000f8e023f */
[----:B------:R-:W-:-:S02]  /*0790*/  UIMAD UR43, UR12, 0x38, URZ ;  /* 0x000000380c2b78a4 */ /* 0x000fc4000f8e023f */
[----:B------:R-:W-:Y:S01]  /*07a0*/  USHF.L.U32 UR42, UR12, 0x6, URZ ;  /* 0x000000060c2a7899 */ /* 0x000fe2000800063f */
[----:B-1----:R-:W-:Y:S01]  /*07b0*/  IMAD.U32 R4, RZ, RZ, UR12 ;  /* 0x0000000cff047e24 */ /* 0x002fe2000f8e00ff */
[----:B------:R-:W-:Y:S02]  /*07c0*/  UIMAD UR41, UR12, 0x48, URZ ;  /* 0x000000480c2978a4 */ /* 0x000fe4000f8e023f */
[----:B------:R-:W-:Y:S02]  /*07d0*/  UIMAD UR40, UR12, 0x50, URZ ;  /* 0x000000500c2878a4 */ /* 0x000fe4000f8e023f */
[----:B------:R1:W-:Y:S01]  /*07e0*/  STL [R1+0x8], R4 ;  /* 0x0000080401007387 */ /* 0x0003e20000100800 */
[----:B------:R-:W-:Y:S02]  /*07f0*/  UIMAD UR39, UR12, 0x58, URZ ;  /* 0x000000580c2778a4 */ /* 0x000fe4000f8e023f */
[----:B------:R-:W-:Y:S01]  /*0800*/  UIMAD UR38, UR12, 0x60, URZ ;  /* 0x000000600c2678a4 */ /* 0x000fe2000f8e023f */
[----:B------:R2:W-:Y:S01]  /*0810*/  STL [R1+0x30], R2 ;  /* 0x0000300201007387 */ /* 0x0005e20000100800 */
[----:B------:R-:W-:-:S02]  /*0820*/  UIMAD UR37, UR12, 0x68, URZ ;  /* 0x000000680c2578a4 */ /* 0x000fc4000f8e023f */
[----:B------:R-:W-:Y:S02]  /*0830*/  UIMAD UR36, UR12, 0x70, URZ ;  /* 0x000000700c2478a4 */ /* 0x000fe4000f8e023f */
[----:B------:R-:W-:Y:S02]  /*0840*/  UIMAD UR35, UR12, 0x78, URZ ;  /* 0x000000780c2378a4 */ /* 0x000fe4000f8e023f */
[----:B------:R-:W-:Y:S01]  /*0850*/  UMOV UR57, 0xffffe000 ;  /* 0xffffe00000397882 */ /* 0x000fe20000000000 */
[----:B-1----:R-:W-:Y:S02]  /*0860*/  LOP3.LUT R4, R0, 0x7fffffe, RZ, 0xc0, !PT ;  /* 0x07fffffe00047812 */ /* 0x002fe400078ec0ff */
[----:B------:R-:W-:Y:S02]  /*0870*/  SHF.R.S32.HI R0, RZ, 0x1f, R0 ;  /* 0x0000001fff007819 */ /* 0x000fe40000011400 */
[----:B--2---:R-:W-:Y:S01]  /*0880*/  LOP3.LUT R2, R10, 0xfffffff8, RZ, 0xc0, !PT ;  /* 0xfffffff80a027812 */ /* 0x004fe200078ec0ff */
[----:B------:R-:W-:Y:S01]  /*0890*/  IMAD.IADD R16, R8, 0x1, -R4 ;  /* 0x0000000108107824 */ /* 0x000fe200078e0a04 */
[----:B------:R-:W-:Y:S01]  /*08a0*/  LEA.HI R0, R0, R3, RZ, 0x2 ;  /* 0x0000000300007211 */ /* 0x000fe200078f10ff */
[----:B------:R-:W-:-:S02]  /*08b0*/  IMAD.U32 R4, RZ, RZ, UR10 ;  /* 0x0000000aff047e24 */ /* 0x000fc4000f8e00ff */
[----:B------:R-:W-:Y:S01]  /*08c0*/  IMAD.IADD R15, R8, 0x1, -R2 ;  /* 0x00000001080f7824 */ /* 0x000fe200078e0a02 */
[----:B------:R-:W-:Y:S01]  /*08d0*/  LOP3.LUT R0, R0, 0xfffffffc, RZ, 0xc0, !PT ;  /* 0xfffffffc00007812 */ /* 0x000fe200078ec0ff */
[C---:B------:R-:W-:Y:S01]  /*08e0*/  IMAD.SHL.U32 R4, R7.reuse, 0x40, RZ ;  /* 0x0000004007047824 */ /* 0x040fe200078e00ff */
[----:B------:R-:W-:-:S03]  /*08f0*/  LOP3.LUT R2, R7, 0x1, RZ, 0xc0, !PT ;  /* 0x0000000107027812 */ /* 0x000fc600078ec0ff */
[----:B------:R-:W-:Y:S01]  /*0900*/  IMAD.IADD R14, R3, 0x1, -R0 ;  /* 0x00000001030e7824 */ /* 0x000fe200078e0a00 */
[----:B------:R-:W-:Y:S01]  /*0910*/  ISETP.NE.U32.AND P6, PT, R2, 0x1, PT ;  /* 0x000000010200780c */ /* 0x000fe20003fc5070 */
[----:B------:R-:W-:Y:S01]  /*0920*/  IMAD.U32 R0, RZ, RZ, UR8 ;  /* 0x00000008ff007e24 */ /* 0x000fe2000f8e00ff */
[----:B------:R-:W-:Y:S01]  /*0930*/  SHF.R.S32.HI R0, RZ, 0x1, R9 ;  /* 0x00000001ff007819 */ /* 0x000fe20000011409 */
[----:B------:R-:W-:Y:S01]  /*0940*/  IMAD.U32 R2, RZ, RZ, UR9 ;  /* 0x00000009ff027e24 */ /* 0x000fe2000f8e00ff */
[----:B------:R-:W-:Y:S01]  /*0950*/  USHF.R.S32.HI UR9, URZ, 0x1f, UR56 ;  /* 0x0000001f3f097899 */ /* 0x000fe20008011438 */
[----:B------:R-:W-:Y:S01]  /*0960*/  IMAD.SHL.U32 R2, R11, 0x40, RZ ;  /* 0x000000400b027824 */ /* 0x000fe200078e00ff */
[C---:B------:R-:W-:Y:S01]  /*0970*/  LOP3.LUT P0, RZ, R0.reuse, 0x2, RZ, 0xc0, !PT ;  /* 0x0000000200ff7812 */ /* 0x040fe2000780c0ff */
[----:B------:R-:W-:Y:S01]  /*0980*/  IMAD.SHL.U32 R11, R0, 0x40, RZ ;  /* 0x00000040000b7824 */ /* 0x000fe200078e00ff */
[----:B------:R-:W-:Y:S01]  /*0990*/  LEA.HI R9, R7, R7, RZ, 0x1 ;  /* 0x0000000707097211 */ /* 0x000fe200078f08ff */
[----:B------:R-:W-:Y:S01]  /*09a0*/  IMAD.SHL.U32 R0, R249, 0x10, RZ ;  /* 0x00000010f9007824 */ /* 0x000fe200078e00ff */
[----:B------:R-:W-:Y:S01]  /*09b0*/  LOP3.LUT R8, R2, 0x1c0, RZ, 0xc0, !PT ;  /* 0x000001c002087812 */ /* 0x000fe200078ec0ff */
[----:B------:R-:W-:Y:S01]  /*09c0*/  IMAD.U32 R3, RZ, RZ, UR9 ;  /* 0x00000009ff037e24 */ /* 0x000fe2000f8e00ff */
[----:B------:R-:W-:Y:S01]  /*09d0*/  LOP3.LUT R2, R9, 0x3fffffe, RZ, 0xc0, !PT ;  /* 0x03fffffe09027812 */ /* 0x000fe200078ec0ff */
[----:B------:R-:W-:Y:S01]  /*09e0*/  @UP5 UIMAD UR9, UR55, UR14, URZ ;  /* 0x0000000e370952a4 */ /* 0x000fe2000f8e023f */
[----:B------:R-:W-:Y:S01]  /*09f0*/  LEA.HI.SX32 R237, R237, R0, 0x1e ;  /* 0x00000000eded7211 */ /* 0x000fe200078ff2ff */
[----:B------:R-:W-:Y:S01]  /*0a00*/  @!UP5 UIMAD UR8, UR55, UR16, UR56 ;  /* 0x000000103708d2a4 */ /* 0x000fe2000f8e0238 */
[----:B------:R-:W-:Y:S01]  /*0a10*/  LOP3.LUT R5, R8, 0x30, R0, 0xf8, !PT ;  /* 0x0000003008057812 */ /* 0x000fe200078ef800 */
[----:B------:R-:W-:Y:S01]  /*0a20*/  IMAD.IADD R13, R7, 0x1, -R2 ;  /* 0x00000001070d7824 */ /* 0x000fe200078e0a02 */
[----:B------:R-:W-:Y:S01]  /*0a30*/  LOP3.LUT R0, R11, 0xc0, RZ, 0xc0, !PT ;  /* 0x000000c00b007812 */ /* 0x000fe200078ec0ff */
[----:B------:R-:W-:Y:S01]  /*0a40*/  IMAD.SHL.U32 R2, R249, 0x400, RZ ;  /* 0x00000400f9027824 */ /* 0x000fe200078e00ff */
[--C-:B------:R-:W-:Y:S01]  /*0a50*/  LOP3.LUT R5, R5, 0x8, R149.reuse, 0xf8, !PT ;  /* 0x0000000805057812 */ /* 0x100fe200078ef895 */
[----:B------:R-:W-:Y:S01]  /*0a60*/  @!UP5 UIMAD UR8, UR8, UR14, URZ ;  /* 0x0000000e0808d2a4 */ /* 0x000fe2000f8e023f */
[----:B------:R-:W-:-:S02]  /*0a70*/  LOP3.LUT R149, R0, 0x8, R149, 0xf8, !PT ;  /* 0x0000000800957812 */ /* 0x000fc400078ef895 */
[----:B------:R-:W-:Y:S01]  /*0a80*/  SHF.R.U32.HI R0, RZ, 0x3, R0 ;  /* 0x00000003ff007819 */ /* 0x000fe20000011600 */
[----:B------:R-:W-:Y:S01]  /*0a90*/  ULDC.64 UR14, c[0x0][0x118] ;  /* 0x00004600000e7ab9 */ /* 0x000fe20000000a00 */
[----:B------:R-:W-:Y:S01]  /*0aa0*/  SHF.R.S32.HI R3, RZ, 0x3, R10 ;  /* 0x00000003ff037819 */ /* 0x000fe2000001140a */
[----:B------:R-:W-:Y:S01]  /*0ab0*/  IMAD.U32 R252, RZ, RZ, UR8 ;  /* 0x00000008fffc7e24 */ /* 0x000fe2000f8e00ff */
[----:B------:R-:W-:Y:S02]  /*0ac0*/  LOP3.LUT R4, R4, 0x1c0, RZ, 0xc0, !PT ;  /* 0x000001c004047812 */ /* 0x000fe400078ec0ff */
[----:B------:R-:W-:Y:S01]  /*0ad0*/  LOP3.LUT R149, R149, R0, RZ, 0x3c, !PT ;  /* 0x0000000095957212 */ /* 0x000fe200078e3cff */
[----:B------:R-:W-:Y:S01]  /*0ae0*/  IMAD.U32 R0, RZ, RZ, UR9 ;  /* 0x00000009ff007e24 */ /* 0x000fe2000f8e00ff */
[----:B------:R-:W-:Y:S01]  /*0af0*/  LEA.HI R4, R4, R4, RZ, 0x1d ;  /* 0x0000000404047211 */ /* 0x000fe200078fe8ff */
[----:B------:R-:W-:Y:S01]  /*0b00*/  IMAD R16, R3, 0x8, R16 ;  /* 0x0000000803107824 */ /* 0x000fe200078e0210 */
[----:B------:R-:W-:Y:S01]  /*0b10*/  SEL R223, R223, 0x10, !P6 ;  /* 0x00000010dfdf7807 */ /* 0x000fe20007000000 */
[--C-:B------:R-:W-:Y:S01]  /*0b20*/  IMAD R151, R3, 0x200, R2.reuse ;  /* 0x0000020003977824 */ /* 0x100fe200078e0202 */
[----:B------:R1:W-:Y:S01]  /*0b30*/  STL [R1+0x2c], R0 ;  /* 0x00002c0001007387 */ /* 0x0003e20000100800 */
[----:B------:R-:W-:Y:S01]  /*0b40*/  IMAD.U32 R3, RZ, RZ, UR5 ;  /* 0x00000005ff037e24 */ /* 0x000fe2000f8e00ff */
[----:B------:R-:W-:Y:S01]  /*0b50*/  USHF.L.U32 UR5, UR4, 0x5, URZ ;  /* 0x0000000504057899 */ /* 0x000fe2000800063f */
[----:B------:R-:W-:Y:S01]  /*0b60*/  IADD3 R227, R4, R227, R2 ;  /* 0x000000e304e37210 */ /* 0x000fe20007ffe002 */
[----:B------:R-:W-:Y:S01]  /*0b70*/  UIMAD UR4, UR59, UR10, URZ ;  /* 0x0000000a3b0472a4 */ /* 0x000fe2000f8e023f */
[----:B------:R-:W-:Y:S01]  /*0b80*/  SHF.R.U32.HI R2, RZ, 0x3, R8 ;  /* 0x00000003ff027819 */ /* 0x000fe20000011608 */
[----:B------:R2:W-:Y:S01]  /*0b90*/  STL [R1+0x28], R3 ;  /* 0x0000280301007387 */ /* 0x0005e20000100800 */
[----:B------:R-:W-:Y:S01]  /*0ba0*/  UIMAD.WIDE.U32 UR10, UR58, UR10, URZ ;  /* 0x0000000a3a0a72a5 */ /* 0x000fe2000f8e003f */
[----:B------:R-:W-:Y:S01]  /*0bb0*/  IMAD.SHL.U32 R227, R227, 0x2, RZ ;  /* 0x00000002e3e37824 */ /* 0x000fe200078e00ff */
[----:B------:R-:W-:Y:S01]  /*0bc0*/  LOP3.LUT R5, R5, R2, RZ, 0x3c, !PT ;  /* 0x0000000205057212 */ /* 0x000fe200078e3cff */
[----:B------:R-:W-:Y:S01]  /*0bd0*/  IMAD.U32 R2, RZ, RZ, UR4 ;  /* 0x00000004ff027e24 */ /* 0x000fe2000f8e00ff */
[----:B------:R-:W-:Y:S01]  /*0be0*/  USHF.L.U32 UR4, UR12, 0x7, URZ ;  /* 0x000000070c047899 */ /* 0x000fe2000800063f */
[----:B------:R-:W-:Y:S01]  /*0bf0*/  IMAD.U32 R149, R17, 0x20, R149 ;  /* 0x0000002011957824 */ /* 0x000fe200078e0095 */
[C---:B------:R-:W-:Y:S01]  /*0c00*/  IADD3 R222, R227.reuse, 0x40, RZ ;  /* 0x00000040e3de7810 */ /* 0x040fe20007ffe0ff */
[C---:B------:R-:W-:Y:S01]  /*0c10*/  IMAD.IADD R228, R227.reuse, 0x1, R223 ;  /* 0x00000001e3e47824 */ /* 0x040fe200078e02df */
[----:B------:R-:W-:Y:S01]  /*0c20*/  @P4 IADD3 R222, R227, -0x40, RZ ;  /* 0xffffffc0e3de4810 */ /* 0x000fe20007ffe0ff */
[----:B------:R-:W-:Y:S01]  /*0c30*/  IMAD R5, R12, 0x200, R5 ;  /* 0x000002000c057824 */ /* 0x000fe200078e0205 */
[----:B------:R-:W-:Y:S01]  /*0c40*/  SEL R150, R154, 0xffffffe0, !P0 ;  /* 0xffffffe09a967807 */ /* 0x000fe20004000000 */
[----:B------:R-:W-:Y:S01]  /*0c50*/  IMAD.U32 R4, RZ, RZ, UR4 ;  /* 0x00000004ff047e24 */ /* 0x000fe2000f8e00ff */
[----:B------:R-:W-:Y:S01]  /*0c60*/  UIADD3 UR34, -UR4, URZ, URZ ;  /* 0x0000003f04227290 */ /* 0x000fe2000fffe13f */
[----:B------:R-:W-:-:S02]  /*0c70*/  IMAD.SHL.U32 R149, R149, 0x2, RZ ;  /* 0x0000000295957824 */ /* 0x000fc400078e00ff */
[----:B------:R-:W-:Y:S02]  /*0c80*/  IMAD.IADD R223, R223, 0x1, R222 ;  /* 0x00000001dfdf7824 */ /* 0x000fe400078e02de */
[----:B------:R-:W-:Y:S02]  /*0c90*/  IMAD.IADD R229, R227, 0x1, R224 ;  /* 0x00000001e3e57824 */ /* 0x000fe400078e02e0 */
[----:B-1----:R-:W-:Y:S02]  /*0ca0*/  IMAD R0, R249, 0x200, R6 ;  /* 0x00000200f9007824 */ /* 0x002fe400078e0206 */
[----:B------:R-:W-:Y:S02]  /*0cb0*/  IMAD.IADD R226, R228, 0x1, R224 ;  /* 0x00000001e4e27824 */ /* 0x000fe400078e02e0 */
[----:B------:R-:W-:Y:S02]  /*0cc0*/  IMAD R13, R13, 0x20, R0 ;  /* 0x000000200d0d7824 */ /* 0x000fe400078e0200 */
[----:B--2---:R-:W-:Y:S01]  /*0cd0*/  IMAD.U32 R3, RZ, RZ, UR7 ;  /* 0x00000007ff037e24 */ /* 0x004fe2000f8e00ff */
[----:B------:R-:W-:Y:S01]  /*0ce0*/  USHF.R.S32.HI UR7, URZ, 0x1f, UR18 ;  /* 0x0000001f3f077899 */ /* 0x000fe20008011412 */
[----:B------:R-:W-:Y:S01]  /*0cf0*/  IMAD.U32 R0, RZ, RZ, UR5 ;  /* 0x00000005ff007e24 */ /* 0x000fe2000f8e00ff */
[----:B------:R-:W-:Y:S01]  /*0d00*/  USHF.R.S32.HI UR5, URZ, 0x1f, UR5 ;  /* 0x0000001f3f057899 */ /* 0x000fe20008011405 */
[----:B------:R-:W-:Y:S01]  /*0d10*/  IMAD.IADD R225, R224, 0x1, R222 ;  /* 0x00000001e0e17824 */ /* 0x000fe200078e02de */
[----:B------:R1:W-:Y:S01]  /*0d20*/  STL [R1+0x24], R3 ;  /* 0x0000240301007387 */ /* 0x0003e20000100800 */
[----:B------:R-:W-:-:S02]  /*0d30*/  IMAD.IADD R150, R149, 0x1, R150 ;  /* 0x0000000195967824 */ /* 0x000fc400078e0296 */
[----:B------:R-:W-:Y:S01]  /*0d40*/  IMAD.IADD R224, R224, 0x1, R223 ;  /* 0x00000001e0e07824 */ /* 0x000fe200078e02df */
[----:B------:R2:W-:Y:S04]  /*0d50*/  STL [R1+0x20], R0 ;  /* 0x0000200001007387 */ /* 0x0005e80000100800 */
        /* <DEDUP_REMOVED lines=10> */
[----:B------:R2:W-:Y:S01]  /*0e00*/  STL [R1+0x14], R4 ;  /* 0x0000140401007387 */ /* 0x0005e20000100800 */
[----:B------:R-:W-:Y:S02]  /*0e10*/  LOP3.LUT P0, RZ, R14, 0x2, RZ, 0xc0, !PT ;  /* 0x000000020eff7812 */ /* 0x000fe4000780c0ff */
[----:B------:R-:W-:-:S02]  /*0e20*/  SEL R152, R152, 0xffffffc0, !P2 ;  /* 0xffffffc098987807 */ /* 0x000fc40005000000 */
[----:B------:R-:W-:Y:S01]  /*0e30*/  SEL R154, R154, 0xffffffe0, !P0 ;  /* 0xffffffe09a9a7807 */ /* 0x000fe20004000000 */
[----:B-1----:R-:W-:Y:S02]  /*0e40*/  IMAD.U32 R2, RZ, RZ, UR10 ;  /* 0x0000000aff027e24 */ /* 0x002fe4000f8e00ff */
[----:B--2---:R-:W-:-:S03]  /*0e50*/  IMAD.SHL.U32 R4, R12, 0x10, RZ ;  /* 0x000000100c047824 */ /* 0x004fc600078e00ff */
        /* <DEDUP_REMOVED lines=39> */
.L_x_736:
        /* <DEDUP_REMOVED lines=54> */
.L_x_690:
        /* <DEDUP_REMOVED lines=67> */
.L_x_692:
        /* <DEDUP_REMOVED lines=18> */
.L_x_693:
[----:B------:R-:W2:Y:S01]  /*1980*/  LDL R0, [R1+0x1c] ;  /* 0x00001c0001007983 */ /* 0x000ea20000100800 */
[----:B------:R-:W-:-:S03]  /*1990*/  ULDC.64 UR16, c[0x0][0x370] ;  /* 0x0000dc0000107ab9 */ /* 0x000fc60000000a00 */
[----:B------:R-:W3:Y:S04]  /*19a0*/  LDL R6, [R1+0x24] ;  /* 0x0000240001067983 */ /* 0x000ee80000100800 */
[----:B------:R-:W4:Y:S04]  /*19b0*/  LDL.64 R4, [R1] ;  /* 0x0000000001047983 */ /* 0x000f280000100a00 */
[----:B------:R-:W2:Y:S01]  /*19c0*/  LDL R3, [R1+0x30] ;  /* 0x0000300001037983 */ /* 0x000ea20000100800 */
[----:B------:R-:W-:-:S04]  /*19d0*/  @UP3 UIMAD.WIDE.U32 UR12, UR4, UR16, URZ ;  /* 0x00000010040c32a5 */ /* 0x000fc8000f8e003f */
[----:B------:R-:W-:-:S03]  /*19e0*/  @UP3 UIMAD UR25, UR4, UR17, UR13 ;  /* 0x00000011041932a4 */ /* 0x000fc6000f8e020d */
[----:B------:R-:W-:Y:S02]  /*19f0*/  @UP3 UMOV UR21, UR12 ;  /* 0x0000000c00153c82 */ /* 0x000fe40008000000 */
[----:B------:R-:W-:Y:S02]  /*1a00*/  ULDC.64 UR12, c[0x0][0x368] ;  /* 0x0000da00000c7ab9 */ /* 0x000fe40000000a00 */
[----:B------:R-:W-:-:S04]  /*1a10*/  @!UP3 UIMAD UR9, UR32, UR12, URZ ;  /* 0x0000000c2009b2a4 */ /* 0x000fc8000f8e023f */
[----:B------:R-:W-:Y:S02]  /*1a20*/  @!UP3 UIMAD UR9, UR55, UR13, UR9 ;  /* 0x0000000d3709b2a4 */ /* 0x000fe4000f8e0209 */
[----:B------:R-:W-:Y:S01]  /*1a30*/  @!UP3 UIMAD.WIDE.U32 UR12, UR55, UR12, URZ ;  /* 0x0000000c370cb2a5 */ /* 0x000fe2000f8e003f */
[----:B--2---:R1:W2:Y:S02]  /*1a40*/  R2UR UR10, R0 ;  /* 0x00000000000a73c2 */ /* 0x0042a400000e0000 */
[----:B-1----:R-:W5:Y:S06]  /*1a50*/  LDL R0, [R1+0x2c] ;  /* 0x00002c0001007983 */ /* 0x002f6c0000100800 */
[----:B---3--:R1:W3:Y:S08]  /*1a60*/  R2UR UR33, R6 ;  /* 0x00000000062173c2 */ /* 0x0082f000000e0000 */
[----:B----4-:R4:W2:Y:S01]  /*1a70*/  R2UR UR16, R4 ;  /* 0x00000000041073c2 */ /* 0x0108a200000e0000 */
[----:B-1----:R-:W-:-:S04]  /*1a80*/  IABS R6, c[0x0][0x1c8] ;  /* 0x0000720000067a13 */ /* 0x002fc80000000000 */
[----:B----4-:R-:W1:Y:S01]  /*1a90*/  I2F.RP R4, R6 ;  /* 0x0000000600047306 */ /* 0x010e620000209400 */
[----:B------:R-:W-:Y:S02]  /*1aa0*/  ULDC UR22, c[0x0][0x224] ;  /* 0x0000890000167ab9 */ /* 0x000fe40000000800 */
[----:B------:R-:W-:Y:S02]  /*1ab0*/  @!UP3 UIADD3 UR25, UR13, UR9, URZ ;  /* 0x000000090d19b290 */ /* 0x000fe4000fffe03f */
[----:B------:R-:W-:Y:S02]  /*1ac0*/  UIMAD.WIDE.U32 UR18, UR55, UR22, URZ ;  /* 0x00000016371272a5 */ /* 0x000fe4000f8e003f */
[----:B---3--:R-:W-:Y:S01]  /*1ad0*/  UIMAD UR9, UR32, UR22, UR33 ;  /* 0x00000016200972a4 */ /* 0x008fe2000f8e0221 */
[----:B-1----:R-:W1:Y:S01]  /*1ae0*/  MUFU.RCP R4, R4 ;  /* 0x0000000400047308 */ /* 0x002e620000001000 */
[----:B------:R3:W4:Y:S02]  /*1af0*/  R2UR UR17, R5 ;  /* 0x00000000051173c2 */ /* 0x00072400000e0000 */
[----:B------:R-:W-:-:S04]  /*1b00*/  UIADD3 UR9, UR19, UR9, URZ ;  /* 0x0000000913097290 */ /* 0x000fc8000fffe03f */
[----:B--2---:R-:W-:Y:S02]  /*1b10*/  UIMAD UR9, UR58, UR9, UR10 ;  /* 0x000000093a0972a4 */ /* 0x004fe4000f8e020a */
[----:B------:R-:W2:Y:S01]  /*1b20*/  S2UR UR10, SR_CTAID.X ;  /* 0x00000000000a79c3 */ /* 0x000ea20000002500 */
[----:B-1----:R-:W-:-:S04]  /*1b30*/  IADD3 R4, R4, 0xffffffe, RZ ;  /* 0x0ffffffe04047810 */ /* 0x002fc80007ffe0ff */
[----:B---3--:R1:W3:Y:S01]  /*1b40*/  F2I.FTZ.U32.TRUNC.NTZ R5, R4 ;  /* 0x0000000400057305 */ /* 0x0082e2000021f000 */
[----:B------:R-:W-:Y:S02]  /*1b50*/  @!UP3 UMOV UR21, UR12 ;  /* 0x0000000c0015bc82 */ /* 0x000fe40008000000 */
[----:B------:R-:W-:Y:S02]  /*1b60*/  UIMAD.WIDE.U32 UR12, UR58, UR4, URZ ;  /* 0x000000043a0c72a5 */ /* 0x000fe4000f8e003f */
[----:B----4-:R-:W-:Y:S02]  /*1b70*/  UIADD3 UR18, UR17, UR9, URZ ;  /* 0x0000000911127290 */ /* 0x010fe4000fffe03f */
[----:B------:R-:W-:Y:S02]  /*1b80*/  UIMAD UR9, UR59, UR4, URZ ;  /* 0x000000043b0972a4 */ /* 0x000fe4000f8e023f */
[----:B------:R-:W-:-:S03]  /*1b90*/  USEL UR22, UR16, UR12, !UP3 ;  /* 0x0000000c10167287 */ /* 0x000fc6000d800000 */
[----:B------:R-:W-:Y:S02]  /*1ba0*/  ULDC.64 UR16, c[0x0][0x3d8] ;  /* 0x0000f60000107ab9 */ /* 0x000fe40000000a00 */
[----:B------:R-:W-:Y:S02]  /*1bb0*/  @UP3 UIADD3 UR18, UR13, UR9, URZ ;  /* 0x000000090d123290 */ /* 0x000fe4000fffe03f */
[----:B--2---:R-:W-:Y:S01]  /*1bc0*/  UIMAD.WIDE.U32 UR12, UR10, UR16, URZ ;  /* 0x000000100a0c72a5 */ /* 0x004fe2000f8e003f */
[----:B------:R2:W4:Y:S01]  /*1bd0*/  R2UR UR16, R3 ;  /* 0x00000000031073c2 */ /* 0x00052200000e0000 */
[----:B-1----:R-:W-:Y:S01]  /*1be0*/  IMAD.MOV.U32 R4, RZ, RZ, RZ ;  /* 0x000000ffff047224 */ /* 0x002fe200078e00ff */
[----:B--2---:R-:W-:Y:S01]  /*1bf0*/  IABS R3, UR56 ;  /* 0x0000003800037c13 */ /* 0x004fe20008000000 */
[----:B------:R-:W-:Y:S02]  /*1c00*/  UIMAD UR17, UR10, UR17, UR13 ;  /* 0x000000110a1172a4 */ /* 0x000fe4000f8e020d */
[----:B------:R-:W-:-:S02]  /*1c10*/  USHF.L.U32 UR10, UR55, 0x7, URZ ;  /* 0x00000007370a7899 */ /* 0x000fc4000800063f */
[----:B------:R-:W-:Y:S02]  /*1c20*/  USEL UR19, UR12, URZ, UP6 ;  /* 0x0000003f0c137287 */ /* 0x000fe4000b000000 */
[----:B------:R-:W-:Y:S01]  /*1c30*/  USHF.L.U64.HI UR9, UR55, 0x7, UR32 ;  /* 0x0000000737097899 */ /* 0x000fe20008010220 */
[----:B------:R-:W1:Y:S01]  /*1c40*/  R2UR UR13, R252 ;  /* 0x00000000fc0d73c2 */ /* 0x000e6200000e0000 */
[----:B------:R-:W-:Y:S02]  /*1c50*/  USEL UR12, UR10, URZ, UP1 ;  /* 0x0000003f0a0c7287 */ /* 0x000fe40008800000 */
[----:B------:R-:W-:Y:S02]  /*1c60*/  USEL UR9, UR9, URZ, UP1 ;  /* 0x0000003f09097287 */ /* 0x000fe40008800000 */
[----:B------:R-:W-:-:S04]  /*1c70*/  UIADD3 UR12, UP1, UR7, UR12, URZ ;  /* 0x0000000c070c7290 */ /* 0x000fc8000ff3e03f */
[----:B------:R-:W-:Y:S02]  /*1c80*/  UIADD3.X UR10, UR24, UR9, URZ, UP1, !UPT ;  /* 0x00000009180a7290 */ /* 0x000fe40008ffe43f */
[----:B------:R-:W-:-:S04]  /*1c90*/  UIMAD UR9, UR59, UR12, URZ ;  /* 0x0000000c3b0972a4 */ /* 0x000fc8000f8e023f */
[----:B------:R-:W-:Y:S01]  /*1ca0*/  UIMAD UR9, UR58, UR10, UR9 ;  /* 0x0000000a3a0972a4 */ /* 0x000fe2000f8e0209 */
[----:B------:R-:W-:Y:S01]  /*1cb0*/  ISETP.NE.AND P2, PT, RZ, c[0x0][0x1c8], PT ;  /* 0x00007200ff007a0c */ /* 0x000fe20003f45270 */
[----:B------:R-:W-:Y:S01]  /*1cc0*/  USEL UR17, UR17, URZ, UP6 ;  /* 0x0000003f11117287 */ /* 0x000fe2000b000000 */
[----:B-----5:R3:W2:Y:S02]  /*1cd0*/  R2UR UR33, R0 ;  /* 0x00000000002173c2 */ /* 0x0206a400000e0000 */
        /* <DEDUP_REMOVED lines=11> */
[----:B----4-:R-:W-:Y:S01]  /*1d90*/  ISETP.LE.AND P1, PT, RZ, UR16, PT ;  /* 0x00000010ff007c0c */ /* 0x010fe2000bf23270 */
[----:B--2---:R-:W-:Y:S02]  /*1da0*/  @UP5 USEL UR10, UR33, UR4, !UP3 ;  /* 0x00000004210a5287 */ /* 0x004fe4000d800000 */
[----:B------:R-:W-:Y:S02]  /*1db0*/  ULDC UR16, c[0x0][0x234] ;  /* 0x00008d0000107ab9 */ /* 0x000fe40000000800 */
[----:B------:R-:W-:-:S06]  /*1dc0*/  @UP5 UIMAD UR10, UR56, UR16, UR10 ;  /* 0x00000010380a52a4 */ /* 0x000fcc000f8e020a */
[----:B------:R-:W-:-:S05]  /*1dd0*/  @P3 IADD3 R4, R4, 0x1, RZ ;  /* 0x0000000104043810 */ /* 0x000fca0007ffe0ff */
[----:B------:R-:W-:Y:S01]  /*1de0*/  @!P1 IMAD.MOV R4, RZ, RZ, -R4 ;  /* 0x000000ffff049224 */ /* 0x000fe200078e0a04 */
[----:B------:R-:W-:Y:S01]  /*1df0*/  PLOP3.LUT P1, PT, PT, PT, UP5, 0x80, 0x0 ;  /* 0x000000000000781c */ /* 0x000fe20003f2f058 */
[----:B-1----:R-:W-:Y:S02]  /*1e00*/  @!UP5 UMOV UR10, UR13 ;  /* 0x0000000d000adc82 */ /* 0x002fe40008000000 */
        /* <DEDUP_REMOVED lines=13> */
.L_x_694:
[----:B------:R-:W2:Y:S02]  /*1ee0*/  LDL R0, [R1+0x28] ;  /* 0x0000280001007983 */ /* 0x000ea40000100800 */
[----:B--2---:R1:W2:Y:S01]  /*1ef0*/  R2UR UR4, R0 ;  /* 0x00000000000473c2 */ /* 0x0042a200000e0000 */
[----:B------:R-:W-:-:S07]  /*1f00*/  DEPBAR.LE SB1, 0x0, {2} ;  /* 0x000090040000791a */ /* 0x000fce0000000000 */
.L_x_695:
[----:B------:R-:W2:Y:S04]  /*1f10*/  LDL R7, [R1+0x14] ;  /* 0x0000140001077983 */ /* 0x000ea80000100800 */
[----:B------:R-:W3:Y:S04]  /*1f20*/  LDL R0, [R1+0x34] ;  /* 0x0000340001007983 */ /* 0x000ee80000100800 */
[----:B------:R-:W4:Y:S04]  /*1f30*/  LDL R5, [R1+0x10] ;  /* 0x0000100001057983 */ /* 0x000f280000100800 */
[----:B------:R-:W5:Y:S04]  /*1f40*/  LDL R3, [R1+0x18] ;  /* 0x0000180001037983 */ /* 0x000f680000100800 */
[----:B------:R-:W4:Y:S01]  /*1f50*/  LDL R6, [R1+0x8] ;  /* 0x0000080001067983 */ /* 0x000f220000100800 */
[----:B------:R-:W-:-:S02]  /*1f60*/  IMAD.U32 R10, RZ, RZ, UR14 ;  /* 0x0000000eff0a7e24 */ /* 0x000fc4000f8e00ff */
[----:B------:R-:W-:Y:S01]  /*1f70*/  IMAD.U32 R11, RZ, RZ, UR15 ;  /* 0x0000000fff0b7e24 */ /* 0x000fe2000f8e00ff */
[----:B------:R-:W1:Y:S01]  /*1f80*/  S2R R14, SR_TID.X ;  /* 0x00000000000e7919 */ /* 0x000e620000002100 */
[----:B------:R-:W-:Y:S02]  /*1f90*/  SHF.R.S32.HI R239, RZ, 0x1f, R238 ;  /* 0x0000001fffef7819 */ /* 0x000fe400000114ee */
[----:B-1----:R-:W-:Y:S01]  /*1fa0*/  SHF.R.S32.HI R12, RZ, 0x1f, R14 ;  /* 0x0000001fff0c7819 */ /* 0x002fe2000001140e */
[----:B------:R-:W-:Y:S01]  /*1fb0*/  UIADD3 UR10, UR7, UR10, URZ ;  /* 0x0000000a070a7290 */ /* 0x000fe2000fffe03f */
[----:B------:R-:W-:Y:S01]  /*1fc0*/  BSSY B1, `(.L_x_691) ;  /* 0x0000995000017945 */ /* 0x000fe20003800000 */
[----:B--2---:R-:W1:Y:S08]  /*1fd0*/  R2UR UR33, R7 ;  /* 0x00000000072173c2 */ /* 0x004e7000000e0000 */
[----:B---3--:R-:W1:Y:S08]  /*1fe0*/  R2UR UR14, R0 ;  /* 0x00000000000e73c2 */ /* 0x008e7000000e0000 */
[----:B----4-:R-:W2:Y:S08]  /*1ff0*/  R2UR UR51, R5 ;  /* 0x00000000053373c2 */ /* 0x010eb000000e0000 */
[----:B-----5:R-:W2:Y:S01]  /*2000*/  R2UR UR15, R3 ;  /* 0x00000000030f73c2 */ /* 0x020ea200000e0000 */
[----:B-1----:R-:W-:-:S04]  /*2010*/  UIADD3 UR12, UP4, UP3, UR12, UR33, UR14 ;  /* 0x000000210c0c7290 */ /* 0x002fc8000fb9e00e */
[----:B------:R-:W-:Y:S02]  /*2020*/  UIADD3 UR22, UP2, UP1, UR19, UR12, UR22 ;  /* 0x0000000c13167290 */ /* 0x000fe4000f95e016 */
[----:B------:R-:W-:Y:S02]  /*2030*/  USHF.R.S32.HI UR33, URZ, 0x1f, UR56 ;  /* 0x0000001f3f217899 */ /* 0x000fe40008011438 */
[----:B--2---:R-:W-:-:S04]  /*2040*/  UIADD3.X UR12, UR16, UR51, UR15, UP4, UP3 ;  /* 0x00000033100c7290 */ /* 0x004fc8000a7e640f */
[----:B------:R-:W-:-:S03]  /*2050*/  UIADD3.X UR19, UR17, UR12, UR18, UP2, UP1 ;  /* 0x0000000c11137290 */ /* 0x000fc600097e2412 */
[----:B------:R-:W-:Y:S02]  /*2060*/  ULDC.64 UR12, c[0x0][0x1a8] ;  /* 0x00006a00000c7ab9 */ /* 0x000fe40000000a00 */
[----:B------:R-:W-:Y:S01]  /*2070*/  UIMAD UR12, UR33, UR12, URZ ;  /* 0x0000000c210c72a4 */ /* 0x000fe2000f8e023f */
[----:B------:R-:W-:-:S03]  /*2080*/  LEA.HI R3, R12, R14, RZ, 0x2 ;  /* 0x0000000e0c037211 */ /* 0x000fc600078f10ff */
[----:B------:R-:W-:Y:S01]  /*2090*/  UIMAD UR18, UR56, UR13, UR12 ;  /* 0x0000000d381272a4 */ /* 0x000fe2000f8e020c */
[----:B------:R-:W-:Y:S02]  /*20a0*/  SHF.R.S32.HI R3, RZ, 0x2, R3 ;  /* 0x00000002ff037819 */ /* 0x000fe40000011403 */
[----:B------:R-:W-:Y:S02]  /*20b0*/  ULDC.64 UR12, c[0x0][0x378] ;  /* 0x0000de00000c7ab9 */ /* 0x000fe40000000a00 */
[----:B------:R-:W-:Y:S01]  /*20c0*/  UIMAD UR12, UR33, UR12, URZ ;  /* 0x0000000c210c72a4 */ /* 0x000fe2000f8e023f */
[----:B------:R-:W-:Y:S02]  /*20d0*/  SHF.R.S32.HI R16, RZ, 0x1f, R3 ;  /* 0x0000001fff107819 */ /* 0x000fe40000011403 */
[----:B------:R-:W-:Y:S01]  /*20e0*/  IADD3 R0, P1, R3, UR7, RZ ;  /* 0x0000000703007c10 */ /* 0x000fe2000ff3e0ff */
[----:B------:R-:W-:-:S03]  /*20f0*/  UIMAD UR17, UR56, UR13, UR12 ;  /* 0x0000000d381172a4 */ /* 0x000fc6000f8e020c */
[----:B------:R-:W-:Y:S01]  /*2100*/  IADD3.X R5, R16, UR24, RZ, P1, !PT ;  /* 0x0000001810057c10 */ /* 0x000fe20008ffe4ff */
[----:B------:R-:W-:Y:S02]  /*2110*/  ULDC.64 UR12, c[0x0][0x370] ;  /* 0x0000dc00000c7ab9 */ /* 0x000fe40000000a00 */
[----:B------:R-:W-:Y:S01]  /*2120*/  UIMAD UR12, UR24, UR12, URZ ;  /* 0x0000000c180c72a4 */ /* 0x000fe2000f8e023f */
[----:B------:R1:W2:Y:S01]  /*2130*/  R2UR UR24, R6 ;  /* 0x00000000061873c2 */ /* 0x0002a200000e0000 */
[----:B------:R-:W-:Y:S02]  /*2140*/  IMAD R5, R5, c[0x0][0x190], RZ ;  /* 0x0000640005057a24 */ /* 0x000fe400078e02ff */
[----:B------:R-:W-:Y:S02]  /*2150*/  UIMAD UR16, UR7, UR13, UR12 ;  /* 0x0000000d071072a4 */ /* 0x000fe4000f8e020c */
[----:B------:R-:W-:Y:S02]  /*2160*/  UIADD3 UR12, UR7, UR4, URZ ;  /* 0x00000004070c7290 */ /* 0x000fe4000fffe03f */
[----:B------:R-:W-:-:S02]  /*2170*/  UIADD3 UR4, -UR5, UR11, UR8 ;  /* 0x0000000b05047290 */ /* 0x000fc4000fffe108 */
[----:B------:R-:W-:Y:S02]  /*2180*/  ULDC.64 UR14, c[0x0][0x3c8] ;  /* 0x0000f200000e7ab9 */ /* 0x000fe40000000a00 */
[----:B------:R-:W-:Y:S02]  /*2190*/  ULDC UR33, c[0x0][0x2e8] ;  /* 0x0000ba0000217ab9 */ /* 0x000fe40000000800 */
[----:B------:R-:W-:Y:S01]  /*21a0*/  UMOV UR51, 0x4 ;  /* 0x0000000400337882 */ /* 0x000fe20000000000 */
[----:B-1----:R-:W-:-:S04]  /*21b0*/  IMAD.WIDE.U32 R6, R0, c[0x0][0x190], R238 ;  /* 0x0000640000067a25 */ /* 0x002fc800078e00ee */
[----:B------:R-:W-:Y:S01]  /*21c0*/  IMAD R0, R0, c[0x0][0x194], R5 ;  /* 0x0000650000007a24 */ /* 0x000fe200078e0205 */
[----:B------:R-:W-:Y:S01]  /*21d0*/  IADD3 R8, P1, R6, UR30, RZ ;  /* 0x0000001e06087c10 */ /* 0x000fe2000ff3e0ff */
[----:B------:R-:W-:-:S03]  /*21e0*/  UIADD3 UR4, UR4, -UR33, URZ ;  /* 0x8000002104047290 */ /* 0x000fc6000fffe03f */
[----:B------:R-:W-:Y:S02]  /*21f0*/  IADD3.X R9, R7, UR29, R0, P1, !PT ;  /* 0x0000001d07097c10 */ /* 0x000fe40008ffe400 */
[----:B------:R-:W-:Y:S01]  /*2200*/  LEA.HI R0, R12, R14, RZ, 0x5 ;  /* 0x0000000e0c007211 */ /* 0x000fe200078f28ff */
[----:B------:R-:W-:Y:S01]  /*2210*/  UIMAD.WIDE UR12, UR12, UR51, UR14 ;  /* 0x000000330c0c72a5 */ /* 0x000fe2000f8e020e */
[----:B------:R1:W3:Y:S01]  /*2220*/  R2UR UR14, R10 ;  /* 0x000000000a0e73c2 */ /* 0x0002e200000e0000 */
[----:B------:R-:W-:Y:S01]  /*2230*/  USHF.R.S32.HI UR33, URZ, 0x1f, UR4 ;  /* 0x0000001f3f217899 */ /* 0x000fe20008011404 */
[----:B------:R-:W-:-:S03]  /*2240*/  IADD3 R6, P1, R238, UR21, RZ ;  /* 0x00000015ee067c10 */ /* 0x000fc6000ff3e0ff */
[----:B------:R-:W-:Y:S01]  /*2250*/  ULEA.HI UR33, UR33, UR4, URZ, 0x7 ;  /* 0x0000000421217291 */ /* 0x000fe2000f8f383f */
[----:B------:R-:W-:Y:S01]  /*2260*/  IADD3.X R7, R239, UR25, RZ, P1, !PT ;  /* 0x00000019ef077c10 */ /* 0x000fe20008ffe4ff */
[----:B------:R-:W-:Y:S02]  /*2270*/  IMAD.U32 R5, RZ, RZ, UR7 ;  /* 0x00000007ff057e24 */ /* 0x000fe4000f8e00ff */
[----:B------:R-:W-:Y:S01]  /*2280*/  USHF.R.S32.HI UR33, URZ, 0x7, UR33 ;  /* 0x000000073f217899 */ /* 0x000fe20008011421 */
[----:B-1----:R-:W-:Y:S02]  /*2290*/  LOP3.LUT R10, R0, 0xffffffe0, RZ, 0xc0, !PT ;  /* 0xffffffe0000a7812 */ /* 0x002fe400078ec0ff */
[----:B------:R-:W-:-:S03]  /*22a0*/  SHF.R.S32.HI R0, RZ, 0x5, R0 ;  /* 0x00000005ff007819 */ /* 0x000fc60000011400 */
[----:B------:R-:W-:-:S04]  /*22b0*/  IMAD.IADD R14, R14, 0x1, -R10 ;  /* 0x000000010e0e7824 */ /* 0x000fc800078e0a0a */
[----:B--2---:R-:W-:Y:S01]  /*22c0*/  IMAD R0, R0, UR24, R14 ;  /* 0x0000001800007c24 */ /* 0x004fe2000f8e020e */
[----:B------:R-:W-:Y:S01]  /*22d0*/  UISETP.LT.AND UP1, UPT, URZ, UR33, UPT ;  /* 0x000000213f00728c */ /* 0x000fe2000bf21270 */
[----:B------:R-:W-:-:S03]  /*22e0*/  IMAD.WIDE.U32 R6, R5, c[0x0][0x370], R6 ;  /* 0x0000dc0005067a25 */ /* 0x000fc600078e0006 */
[C---:B------:R-:W-:Y:S01]  /*22f0*/  IADD3 R198, P1, R0.reuse, UR22, RZ ;  /* 0x0000001600c67c10 */ /* 0x040fe2000ff3e0ff */
[----:B------:R-:W-:Y:S01]  /*2300*/  USEL UR33, URZ, UR33, !UP1 ;  /* 0x000000213f217287 */ /* 0x000fe2000c800000 */
[----:B------:R-:W-:Y:S02]  /*2310*/  IADD3 R7, R7, UR16, RZ ;  /* 0x0000001007077c10 */ /* 0x000fe4000fffe0ff */
[----:B------:R-:W-:Y:S01]  /*2320*/  LEA.HI.X.SX32 R10, R0, UR19, 0x1, P1 ;  /* 0x00000013000a7c11 */ /* 0x000fe200088f0eff */
[----:B------:R-:W-:Y:S01]  /*2330*/  IMAD.U32 R0, RZ, RZ, UR56 ;  /* 0x00000038ff007e24 */ /* 0x000fe2000f8e00ff */
[----:B------:R-:W-:Y:S01]  /*2340*/  UISETP.GT.AND UP1, UPT, UR26, UR33, UPT ;  /* 0x000000211a00728c */ /* 0x000fe2000bf24270 */
[----:B------:R-:W-:Y:S02]  /*2350*/  LEA R199, P1, R198, c[0x0][0x350], 0x2 ;  /* 0x0000d400c6c77a11 */ /* 0x000fe400078210ff */
[----:B------:R-:W-:Y:S02]  /*2360*/  IMAD.WIDE.U32 R6, R0, c[0x0][0x378], R6 ;  /* 0x0000de0000067a25 */ /* 0x000fe400078e0006 */
[----:B------:R-:W-:-:S02]  /*2370*/  LEA.HI.X R198, R198, c[0x0][0x354], R10, 0x2, P1 ;  /* 0x0000d500c6c67a11 */ /* 0x000fc400008f140a */
[----:B------:R-:W-:Y:S01]  /*2380*/  PLOP3.LUT P1, PT, PT, PT, UP1, 0x80, 0x0 ;  /* 0x000000000000781c */ /* 0x000fe20003f2f018 */
[----:B------:R-:W-:Y:S01]  /*2390*/  IMAD.WIDE.U32 R8, R0, c[0x0][0x1a8], R8 ;  /* 0x00006a0000087a25 */ /* 0x000fe200078e0008 */
[----:B------:R-:W-:-:S03]  /*23a0*/  IADD3 R7, R7, UR17, RZ ;  /* 0x0000001107077c10 */ /* 0x000fc6000fffe0ff */
[----:B------:R-:W-:Y:S02]  /*23b0*/  IMAD R0, R16, c[0x0][0x370], RZ ;  /* 0x0000dc0010007a24 */ /* 0x000fe400078e02ff */
[----:B------:R-:W-:Y:S01]  /*23c0*/  IMAD.WIDE.U32 R6, R3, c[0x0][0x370], R6 ;  /* 0x0000dc0003067a25 */ /* 0x000fe200078e0006 */
[----:B------:R-:W-:-:S03]  /*23d0*/  UMOV UR30, UR12 ;  /* 0x0000000c001e7c82 */ /* 0x000fc60008000000 */
[----:B------:R-:W-:Y:S01]  /*23e0*/  IMAD R0, R3, c[0x0][0x374], R0 ;  /* 0x0000dd0003007a24 */ /* 0x000fe200078e0200 */
[----:B------:R-:W-:Y:S01]  /*23f0*/  UMOV UR29, UR13 ;  /* 0x0000000d001d7c82 */ /* 0x000fe20008000000 */
[----:B------:R-:W-:Y:S01]  /*2400*/  IADD3 R5, R9, UR18, RZ ;  /* 0x0000001209057c10 */ /* 0x000fe2000fffe0ff */
[----:B------:R-:W-:Y:S01]  /*2410*/  ULDC.64 UR12, c[0x0][0x200] ;  /* 0x00008000000c7ab9 */ /* 0x000fe20000000a00 */
[----:B------:R-:W-:Y:S01]  /*2420*/  IMAD.IADD R0, R7, 0x1, R0 ;  /* 0x0000000107007824 */ /* 0x000fe200078e0200 */
[----:B------:R-:W-:Y:S01]  /*2430*/  LEA R230, P2, R6, c[0x0][0x330], 0x1 ;  /* 0x0000cc0006e67a11 */ /* 0x000fe200078408ff */
[----:B------:R1:W2:Y:S01]  /*2440*/  R2UR UR15, R11 ;  /* 0x000000000b0f73c2 */ /* 0x0002a200000e0000 */
[----:B------:R-:W-:Y:S01]  /*2450*/  LEA R232, P3, R8, c[0x0][0x160], 0x1 ;  /* 0x0000580008e87a11 */ /* 0x000fe200078608ff */
[----:B------:R-:W-:Y:S02]  /*2460*/  UIADD3 UR7, UR26, -0x1, URZ ;  /* 0xffffffff1a077890 */ /* 0x000fe4000fffe03f */
[----:B------:R-:W-:Y:S01]  /*2470*/  UIMAD.WIDE UR12, UR10, UR51, UR12 ;  /* 0x000000330a0c72a5 */ /* 0x000fe2000f8e020c */
[----:B------:R-:W-:-:S02]  /*2480*/  LEA.HI.X R231, R6, c[0x0][0x334], R0, 0x1, P2 ;  /* 0x0000cd0006e77a11 */ /* 0x000fc400010f0c00 */
[----:B------:R-:W-:Y:S01]  /*2490*/  LEA.HI.X R233, R8, c[0x0][0x164], R5, 0x1, P3 ;  /* 0x0000590008e97a11 */ /* 0x000fe200018f0c05 */
[----:B-123--:R-:W-:Y:S05]  /*24a0*/  @P1 BRA `(.L_x_696) ;  /* 0x0000077000001947 */ /* 0x00efea0003800000 */
        /* <DEDUP_REMOVED lines=18> */
.L_x_697:
        /* <DEDUP_REMOVED lines=18> */
.L_x_698:
        /* <DEDUP_REMOVED lines=9> */
[----:B------:R-:W-:-:S02]  /*2780*/  IADD3 R4, P0, R4, UR16, RZ ;  /* 0x0000001004047c10 */ /* 0x000fc4000ff1e0ff */
[----:B------:R-:W-:Y:S01]  /*2790*/  IMAD.U32 R0, RZ, RZ, UR10 ;  /* 0x0000000aff007e24 */ /* 0x000fe2000f8e00ff */
[----:B------:R-:W-:Y:S01]  /*27a0*/  ULDC.64 UR10, c[0x0][0x3b8] ;  /* 0x0000ee00000a7ab9 */ /* 0x000fe20000000a00 */
[----:B------:R-:W-:Y:S01]  /*27b0*/  ISETP.GE.OR P1, PT, R3, UR5, P2 ;  /* 0x0000000503007c0c */ /* 0x000fe20009726670 */
[----:B------:R-:W-:Y:S02]  /*27c0*/  UIMAD UR10, UR12, UR10, URZ ;  /* 0x0000000a0c0a72a4 */ /* 0x000fe4000f8e023f */
        /* <DEDUP_REMOVED lines=15> */
.L_x_700:
[----:B------:R-:W-:Y:S05]  /*28c0*/  BSYNC B0 ;  /* 0x0000000000007941 */ /* 0x000fea0003800000 */
.L_x_699:
        /* <DEDUP_REMOVED lines=14> */
.L_x_702:
[----:B------:R-:W-:Y:S05]  /*29b0*/  BSYNC B0 ;  /* 0x0000000000007941 */ /* 0x000fea0003800000 */
.L_x_701:
        /* <DEDUP_REMOVED lines=25> */
.L_x_704:
[----:B------:R-:W-:Y:S05]  /*2b50*/  BSYNC B0 ;  /* 0x0000000000007941 */ /* 0x000fea0003800000 */
.L_x_703:
        /* <DEDUP_REMOVED lines=12> */
.L_x_696:
        /* <DEDUP_REMOVED lines=43> */
.L_x_707:
[----:B------:R-:W-:Y:S05]  /*2ed0*/  BSYNC B0 ;  /* 0x0000000000007941 */ /* 0x000fea0003800000 */
.L_x_706:
        /* <DEDUP_REMOVED lines=21> */
.L_x_709:
[----:B------:R-:W-:Y:S05]  /*3030*/  BSYNC B0 ;  /* 0x0000000000007941 */ /* 0x000fea0003800000 */
.L_x_708:
        /* <DEDUP_REMOVED lines=17> */
.L_x_711:
[----:B------:R-:W-:Y:S05]  /*3150*/  BSYNC B0 ;  /* 0x0000000000007941 */ /* 0x000fea0003800000 */
.L_x_710:
        /* <DEDUP_REMOVED lines=15> */
.L_x_713:
[----:B------:R-:W-:Y:S05]  /*3250*/  BSYNC B0 ;  /* 0x0000000000007941 */ /* 0x000fea0003800000 */
.L_x_712:
        /* <DEDUP_REMOVED lines=20> */
.L_x_715:
[----:B------:R-:W-:Y:S05]  /*33a0*/  BSYNC B0 ;  /* 0x0000000000007941 */ /* 0x000fea0003800000 */
.L_x_714:
        /* <DEDUP_REMOVED lines=20> */
.L_x_717:
[----:B------:R-:W-:Y:S05]  /*34f0*/  BSYNC B0 ;  /* 0x0000000000007941 */ /* 0x000fea0003800000 */
.L_x_716:
        /* <DEDUP_REMOVED lines=52> */
.L_x_719:
[----:B---3--:R-:W-:Y:S05]  /*3840*/  BSYNC B0 ;  /* 0x0000000000007941 */ /* 0x008fea0003800000 */
.L_x_718:
        /* <DEDUP_REMOVED lines=19> */
.L_x_721:
[----:B------:R-:W-:Y:S05]  /*3980*/  BSYNC B0 ;  /* 0x0000000000007941 */ /* 0x000fea0003800000 */
.L_x_720:
[----:B-1234-:R-:W2:Y:S01]  /*3990*/  LDL R0, [R1+0xc] ;  /* 0x00000c0001007983 */ /* 0x01eea20000100800 */
[----:B------:R-:W-:Y:S02]  /*39a0*/  ULDC.64 UR18, c[0x0][0x318] ;  /* 0x0000c60000127ab9 */ /* 0x000fe40000000a00 */
[----:B------:R-:W-:Y:S01]  /*39b0*/  USHF.R.S32.HI UR16, URZ, 0x1f, UR56 ;  /* 0x0000001f3f107899 */ /* 0x000fe20008011438 */
[----:B------:R-:W0:Y:S01]  /*39c0*/  LDGDEPBAR ;  /* 0x00000000000079af */ /* 0x000e220000000000 */
[----:B------:R-:W-:Y:S02]  /*39d0*/  UISETP.NE.U32.AND UP1, UPT, URZ, UR18, UPT ;  /* 0x000000123f00728c */ /* 0x000fe4000bf25070 */
[----:B------:R-:W-:Y:S01]  /*39e0*/  ULDC.64 UR20, c[0x0][0x320] ;  /* 0x0000c80000147ab9 */ /* 0x000fe20000000a00 */
[----:B------:R-:W3:Y:S01]  /*39f0*/  LDL R3, [R1+0x20] ;  /* 0x0000200001037983 */ /* 0x000ee20000100800 */
[----:B------:R-:W-:-:S11]  /*3a00*/  UISETP.NE.AND.EX UP1, UPT, URZ, UR19, UPT, UP1 ;  /* 0x000000133f00728c */ /* 0x000fd6000bf25310 */
        /* <DEDUP_REMOVED lines=8> */
[----:B------:R-:W-:Y:S01]  /*3a90*/  @UP1 UIADD3 UR21, UR17, UR21, URZ ;  /* 0x0000001511151290 */ /* 0x000fe2000fffe03f */
[----:B------:R-:W-:-:S03]  /*3aa0*/  PLOP3.LUT P1, PT, PT, PT, UP1, 0x80, 0x0 ;  /* 0x000000000000781c */ /* 0x000fc60003f2f018 */
[----:B------:R-:W-:Y:S01]  /*3ab0*/  @UP1 ULEA.HI.X UR19, UR16, UR19, UR21, 0x2, UP0 ;  /* 0x0000001310131291 */ /* 0x000fe200080f1415 */
[----:B------:R-:W-:-:S05]  /*3ac0*/  IMAD.U32 R4, RZ, RZ, UR18 ;  /* 0x00000012ff047e24 */ /* 0x000fca000f8e00ff */
[----:B------:R-:W-:-:S05]  /*3ad0*/  IMAD.U32 R5, RZ, RZ, UR19 ;  /* 0x00000013ff057e24 */ /* 0x000fca000f8e00ff */
[----:B------:R-:W4:Y:S01]  /*3ae0*/  @P1 LDG.E R4, [R4.64] ;  /* 0x0000003404041981 */ /* 0x000f22000c1e1900 */
[----:B------:R-:W-:Y:S02]  /*3af0*/  IMAD.MOV.U32 R8, RZ, RZ, c[0x0][0x308] ;  /* 0x0000c200ff087624 */ /* 0x000fe400078e00ff */
[----:B------:R-:W-:Y:S01]  /*3b00*/  IMAD.MOV.U32 R9, RZ, RZ, c[0x0][0x30c] ;  /* 0x0000c300ff097624 */ /* 0x000fe200078e00ff */
        /* <DEDUP_REMOVED lines=8> */
[----:B--2---:R2:W1:Y:S03]  /*3b90*/  R2UR UR9, R0 ;  /* 0x00000000000973c2 */ /* 0x00446600000e0000 */
[----:B--2---:R-:W2:Y:S05]  /*3ba0*/  S2R R0, SR_TID.X ;  /* 0x0000000000007919 */ /* 0x004eaa0000002100 */
[----:B---3--:R3:W1:Y:S01]  /*3bb0*/  R2UR UR10, R3 ;  /* 0x00000000030a73c2 */ /* 0x00866200000e0000 */
[----:B--2---:R-:W-:-:S05]  /*3bc0*/  IMAD.SHL.U32 R0, R0, 0x2, RZ ;  /* 0x0000000200007824 */ /* 0x004fca00078e00ff */
[----:B------:R-:W-:-:S05]  /*3bd0*/  LOP3.LUT R0, R0, 0x6, RZ, 0xc0, !PT ;  /* 0x0000000600007812 */ /* 0x000fca00078ec0ff */
[----:B------:R-:W-:-:S05]  /*3be0*/  IMAD R0, R245, 0x40, R0 ;  /* 0x00000040f5007824 */ /* 0x000fca00078e0200 */
[----:B---3--:R-:W-:Y:S02]  /*3bf0*/  IADD3 R3, R237, -UR8, -R0 ;  /* 0x80000008ed037c10 */ /* 0x008fe4000fffe800 */
[----:B------:R-:W4:Y:S02]  /*3c00*/  @P1 MUFU.RCP R0, c[0x0][0x238] ;  /* 0x00008e0000001b08 */ /* 0x000f240000001000 */
[----:B----4-:R-:W-:-:S04]  /*3c10*/  @P1 FMUL.FTZ R4, R4, R0 ;  /* 0x0000000004041220 */ /* 0x010fc80000410000 */
[----:B------:R2:W3:Y:S02]  /*3c20*/  @P1 R2UR UR8, R4 ;  /* 0x00000000040813c2 */ /* 0x0004e400000e0000 */
[----:B--2---:R2:W1:Y:S04]  /*3c30*/  LDG.E.64 R4, [R8.64+0x8] ;  /* 0x0000083408047981 */ /* 0x004468000c1e1b00 */
[----:B--2---:R-:W2:Y:S01]  /*3c40*/  LDG.E.64 R8, [R8.64] ;  /* 0x0000003408087981 */ /* 0x004ea2000c1e1b00 */
[----:B------:R-:W-:Y:S01]  /*3c50*/  IMAD.U32 R0, RZ, RZ, UR5 ;  /* 0x00000005ff007e24 */ /* 0x000fe2000f8e00ff */
[----:B------:R-:W-:-:S04]  /*3c60*/  SHF.R.S32.HI R6, RZ, 0x1f, R14 ;  /* 0x0000001fff067819 */ /* 0x000fc8000001140e */
[----:B------:R-:W-:Y:S02]  /*3c70*/  IADD3 R246, R0, -UR11, R3 ;  /* 0x8000000b00f67c10 */ /* 0x000fe4000fffe003 */
[----:B------:R-:W-:Y:S02]  /*3c80*/  IADD3 R3, R155, 0x1000, RZ ;  /* 0x000010009b037810 */ /* 0x000fe40007ffe0ff */
[----:B------:R-:W-:Y:S02]  /*3c90*/  IADD3 R0, R156, 0x1000, RZ ;  /* 0x000010009c007810 */ /* 0x000fe40007ffe0ff */
[----:B------:R-:W-:Y:S02]  /*3ca0*/  SEL R3, R3, R155, !P0 ;  /* 0x0000009b03037207 */ /* 0x000fe40004000000 */
[----:B------:R-:W-:Y:S01]  /*3cb0*/  SEL R0, R0, R156, !P0 ;  /* 0x0000009c00007207 */ /* 0x000fe20004000000 */
        /* <DEDUP_REMOVED lines=18> */
[----:B------:R-:W-:Y:S01]  /*3de0*/  IMAD.SHL.U32 R148, R0, 0x2, RZ ;  /* 0x0000000200947824 */ /* 0x000fe200078e00ff */
[----:B------:R-:W-:Y:S02]  /*3df0*/  UMOV UR4, URZ ;  /* 0x0000003f00047c82 */ /* 0x000fe40008000000 */
[----:B---3--:R-:W-:Y:S02]  /*3e00*/  @UP1 UMOV UR4, UR8 ;  /* 0x0000000800041c82 */ /* 0x008fe40008000000 */
[----:B------:R-:W-:Y:S01]  /*3e10*/  ULDC UR28, c[0x0][0x2e4] ;  /* 0x0000b900001c7ab9 */ /* 0x000fe20000000800 */
[----:B-1----:R-:W-:-:S04]  /*3e20*/  IADD3 R247, P2, P1, R4, UR10, R14 ;  /* 0x0000000a04f77c10 */ /* 0x002fc8000f95e00e */
[----:B------:R-:W-:Y:S01]  /*3e30*/  IADD3.X R6, R5, UR9, R6, P2, P1 ;  /* 0x0000000905067c10 */ /* 0x000fe200097e2406 */
[----:B--2---:R-:W1:Y:S08]  /*3e40*/  R2UR UR17, R8 ;  /* 0x00000000081173c2 */ /* 0x004e7000000e0000 */
[----:B------:R-:W2:Y:S01]  /*3e50*/  R2UR UR32, R9 ;  /* 0x00000000092073c2 */ /* 0x000ea200000e0000 */
[----:B-1----:R-:W-:Y:S01]  /*3e60*/  LOP3.LUT R244, R6, UR17, RZ, 0x3c, !PT ;  /* 0x0000001106f47c12 */ /* 0x002fe2000f8e3cff */
[----:B------:R-:W-:-:S02]  /*3e70*/  UIADD3 UR26, UR17, -0x61c88647, URZ ;  /* 0x9e3779b9111a7890 */ /* 0x000fc4000fffe03f */
[----:B------:R-:W-:Y:S02]  /*3e80*/  UIADD3 UR25, UR17, 0x3c6ef372, URZ ;  /* 0x3c6ef37211197890 */ /* 0x000fe4000fffe03f */
[----:B------:R-:W-:Y:S02]  /*3e90*/  UIADD3 UR23, UR17, -0x255992d5, URZ ;  /* 0xdaa66d2b11177890 */ /* 0x000fe4000fffe03f */
[----:B------:R-:W-:Y:S02]  /*3ea0*/  UIADD3 UR21, UR17, 0x78dde6e4, URZ ;  /* 0x78dde6e411157890 */ /* 0x000fe4000fffe03f */
[----:B------:R-:W-:Y:S02]  /*3eb0*/  UIADD3 UR19, UR17, 0x1715609d, URZ ;  /* 0x1715609d11137890 */ /* 0x000fe4000fffe03f */
[----:B------:R-:W-:Y:S02]  /*3ec0*/  UIADD3 UR17, UR17, -0x4ab325aa, URZ ;  /* 0xb54cda5611117890 */ /* 0x000fe4000fffe03f */
[----:B--2---:R-:W-:-:S02]  /*3ed0*/  UIADD3 UR51, UR32, -0x4498517b, URZ ;  /* 0xbb67ae8520337890 */ /* 0x004fc4000fffe03f */
[----:B------:R-:W-:Y:S02]  /*3ee0*/  UIADD3 UR24, UR32, 0x76cf5d0a, URZ ;  /* 0x76cf5d0a20187890 */ /* 0x000fe4000fffe03f */
[----:B------:R-:W-:Y:S02]  /*3ef0*/  UIADD3 UR22, UR32, 0x32370b8f, URZ ;  /* 0x32370b8f20167890 */ /* 0x000fe4000fffe03f */
[----:B------:R-:W-:Y:S02]  /*3f00*/  UIADD3 UR20, UR32, -0x126145ec, URZ ;  /* 0xed9eba1420147890 */ /* 0x000fe4000fffe03f */
[----:B------:R-:W-:Y:S02]  /*3f10*/  UIADD3 UR18, UR32, -0x56f99767, URZ ;  /* 0xa906689920127890 */ /* 0x000fe4000fffe03f */
[----:B------:R-:W-:Y:S02]  /*3f20*/  UIADD3 UR16, UR32, 0x646e171e, URZ ;  /* 0x646e171e20107890 */ /* 0x000fe4000fffe03f */
.L_x_726:
[----:B------:R-:W-:Y:S01]  /*3f30*/  USHF.L.U32 UR9, UR31, 0x7, URZ ;  /* 0x000000071f097899 */ /* 0x000fe2000800063f */
[----:B------:R-:W0:Y:S01]  /*3f40*/  LDGDEPBAR ;  /* 0x00000000000079af */ /* 0x000e220000000000 */
[----:B------:R-:W-:Y:S02]  /*3f50*/  IMAD.IADD R112, R154, 0x1, R148 ;  /* 0x000000019a707824 */ /* 0x000fe400078e0294 */
[----:B------:R-:W-:Y:S01]  /*3f60*/  UIADD3 UR27, UR9, UR11, URZ ;  /* 0x0000000b091b7290 */ /* 0x000fe2000fffe03f */
[----:B------:R-:W-:Y:S02]  /*3f70*/  IMAD.MOV.U32 R234, RZ, RZ, R199 ;  /* 0x000000ffffea7224 */ /* 0x000fe400078e00c7 */
[----:B------:R-:W-:Y:S01]  /*3f80*/  IMAD.MOV.U32 R235, RZ, RZ, R198 ;  /* 0x000000ffffeb7224 */ /* 0x000fe200078e00c6 */
[----:B------:R-:W-:Y:S04]  /*3f90*/  UIADD3 UR8, -UR5, 0x80, UR27 ;  /* 0x0000008005087890 */ /* 0x000fe8000fffe11b */
[----:B------:R-:W-:Y:S02]  /*3fa0*/  UIADD3 UR10, UR8, -UR61, URZ ;  /* 0x8000003d080a7290 */ /* 0x000fe4000fffe03f */
[----:B------:R-:W-:Y:S04]  /*3fb0*/  USHF.L.U32 UR8, UR7, 0x7, URZ ;  /* 0x0000000707087899 */ /* 0x000fe8000800063f */
[----:B------:R-:W-:Y:S02]  /*3fc0*/  UISETP.GE.AND UP0, UPT, UR8, UR10, UPT ;  /* 0x0000000a0800728c */ /* 0x000fe4000bf06270 */
[----:B------:R-:W-:Y:S01]  /*3fd0*/  IADD3 R0, R246, UR8, RZ ;  /* 0x00000008f6007c10 */ /* 0x000fe2000fffe0ff */
[----:B------:R-:W-:Y:S03]  /*3fe0*/  ULDC UR10, c[0x0][0x2e4] ;  /* 0x0000b900000a7ab9 */ /* 0x000fe60000000800 */
[----:B------:R-:W-:Y:S01]  /*3ff0*/  IABS R5, R0 ;  /* 0x0000000000057213 */ /* 0x000fe20000000000 */
[----:B------:R-:W-:Y:S04]  /*4000*/  DEPBAR.LE SB0, 0x0 ;  /* 0x000080000000791a */ /* 0x000fe80000000000 */
[----:B------:R1:W-:Y:S01]  /*4010*/  I2F R200, R5 ;  /* 0x0000000500c87306 */ /* 0x0003e20000201400 */
[C---:B------:R-:W-:Y:S01]  /*4020*/  IADD3 R4, R0.reuse, -0x1, RZ ;  /* 0xffffffff00047810 */ /* 0x040fe20007ffe0ff */
[----:B------:R-:W-:Y:S01]  /*4030*/  BAR.SYNC.DEFER_BLOCKING 0x0 ;  /* 0x0000000000007b1d */ /* 0x000fe20000010000 */
[----:B------:R-:W-:Y:S02]  /*4040*/  IADD3 R6, R0, 0x7, RZ ;  /* 0x0000000700067810 */ /* 0x000fe40007ffe0ff */
[----:B------:R-:W-:Y:S02]  /*4050*/  ISETP.GE.AND P0, PT, R4, RZ, PT ;  /* 0x000000ff0400720c */ /* 0x000fe40003f06270 */
[C---:B------:R-:W-:Y:S02]  /*4060*/  IADD3 R7, R0.reuse, 0x47, RZ ;  /* 0x0000004700077810 */ /* 0x040fe40007ffe0ff */
[C---:B------:R-:W-:Y:S02]  /*4070*/  IADD3 R8, R0.reuse, 0x48, RZ ;  /* 0x0000004800087810 */ /* 0x040fe40007ffe0ff */
[----:B------:R-:W-:Y:S02]  /*4080*/  IADD3 R9, R0, 0x40, RZ ;  /* 0x0000004000097810 */ /* 0x000fe40007ffe0ff */
[----:B------:R-:W-:Y:S02]  /*4090*/  ISETP.GE.AND P2, PT, R8, RZ, PT ;  /* 0x000000ff0800720c */ /* 0x000fe40003f46270 */
[C---:B------:R-:W-:Y:S02]  /*40a0*/  IADD3 R12, R0.reuse, 0x3f, RZ ;  /* 0x0000003f000c7810 */ /* 0x040fe40007ffe0ff */
[C---:B------:R-:W-:Y:S02]  /*40b0*/  IADD3 R52, R0.reuse, 0x30, RZ ;  /* 0x0000003000347810 */ /* 0x040fe40007ffe0ff */
[----:B------:R-:W-:Y:S02]  /*40c0*/  @!P0 IADD3 R4, -R0, 0x1, RZ ;  /* 0x0000000100048810 */ /* 0x000fe40007ffe1ff */
[----:B------:R-:W-:Y:S02]  /*40d0*/  ISETP.GE.AND P0, PT, R6, RZ, PT ;  /* 0x000000ff0600720c */ /* 0x000fe40003f06270 */
[----:B------:R2:W3:Y:S01]  /*40e0*/  I2F R190, R4 ;  /* 0x0000000400be7306 */ /* 0x0004e20000201400 */
[C---:B-1----:R-:W-:Y:S01]  /*40f0*/  IADD3 R5, R0.reuse, 0x8, RZ ;  /* 0x0000000800057810 */ /* 0x042fe20007ffe0ff */
[----:B------:R-:W-:Y:S01]  /*4100*/  LDSM.16.M88.4 R64, [R148] ;  /* 0x000000009440783b */ /* 0x000fe20000000200 */
[C---:B------:R-:W-:Y:S02]  /*4110*/  @!P2 IADD3 R8, -R0.reuse, -0x48, RZ ;  /* 0xffffffb80008a810 */ /* 0x040fe40007ffe1ff */
[----:B------:R-:W-:Y:S02]  /*4120*/  ISETP.GE.AND P1, PT, R5, RZ, PT ;  /* 0x000000ff0500720c */ /* 0x000fe40003f26270 */
[C---:B------:R-:W-:Y:S03]  /*4130*/  IADD3 R56, R0.reuse, 0x2f, RZ ;  /* 0x0000002f00387810 */ /* 0x040fe60007ffe0ff */
[----:B------:R-:W-:Y:S01]  /*4140*/  I2F R196, R8 ;  /* 0x0000000800c47306 */ /* 0x000fe20000201400 */
[----:B------:R-:W1:Y:S01]  /*4150*/  LDSM.16.M88.4 R16, [R149+0x6000] ;  /* 0x006000009510783b */ /* 0x000e620000000200 */
[C---:B------:R-:W-:Y:S02]  /*4160*/  @!P0 IADD3 R6, -R0.reuse, -0x7, RZ ;  /* 0xfffffff900068810 */ /* 0x040fe40007ffe1ff */
[C---:B------:R-:W-:Y:S02]  /*4170*/  IADD3 R20, R0.reuse, 0x38, RZ ;  /* 0x0000003800147810 */ /* 0x040fe40007ffe0ff */
[C---:B------:R-:W-:Y:S02]  /*4180*/  IADD3 R24, R0.reuse, 0x37, RZ ;  /* 0x0000003700187810 */ /* 0x040fe40007ffe0ff */
[C---:B------:R-:W-:Y:S01]  /*4190*/  IADD3 R28, R0.reuse, -0x8, RZ ;  /* 0xfffffff8001c7810 */ /* 0x040fe20007ffe0ff */
[----:B------:R-:W4:Y:S01]  /*41a0*/  LDSM.16.M88.4 R60, [R148+0x1000] ;  /* 0x00100000943c783b */ /* 0x000f220000000200 */
[----:B------:R-:W-:Y:S01]  /*41b0*/  I2F R194, R6 ;  /* 0x0000000600c27306 */ /* 0x000fe20000201400 */
[C---:B------:R-:W-:Y:S02]  /*41c0*/  @!P1 IADD3 R5, -R0.reuse, -0x8, RZ ;  /* 0xfffffff800059810 */ /* 0x040fe40007ffe1ff */
[----:B------:R-:W-:Y:S01]  /*41d0*/  ISETP.GE.AND P1, PT, R7, RZ, PT ;  /* 0x000000ff0700720c */ /* 0x000fe20003f26270 */
[----:B--2---:R-:W-:Y:S01]  /*41e0*/  IMAD.U32 R4, RZ, RZ, UR30 ;  /* 0x0000001eff047e24 */ /* 0x004fe2000f8e00ff */
[C---:B------:R-:W-:Y:S02]  /*41f0*/  IADD3 R36, R0.reuse, -0x9, RZ ;  /* 0xfffffff700247810 */ /* 0x040fe40007ffe0ff */
[----:B------:R-:W2:Y:S01]  /*4200*/  LDSM.16.M88.4 R32, [R149+0x6400] ;  /* 0x006400009520783b */ /* 0x000ea20000000200 */
[C---:B------:R-:W-:Y:S02]  /*4210*/  IADD3 R40, R0.reuse, -0x10, RZ ;  /* 0xfffffff000287810 */ /* 0x040fe40007ffe0ff */
[----:B------:R1:W1:Y:S01]  /*4220*/  I2F R195, R5 ;  /* 0x0000000500c37306 */ /* 0x0002620000201400 */
[C---:B------:R-:W-:Y:S02]  /*4230*/  LEA R4, P0, R237.reuse, R4, 0x2 ;  /* 0x00000004ed047211 */ /* 0x040fe400078010ff */
[C---:B------:R-:W-:Y:S02]  /*4240*/  IADD3 R44, R0.reuse, -0x11, RZ ;  /* 0xffffffef002c7810 */ /* 0x040fe40007ffe0ff */
[----:B------:R-:W2:Y:S01]  /*4250*/  LDSM.16.M88.4 R48, [R149+0x6800] ;  /* 0x006800009530783b */ /* 0x000ea20000000200 */
[----:B------:R-:W-:Y:S02]  /*4260*/  @!P1 IADD3 R7, -R0, -0x47, RZ ;  /* 0xffffffb900079810 */ /* 0x000fe40007ffe1ff */
[----:B------:R-:W-:Y:S02]  /*4270*/  ISETP.GE.AND P1, PT, R12, RZ, PT ;  /* 0x000000ff0c00720c */ /* 0x000fe40003f26270 */
[----:B------:R2:W2:Y:S01]  /*4280*/  I2F R197, R7 ;  /* 0x0000000700c57306 */ /* 0x0004a20000201400 */
[C---:B------:R-:W-:Y:S02]  /*4290*/  IADD3 R167, R0.reuse, -0x19, RZ ;  /* 0xffffffe700a77810 */ /* 0x040fe40007ffe0ff */
[----:B------:R-:W2:Y:S01]  /*42a0*/  LDSM.16.M88.4 R100, [R149+0x6c00] ;  /* 0x006c00009564783b */ /* 0x000ea20000000200 */
[C---:B------:R-:W-:Y:S02]  /*42b0*/  IADD3 R168, R0.reuse, -0x18, RZ ;  /* 0xffffffe800a87810 */ /* 0x040fe40007ffe0ff */
[C---:B------:R-:W-:Y:S02]  /*42c0*/  IADD3 R166, R0.reuse, 0x27, RZ ;  /* 0x0000002700a67810 */ /* 0x040fe40007ffe0ff */
[C---:B------:R-:W-:Y:S02]  /*42d0*/  IADD3 R165, R0.reuse, 0x28, RZ ;  /* 0x0000002800a57810 */ /* 0x040fe40007ffe0ff */
[C---:B------:R-:W-:Y:S01]  /*42e0*/  IADD3 R169, R0.reuse, 0xf, RZ ;  /* 0x0000000f00a97810 */ /* 0x040fe20007ffe0ff */
[----:B------:R-:W-:Y:S01]  /*42f0*/  LDSM.16.M88.4 R104, [R112] ;  /* 0x000000007068783b */ /* 0x000fe20000000200 */
[----:B------:R-:W-:Y:S01]  /*4300*/  @!P1 IADD3 R12, -R0, -0x3f, RZ ;  /* 0xffffffc1000c9810 */ /* 0x000fe20007ffe1ff */
[----:B-1----:R-:W-:Y:S01]  /*4310*/  IMAD.U32 R5, RZ, RZ, UR29 ;  /* 0x0000001dff057e24 */ /* 0x002fe2000f8e00ff */
[----:B------:R-:W-:Y:S02]  /*4320*/  ISETP.GE.AND P1, PT, R24, RZ, PT ;  /* 0x000000ff1800720c */ /* 0x000fe40003f26270 */
[----:B------:R-:W-:Y:S01]  /*4330*/  I2F R178, R12 ;  /* 0x0000000c00b27306 */ /* 0x000fe20000201400 */
[C---:B------:R-:W-:Y:S02]  /*4340*/  IADD3 R170, R0.reuse, -0x38, RZ ;  /* 0xffffffc800aa7810 */ /* 0x040fe40007ffe0ff */
[----:B------:R-:W-:Y:S01]  /*4350*/  LEA.HI.X.SX32 R5, R237, R5, 0x2, P0 ;  /* 0x00000005ed057211 */ /* 0x000fe200000f16ff */
[----:B------:R-:W1:Y:S01]  /*4360*/  LDSM.16.M88.4 R108, [R150+0x6000] ;  /* 0x00600000966c783b */ /* 0x000e620000000200 */
[----:B------:R-:W-:Y:S02]  /*4370*/  ISETP.GE.AND P0, PT, R9, RZ, PT ;  /* 0x000000ff0900720c */ /* 0x000fe40003f06270 */
[----:B------:R-:W-:Y:S02]  /*4380*/  IADD3 R171, R0, -0x39, RZ ;  /* 0xffffffc700ab7810 */ /* 0x000fe40007ffe0ff */
[----:B------:R-:W-:Y:S02]  /*4390*/  ISETP.GE.AND P3, PT, R170, RZ, PT ;  /* 0x000000ffaa00720c */ /* 0x000fe40003f66270 */
[----:B------:R-:W-:Y:S01]  /*43a0*/  ISETP.GE.AND P2, PT, R171, RZ, PT ;  /* 0x000000ffab00720c */ /* 0x000fe20003f46270 */
[----:B-----5:R2:W5:Y:S01]  /*43b0*/  LDG.E R164, [R4.64] ;  /* 0x0000003404a47981 */ /* 0x020562000c1e1900 */
[----:B------:R-:W-:Y:S02]  /*43c0*/  @!P1 IADD3 R24, -R0, -0x37, RZ ;  /* 0xffffffc900189810 */ /* 0x000fe40007ffe1ff */
[----:B------:R-:W-:Y:S01]  /*43d0*/  ISETP.GE.AND P1, PT, R36, RZ, PT ;  /* 0x000000ff2400720c */ /* 0x000fe20003f26270 */
[----:B------:R2:W5:Y:S01]  /*43e0*/  LDG.E R163, [R4.64+0x20] ;  /* 0x0000203404a37981 */ /* 0x000562000c1e1900 */
[----:B------:R-:W-:Y:S01]  /*43f0*/  I2F R188, R24 ;  /* 0x0000001800bc7306 */ /* 0x000fe20000201400 */
[----:B------:R-:W-:Y:S02]  /*4400*/  @!P0 IADD3 R9, -R0, -0x40, RZ ;  /* 0xffffffc000098810 */ /* 0x000fe40007ffe1ff */
[----:B------:R2:W5:Y:S01]  /*4410*/  LDG.E R162, [R4.64+0x100] ;  /* 0x0001003404a27981 */ /* 0x000562000c1e1900 */
[----:B------:R-:W-:Y:S02]  /*4420*/  ISETP.GE.AND P0, PT, R20, RZ, PT ;  /* 0x000000ff1400720c */ /* 0x000fe40003f06270 */
[C---:B------:R-:W-:Y:S01]  /*4430*/  @!P3 IADD3 R170, -R0.reuse, 0x38, RZ ;  /* 0x0000003800aab810 */ /* 0x040fe20007ffe1ff */
[----:B------:R2:W5:Y:S01]  /*4440*/  LDG.E R161, [R4.64+0x120] ;  /* 0x0001203404a17981 */ /* 0x000562000c1e1900 */
[C---:B------:R-:W-:Y:S02]  /*4450*/  @!P2 IADD3 R171, -R0.reuse, 0x39, RZ ;  /* 0x0000003900aba810 */ /* 0x040fe40007ffe1ff */
[----:B------:R4:W1:Y:S01]  /*4460*/  I2F R179, R9 ;  /* 0x0000000900b37306 */ /* 0x0008620000201400 */
[----:B------:R-:W1:Y:S01]  /*4470*/  LDSM.16.M88.4 R112, [R112+0x1000] ;  /* 0x001000007070783b */ /* 0x000e620000000200 */
[----:B------:R-:W-:Y:S02]  /*4480*/  @!P1 IADD3 R36, -R0, 0x9, RZ ;  /* 0x0000000900249810 */ /* 0x000fe40007ffe1ff */
[----:B------:R-:W-:Y:S03]  /*4490*/  ISETP.GE.AND P1, PT, R44, RZ, PT ;  /* 0x000000ff2c00720c */ /* 0x000fe60003f26270 */
[----:B------:R-:W-:Y:S02]  /*44a0*/  @!P0 IADD3 R20, -R0, -0x38, RZ ;  /* 0xffffffc800148810 */ /* 0x000fe40007ffe1ff */
[----:B------:R-:W-:Y:S01]  /*44b0*/  ISETP.GE.AND P0, PT, R28, RZ, PT ;  /* 0x000000ff1c00720c */ /* 0x000fe20003f06270 */
[----:B------:R-:W-:Y:S07]  /*44c0*/  I2F R181, R36 ;  /* 0x0000002400b57306 */ /* 0x000fee0000201400 */
[----:B------:R-:W-:Y:S02]  /*44d0*/  @!P1 IADD3 R44, -R0, 0x11, RZ ;  /* 0x00000011002c9810 */ /* 0x000fe40007ffe1ff */
[----:B------:R-:W-:Y:S01]  /*44e0*/  ISETP.GE.AND P1, PT, R56, RZ, PT ;  /* 0x000000ff3800720c */ /* 0x000fe20003f26270 */
[----:B------:R1:W1:Y:S01]  /*44f0*/  I2F R189, R20 ;  /* 0x0000001400bd7306 */ /* 0x0002620000201400 */
[-C--:B--2---:R-:W-:Y:S03]  /*4500*/  HMMA.16816.F32 R4, R64, R16.reuse, RZ ;  /* 0x000000104004723c */ /* 0x084fe600000018ff */
[----:B------:R-:W-:Y:S02]  /*4510*/  @!P0 IADD3 R28, -R0, 0x8, RZ ;  /* 0x00000008001c8810 */ /* 0x000fe40007ffe1ff */
[----:B------:R-:W-:Y:S03]  /*4520*/  ISETP.GE.AND P0, PT, R40, RZ, PT ;  /* 0x000000ff2800720c */ /* 0x000fe60003f06270 */
[C---:B----4-:R-:W-:Y:S01]  /*4530*/  HMMA.16816.F32 R8, R60.reuse, R16, RZ ;  /* 0x000000103c08723c */ /* 0x050fe200000018ff */
[----:B------:R2:W4:Y:S03]  /*4540*/  I2F R183, R28 ;  /* 0x0000001c00b77306 */ /* 0x0005260000201400 */
[----:B------:R-:W-:Y:S02]  /*4550*/  @!P1 IADD3 R56, -R0, -0x2f, RZ ;  /* 0xffffffd100389810 */ /* 0x000fe40007ffe1ff */
[----:B------:R-:W-:Y:S02]  /*4560*/  ISETP.GE.AND P1, PT, R166, RZ, PT ;  /* 0x000000ffa600720c */ /* 0x000fe40003f26270 */
[-C--:B------:R-:W-:Y:S03]  /*4570*/  HMMA.16816.F32 R12, R60, R18.reuse, RZ ;  /* 0x000000123c0c723c */ /* 0x080fe600000018ff */
[----:B------:R-:W-:Y:S01]  /*4580*/  I2F R186, R56 ;  /* 0x0000003800ba7306 */ /* 0x000fe20000201400 */
[----:B------:R-:W-:Y:S02]  /*4590*/  @!P0 IADD3 R40, -R0, 0x10, RZ ;  /* 0x0000001000288810 */ /* 0x000fe40007ffe1ff */
[----:B------:R-:W-:Y:S02]  /*45a0*/  ISETP.GE.AND P0, PT, R52, RZ, PT ;  /* 0x000000ff3400720c */ /* 0x000fe40003f06270 */
[C---:B------:R-:W-:Y:S04]  /*45b0*/  HMMA.16816.F32 R16, R64.reuse, R18, RZ ;  /* 0x000000124010723c */ /* 0x040fe800000018ff */
[C---:B------:R-:W-:Y:S01]  /*45c0*/  @!P1 IADD3 R166, -R0.reuse, -0x27, RZ ;  /* 0xffffffd900a69810 */ /* 0x040fe20007ffe1ff */
[----:B------:R3:W3:Y:S01]  /*45d0*/  I2F R192, R40 ;  /* 0x0000002800c07306 */ /* 0x0006e20000201400 */
[----:B------:R-:W-:Y:S02]  /*45e0*/  ISETP.GE.AND P1, PT, R167, RZ, PT ;  /* 0x000000ffa700720c */ /* 0x000fe40003f26270 */
[-C--:B-1----:R-:W-:Y:S04]  /*45f0*/  HMMA.16816.F32 R20, R64, R32.reuse, RZ ;  /* 0x000000204014723c */ /* 0x082fe800000018ff */
[C---:B------:R-:W-:Y:S02]  /*4600*/  @!P0 IADD3 R52, -R0.reuse, -0x30, RZ ;  /* 0xffffffd000348810 */ /* 0x040fe40007ffe1ff */
[----:B------:R-:W-:Y:S01]  /*4610*/  ISETP.GE.AND P0, PT, R165, RZ, PT ;  /* 0x000000ffa500720c */ /* 0x000fe20003f06270 */
[----:B------:R1:W1:Y:S01]  /*4620*/  I2F R191, R44 ;  /* 0x0000002c00bf7306 */ /* 0x0002620000201400 */
[C---:B------:R-:W-:Y:S04]  /*4630*/  HMMA.16816.F32 R24, R60.reuse, R32, RZ ;  /* 0x000000203c18723c */ /* 0x040fe800000018ff */
[C---:B------:R-:W-:Y:S04]  /*4640*/  @!P1 IADD3 R167, -R0.reuse, 0x19, RZ ;  /* 0x0000001900a79810 */ /* 0x040fe80007ffe1ff */
[-C--:B--2---:R-:W-:Y:S01]  /*4650*/  HMMA.16816.F32 R28, R60, R34.reuse, RZ ;  /* 0x000000223c1c723c */ /* 0x084fe200000018ff */
[----:B------:R-:W2:Y:S03]  /*4660*/  I2F R184, R52 ;  /* 0x0000003400b87306 */ /* 0x000ea60000201400 */
[----:B------:R-:W-:Y:S02]  /*4670*/  @!P0 IADD3 R165, -R0, -0x28, RZ ;  /* 0xffffffd800a58810 */ /* 0x000fe40007ffe1ff */
[----:B------:R-:W-:Y:S02]  /*4680*/  ISETP.GE.AND P0, PT, R168, RZ, PT ;  /* 0x000000ffa800720c */ /* 0x000fe40003f06270 */
[C---:B------:R-:W-:Y:S03]  /*4690*/  HMMA.16816.F32 R32, R64.reuse, R34, RZ ;  /* 0x000000224020723c */ /* 0x040fe600000018ff */
[----:B------:R2:W2:Y:S05]  /*46a0*/  I2F R193, R165 ;  /* 0x000000a500c17306 */ /* 0x0004aa0000201400 */
[-C--:B------:R-:W-:Y:S04]  /*46b0*/  HMMA.16816.F32 R36, R64, R48.reuse, RZ ;  /* 0x000000304024723c */ /* 0x080fe800000018ff */
[C---:B------:R-:W-:Y:S01]  /*46c0*/  @!P0 IADD3 R168, -R0.reuse, 0x18, RZ ;  /* 0x0000001800a88810 */ /* 0x040fe20007ffe1ff */
[----:B------:R4:W4:Y:S03]  /*46d0*/  I2F R187, R166 ;  /* 0x000000a600bb7306 */ /* 0x0009260000201400 */
[C---:B---3--:R-:W-:Y:S07]  /*46e0*/  HMMA.16816.F32 R40, R60.reuse, R48, RZ ;  /* 0x000000303c28723c */ /* 0x048fee00000018ff */
[----:B------:R3:W3:Y:S01]  /*46f0*/  I2F R182, R168 ;  /* 0x000000a800b67306 */ /* 0x0006e20000201400 */
[-C--:B-1----:R-:W-:Y:S01]  /*4700*/  HMMA.16816.F32 R44, R60, R50.reuse, RZ ;  /* 0x000000323c2c723c */ /* 0x082fe200000018ff */
[C---:B--2---:R-:W-:Y:S07]  /*4710*/  IADD3 R165, R0.reuse, -0x20, RZ ;  /* 0xffffffe000a57810 */ /* 0x044fee0007ffe0ff */
[C---:B------:R-:W-:Y:S01]  /*4720*/  HMMA.16816.F32 R48, R64.reuse, R50, RZ ;  /* 0x000000324030723c */ /* 0x040fe200000018ff */
[----:B------:R1:W2:Y:S01]  /*4730*/  I2F R177, R167 ;  /* 0x000000a700b17306 */ /* 0x0002a20000201400 */
[----:B------:R-:W-:Y:S02]  /*4740*/  ISETP.GE.AND P0, PT, R165, RZ, PT ;  /* 0x000000ffa500720c */ /* 0x000fe40003f06270 */
[C---:B----4-:R-:W-:Y:S04]  /*4750*/  IADD3 R166, R0.reuse, 0x1f, RZ ;  /* 0x0000001f00a67810 */ /* 0x050fe80007ffe0ff */
[-C--:B------:R-:W-:Y:S03]  /*4760*/  HMMA.16816.F32 R52, R64, R100.reuse, RZ ;  /* 0x000000644034723c */ /* 0x080fe600000018ff */
[----:B------:R-:W-:Y:S04]  /*4770*/  I2F R170, R170 ;  /* 0x000000aa00aa7306 */ /* 0x000fe80000201400 */
[C---:B------:R-:W-:Y:S01]  /*4780*/  @!P0 IADD3 R165, -R0.reuse, 0x20, RZ ;  /* 0x0000002000a58810 */ /* 0x040fe20007ffe1ff */
[C---:B------:R-:W-:Y:S04]  /*4790*/  HMMA.16816.F32 R56, R60.reuse, R100, RZ ;  /* 0x000000643c38723c */ /* 0x040fe800000018ff */
[C---:B---3--:R-:W-:Y:S01]  /*47a0*/  IADD3 R168, R0.reuse, 0x10, RZ ;  /* 0x0000001000a87810 */ /* 0x048fe20007ffe0ff */
[----:B------:R3:W4:Y:S03]  /*47b0*/  I2F R185, R165 ;  /* 0x000000a500b97306 */ /* 0x0007260000201400 */
[-C--:B------:R-:W-:Y:S01]  /*47c0*/  HMMA.16816.F32 R60, R60, R102.reuse, RZ ;  /* 0x000000663c3c723c */ /* 0x080fe200000018ff */
[C---:B-1----:R-:W-:Y:S04]  /*47d0*/  IADD3 R167, R0.reuse, -0x31, RZ ;  /* 0xffffffcf00a77810 */ /* 0x042fe80007ffe0ff */
[----:B------:R-:W-:Y:S02]  /*47e0*/  ISETP.GE.AND P4, PT, R167, RZ, PT ;  /* 0x000000ffa700720c */ /* 0x000fe40003f86270 */
[----:B------:R-:W-:Y:S01]  /*47f0*/  I2F R171, R171 ;  /* 0x000000ab00ab7306 */ /* 0x000fe20000201400 */
[----:B------:R-:W-:Y:S01]  /*4800*/  HMMA.16816.F32 R64, R64, R102, RZ ;  /* 0x000000664040723c */ /* 0x000fe200000018ff */
[----:B------:R-:W1:Y:S07]  /*4810*/  LDSM.16.M88.4 R100, [R150+0x6400] ;  /* 0x006400009664783b */ /* 0x000e6e0000000200 */
[-C--:B------:R-:W-:Y:S05]  /*4820*/  HMMA.16816.F32 R4, R104, R108.reuse, R4 ;  /* 0x0000006c6804723c */ /* 0x080fea0000001804 */
[C---:B---3--:R-:W-:Y:S02]  /*4830*/  IADD3 R165, R0.reuse, 0x18, RZ ;  /* 0x0000001800a57810 */ /* 0x048fe40007ffe0ff */
[C---:B------:R-:W-:Y:S01]  /*4840*/  @!P4 IADD3 R167, -R0.reuse, 0x31, RZ ;  /* 0x0000003100a7c810 */ /* 0x040fe20007ffe1ff */
[C---:B------:R-:W-:Y:S05]  /*4850*/  HMMA.16816.F32 R8, R112.reuse, R108, R8 ;  /* 0x0000006c7008723c */ /* 0x040fea0000001808 */
[----:B------:R-:W-:Y:S02]  /*4860*/  I2F R167, R167 ;  /* 0x000000a700a77306 */ /* 0x000fe40000201400 */
[C---:B------:R-:W-:Y:S01]  /*4870*/  IADD3 R109, R0.reuse, -0x21, RZ ;  /* 0xffffffdf006d7810 */ /* 0x040fe20007ffe0ff */
[-C--:B------:R-:W-:Y:S03]  /*4880*/  HMMA.16816.F32 R12, R112, R110.reuse, R12 ;  /* 0x0000006e700c723c */ /* 0x080fe6000000180c */
[----:B------:R-:W-:Y:S02]  /*4890*/  ISETP.GE.AND P1, PT, R109, RZ, PT ;  /* 0x000000ff6d00720c */ /* 0x000fe40003f26270 */
[----:B------:R-:W-:Y:S03]  /*48a0*/  IADD3 R108, R0, 0x20, RZ ;  /* 0x00000020006c7810 */ /* 0x000fe60007ffe0ff */
[----:B------:R-:W-:Y:S01]  /*48b0*/  FFMA.FTZ R5, R190, -UR4, R5 ;  /* 0x80000004be057c23 */ /* 0x000fe20008010005 */
[----:B------:R-:W-:Y:S01]  /*48c0*/  ISETP.GE.AND P0, PT, R108, RZ, PT ;  /* 0x000000ff6c00720c */ /* 0x000fe20003f06270 */
[C---:B------:R-:W-:Y:S04]  /*48d0*/  HMMA.16816.F32 R16, R104.reuse, R110, R16 ;  /* 0x0000006e6810723c */ /* 0x040fe80000001810 */
[----:B------:R-:W-:Y:S02]  /*48e0*/  FFMA.FTZ R6, R195, -UR4, R6 ;  /* 0x80000004c3067c23 */ /* 0x000fe40008010006 */
[----:B------:R-:W-:Y:S01]  /*48f0*/  FFMA.FTZ R7, R194, -UR4, R7 ;  /* 0x80000004c2077c23 */ /* 0x000fe20008010007 */
[----:B------:R-:W-:Y:S01]  /*4900*/  @!P1 IADD3 R109, -R0, 0x21, RZ ;  /* 0x00000021006d9810 */ /* 0x000fe20007ffe1ff */
[----:B------:R-:W-:Y:S01]  /*4910*/  FFMA.FTZ R4, R200, -UR4, R4 ;  /* 0x80000004c8047c23 */ /* 0x000fe20008010004 */
[-C--:B-1----:R-:W-:Y:S02]  /*4920*/  HMMA.16816.F32 R20, R104, R100.reuse, R20 ;  /* 0x000000646814723c */ /* 0x082fe40000001814 */
[----:B------:R-:W1:Y:S01]  /*4930*/  I2F R180, R109 ;  /* 0x0000006d00b47306 */ /* 0x000e620000201400 */
[----:B------:R-:W-:Y:S01]  /*4940*/  FFMA.FTZ R11, R197, -UR4, R11 ;  /* 0x80000004c50b7c23 */ /* 0x000fe2000801000b */
[----:B------:R-:W-:Y:S01]  /*4950*/  @!P0 IADD3 R108, -R0, -0x20, RZ ;  /* 0xffffffe0006c8810 */ /* 0x000fe20007ffe1ff */
[----:B------:R-:W-:Y:S01]  /*4960*/  FFMA.FTZ R10, R196, -UR4, R10 ;  /* 0x80000004c40a7c23 */ /* 0x000fe2000801000a */
[----:B------:R-:W-:Y:S01]  /*4970*/  ISETP.GE.AND P1, PT, R166, RZ, PT ;  /* 0x000000ffa600720c */ /* 0x000fe20003f26270 */
[----:B------:R-:W-:Y:S01]  /*4980*/  FFMA.FTZ R8, R179, -UR4, R8 ;  /* 0x80000004b3087c23 */ /* 0x000fe20008010008 */
[----:B------:R-:W-:Y:S01]  /*4990*/  ISETP.GE.AND P0, PT, R165, RZ, PT ;  /* 0x000000ffa500720c */ /* 0x000fe20003f06270 */
[C---:B------:R-:W-:Y:S01]  /*49a0*/  FFMA.FTZ R9, R178.reuse, -UR4, R9 ;  /* 0x80000004b2097c23 */ /* 0x040fe20008010009 */
[C---:B------:R-:W-:Y:S02]  /*49b0*/  HMMA.16816.F32 R24, R112.reuse, R100, R24 ;  /* 0x000000647018723c */ /* 0x040fe40000001818 */
[----:B------:R3:W1:Y:S02]  /*49c0*/  I2F R175, R108 ;  /* 0x0000006c00af7306 */ /* 0x0006640000201400 */
[----:B------:R-:W-:Y:S02]  /*49d0*/  FFMA.FTZ R14, R179, -UR4, R14 ;  /* 0x80000004b30e7c23 */ /* 0x000fe4000801000e */
[----:B------:R-:W-:Y:S01]  /*49e0*/  FFMA.FTZ R15, R178, -UR4, R15 ;  /* 0x80000004b20f7c23 */ /* 0x000fe2000801000f */
[C---:B------:R-:W-:Y:S01]  /*49f0*/  IADD3 R101, R0.reuse, 0x17, RZ ;  /* 0x0000001700657810 */ /* 0x040fe20007ffe0ff */
[----:B------:R-:W-:Y:S01]  /*4a00*/  FFMA.FTZ R12, R189, -UR4, R12 ;  /* 0x80000004bd0c7c23 */ /* 0x000fe2000801000c */
[----:B------:R-:W-:Y:S01]  /*4a10*/  IADD3 R100, R0, -0x28, RZ ;  /* 0xffffffd800647810 */ /* 0x000fe20007ffe0ff */
[-C--:B------:R-:W-:Y:S03]  /*4a20*/  HMMA.16816.F32 R28, R112, R102.reuse, R28 ;  /* 0x00000066701c723c */ /* 0x080fe6000000181c */
[----:B------:R-:W-:Y:S01]  /*4a30*/  FFMA.FTZ R13, R188, -UR4, R13 ;  /* 0x80000004bc0d7c23 */ /* 0x000fe2000801000d */
[----:B------:R-:W-:Y:S01]  /*4a40*/  @!P1 IADD3 R166, -R0, -0x1f, RZ ;  /* 0xffffffe100a69810 */ /* 0x000fe20007ffe1ff */
[----:B------:R-:W-:Y:S01]  /*4a50*/  FFMA.FTZ R19, R190, -UR4, R19 ;  /* 0x80000004be137c23 */ /* 0x000fe20008010013 */
[----:B------:R-:W-:Y:S01]  /*4a60*/  ISETP.GE.AND P1, PT, R101, RZ, PT ;  /* 0x000000ff6500720c */ /* 0x000fe20003f26270 */
[----:B------:R-:W-:Y:S01]  /*4a70*/  FFMA.FTZ R18, R200, -UR4, R18 ;  /* 0x80000004c8127c23 */ /* 0x000fe20008010012 */
[----:B------:R-:W-:Y:S01]  /*4a80*/  @!P0 IADD3 R165, -R0, -0x18, RZ ;  /* 0xffffffe800a58810 */ /* 0x000fe20007ffe1ff */
[----:B------:R-:W-:Y:S01]  /*4a90*/  FFMA.FTZ R16, R183, -UR4, R16 ;  /* 0x80000004b7107c23 */ /* 0x000fe20008010010 */
[----:B------:R-:W-:Y:S01]  /*4aa0*/  ISETP.GE.AND P0, PT, R100, RZ, PT ;  /* 0x000000ff6400720c */ /* 0x000fe20003f06270 */
[C---:B------:R-:W-:Y:S01]  /*4ab0*/  HMMA.16816.F32 R32, R104.reuse, R102, R32 ;  /* 0x000000666820723c */ /* 0x040fe20000001820 */
[----:B------:R1:W1:Y:S03]  /*4ac0*/  I2F R174, R166 ;  /* 0x000000a600ae7306 */ /* 0x0002660000201400 */
[----:B------:R-:W-:Y:S01]  /*4ad0*/  FFMA.FTZ R17, R181, -UR4, R17 ;  /* 0x80000004b5117c23 */ /* 0x000fe20008010011 */
[----:B---3--:R-:W3:Y:S01]  /*4ae0*/  LDSM.16.M88.4 R108, [R150+0x6800] ;  /* 0x00680000966c783b */ /* 0x008ee20000000200 */
[----:B------:R-:W-:Y:S02]  /*4af0*/  FFMA.FTZ R22, R183, -UR4, R22 ;  /* 0x80000004b7167c23 */ /* 0x000fe40008010016 */
[----:B------:R-:W-:Y:S01]  /*4b00*/  FFMA.FTZ R23, R181, -UR4, R23 ;  /* 0x80000004b5177c23 */ /* 0x000fe20008010017 */
[----:B------:R-:W-:Y:S02]  /*4b10*/  @!P1 IADD3 R101, -R0, -0x17, RZ ;  /* 0xffffffe900659810 */ /* 0x000fe40007ffe1ff */
[----:B------:R-:W-:Y:S01]  /*4b20*/  ISETP.GE.AND P1, PT, R168, RZ, PT ;  /* 0x000000ffa800720c */ /* 0x000fe20003f26270 */
[----:B------:R-:W-:Y:S01]  /*4b30*/  FFMA.FTZ R20, R192, -UR4, R20 ;  /* 0x80000004c0147c23 */ /* 0x000fe20008010014 */
[----:B------:R-:W-:Y:S01]  /*4b40*/  @!P0 IADD3 R100, -R0, 0x28, RZ ;  /* 0x0000002800648810 */ /* 0x000fe20007ffe1ff */
[----:B------:R-:W-:Y:S01]  /*4b50*/  FFMA.FTZ R21, R191, -UR4, R21 ;  /* 0x80000004bf157c23 */ /* 0x000fe20008010015 */
[----:B------:R-:W-:Y:S01]  /*4b60*/  I2F R173, R101 ;  /* 0x0000006500ad7306 */ /* 0x000fe20000201400 */
[----:B------:R-:W-:Y:S01]  /*4b70*/  FFMA.FTZ R26, R189, -UR4, R26 ;  /* 0x80000004bd1a7c23 */ /* 0x000fe2000801001a */
[----:B------:R-:W-:Y:S01]  /*4b80*/  ISETP.GE.AND P0, PT, R169, RZ, PT ;  /* 0x000000ffa900720c */ /* 0x000fe20003f06270 */
[----:B------:R-:W-:Y:S02]  /*4b90*/  FFMA.FTZ R27, R188, -UR4, R27 ;  /* 0x80000004bc1b7c23 */ /* 0x000fe4000801001b */
[----:B------:R-:W-:Y:S02]  /*4ba0*/  FFMA.FTZ R24, R184, -UR4, R24 ;  /* 0x80000004b8187c23 */ /* 0x000fe40008010018 */
[----:B------:R-:W-:Y:S02]  /*4bb0*/  FFMA.FTZ R25, R186, -UR4, R25 ;  /* 0x80000004ba197c23 */ /* 0x000fe40008010019 */
[----:B------:R-:W-:Y:S01]  /*4bc0*/  FFMA.FTZ R30, R184, -UR4, R30 ;  /* 0x80000004b81e7c23 */ /* 0x000fe2000801001e */
[----:B------:R4:W-:Y:S01]  /*4bd0*/  I2F R172, R100 ;  /* 0x0000006400ac7306 */ /* 0x0009e20000201400 */
[----:B------:R-:W-:Y:S01]  /*4be0*/  FFMA.FTZ R31, R186, -UR4, R31 ;  /* 0x80000004ba1f7c23 */ /* 0x000fe2000801001f */
[C---:B-1----:R-:W-:Y:S01]  /*4bf0*/  IADD3 R166, R0.reuse, -0x30, RZ ;  /* 0xffffffd000a67810 */ /* 0x042fe20007ffe0ff */
[----:B------:R-:W-:Y:S01]  /*4c00*/  FFMA.FTZ R28, R193, -UR4, R28 ;  /* 0x80000004c11c7c23 */ /* 0x000fe2000801001c */
[----:B------:R-:W-:Y:S01]  /*4c10*/  @!P1 IADD3 R168, -R0, -0x10, RZ ;  /* 0xfffffff000a89810 */ /* 0x000fe20007ffe1ff */
[----:B------:R-:W-:Y:S01]  /*4c20*/  FFMA.FTZ R29, R187, -UR4, R29 ;  /* 0x80000004bb1d7c23 */ /* 0x000fe2000801001d */
[----:B------:R-:W-:Y:S01]  /*4c30*/  ISETP.GE.AND P5, PT, R166, RZ, PT ;  /* 0x000000ffa600720c */ /* 0x000fe20003fa6270 */
[----:B------:R-:W-:Y:S01]  /*4c40*/  FFMA.FTZ R34, R192, -UR4, R34 ;  /* 0x80000004c0227c23 */ /* 0x000fe20008010022 */
[----:B------:R-:W-:Y:S01]  /*4c50*/  @!P0 IADD3 R169, -R0, -0xf, RZ ;  /* 0xfffffff100a98810 */ /* 0x000fe20007ffe1ff */
[----:B------:R-:W-:Y:S01]  /*4c60*/  FFMA.FTZ R35, R191, -UR4, R35 ;  /* 0x80000004bf237c23 */ /* 0x000fe20008010023 */
[----:B------:R1:W1:Y:S01]  /*4c70*/  I2F R176, R165 ;  /* 0x000000a500b07306 */ /* 0x0002620000201400 */
[----:B------:R-:W-:Y:S01]  /*4c80*/  FFMA.FTZ R32, R182, -UR4, R32 ;  /* 0x80000004b6207c23 */ /* 0x000fe20008010020 */
[----:B------:R-:W-:Y:S01]  /*4c90*/  PLOP3.LUT P0, PT, PT, PT, UP0, 0x80, 0x0 ;  /* 0x000000000000781c */ /* 0x000fe20003f0f008 */
[----:B--2---:R-:W-:Y:S06]  /*4ca0*/  FFMA.FTZ R33, R177, -UR4, R33 ;  /* 0x80000004b1217c23 */ /* 0x004fec0008010021 */
[C---:B------:R-:W-:Y:S01]  /*4cb0*/  @!P5 IADD3 R166, -R0.reuse, 0x30, RZ ;  /* 0x0000003000a6d810 */ /* 0x040fe20007ffe1ff */
[-C--:B---3--:R-:W-:Y:S01]  /*4cc0*/  HMMA.16816.F32 R36, R104, R108.reuse, R36 ;  /* 0x0000006c6824723c */ /* 0x088fe20000001824 */
[----:B------:R-:W-:Y:S01]  /*4cd0*/  I2F R168, R168 ;  /* 0x000000a800a87306 */ /* 0x000fe20000201400 */
[----:B----4-:R-:W2:Y:S06]  /*4ce0*/  LDSM.16.M88.4 R100, [R150+0x6c00] ;  /* 0x006c00009664783b */ /* 0x010eac0000000200 */
[C---:B------:R-:W-:Y:S03]  /*4cf0*/  HMMA.16816.F32 R40, R112.reuse, R108, R40 ;  /* 0x0000006c7028723c */ /* 0x040fe60000001828 */
[----:B------:R-:W-:Y:S01]  /*4d00*/  I2F R166, R166 ;  /* 0x000000a600a67306 */ /* 0x000fe20000201400 */
[----:B-1----:R-:W-:Y:S04]  /*4d10*/  IADD3 R165, R0, -0x29, RZ ;  /* 0xffffffd700a57810 */ /* 0x002fe80007ffe0ff */
[-C--:B------:R-:W-:Y:S03]  /*4d20*/  HMMA.16816.F32 R44, R112, R110.reuse, R44 ;  /* 0x0000006e702c723c */ /* 0x080fe6000000182c */
[----:B------:R-:W-:Y:S02]  /*4d30*/  ISETP.GE.AND P6, PT, R165, RZ, PT ;  /* 0x000000ffa500720c */ /* 0x000fe40003fc6270 */
[----:B------:R-:W-:Y:S03]  /*4d40*/  I2F R169, R169 ;  /* 0x000000a900a97306 */ /* 0x000fe60000201400 */
[----:B------:R-:W-:Y:S01]  /*4d50*/  FFMA.FTZ R38, R182, -UR4, R38 ;  /* 0x80000004b6267c23 */ /* 0x000fe20008010026 */
[C---:B------:R-:W-:Y:S04]  /*4d60*/  HMMA.16816.F32 R48, R104.reuse, R110, R48 ;  /* 0x0000006e6830723c */ /* 0x040fe80000001830 */
[----:B------:R-:W-:Y:S02]  /*4d70*/  FFMA.FTZ R39, R177, -UR4, R39 ;  /* 0x80000004b1277c23 */ /* 0x000fe40008010027 */
[----:B------:R-:W-:Y:S01]  /*4d80*/  FFMA.FTZ R36, R185, -UR4, R36 ;  /* 0x80000004b9247c23 */ /* 0x000fe20008010024 */
[----:B------:R-:W-:Y:S01]  /*4d90*/  @!P6 IADD3 R165, -R0, 0x29, RZ ;  /* 0x0000002900a5e810 */ /* 0x000fe20007ffe1ff */
[----:B------:R-:W-:Y:S04]  /*4da0*/  FFMA.FTZ R37, R180, -UR4, R37 ;  /* 0x80000004b4257c23 */ /* 0x000fe80008010025 */
[----:B------:R-:W-:Y:S01]  /*4db0*/  FFMA.FTZ R42, R193, -UR4, R42 ;  /* 0x80000004c12a7c23 */ /* 0x000fe2000801002a */
[----:B------:R-:W1:Y:S01]  /*4dc0*/  I2F R165, R165 ;  /* 0x000000a500a57306 */ /* 0x000e620000201400 */
[----:B------:R-:W-:Y:S02]  /*4dd0*/  FFMA.FTZ R43, R187, -UR4, R43 ;  /* 0x80000004bb2b7c23 */ /* 0x000fe4000801002b */
[C---:B------:R-:W-:Y:S02]  /*4de0*/  FFMA.FTZ R40, R175.reuse, -UR4, R40 ;  /* 0x80000004af287c23 */ /* 0x040fe40008010028 */
[C---:B------:R-:W-:Y:S01]  /*4df0*/  FFMA.FTZ R41, R174.reuse, -UR4, R41 ;  /* 0x80000004ae297c23 */ /* 0x040fe20008010029 */
[-C--:B--2---:R-:W-:Y:S03]  /*4e00*/  HMMA.16816.F32 R52, R104, R100.reuse, R52 ;  /* 0x000000646834723c */ /* 0x084fe60000001834 */
[----:B------:R-:W-:Y:S02]  /*4e10*/  FFMA.FTZ R46, R175, -UR4, R46 ;  /* 0x80000004af2e7c23 */ /* 0x000fe4000801002e */
[----:B------:R-:W-:Y:S02]  /*4e20*/  FFMA.FTZ R47, R174, -UR4, R47 ;  /* 0x80000004ae2f7c23 */ /* 0x000fe4000801002f */
[----:B------:R-:W-:Y:S01]  /*4e30*/  FFMA.FTZ R44, R176, -UR4, R44 ;  /* 0x80000004b02c7c23 */ /* 0x000fe2000801002c */
[C---:B------:R-:W-:Y:S04]  /*4e40*/  HMMA.16816.F32 R56, R112.reuse, R100, R56 ;  /* 0x000000647038723c */ /* 0x040fe80000001838 */
[----:B------:R-:W-:Y:S02]  /*4e50*/  FFMA.FTZ R45, R173, -UR4, R45 ;  /* 0x80000004ad2d7c23 */ /* 0x000fe4000801002d */
[----:B------:R-:W-:Y:S02]  /*4e60*/  FFMA.FTZ R50, R185, -UR4, R50 ;  /* 0x80000004b9327c23 */ /* 0x000fe40008010032 */
[----:B------:R-:W-:Y:S01]  /*4e70*/  FFMA.FTZ R51, R180, -UR4, R51 ;  /* 0x80000004b4337c23 */ /* 0x000fe20008010033 */
[-C--:B------:R-:W-:Y:S03]  /*4e80*/  HMMA.16816.F32 R60, R112, R102.reuse, R60 ;  /* 0x00000066703c723c */ /* 0x080fe6000000183c */
[C---:B------:R-:W-:Y:S02]  /*4e90*/  FFMA.FTZ R48, R172.reuse, -UR4, R48 ;  /* 0x80000004ac307c23 */ /* 0x040fe40008010030 */
[C---:B-1----:R-:W-:Y:S02]  /*4ea0*/  FFMA.FTZ R49, R165.reuse, -UR4, R49 ;  /* 0x80000004a5317c23 */ /* 0x042fe40008010031 */
[----:B------:R-:W-:Y:S01]  /*4eb0*/  FFMA.FTZ R54, R172, -UR4, R54 ;  /* 0x80000004ac367c23 */ /* 0x000fe20008010036 */
[----:B------:R-:W-:Y:S04]  /*4ec0*/  HMMA.16816.F32 R64, R104, R102, R64 ;  /* 0x000000666840723c */ /* 0x000fe80000001840 */
[----:B------:R-:W-:Y:S02]  /*4ed0*/  FFMA.FTZ R55, R165, -UR4, R55 ;  /* 0x80000004a5377c23 */ /* 0x000fe40008010037 */
[----:B------:R-:W-:Y:S02]  /*4ee0*/  FFMA.FTZ R52, R166, -UR4, R52 ;  /* 0x80000004a6347c23 */ /* 0x000fe40008010034 */
[----:B------:R-:W-:Y:S04]  /*4ef0*/  FFMA.FTZ R53, R167, -UR4, R53 ;  /* 0x80000004a7357c23 */ /* 0x000fe80008010035 */
        /* <DEDUP_REMOVED lines=23> */
.L_x_722:
[----:B------:R-:W-:Y:S01]  /*5070*/  IADD3 R0, R237, UR8, RZ ;  /* 0x00000008ed007c10 */ /* 0x000fe2000fffe0ff */
[----:B------:R-:W1:Y:S01]  /*5080*/  S2R R109, SR_TID.X ;  /* 0x00000000006d7919 */ /* 0x000e620000002100 */
[----:B------:R-:W-:Y:S02]  /*5090*/  UIADD3 UR8, -UR10, UR5, -UR11 ;  /* 0x000000050a087290 */ /* 0x000fe4000fffe90b */
        /* <DEDUP_REMOVED lines=8> */
[----:B------:R-:W-:Y:S01]  /*5120*/  UIADD3 UR8, UR5, 0x1, -UR11 ;  /* 0x0000000105087890 */ /* 0x000fe2000fffe80b */
[----:B------:R-:W-:Y:S02]  /*5130*/  IMNMX R107, RZ, R107, !PT ;  /* 0x0000006bff6b7217 */ /* 0x000fe40007800200 */
[----:B------:R-:W-:Y:S01]  /*5140*/  IMNMX R105, RZ, R105, !PT ;  /* 0x00000069ff697217 */ /* 0x000fe20007800200 */
[----:B------:R-:W-:Y:S01]  /*5150*/  UIADD3 UR8, UR8, UR60, URZ ;  /* 0x0000003c08087290 */ /* 0x000fe2000fffe03f */
[----:B------:R-:W-:Y:S05]  /*5160*/  IMNMX R103, RZ, R103, !PT ;  /* 0x00000067ff677217 */ /* 0x000fea0007800200 */
[----:B------:R-:W-:Y:S01]  /*5170*/  IADD3 R106, R0, UR8, RZ ;  /* 0x00000008006a7c10 */ /* 0x000fe2000fffe0ff */
[----:B-1----:R-:W-:Y:S01]  /*5180*/  IMAD.SHL.U32 R0, R109, 0x2, RZ ;  /* 0x000000026d007824 */ /* 0x002fe200078e00ff */
[----:B------:R-:W-:Y:S02]  /*5190*/  IADD3 R108, R102, UR8, RZ ;  /* 0x00000008666c7c10 */ /* 0x000fe4000fffe0ff */
[----:B------:R-:W-:Y:S02]  /*51a0*/  IMNMX R106, R106, UR5, PT ;  /* 0x000000056a6a7c17 */ /* 0x000fe4000b800200 */
[----:B------:R-:W-:Y:S02]  /*51b0*/  LOP3.LUT R0, R0, 0x6, RZ, 0xc0, !PT ;  /* 0x0000000600007812 */ /* 0x000fe400078ec0ff */
[----:B------:R-:W-:Y:S02]  /*51c0*/  IADD3 R102, R101, UR8, RZ ;  /* 0x0000000865667c10 */ /* 0x000fe4000fffe0ff */
[----:B------:R-:W-:Y:S01]  /*51d0*/  IADD3 R100, R100, UR8, RZ ;  /* 0x0000000864647c10 */ /* 0x000fe2000fffe0ff */
[----:B------:R-:W-:Y:S01]  /*51e0*/  IMAD R0, R245, 0x40, R0 ;  /* 0x00000040f5007824 */ /* 0x000fe200078e0200 */
[----:B------:R-:W-:Y:S02]  /*51f0*/  IMNMX R101, RZ, R104, !PT ;  /* 0x00000068ff657217 */ /* 0x000fe40007800200 */
[----:B------:R-:W-:Y:S02]  /*5200*/  IMNMX R104, R108, UR5, PT ;  /* 0x000000056c687c17 */ /* 0x000fe4000b800200 */
[----:B------:R-:W-:Y:S02]  /*5210*/  IADD3 R0, R0, UR9, RZ ;  /* 0x0000000900007c10 */ /* 0x000fe4000fffe0ff */
[----:B------:R-:W-:Y:S02]  /*5220*/  IMNMX R102, R102, UR5, PT ;  /* 0x0000000566667c17 */ /* 0x000fe4000b800200 */
[C---:B------:R-:W-:Y:S02]  /*5230*/  ISETP.GE.AND P0, PT, R0.reuse, R107, PT ;  /* 0x0000006b0000720c */ /* 0x040fe40003f06270 */
[C---:B------:R-:W-:Y:S02]  /*5240*/  IADD3 R170, R0.reuse, 0x1, RZ ;  /* 0x0000000100aa7810 */ /* 0x040fe40007ffe0ff */
[C---:B------:R-:W-:Y:S02]  /*5250*/  IADD3 R169, R0.reuse, 0x8, RZ ;  /* 0x0000000800a97810 */ /* 0x040fe40007ffe0ff */
[C---:B------:R-:W-:Y:S02]  /*5260*/  IADD3 R168, R0.reuse, 0x9, RZ ;  /* 0x0000000900a87810 */ /* 0x040fe40007ffe0ff */
[C---:B------:R-:W-:Y:S02]  /*5270*/  IADD3 R167, R0.reuse, 0x10, RZ ;  /* 0x0000001000a77810 */ /* 0x040fe40007ffe0ff */
[----:B------:R-:W-:Y:S02]  /*5280*/  ISETP.GE.OR P0, PT, R0, R106, !P0 ;  /* 0x0000006a0000720c */ /* 0x000fe40004706670 */
[----:B------:R-:W-:Y:S02]  /*5290*/  IMNMX R100, R100, UR5, PT ;  /* 0x0000000564647c17 */ /* 0x000fe4000b800200 */
        /* <DEDUP_REMOVED lines=201> */
.L_x_723:
        /* <DEDUP_REMOVED lines=35> */
[----:B------:R-:W-:Y:S02]  /*6160*/  FFMA.FTZ R12, R12, c[0x0][0x23c], -R16 ;  /* 0x00008f000c0c7a23 */ /* 0x000fe40000010810 */
[----:B--2---:R-:W-:Y:S02]  /*6170*/  IMAD.U32 R4, RZ, RZ, UR31 ;  /* 0x0000001fff047e24 */ /* 0x004fe4000f8e00ff */
[----:B------:R-:W-:Y:S01]  /*6180*/  FFMA.FTZ R15, R15, c[0x0][0x23c], -R0 ;  /* 0x00008f000f0f7a23 */ /* 0x000fe20000010800 */
[----:B------:R1:W-:Y:S01]  /*6190*/  MUFU.EX2 R197, R12 ;  /* 0x0000000c00c57308 */ /* 0x0003e20000000800 */
[----:B------:R-:W-:Y:S02]  /*61a0*/  FFMA.FTZ R28, R28, c[0x0][0x23c], -R16 ;  /* 0x00008f001c1c7a23 */ /* 0x000fe40000010810 */
[----:B---3--:R-:W-:Y:S02]  /*61b0*/  IMAD.U32 R7, RZ, RZ, UR7 ;  /* 0x00000007ff077e24 */ /* 0x008fe4000f8e00ff */
[--C-:B------:R-:W-:Y:S02]  /*61c0*/  FFMA.FTZ R30, R30, c[0x0][0x23c], -R0.reuse ;  /* 0x00008f001e1e7a23 */ /* 0x100fe40000010800 */
[----:B------:R-:W-:Y:S02]  /*61d0*/  FFMA.FTZ R31, R31, c[0x0][0x23c], -R0 ;  /* 0x00008f001f1f7a23 */ /* 0x000fe40000010800 */
[----:B------:R-:W-:Y:S01]  /*61e0*/  FFMA.FTZ R24, R24, c[0x0][0x23c], -R16 ;  /* 0x00008f0018187a23 */ /* 0x000fe20000010810 */
[----:B------:R2:W-:Y:S01]  /*61f0*/  MUFU.EX2 R196, R15 ;  /* 0x0000000f00c47308 */ /* 0x0005e20000000800 */
[----:B------:R-:W-:Y:S02]  /*6200*/  FFMA.FTZ R27, R27, c[0x0][0x23c], -R0 ;  /* 0x00008f001b1b7a23 */ /* 0x000fe40000010800 */
[----:B------:R-:W-:Y:S02]  /*6210*/  FFMA.FTZ R174, R13, c[0x0][0x23c], -R16 ;  /* 0x00008f000dae7a23 */ /* 0x000fe40000010810 */
[----:B------:R-:W-:Y:S02]  /*6220*/  FFMA.FTZ R175, R10, c[0x0][0x23c], -R0 ;  /* 0x00008f000aaf7a23 */ /* 0x000fe40000010800 */
[----:B------:R-:W-:Y:S02]  /*6230*/  FFMA.FTZ R166, R9, c[0x0][0x23c], -R16 ;  /* 0x00008f0009a67a23 */ /* 0x000fe40000010810 */
[----:B------:R-:W-:Y:S01]  /*6240*/  FFMA.FTZ R185, R26, c[0x0][0x23c], -R0 ;  /* 0x00008f001ab97a23 */ /* 0x000fe20000010800 */
[----:B------:R3:W-:Y:S01]  /*6250*/  MUFU.EX2 R198, R23 ;  /* 0x0000001700c67308 */ /* 0x0007e20000000800 */
[----:B------:R-:W-:Y:S02]  /*6260*/  FFMA.FTZ R183, R29, c[0x0][0x23c], -R16 ;  /* 0x00008f001db77a23 */ /* 0x000fe40000010810 */
[----:B------:R-:W-:Y:S02]  /*6270*/  FFMA.FTZ R63, R63, c[0x0][0x23c], -R0 ;  /* 0x00008f003f3f7a23 */ /* 0x000fe40000010800 */
[--C-:B-1----:R-:W-:Y:S02]  /*6280*/  FFMA.FTZ R12, R17, c[0x0][0x23c], -R101.reuse ;  /* 0x00008f00110c7a23 */ /* 0x102fe40000010865 */
[--C-:B------:R-:W-:Y:S02]  /*6290*/  FFMA.FTZ R17, R8, c[0x0][0x23c], -R16.reuse ;  /* 0x00008f0008117a23 */ /* 0x100fe40000010810 */
[----:B------:R-:W-:Y:S01]  /*62a0*/  FFMA.FTZ R172, R25, c[0x0][0x23c], -R16 ;  /* 0x00008f0019ac7a23 */ /* 0x000fe20000010810 */
[----:B------:R1:W-:Y:S01]  /*62b0*/  MUFU.EX2 R199, R18 ;  /* 0x0000001200c77308 */ /* 0x0003e20000000800 */
[----:B------:R-:W-:Y:S02]  /*62c0*/  FFMA.FTZ R36, R36, c[0x0][0x23c], -R101 ;  /* 0x00008f0024247a23 */ /* 0x000fe40000010865 */
[--C-:B------:R-:W-:Y:S02]  /*62d0*/  FFMA.FTZ R38, R38, c[0x0][0x23c], -R100.reuse ;  /* 0x00008f0026267a23 */ /* 0x100fe40000010864 */
[--C-:B--2---:R-:W-:Y:S02]  /*62e0*/  FFMA.FTZ R15, R6, c[0x0][0x23c], -R100.reuse ;  /* 0x00008f00060f7a23 */ /* 0x104fe40000010864 */
[----:B------:R-:W-:Y:S02]  /*62f0*/  IMAD R6, R4, 0x2, R245 ;  /* 0x0000000204067824 */ /* 0x000fe400078e02f5 */
[----:B------:R-:W-:Y:S01]  /*6300*/  IMAD.WIDE.U32 R4, R247, -0x2daee0ad, RZ ;  /* 0xd2511f53f7047825 */ /* 0x000fe200078e00ff */
[----:B------:R2:W-:Y:S03]  /*6310*/  MUFU.EX2 R192, R15 ;  /* 0x0000000f00c07308 */ /* 0x0005e60000000800 */
[----:B------:R-:W-:Y:S01]  /*6320*/  FFMA.FTZ R35, R35, c[0x0][0x23c], -R100 ;  /* 0x00008f0023237a23 */ /* 0x000fe20000010864 */
[----:B------:R-:W-:Y:S01]  /*6330*/  LOP3.LUT R21, R4, UR51, RZ, 0x3c, !PT ;  /* 0x0000003304157c12 */ /* 0x000fe2000f8e3cff */
[----:B------:R-:W-:Y:S02]  /*6340*/  IMAD R4, R7, 0x8, R249 ;  /* 0x0000000807047824 */ /* 0x000fe400078e02f9 */
[----:B------:R-:W-:Y:S02]  /*6350*/  IMAD.SHL.U32 R6, R6, 0x2, RZ ;  /* 0x0000000206067824 */ /* 0x000fe400078e00ff */
[--C-:B------:R-:W-:Y:S01]  /*6360*/  FFMA.FTZ R7, R11, c[0x0][0x23c], -R0.reuse ;  /* 0x00008f000b077a23 */ /* 0x100fe20000010800 */
[----:B------:R4:W-:Y:S01]  /*6370*/  MUFU.EX2 R193, R12 ;  /* 0x0000000c00c17308 */ /* 0x0009e20000000800 */
[----:B---3--:R-:W-:Y:S01]  /*6380*/  FFMA.FTZ R23, R14, c[0x0][0x23c], -R0 ;  /* 0x00008f000e177a23 */ /* 0x008fe20000010800 */
[----:B------:R-:W-:Y:S01]  /*6390*/  IADD3 R14, R4, 0x4, RZ ;  /* 0x00000004040e7810 */ /* 0x000fe20007ffe0ff */
[--C-:B------:R-:W-:Y:S01]  /*63a0*/  FFMA.FTZ R48, R48, c[0x0][0x23c], -R101.reuse ;  /* 0x00008f0030307a23 */ /* 0x100fe20000010865 */
[----:B------:R-:W-:Y:S01]  /*63b0*/  IADD3 R8, R6, 0x1, RZ ;  /* 0x0000000106087810 */ /* 0x000fe20007ffe0ff */
[----:B------:R-:W-:Y:S01]  /*63c0*/  FFMA.FTZ R51, R51, c[0x0][0x23c], -R100 ;  /* 0x00008f0033337a23 */ /* 0x000fe20000010864 */
[C---:B------:R-:W-:Y:S01]  /*63d0*/  LOP3.LUT R6, R5.reuse, UR32, R6, 0x96, !PT ;  /* 0x0000002005067c12 */ /* 0x040fe2000f8e9606 */
[----:B------:R-:W-:Y:S01]  /*63e0*/  FFMA.FTZ R50, R50, c[0x0][0x23c], -R100 ;  /* 0x00008f0032327a23 */ /* 0x000fe20000010864 */
[----:B------:R-:W-:Y:S01]  /*63f0*/  LOP3.LUT R8, R5, UR32, R8, 0x96, !PT ;  /* 0x0000002005087c12 */ /* 0x000fe2000f8e9608 */
[----:B------:R-:W-:Y:S01]  /*6400*/  IMAD.WIDE.U32 R4, R4, -0x326172a9, RZ ;  /* 0xcd9e8d5704047825 */ /* 0x000fe200078e00ff */
[----:B------:R3:W3:Y:S03]  /*6410*/  MUFU.EX2 R205, R19 ;  /* 0x0000001300cd7308 */ /* 0x0006e60000000800 */
[----:B------:R-:W-:Y:S01]  /*6420*/  FFMA.FTZ R44, R44, c[0x0][0x23c], -R16 ;  /* 0x00008f002c2c7a23 */ /* 0x000fe20000010810 */
[-C--:B-1----:R-:W-:Y:S01]  /*6430*/  LOP3.LUT R18, R5, R244.reuse, RZ, 0x3c, !PT ;  /* 0x000000f405127212 */ /* 0x082fe200078e3cff */
[----:B--2---:R-:W-:Y:S04]  /*6440*/  IMAD.WIDE.U32 R14, R14, -0x326172a9, RZ ;  /* 0xcd9e8d570e0e7825 */ /* 0x004fe800078e00ff */
[----:B------:R-:W-:Y:S01]  /*6450*/  FFMA.FTZ R47, R47, c[0x0][0x23c], -R0 ;  /* 0x00008f002f2f7a23 */ /* 0x000fe20000010800 */
[----:B------:R1:W-:Y:S01]  /*6460*/  MUFU.EX2 R201, R20 ;  /* 0x0000001400c97308 */ /* 0x0003e20000000800 */
[----:B------:R-:W-:Y:S02]  /*6470*/  FFMA.FTZ R39, R39, c[0x0][0x23c], -R100 ;  /* 0x00008f0027277a23 */ /* 0x000fe40000010864 */
[--C-:B------:R-:W-:Y:S01]  /*6480*/  FFMA.FTZ R171, R37, c[0x0][0x23c], -R101.reuse ;  /* 0x00008f0025ab7a23 */ /* 0x100fe20000010865 */
[----:B----4-:R-:W-:Y:S01]  /*6490*/  LOP3.LUT R12, R15, R244, RZ, 0x3c, !PT ;  /* 0x000000f40f0c7212 */ /* 0x010fe200078e3cff */
[----:B------:R-:W-:Y:S04]  /*64a0*/  IMAD.WIDE.U32 R10, R6, -0x326172a9, RZ ;  /* 0xcd9e8d57060a7825 */ /* 0x000fe800078e00ff */
[----:B------:R-:W-:Y:S01]  /*64b0*/  IMAD.WIDE.U32 R12, R12, -0x2daee0ad, RZ ;  /* 0xd2511f530c0c7825 */ /* 0x000fe200078e00ff */
[----:B------:R2:W-:Y:S03]  /*64c0*/  MUFU.EX2 R189, R7 ;  /* 0x0000000700bd7308 */ /* 0x0005e60000000800 */
[--C-:B------:R-:W-:Y:S01]  /*64d0*/  FFMA.FTZ R49, R49, c[0x0][0x23c], -R101.reuse ;  /* 0x00008f0031317a23 */ /* 0x100fe20000010865 */
[C---:B------:R-:W-:Y:S01]  /*64e0*/  LOP3.LUT R5, R21.reuse, R13, RZ, 0x3c, !PT ;  /* 0x0000000d15057212 */ /* 0x040fe200078e3cff */
[----:B---3--:R-:W-:Y:S04]  /*64f0*/  IMAD.WIDE.U32 R18, R18, -0x2daee0ad, RZ ;  /* 0xd2511f5312127825 */ /* 0x008fe800078e00ff */
[----:B------:R-:W-:Y:S01]  /*6500*/  FFMA.FTZ R40, R40, c[0x0][0x23c], -R16 ;  /* 0x00008f0028287a23 */ /* 0x000fe20000010810 */
[----:B------:R-:W-:Y:S01]  /*6510*/  LOP3.LUT R6, R21, R19, RZ, 0x3c, !PT ;  /* 0x0000001315067212 */ /* 0x000fe200078e3cff */
[----:B------:R3:W-:Y:S01]  /*6520*/  MUFU.EX2 R210, R28 ;  /* 0x0000001c00d27308 */ /* 0x0007e20000000800 */
[----:B------:R-:W-:Y:S01]  /*6530*/  IMAD.WIDE.U32 R8, R8, -0x326172a9, RZ ;  /* 0xcd9e8d5708087825 */ /* 0x000fe200078e00ff */
[C---:B-1----:R-:W-:Y:S02]  /*6540*/  LOP3.LUT R20, R11.reuse, UR26, R4, 0x96, !PT ;  /* 0x0000001a0b147c12 */ /* 0x042fe4000f8e9604 */
[----:B------:R-:W-:Y:S01]  /*6550*/  LOP3.LUT R11, R11, UR26, R14, 0x96, !PT ;  /* 0x0000001a0b0b7c12 */ /* 0x000fe2000f8e960e */
[----:B------:R-:W-:Y:S01]  /*6560*/  FFMA.FTZ R43, R43, c[0x0][0x23c], -R0 ;  /* 0x00008f002b2b7a23 */ /* 0x000fe20000010800 */
[----:B------:R-:W-:Y:S01]  /*6570*/  LOP3.LUT R15, R9, UR26, R4, 0x96, !PT ;  /* 0x0000001a090f7c12 */ /* 0x000fe2000f8e9604 */
[----:B------:R-:W-:Y:S01]  /*6580*/  IMAD.WIDE.U32 R4, R5, -0x326172a9, RZ ;  /* 0xcd9e8d5705047825 */ /* 0x000fe200078e00ff */
[----:B------:R-:W-:Y:S02]  /*6590*/  LOP3.LUT R9, R9, UR26, R14, 0x96, !PT ;  /* 0x0000001a09097c12 */ /* 0x000fe4000f8e960e */
[----:B------:R1:W-:Y:S01]  /*65a0*/  MUFU.EX2 R203, R30 ;  /* 0x0000001e00cb7308 */ /* 0x0003e20000000800 */
[----:B------:R-:W-:Y:S01]  /*65b0*/  IMAD.WIDE.U32 R20, R20, -0x2daee0ad, RZ ;  /* 0xd2511f5314147825 */ /* 0x000fe200078e00ff */
[----:B------:R-:W-:Y:S03]  /*65c0*/  LOP3.LUT R26, R5, UR25, R8, 0x96, !PT ;  /* 0x00000019051a7c12 */ /* 0x000fe6000f8e9608 */
[----:B--2---:R-:W-:Y:S01]  /*65d0*/  IMAD.WIDE.U32 R6, R6, -0x326172a9, RZ ;  /* 0xcd9e8d5706067825 */ /* 0x004fe200078e00ff */
[----:B------:R-:W-:Y:S04]  /*65e0*/  LOP3.LUT R22, R21, UR24, R18, 0x96, !PT ;  /* 0x0000001815167c12 */ /* 0x000fe8000f8e9612 */
[----:B------:R2:W4:Y:S01]  /*65f0*/  MUFU.EX2 R214, R32 ;  /* 0x0000002000d67308 */ /* 0x0005220000000800 */
[--C-:B------:R-:W-:Y:S02]  /*6600*/  FFMA.FTZ R52, R52, c[0x0][0x23c], -R101.reuse ;  /* 0x00008f0034347a23 */ /* 0x100fe40000010865 */
[----:B------:R-:W-:Y:S01]  /*6610*/  FFMA.FTZ R101, R53, c[0x0][0x23c], -R101 ;  /* 0x00008f0035657a23 */ /* 0x000fe20000010865 */
[----:B---3--:R-:W-:Y:S01]  /*6620*/  LOP3.LUT R28, R5, UR25, R10, 0x96, !PT ;  /* 0x00000019051c7c12 */ /* 0x008fe2000f8e960a */
[----:B------:R-:W-:Y:S02]  /*6630*/  FFMA.FTZ R46, R46, c[0x0][0x23c], -R0 ;  /* 0x00008f002e2e7a23 */ /* 0x000fe40000010800 */
[--C-:B------:R-:W-:Y:S02]  /*6640*/  FFMA.FTZ R55, R55, c[0x0][0x23c], -R100.reuse ;  /* 0x00008f0037377a23 */ /* 0x100fe40000010864 */
[----:B------:R-:W-:Y:S01]  /*6650*/  FFMA.FTZ R100, R54, c[0x0][0x23c], -R100 ;  /* 0x00008f0036647a23 */ /* 0x000fe20000010864 */
[----:B------:R3:W-:Y:S01]  /*6660*/  MUFU.EX2 R209, R31 ;  /* 0x0000001f00d17308 */ /* 0x0007e20000000800 */
[----:B------:R-:W-:Y:S02]  /*6670*/  FFMA.FTZ R45, R45, c[0x0][0x23c], -R16 ;  /* 0x00008f002d2d7a23 */ /* 0x000fe40000010810 */
[----:B------:R-:W-:Y:S01]  /*6680*/  FFMA.FTZ R42, R42, c[0x0][0x23c], -R0 ;  /* 0x00008f002a2a7a23 */ /* 0x000fe20000010800 */
[----:B-1----:R-:W-:Y:S01]  /*6690*/  LOP3.LUT R30, R7, UR25, R10, 0x96, !PT ;  /* 0x00000019071e7c12 */ /* 0x002fe2000f8e960a */
[----:B------:R-:W-:Y:S04]  /*66a0*/  IMAD.WIDE.U32 R10, R11, -0x2daee0ad, RZ ;  /* 0xd2511f530b0a7825 */ /* 0x000fe800078e00ff */
[----:B------:R-:W-:Y:S01]  /*66b0*/  FFMA.FTZ R41, R41, c[0x0][0x23c], -R16 ;  /* 0x00008f0029297a23 */ /* 0x000fe20000010810 */
[----:B------:R-:W-:Y:S01]  /*66c0*/  LOP3.LUT R13, R11, UR24, R12, 0x96, !PT ;  /* 0x000000180b0d7c12 */ /* 0x000fe2000f8e960c */
[----:B------:R1:W-:Y:S01]  /*66d0*/  MUFU.EX2 R187, R23 ;  /* 0x0000001700bb7308 */ /* 0x0003e20000000800 */
[----:B------:R-:W-:Y:S01]  /*66e0*/  FFMA.FTZ R59, R59, c[0x0][0x23c], -R0 ;  /* 0x00008f003b3b7a23 */ /* 0x000fe20000010800 */
[----:B--2---:R-:W-:Y:S01]  /*66f0*/  LOP3.LUT R32, R7, UR25, R8, 0x96, !PT ;  /* 0x0000001907207c12 */ /* 0x004fe2000f8e9608 */
[----:B------:R-:W-:Y:S04]  /*6700*/  IMAD.WIDE.U32 R14, R15, -0x2daee0ad, RZ ;  /* 0xd2511f530f0e7825 */ /* 0x000fe800078e00ff */
[----:B------:R-:W-:Y:S01]  /*6710*/  IMAD.WIDE.U32 R8, R9, -0x2daee0ad, RZ ;  /* 0xd2511f5309087825 */ /* 0x000fe200078e00ff */
[----:B------:R-:W-:Y:S02]  /*6720*/  LOP3.LUT R21, R15, UR24, R18, 0x96, !PT ;  /* 0x000000180f157c12 */ /* 0x000fe4000f8e9612 */
[----:B------:R2:W-:Y:S01]  /*6730*/  MUFU.EX2 R202, R24 ;  /* 0x0000001800ca7308 */ /* 0x0005e20000000800 */
[--C-:B------:R-:W-:Y:S02]  /*6740*/  FFMA.FTZ R58, R58, c[0x0][0x23c], -R0.reuse ;  /* 0x00008f003a3a7a23 */ /* 0x100fe40000010800 */
[----:B---3--:R-:W-:Y:S04]  /*6750*/  IMAD.WIDE.U32 R30, R30, -0x2daee0ad, RZ ;  /* 0xd2511f531e1e7825 */ /* 0x008fe800078e00ff */
[----:B------:R-:W-:Y:S01]  /*6760*/  FFMA.FTZ R0, R62, c[0x0][0x23c], -R0 ;  /* 0x00008f003e007a23 */ /* 0x000fe20000010800 */
[----:B------:R-:W-:Y:S02]  /*6770*/  LOP3.LUT R15, R31, UR22, R20, 0x96, !PT ;  /* 0x000000161f0f7c12 */ /* 0x000fe4000f8e9614 */
[----:B------:R3:W-:Y:S01]  /*6780*/  MUFU.EX2 R200, R27 ;  /* 0x0000001b00c87308 */ /* 0x0007e20000000800 */
[--C-:B------:R-:W-:Y:S02]  /*6790*/  FFMA.FTZ R56, R56, c[0x0][0x23c], -R16.reuse ;  /* 0x00008f0038387a23 */ /* 0x100fe40000010810 */
[--C-:B------:R-:W-:Y:S02]  /*67a0*/  FFMA.FTZ R57, R57, c[0x0][0x23c], -R16.reuse ;  /* 0x00008f0039397a23 */ /* 0x100fe40000010810 */
[----:B-1----:R-:W-:Y:S04]  /*67b0*/  IMAD.WIDE.U32 R22, R22, -0x326172a9, RZ ;  /* 0xcd9e8d5716167825 */ /* 0x002fe800078e00ff */
[----:B------:R-:W-:Y:S01]  /*67c0*/  FFMA.FTZ R16, R61, c[0x0][0x23c], -R16 ;  /* 0x00008f003d107a23 */ /* 0x000fe20000010810 */
[----:B------:R-:W-:Y:S01]  /*67d0*/  LOP3.LUT R18, R23, UR23, R6, 0x96, !PT ;  /* 0x0000001717127c12 */ /* 0x000fe2000f8e9606 */
[----:B------:R1:W-:Y:S01]  /*67e0*/  MUFU.EX2 R190, R17 ;  /* 0x0000001100be7308 */ /* 0x0003e20000000800 */
[----:B------:R-:W-:Y:S01]  /*67f0*/  IMAD.WIDE.U32 R32, R32, -0x2daee0ad, RZ ;  /* 0xd2511f5320207825 */ /* 0x000fe200078e00ff */
[----:B--2---:R-:W-:Y:S03]  /*6800*/  LOP3.LUT R24, R9, UR24, R12, 0x96, !PT ;  /* 0x0000001809187c12 */ /* 0x004fe6000f8e960c */
[----:B------:R-:W-:Y:S01]  /*6810*/  IMAD.WIDE.U32 R12, R13, -0x326172a9, RZ ;  /* 0xcd9e8d570d0c7825 */ /* 0x000fe200078e00ff */
[----:B------:R-:W-:Y:S03]  /*6820*/  LOP3.LUT R11, R33, UR22, R14, 0x96, !PT ;  /* 0x00000016210b7c12 */ /* 0x000fe6000f8e960e */
[----:B------:R-:W-:Y:S01]  /*6830*/  IMAD.WIDE.U32 R28, R28, -0x2daee0ad, RZ ;  /* 0xd2511f531c1c7825 */ /* 0x000fe200078e00ff */
[----:B------:R-:W-:Y:S03]  /*6840*/  MUFU.EX2 R217, R67 ;  /* 0x0000004300d97308 */ /* 0x000fe60000000800 */
[----:B---3--:R-:W-:Y:S01]  /*6850*/  IMAD.WIDE.U32 R26, R26, -0x2daee0ad, RZ ;  /* 0xd2511f531a1a7825 */ /* 0x008fe200078e00ff */
[----:B------:R-:W-:Y:S03]  /*6860*/  LOP3.LUT R7, R29, UR22, R10, 0x96, !PT ;  /* 0x000000161d077c12 */ /* 0x000fe6000f8e960a */
[----:B------:R-:W-:Y:S01]  /*6870*/  IMAD.WIDE.U32 R20, R21, -0x326172a9, RZ ;  /* 0xcd9e8d5715147825 */ /* 0x000fe200078e00ff */
[----:B------:R-:W-:Y:S02]  /*6880*/  LOP3.LUT R5, R27, UR22, R8, 0x96, !PT ;  /* 0x000000161b057c12 */ /* 0x000fe4000f8e9608 */
[----:B------:R-:W-:Y:S01]  /*6890*/  LOP3.LUT R8, R13, UR23, R4, 0x96, !PT ;  /* 0x000000170d087c12 */ /* 0x000fe2000f8e9604 */
[----:B------:R-:W-:Y:S01]  /*68a0*/  IMAD.WIDE.U32 R24, R24, -0x326172a9, RZ ;  /* 0xcd9e8d5718187825 */ /* 0x000fe200078e00ff */
[----:B------:R-:W-:Y:S01]  /*68b0*/  MUFU.EX2 R215, R60 ;  /* 0x0000003c00d77308 */ /* 0x000fe20000000800 */
[----:B-1----:R-:W-:Y:S02]  /*68c0*/  LOP3.LUT R17, R21, UR23, R6, 0x96, !PT ;  /* 0x0000001715117c12 */ /* 0x002fe4000f8e9606 */
[----:B------:R-:W-:Y:S01]  /*68d0*/  IMAD.WIDE.U32 R14, R15, -0x326172a9, RZ ;  /* 0xcd9e8d570f0e7825 */ /* 0x000fe200078e00ff */
[----:B------:R-:W-:Y:S03]  /*68e0*/  LOP3.LUT R4, R25, UR23, R4, 0x96, !PT ;  /* 0x0000001719047c12 */ /* 0x000fe6000f8e9604 */
[----:B------:R-:W-:Y:S01]  /*68f0*/  IMAD.WIDE.U32 R18, R18, -0x2daee0ad, RZ ;  /* 0xd2511f5312127825 */ /* 0x000fe200078e00ff */
[----:B------:R-:W-:Y:S02]  /*6900*/  LOP3.LUT R29, R15, UR21, R22, 0x96, !PT ;  /* 0x000000150f1d7c12 */ /* 0x000fe4000f8e9616 */
[----:B------:R-:W-:Y:S01]  /*6910*/  MUFU.EX2 R182, R66 ;  /* 0x0000004200b67308 */ /* 0x000fe20000000800 */
        /* <DEDUP_REMOVED lines=11> */
[----:B------:R2:W-:Y:S01]  /*69d0*/  MUFU.EX2 R207, R36 ;  /* 0x0000002400cf7308 */ /* 0x0005e20000000800 */
[----:B------:R-:W-:Y:S01]  /*69e0*/  LOP3.LUT R30, R21, UR21, R24, 0x96, !PT ;  /* 0x00000015151e7c12 */ /* 0x000fe2000f8e9618 */
[----:B------:R-:W-:Y:S04]  /*69f0*/  IMAD.WIDE.U32 R12, R17, -0x2daee0ad, RZ ;  /* 0xd2511f53110c7825 */ /* 0x000fe800078e00ff */
[----:B------:R-:W-:Y:S01]  /*6a00*/  IMAD.WIDE.U32 R4, R4, -0x2daee0ad, RZ ;  /* 0xd2511f5304047825 */ /* 0x000fe200078e00ff */
[----:B------:R-:W-:Y:S03]  /*6a10*/  LOP3.LUT R19, R13, UR20, R32, 0x96, !PT ;  /* 0x000000140d137c12 */ /* 0x000fe6000f8e9620 */
[----:B------:R-:W-:Y:S01]  /*6a20*/  IMAD.WIDE.U32 R28, R29, -0x2daee0ad, RZ ;  /* 0xd2511f531d1c7825 */ /* 0x000fe200078e00ff */
[----:B------:R-:W-:Y:S01]  /*6a30*/  LOP3.LUT R13, R5, UR20, R26, 0x96, !PT ;  /* 0x00000014050d7c12 */ /* 0x000fe2000f8e961a */
[----:B------:R3:W-:Y:S02]  /*6a40*/  MUFU.EX2 R184, R38 ;  /* 0x0000002600b87308 */ /* 0x0007e40000000800 */
[----:B------:R-:W-:Y:S01]  /*6a50*/  IMAD.WIDE.U32 R26, R27, -0x2daee0ad, RZ ;  /* 0xd2511f531b1a7825 */ /* 0x000fe200078e00ff */
[----:B------:R-:W-:Y:S03]  /*6a60*/  LOP3.LUT R9, R29, UR18, R18, 0x96, !PT ;  /* 0x000000121d097c12 */ /* 0x000fe6000f8e9612 */
[----:B------:R-:W-:Y:S04]  /*6a70*/  IMAD.WIDE.U32 R24, R25, -0x326172a9, RZ ;  /* 0xcd9e8d5719187825 */ /* 0x000fe800078e00ff */
[----:B------:R-:W-:Y:S01]  /*6a80*/  IMAD.WIDE.U32 R14, R15, -0x2daee0ad, RZ ;  /* 0xd2511f530f0e7825 */ /* 0x000fe200078e00ff */
[----:B------:R-:W-:Y:S01]  /*6a90*/  LOP3.LUT R5, R25, UR19, R6, 0x96, !PT ;  /* 0x0000001319057c12 */ /* 0x000fe2000f8e9606 */
[----:B------:R-:W-:Y:S01]  /*6aa0*/  MUFU.EX2 R168, R100 ;  /* 0x0000006400a87308 */ /* 0x000fe20000000800 */
[----:B------:R-:W-:Y:S01]  /*6ab0*/  LOP3.LUT R6, R27, UR18, R12, 0x96, !PT ;  /* 0x000000121b067c12 */ /* 0x000fe2000f8e960c */
[----:B------:R-:W-:Y:S01]  /*6ac0*/  IMAD.WIDE.U32 R30, R30, -0x2daee0ad, RZ ;  /* 0xd2511f531e1e7825 */ /* 0x000fe200078e00ff */
[----:B------:R-:W-:Y:S03]  /*6ad0*/  LOP3.LUT R27, R15, UR18, R8, 0x96, !PT ;  /* 0x000000120f1b7c12 */ /* 0x000fe6000f8e9608 */
[----:B------:R-:W-:Y:S01]  /*6ae0*/  IMAD.WIDE.U32 R18, R19, -0x326172a9, RZ ;  /* 0xcd9e8d5713127825 */ /* 0x000fe200078e00ff */
[----:B------:R-:W-:Y:S03]  /*6af0*/  LOP3.LUT R25, R31, UR18, R4, 0x96, !PT ;  /* 0x000000121f197c12 */ /* 0x000fe6000f8e9604 */
[----:B------:R-:W-:Y:S01]  /*6b00*/  IMAD.WIDE.U32 R8, R9, -0x326172a9, RZ ;  /* 0xcd9e8d5709087825 */ /* 0x000fe200078e00ff */
[----:B------:R-:W-:Y:S01]  /*6b10*/  LOP3.LUT R29, R19, UR19, R10, 0x96, !PT ;  /* 0x00000013131d7c12 */ /* 0x000fe2000f8e960a */
[----:B------:R2:W2:Y:S02]  /*6b20*/  MUFU.EX2 R213, R35 ;  /* 0x0000002300d57308 */ /* 0x0004a40000000800 */
[----:B------:R-:W-:Y:S01]  /*6b30*/  IMAD.WIDE.U32 R6, R6, -0x326172a9, RZ ;  /* 0xcd9e8d5706067825 */ /* 0x000fe200078e00ff */
[----:B------:R-:W-:Y:S02]  /*6b40*/  SHF.R.U32.HI R21, RZ, 0x18, R8 ;  /* 0x00000018ff157819 */ /* 0x000fe40000011608 */
[C---:B------:R-:W-:Y:S01]  /*6b50*/  LOP3.LUT R15, R8.reuse, 0xff, RZ, 0xc0, !PT ;  /* 0x000000ff080f7812 */ /* 0x040fe200078ec0ff */
[----:B------:R-:W-:Y:S01]  /*6b60*/  IMAD.WIDE.U32 R12, R13, -0x326172a9, RZ ;  /* 0xcd9e8d570d0c7825 */ /* 0x000fe200078e00ff */
[----:B-1----:R-:W-:Y:S02]  /*6b70*/  LOP3.LUT R34, R8, 0xffff, RZ, 0xc0, !PT ;  /* 0x0000ffff08227812 */ /* 0x002fe400078ec0ff */
[----:B------:R-:W-:Y:S01]  /*6b80*/  ISETP.LE.U32.AND P4, PT, R21, UR6, PT ;  /* 0x0000000615007c0c */ /* 0x000fe2000bf83070 */
[----:B------:R-:W-:Y:S01]  /*6b90*/  IMAD.WIDE.U32 R10, R11, -0x2daee0ad, RZ ;  /* 0xd2511f530b0a7825 */ /* 0x000fe200078e00ff */
[----:B------:R-:W-:Y:S01]  /*6ba0*/  LOP3.LUT R23, R13, UR19, R20, 0x96, !PT ;  /* 0x000000130d177c12 */ /* 0x000fe2000f8e9614 */
[----:B------:R-:W1:Y:S01]  /*6bb0*/  MUFU.EX2 R219, R48 ;  /* 0x0000003000db7308 */ /* 0x000e620000000800 */
[----:B------:R-:W-:Y:S01]  /*6bc0*/  LOP3.LUT R20, R9, UR17, R22, 0x96, !PT ;  /* 0x0000001109147c12 */ /* 0x000fe2000f8e9616 */
[----:B------:R-:W-:Y:S01]  /*6bd0*/  IMAD.WIDE.U32 R4, R5, -0x2daee0ad, RZ ;  /* 0xd2511f5305047825 */ /* 0x000fe200078e00ff */
[----:B------:R-:W-:Y:S02]  /*6be0*/  LOP3.LUT R19, R11, UR16, R28, 0x96, !PT ;  /* 0x000000100b137c12 */ /* 0x000fe4000f8e961c */
[----:B------:R-:W-:Y:S02]  /*6bf0*/  SHF.R.U32.HI R28, RZ, 0x10, R8 ;  /* 0x00000010ff1c7819 */ /* 0x000fe40000011608 */
[----:B------:R-:W-:Y:S02]  /*6c00*/  LOP3.LUT R17, R5, UR16, R14, 0x96, !PT ;  /* 0x0000001005117c12 */ /* 0x000fe4000f8e960e */
[----:B------:R-:W-:Y:S01]  /*6c10*/  LOP3.LUT R14, R10, 0xff, RZ, 0xc0, !PT ;  /* 0x000000ff0a0e7812 */ /* 0x000fe200078ec0ff */
[----:B------:R-:W-:Y:S01]  /*6c20*/  MUFU.EX2 R170, R65 ;  /* 0x0000004100aa7308 */ /* 0x000fe20000000800 */
[C---:B------:R-:W-:Y:S02]  /*6c30*/  LOP3.LUT R9, R4.reuse, 0xff, RZ, 0xc0, !PT ;  /* 0x000000ff04097812 */ /* 0x040fe400078ec0ff */
[--C-:B------:R-:W-:Y:S02]  /*6c40*/  SHF.R.U32.HI R8, RZ, 0x18, R4.reuse ;  /* 0x00000018ff087819 */ /* 0x100fe40000011604 */
[----:B------:R-:W-:Y:S02]  /*6c50*/  SHF.R.U32.HI R32, RZ, 0x10, R4 ;  /* 0x00000010ff207819 */ /* 0x000fe40000011604 */
[----:B--2---:R-:W-:Y:S02]  /*6c60*/  LOP3.LUT R36, R4, 0xffff, RZ, 0xc0, !PT ;  /* 0x0000ffff04247812 */ /* 0x004fe400078ec0ff */
[----:B------:R-:W-:Y:S01]  /*6c70*/  LOP3.LUT R4, R6, 0xff, RZ, 0xc0, !PT ;  /* 0x000000ff06047812 */ /* 0x000fe200078ec0ff */
[----:B------:R-:W-:Y:S01]  /*6c80*/  MUFU.EX2 R165, R101 ;  /* 0x0000006500a57308 */ /* 0x000fe20000000800 */
[----:B------:R-:W-:Y:S02]  /*6c90*/  SHF.R.U32.HI R13, RZ, 0x18, R10 ;  /* 0x00000018ff0d7819 */ /* 0x000fe4000001160a */
[----:B------:R-:W-:Y:S02]  /*6ca0*/  ISETP.LE.U32.AND P3, PT, R15, UR6, PT ;  /* 0x000000060f007c0c */ /* 0x000fe4000bf63070 */
[----:B------:R-:W-:Y:S02]  /*6cb0*/  ISETP.LE.U32.AND P2, PT, R14, UR6, PT ;  /* 0x000000060e007c0c */ /* 0x000fe4000bf43070 */
[----:B------:R-:W-:Y:S02]  /*6cc0*/  ISETP.LE.U32.AND P6, PT, R9, UR6, PT ;  /* 0x0000000609007c0c */ /* 0x000fe4000bfc3070 */
[----:B------:R-:W-:Y:S01]  /*6cd0*/  ISETP.LE.U32.AND P5, PT, R8, UR6, PT ;  /* 0x0000000608007c0c */ /* 0x000fe2000bfa3070 */
[----:B------:R-:W-:Y:S01]  /*6ce0*/  MUFU.EX2 R114, R63 ;  /* 0x0000003f00727308 */ /* 0x000fe20000000800 */
[----:B------:R-:W-:Y:S01]  /*6cf0*/  ISETP.LE.U32.AND P0, PT, R4, UR6, PT ;  /* 0x0000000604007c0c */ /* 0x000fe2000bf03070 */
[----:B------:R-:W-:Y:S01]  /*6d00*/  IMAD.WIDE.U32 R8, R27, -0x326172a9, RZ ;  /* 0xcd9e8d571b087825 */ /* 0x000fe200078e00ff */
[----:B------:R-:W-:Y:S02]  /*6d10*/  ISETP.LE.U32.AND P1, PT, R13, UR6, PT ;  /* 0x000000060d007c0c */ /* 0x000fe4000bf23070 */
[----:B------:R-:W-:Y:S01]  /*6d20*/  SHF.R.U32.HI R15, RZ, 0x18, R6 ;  /* 0x00000018ff0f7819 */ /* 0x000fe20000011606 */
[----:B------:R-:W-:Y:S01]  /*6d30*/  IMAD.WIDE.U32 R4, R25, -0x326172a9, RZ ;  /* 0xcd9e8d5719047825 */ /* 0x000fe200078e00ff */
[----:B------:R-:W-:Y:S02]  /*6d40*/  LOP3.LUT R14, R9, UR17, R24, 0x96, !PT ;  /* 0x00000011090e7c12 */ /* 0x000fe4000f8e9618 */
[----:B------:R-:W-:Y:S01]  /*6d50*/  LOP3.LUT R22, R8, 0xff, RZ, 0xc0, !PT ;  /* 0x000000ff08167812 */ /* 0x000fe200078ec0ff */
[----:B------:R-:W2:Y:S01]  /*6d60*/  MUFU.EX2 R220, R51 ;  /* 0x0000003300dc7308 */ /* 0x000ea20000000800 */
[C---:B------:R-:W-:Y:S02]  /*6d70*/  LOP3.LUT R24, R4.reuse, 0xff, RZ, 0xc0, !PT ;  /* 0x000000ff04187812 */ /* 0x040fe400078ec0ff */
[--C-:B------:R-:W-:Y:S02]  /*6d80*/  SHF.R.U32.HI R25, RZ, 0x18, R4.reuse ;  /* 0x00000018ff197819 */ /* 0x100fe40000011604 */
[----:B------:R-:W-:Y:S02]  /*6d90*/  SHF.R.U32.HI R27, RZ, 0x10, R4 ;  /* 0x00000010ff1b7819 */ /* 0x000fe40000011604 */
[----:B---3--:R-:W-:Y:S02]  /*6da0*/  LOP3.LUT R38, R4, 0xffff, RZ, 0xc0, !PT ;  /* 0x0000ffff04267812 */ /* 0x008fe400078ec0ff */
[----:B------:R-:W-:Y:S01]  /*6db0*/  SHF.R.U32.HI R4, RZ, 0x18, R20 ;  /* 0x00000018ff047819 */ /* 0x000fe20000011614 */
[----:B------:R-:W-:Y:S01]  /*6dc0*/  MUFU.EX2 R108, R0 ;  /* 0x00000000006c7308 */ /* 0x000fe20000000800 */
[----:B------:R-:W-:Y:S02]  /*6dd0*/  LOP3.LUT R13, R5, UR17, R12, 0x96, !PT ;  /* 0x00000011050d7c12 */ /* 0x000fe4000f8e960c */
[----:B------:R-:W-:Y:S02]  /*6de0*/  LOP3.LUT R5, R20, 0xff, RZ, 0xc0, !PT ;  /* 0x000000ff14057812 */ /* 0x000fe400078ec0ff */
[----:B------:R-:W-:Y:S02]  /*6df0*/  SHF.R.U32.HI R31, RZ, 0x10, R10 ;  /* 0x00000010ff1f7819 */ /* 0x000fe4000001160a */
[----:B------:R-:W-:Y:S02]  /*6e00*/  SHF.R.U32.HI R21, RZ, 0x18, R8 ;  /* 0x00000018ff157819 */ /* 0x000fe40000011608 */
[----:B------:R-:W-:Y:S01]  /*6e10*/  LOP3.LUT R18, R7, UR17, R18, 0x96, !PT ;  /* 0x0000001107127c12 */ /* 0x000fe2000f8e9612 */
[----:B------:R-:W3:Y:S01]  /*6e20*/  MUFU.EX2 R216, R50 ;  /* 0x0000003200d87308 */ /* 0x000ee20000000800 */
[----:B------:R-:W-:Y:S02]  /*6e30*/  SHF.R.U32.HI R33, RZ, 0x10, R6 ;  /* 0x00000010ff217819 */ /* 0x000fe40000011606 */
[----:B------:R-:W-:Y:S01]  /*6e40*/  LOP3.LUT R35, R10, 0xffff, RZ, 0xc0, !PT ;  /* 0x0000ffff0a237812 */ /* 0x000fe200078ec0ff */
[----:B------:R-:W-:Y:S01]  /*6e50*/  IMAD.WIDE.U32 R10, R29, -0x2daee0ad, RZ ;  /* 0xd2511f531d0a7825 */ /* 0x000fe200078e00ff */
[----:B------:R-:W-:Y:S03]  /*6e60*/  LOP3.LUT R37, R6, 0xffff, RZ, 0xc0, !PT ;  /* 0x0000ffff06257812 */ /* 0x000fe600078ec0ff */
[----:B------:R-:W-:Y:S01]  /*6e70*/  IMAD.WIDE.U32 R6, R23, -0x2daee0ad, RZ ;  /* 0xd2511f5317067825 */ /* 0x000fe200078e00ff */
[----:B------:R-:W-:Y:S01]  /*6e80*/  LOP3.LUT R23, R10, 0xff, RZ, 0xc0, !PT ;  /* 0x000000ff0a177812 */ /* 0x000fe200078ec0ff */
[----:B------:R-:W1:Y:S01]  /*6e90*/  MUFU.EX2 R211, R44 ;  /* 0x0000002c00d37308 */ /* 0x000e620000000800 */
[----:B------:R-:W-:Y:S02]  /*6ea0*/  SHF.R.U32.HI R29, RZ, 0x10, R10 ;  /* 0x00000010ff1d7819 */ /* 0x000fe4000001160a */
[----:B------:R-:W-:Y:S02]  /*6eb0*/  LOP3.LUT R12, R7, UR16, R30, 0x96, !PT ;  /* 0x00000010070c7c12 */ /* 0x000fe4000f8e961e */
[----:B------:R-:W-:Y:S02]  /*6ec0*/  LOP3.LUT R30, R8, 0xffff, RZ, 0xc0, !PT ;  /* 0x0000ffff081e7812 */ /* 0x000fe400078ec0ff */
[----:B------:R-:W-:Y:S02]  /*6ed0*/  SHF.R.U32.HI R9, RZ, 0x18, R10 ;  /* 0x00000018ff097819 */ /* 0x000fe4000001160a */
[----:B------:R-:W-:Y:S01]  /*6ee0*/  LOP3.LUT R7, R6, 0xffff, RZ, 0xc0, !PT ;  /* 0x0000ffff06077812 */ /* 0x000fe200078ec0ff */
[----:B------:R-:W1:Y:S10]  /*6ef0*/  MUFU.EX2 R212, R47 ;  /* 0x0000002f00d47308 */ /* 0x000e740000000800 */
        /* <DEDUP_REMOVED lines=28> */
[----:B------:R-:W-:Y:S01]  /*70c0*/  @!P4 FADD.FTZ R205, -R205, -RZ ;  /* 0x800000ffcdcdc221 */ /* 0x000fe20000010100 */
[----:B------:R-:W-:Y:S01]  /*70d0*/  ISETP.LE.U32.AND P4, PT, R4, UR6, PT ;  /* 0x0000000604007c0c */ /* 0x000fe2000bf83070 */
[----:B------:R-:W-:Y:S01]  /*70e0*/  @!P3 FADD.FTZ R208, -R208, -RZ ;  /* 0x800000ffd0d0b221 */ /* 0x000fe20000010100 */
[----:B------:R-:W-:Y:S01]  /*70f0*/  LOP3.LUT R4, R28, 0xff, RZ, 0xc0, !PT ;  /* 0x000000ff1c047812 */ /* 0x000fe200078ec0ff */
[----:B----4-:R-:W-:Y:S01]  /*7100*/  @!P2 FADD.FTZ R214, -R214, -RZ ;  /* 0x800000ffd6d6a221 */ /* 0x010fe20000010100 */
        /* <DEDUP_REMOVED lines=12> */
[----:B--2---:R-:W-:Y:S01]  /*71d0*/  @!P3 FADD.FTZ R220, -R220, -RZ ;  /* 0x800000ffdcdcb221 */ /* 0x004fe20000010100 */
        /* <DEDUP_REMOVED lines=32> */
[----:B---3--:R-:W-:Y:S01]  /*73e0*/  @!P3 FADD.FTZ R216, -R216, -RZ ;  /* 0x800000ffd8d8b221 */ /* 0x008fe20000010100 */
[----:B------:R-:W-:Y:S01]  /*73f0*/  LOP3.LUT R8, R6, 0xff, RZ, 0xc0, !PT ;  /* 0x000000ff06087812 */ /* 0x000fe200078ec0ff */
[----:B------:R-:W-:Y:S01]  /*7400*/  @!P4 FADD.FTZ R211, -R211, -RZ ;  /* 0x800000ffd3d3c221 */ /* 0x000fe20000010100 */
        /* <DEDUP_REMOVED lines=247> */
[C---:B------:R-:W-:Y:S01]  /*8380*/  FADD.FTZ R5, -R164.reuse, R5 ;  /* 0x00000005a4057221 */ /* 0x040fe20000010100 */
[----:B------:R-:W-:Y:S01]  /*8390*/  FSETP.GE.FTZ.AND P0, PT, R189, RZ, PT ;  /* 0x000000ffbd00720b */ /* 0x000fe20003f16000 */
[C---:B------:R-:W-:Y:S01]  /*83a0*/  FADD.FTZ R11, -R161.reuse, R11 ;  /* 0x0000000ba10b7221 */ /* 0x040fe20000010100 */
[-C--:B------:R-:W-:Y:S01]  /*83b0*/  HMMA.16816.F32 R20, R100, R136.reuse, R20 ;  /* 0x000000886414723c */ /* 0x080fe20000001814 */
[----:B------:R-:W-:Y:S03]  /*83c0*/  FADD.FTZ R10, -R161, R10 ;  /* 0x0000000aa10a7221 */ /* 0x000fe60000010100 */
[----:B------:R-:W-:Y:S01]  /*83d0*/  FADD.FTZ R4, -R164, R4 ;  /* 0x00000004a4047221 */ /* 0x000fe20000010100 */
[----:B------:R-:W-:Y:S01]  /*83e0*/  FSEL R6, R6, R163, P1 ;  /* 0x000000a306067208 */ /* 0x000fe20000800000 */
[C---:B------:R-:W-:Y:S01]  /*83f0*/  FADD.FTZ R9, -R162.reuse, R9 ;  /* 0x00000009a2097221 */ /* 0x040fe20000010100 */
[----:B------:R-:W-:Y:S01]  /*8400*/  FSETP.GE.FTZ.AND P1, PT, R175, RZ, PT ;  /* 0x000000ffaf00720b */ /* 0x000fe20003f36000 */
[C---:B------:R-:W-:Y:S01]  /*8410*/  FADD.FTZ R15, -R161.reuse, R15 ;  /* 0x0000000fa10f7221 */ /* 0x040fe20000010100 */
[C---:B------:R-:W-:Y:S03]  /*8420*/  HMMA.16816.F32 R24, R104.reuse, R136, R24 ;  /* 0x000000886818723c */ /* 0x040fe60000001818 */
[----:B------:R-:W-:Y:S01]  /*8430*/  FADD.FTZ R14, -R161, R14 ;  /* 0x0000000ea10e7221 */ /* 0x000fe20000010100 */
[-C--:B------:R-:W-:Y:S01]  /*8440*/  FSEL R5, R5, R164.reuse, P2 ;  /* 0x000000a405057208 */ /* 0x080fe20001000000 */
[----:B------:R-:W-:Y:S01]  /*8450*/  FADD.FTZ R8, -R162, R8 ;  /* 0x00000008a2087221 */ /* 0x000fe20000010100 */
[----:B------:R-:W-:Y:S01]  /*8460*/  FSETP.GE.FTZ.AND P2, PT, R166, RZ, PT ;  /* 0x000000ffa600720b */ /* 0x000fe20003f56000 */
[C---:B------:R-:W-:Y:S01]  /*8470*/  FADD.FTZ R13, -R162.reuse, R13 ;  /* 0x0000000da20d7221 */ /* 0x040fe20000010100 */
[-C--:B------:R-:W-:Y:S01]  /*8480*/  HMMA.16816.F32 R28, R104, R138.reuse, R28 ;  /* 0x0000008a681c723c */ /* 0x080fe2000000181c */
[C---:B------:R-:W-:Y:S03]  /*8490*/  FADD.FTZ R19, -R163.reuse, R19 ;  /* 0x00000013a3137221 */ /* 0x040fe60000010100 */
[----:B------:R-:W-:Y:S01]  /*84a0*/  FADD.FTZ R18, -R163, R18 ;  /* 0x00000012a3127221 */ /* 0x000fe20000010100 */
[-C--:B------:R-:W-:Y:S01]  /*84b0*/  FSEL R11, R11, R161.reuse, P0 ;  /* 0x000000a10b0b7208 */ /* 0x080fe20000000000 */
[----:B------:R-:W-:Y:S01]  /*84c0*/  FADD.FTZ R0, -R162, R12 ;  /* 0x0000000ca2007221 */ /* 0x000fe20000010100 */
[----:B------:R-:W-:Y:S01]  /*84d0*/  FSETP.GE.FTZ.AND P0, PT, R196, RZ, PT ;  /* 0x000000ffc400720b */ /* 0x000fe20003f16000 */
[----:B------:R-:W-:Y:S01]  /*84e0*/  FADD.FTZ R17, -R164, R17 ;  /* 0x00000011a4117221 */ /* 0x000fe20000010100 */
[-C--:B------:R-:W-:Y:S01]  /*84f0*/  FSEL R10, R10, R161.reuse, P1 ;  /* 0x000000a10a0a7208 */ /* 0x080fe20000800000 */
[C---:B------:R-:W-:Y:S01]  /*8500*/  HMMA.16816.F32 R32, R100.reuse, R138, R32 ;  /* 0x0000008a6420723c */ /* 0x040fe20000001820 */
[----:B------:R-:W-:Y:S01]  /*8510*/  FSETP.GE.FTZ.AND P1, PT, R187, RZ, PT ;  /* 0x000000ffbb00720b */ /* 0x000fe20003f36000 */
[C---:B------:R-:W-:Y:S01]  /*8520*/  FADD.FTZ R23, -R163.reuse, R23 ;  /* 0x00000017a3177221 */ /* 0x040fe20000010100 */
[----:B------:R-:W-:Y:S01]  /*8530*/  FSEL R4, R4, R164, P3 ;  /* 0x000000a404047208 */ /* 0x000fe20001800000 */
[----:B------:R-:W-:Y:S01]  /*8540*/  FADD.FTZ R22, -R163, R22 ;  /* 0x00000016a3167221 */ /* 0x000fe20000010100 */
[----:B------:R-:W-:Y:S01]  /*8550*/  FSETP.GE.FTZ.AND P3, PT, R190, RZ, PT ;  /* 0x000000ffbe00720b */ /* 0x000fe20003f76000 */
[C---:B------:R-:W-:Y:S01]  /*8560*/  FADD.FTZ R16, -R164.reuse, R16 ;  /* 0x00000010a4107221 */ /* 0x040fe20000010100 */
[-C--:B------:R-:W-:Y:S01]  /*8570*/  FSEL R9, R9, R162.reuse, P2 ;  /* 0x000000a209097208 */ /* 0x080fe20001000000 */
[----:B------:R-:W-:Y:S01]  /*8580*/  FADD.FTZ R21, -R164, R21 ;  /* 0x00000015a4157221 */ /* 0x000fe20000010100 */
[-C--:B------:R-:W-:Y:S01]  /*8590*/  HMMA.16816.F32 R36, R100, R140.reuse, R36 ;  /* 0x0000008c6424723c */ /* 0x080fe20000001824 */
[----:B------:R-:W-:Y:S02]  /*85a0*/  FSETP.GE.FTZ.AND P2, PT, R174, RZ, PT ;  /* 0x000000ffae00720b */ /* 0x000fe40003f56000 */
[----:B------:R-:W-:Y:S01]  /*85b0*/  FADD.FTZ R27, -R161, R27 ;  /* 0x0000001ba11b7221 */ /* 0x000fe20000010100 */
[-C--:B------:R-:W-:Y:S01]  /*85c0*/  FSEL R15, R15, R161.reuse, P0 ;  /* 0x000000a10f0f7208 */ /* 0x080fe20000000000 */
[----:B------:R-:W-:Y:S01]  /*85d0*/  FADD.FTZ R26, -R161, R26 ;  /* 0x0000001aa11a7221 */ /* 0x000fe20000010100 */
[----:B------:R-:W-:Y:S01]  /*85e0*/  FSETP.GE.FTZ.AND P0, PT, R205, RZ, PT ;  /* 0x000000ffcd00720b */ /* 0x000fe20003f16000 */
[----:B------:R-:W-:Y:S01]  /*85f0*/  FADD.FTZ R20, -R164, R20 ;  /* 0x00000014a4147221 */ /* 0x000fe20000010100 */
[C---:B------:R-:W-:Y:S01]  /*8600*/  HMMA.16816.F32 R40, R104.reuse, R140, R40 ;  /* 0x0000008c6828723c */ /* 0x040fe20000001828 */
[----:B------:R-:W-:Y:S03]  /*8610*/  FADD.FTZ R25, -R162, R25 ;  /* 0x00000019a2197221 */ /* 0x000fe60000010100 */
[----:B------:R-:W-:Y:S01]  /*8620*/  FSEL R14, R14, R161, P1 ;  /* 0x000000a10e0e7208 */ /* 0x000fe20000800000 */
[----:B------:R-:W-:Y:S01]  /*8630*/  FADD.FTZ R31, -R161, R31 ;  /* 0x0000001fa11f7221 */ /* 0x000fe20000010100 */
[----:B------:R-:W-:Y:S01]  /*8640*/  FSETP.GE.FTZ.AND P1, PT, R199, RZ, PT ;  /* 0x000000ffc700720b */ /* 0x000fe20003f36000 */
[----:B------:R-:W-:Y:S01]  /*8650*/  FADD.FTZ R30, -R161, R30 ;  /* 0x0000001ea11e7221 */ /* 0x000fe20000010100 */
[-C--:B------:R-:W-:Y:S01]  /*8660*/  FSEL R8, R8, R162.reuse, P3 ;  /* 0x000000a208087208 */ /* 0x080fe20001800000 */
[C---:B------:R-:W-:Y:S01]  /*8670*/  FADD.FTZ R24, -R162.reuse, R24 ;  /* 0x00000018a2187221 */ /* 0x040fe20000010100 */
[----:B------:R-:W-:Y:S01]  /*8680*/  FSETP.GE.FTZ.AND P3, PT, R197, RZ, PT ;  /* 0x000000ffc500720b */ /* 0x000fe20003f76000 */
[-C--:B------:R-:W-:Y:S01]  /*8690*/  HMMA.16816.F32 R44, R104, R142.reuse, R44 ;  /* 0x0000008e682c723c */ /* 0x080fe2000000182c */
[C---:B------:R-:W-:Y:S01]  /*86a0*/  FADD.FTZ R29, -R162.reuse, R29 ;  /* 0x0000001da21d7221 */ /* 0x040fe20000010100 */
[-C--:B------:R-:W-:Y:S01]  /*86b0*/  FSEL R13, R13, R162.reuse, P2 ;  /* 0x000000a20d0d7208 */ /* 0x080fe20001000000 */
[----:B------:R-:W-:Y:S01]  /*86c0*/  FADD.FTZ R35, -R163, R35 ;  /* 0x00000023a3237221 */ /* 0x000fe20000010100 */
[----:B------:R-:W-:Y:S01]  /*86d0*/  FSETP.GE.FTZ.AND P2, PT, R193, RZ, PT ;  /* 0x000000ffc100720b */ /* 0x000fe20003f56000 */
[----:B------:R-:W-:Y:S01]  /*86e0*/  FADD.FTZ R34, -R163, R34 ;  /* 0x00000022a3227221 */ /* 0x000fe20000010100 */
[-C--:B------:R-:W-:Y:S01]  /*86f0*/  FSEL R19, R19, R163.reuse, P0 ;  /* 0x000000a313137208 */ /* 0x080fe20000000000 */
[----:B------:R-:W-:Y:S01]  /*8700*/  FADD.FTZ R28, -R162, R28 ;  /* 0x0000001ca21c7221 */ /* 0x000fe20000010100 */
[----:B------:R-:W-:Y:S01]  /*8710*/  FSETP.GE.FTZ.AND P0, PT, R198, RZ, PT ;  /* 0x000000ffc600720b */ /* 0x000fe20003f16000 */
[----:B------:R-:W-:Y:S01]  /*8720*/  FADD.FTZ R33, -R164, R33 ;  /* 0x00000021a4217221 */ /* 0x000fe20000010100 */
[C---:B------:R-:W-:Y:S02]  /*8730*/  HMMA.16816.F32 R48, R100.reuse, R142, R48 ;  /* 0x0000008e6430723c */ /* 0x040fe40000001830 */
[-C--:B------:R-:W-:Y:S01]  /*8740*/  FSEL R18, R18, R163.reuse, P1 ;  /* 0x000000a312127208 */ /* 0x080fe20000800000 */
[C---:B------:R-:W-:Y:S01]  /*8750*/  FADD.FTZ R39, -R163.reuse, R39 ;  /* 0x00000027a3277221 */ /* 0x040fe20000010100 */
[----:B------:R-:W-:Y:S01]  /*8760*/  FSETP.GE.FTZ.AND P1, PT, R188, RZ, PT ;  /* 0x000000ffbc00720b */ /* 0x000fe20003f36000 */
[----:B------:R-:W-:Y:S01]  /*8770*/  FADD.FTZ R38, -R163, R38 ;  /* 0x00000026a3267221 */ /* 0x000fe20000010100 */
[----:B------:R-:W-:Y:S01]  /*8780*/  FSEL R0, R0, R162, P3 ;  /* 0x000000a200007208 */ /* 0x000fe20001800000 */
[----:B------:R-:W-:Y:S01]  /*8790*/  FADD.FTZ R32, -R164, R32 ;  /* 0x00000020a4207221 */ /* 0x000fe20000010100 */
[----:B------:R-:W-:Y:S01]  /*87a0*/  FSETP.GE.FTZ.AND P3, PT, R208, RZ, PT ;  /* 0x000000ffd000720b */ /* 0x000fe20003f76000 */
[C---:B------:R-:W-:Y:S01]  /*87b0*/  FADD.FTZ R37, -R164.reuse, R37 ;  /* 0x00000025a4257221 */ /* 0x040fe20000010100 */
[-C--:B------:R-:W-:Y:S02]  /*87c0*/  HMMA.16816.F32 R52, R100, R144.reuse, R52 ;  /* 0x000000906434723c */ /* 0x080fe40000001834 */
        /* <DEDUP_REMOVED lines=9> */
[----:B------:R-:W-:Y:S01]  /*8860*/  FSEL R22, R22, R163, P1 ;  /* 0x000000a316167208 */ /* 0x000fe20000800000 */
[----:B------:R-:W-:Y:S01]  /*8870*/  FADD.FTZ R47, -R161, R47 ;  /* 0x0000002fa12f7221 */ /* 0x000fe20000010100 */
[----:B------:R-:W-:Y:S01]  /*8880*/  FSETP.GE.FTZ.AND P1, PT, R185, RZ, PT ;  /* 0x000000ffb900720b */ /* 0x000fe20003f36000 */
[----:B------:R-:W-:Y:S01]  /*8890*/  FADD.FTZ R46, -R161, R46 ;  /* 0x0000002ea12e7221 */ /* 0x000fe20000010100 */
[-C--:B------:R-:W-:Y:S01]  /*88a0*/  FSEL R16, R16, R164.reuse, P3 ;  /* 0x000000a410107208 */ /* 0x080fe20001800000 */
[C---:B------:R-:W-:Y:S01]  /*88b0*/  FADD.FTZ R40, -R162.reuse, R40 ;  /* 0x00000028a2287221 */ /* 0x040fe20000010100 */
[----:B------:R-:W-:Y:S01]  /*88c0*/  FSETP.GE.FTZ.AND P3, PT, R201, RZ, PT ;  /* 0x000000ffc900720b */ /* 0x000fe20003f76000 */
[----:B------:R-:W-:Y:S01]  /*88d0*/  FADD.FTZ R45, -R162, R45 ;  /* 0x0000002da22d7221 */ /* 0x000fe20000010100 */
[-C--:B------:R-:W-:Y:S02]  /*88e0*/  HMMA.16816.F32 R60, R104, R146.reuse, R60 ;  /* 0x00000092683c723c */ /* 0x080fe4000000183c */
[----:B------:R-:W-:Y:S01]  /*88f0*/  FSEL R21, R21, R164, P2 ;  /* 0x000000a415157208 */ /* 0x000fe20001000000 */
[C---:B------:R-:W-:Y:S01]  /*8900*/  FADD.FTZ R51, -R163.reuse, R51 ;  /* 0x00000033a3337221 */ /* 0x040fe20000010100 */
[----:B------:R-:W-:Y:S01]  /*8910*/  FSETP.GE.FTZ.AND P2, PT, R172, RZ, PT ;  /* 0x000000ffac00720b */ /* 0x000fe20003f56000 */
[----:B------:R-:W-:Y:S01]  /*8920*/  FADD.FTZ R50, -R163, R50 ;  /* 0x00000032a3327221 */ /* 0x000fe20000010100 */
[-C--:B------:R-:W-:Y:S01]  /*8930*/  FSEL R27, R27, R161.reuse, P0 ;  /* 0x000000a11b1b7208 */ /* 0x080fe20000000000 */
[----:B------:R-:W-:Y:S01]  /*8940*/  FMUL.FTZ R197, R197, R0 ;  /* 0x00000000c5c57220 */ /* 0x000fe20000410000 */
[----:B------:R-:W-:Y:S01]  /*8950*/  FSETP.GE.FTZ.AND P0, PT, R209, RZ, PT ;  /* 0x000000ffd100720b */ /* 0x000fe20003f16000 */
[----:B------:R-:W-:Y:S01]  /*8960*/  FADD.FTZ R44, -R162, R44 ;  /* 0x0000002ca22c7221 */ /* 0x000fe20000010100 */
[----:B------:R-:W-:Y:S02]  /*8970*/  HMMA.16816.F32 R64, R100, R146, R64 ;  /* 0x000000926440723c */ /* 0x000fe40000001840 */
[----:B------:R-:W-:Y:S01]  /*8980*/  FSEL R26, R26, R161, P1 ;  /* 0x000000a11a1a7208 */ /* 0x000fe20000800000 */
[----:B------:R-:W-:Y:S01]  /*8990*/  FADD.FTZ R49, -R164, R49 ;  /* 0x00000031a4317221 */ /* 0x000fe20000010100 */
[----:B------:R-:W-:Y:S01]  /*89a0*/  FSETP.GE.FTZ.AND P1, PT, R203, RZ, PT ;  /* 0x000000ffcb00720b */ /* 0x000fe20003f36000 */
[C---:B------:R-:W-:Y:S01]  /*89b0*/  FADD.FTZ R0, -R163.reuse, R55 ;  /* 0x00000037a3007221 */ /* 0x040fe20000010100 */
[----:B------:R-:W-:Y:S01]  /*89c0*/  FSEL R20, R20, R164, P3 ;  /* 0x000000a414147208 */ /* 0x000fe20001800000 */
[----:B------:R-:W-:Y:S01]  /*89d0*/  FMUL.FTZ R194, R194, R4 ;  /* 0x00000004c2c27220 */ /* 0x000fe20000410000 */
[----:B------:R-:W-:Y:S01]  /*89e0*/  FSETP.GE.FTZ.AND P3, PT, R202, RZ, PT ;  /* 0x000000ffca00720b */ /* 0x000fe20003f76000 */
[----:B------:R-:W-:Y:S03]  /*89f0*/  FADD.FTZ R4, -R163, R54 ;  /* 0x00000036a3047221 */ /* 0x000fe60000010100 */
[----:B------:R-:W-:Y:S01]  /*8a00*/  FSEL R25, R25, R162, P2 ;  /* 0x000000a219197208 */ /* 0x000fe20001000000 */
[----:B------:R-:W-:Y:S01]  /*8a10*/  FMUL.FTZ R176, R176, R5 ;  /* 0x00000005b0b07220 */ /* 0x000fe20000410000 */
[----:B------:R-:W-:Y:S01]  /*8a20*/  FSETP.GE.FTZ.AND P2, PT, R183, RZ, PT ;  /* 0x000000ffb700720b */ /* 0x000fe20003f56000 */
[C---:B------:R-:W-:Y:S01]  /*8a30*/  FADD.FTZ R48, -R164.reuse, R48 ;  /* 0x00000030a4307221 */ /* 0x040fe20000010100 */
        /* <DEDUP_REMOVED lines=10> */
[----:B------:R-:W-:Y:S01]  /*8ae0*/  FSETP.GE.FTZ.AND P3, PT, R210, RZ, PT ;  /* 0x000000ffd200720b */ /* 0x000fe20003f76000 */
[----:B------:R-:W-:Y:S01]  /*8af0*/  FMUL.FTZ R195, R195, R7 ;  /* 0x00000007c3c37220 */ /* 0x000fe20000410000 */
[----:B------:R-:W-:Y:S01]  /*8b00*/  FSEL R29, R29, R162, P2 ;  /* 0x000000a21d1d7208 */ /* 0x000fe20001000000 */
[----:B------:R-:W-:Y:S01]  /*8b10*/  FADD.FTZ R58, -R161, R58 ;  /* 0x0000003aa13a7221 */ /* 0x000fe20000010100 */
[----:B------:R-:W-:Y:S01]  /*8b20*/  FSETP.GE.FTZ.AND P2, PT, R191, RZ, PT ;  /* 0x000000ffbf00720b */ /* 0x000fe20003f56000 */
[----:B------:R-:W-:Y:S01]  /*8b30*/  FADD.FTZ R57, -R162, R57 ;  /* 0x00000039a2397221 */ /* 0x000fe20000010100 */
[-C--:B------:R-:W-:Y:S01]  /*8b40*/  FSEL R35, R35, R163.reuse, P0 ;  /* 0x000000a323237208 */ /* 0x080fe20000000000 */
        /* <DEDUP_REMOVED lines=93> */
[----:B------:R-:W-:Y:S01]  /*9120*/  FMUL.FTZ R8, R165, R5 ;  /* 0x00000005a5087220 */ /* 0x000fe20000410000 */
[----:B------:R-:W-:Y:S02]  /*9130*/  FSETP.GE.FTZ.AND P1, PT, R112, RZ, PT ;  /* 0x000000ff7000720b */ /* 0x000fe40003f36000 */
[----:B------:R-:W-:Y:S01]  /*9140*/  FSEL R6, R6, R164, P3 ;  /* 0x000000a406067208 */ /* 0x000fe20001800000 */
[----:B------:R-:W-:Y:S01]  /*9150*/  FMUL.FTZ R113, R113, R0 ;  /* 0x0000000071717220 */ /* 0x000fe20000410000 */
[----:B------:R-:W-:Y:S01]  /*9160*/  FSETP.GE.FTZ.AND P0, PT, R110, RZ, PT ;  /* 0x000000ff6e00720b */ /* 0x000fe20003f16000 */
[----:B------:R-:W-:Y:S01]  /*9170*/  FADD.FTZ R0, -R162, R60 ;  /* 0x0000003ca2007221 */ /* 0x000fe20000010100 */
[----:B------:R-:W-:Y:S01]  /*9180*/  FSETP.GE.FTZ.AND P3, PT, R111, RZ, PT ;  /* 0x000000ff6f00720b */ /* 0x000fe20003f76000 */
[----:B------:R-:W-:Y:S01]  /*9190*/  FMUL.FTZ R181, R181, R6 ;  /* 0x00000006b5b57220 */ /* 0x000fe20000410000 */
[-C--:B------:R-:W-:Y:S02]  /*91a0*/  FSEL R4, R59, R161.reuse, P1 ;  /* 0x000000a13b047208 */ /* 0x080fe40000800000 */
[----:B------:R-:W-:Y:S02]  /*91b0*/  FSETP.GE.FTZ.AND P1, PT, R108, RZ, PT ;  /* 0x000000ff6c00720b */ /* 0x000fe40003f36000 */
[----:B------:R-:W-:Y:S01]  /*91c0*/  FSEL R5, R58, R161, P0 ;  /* 0x000000a13a057208 */ /* 0x000fe20000000000 */
[----:B------:R-:W-:Y:S01]  /*91d0*/  FMUL.FTZ R112, R112, R4 ;  /* 0x0000000470707220 */ /* 0x000fe20000410000 */
[----:B------:R-:W-:Y:S01]  /*91e0*/  FSETP.GE.FTZ.AND P0, PT, R114, RZ, PT ;  /* 0x000000ff7200720b */ /* 0x000fe20003f16000 */
[----:B------:R-:W-:Y:S01]  /*91f0*/  FADD.FTZ R4, -R164, R64 ;  /* 0x00000040a4047221 */ /* 0x000fe20000010100 */
[----:B------:R-:W-:Y:S01]  /*9200*/  FSEL R6, R57, R162, P3 ;  /* 0x000000a239067208 */ /* 0x000fe20001800000 */
[----:B------:R-:W-:Y:S01]  /*9210*/  FMUL.FTZ R110, R110, R5 ;  /* 0x000000056e6e7220 */ /* 0x000fe20000410000 */
[----:B------:R-:W-:Y:S02]  /*9220*/  FSETP.GE.FTZ.AND P3, PT, R215, RZ, PT ;  /* 0x000000ffd700720b */ /* 0x000fe40003f76000 */
        /* <DEDUP_REMOVED lines=57> */
.L_x_724:
        /* <DEDUP_REMOVED lines=148> */
.L_x_725:
        /* <DEDUP_REMOVED lines=304> */
.L_x_727:
        /* <DEDUP_REMOVED lines=17> */
.L_x_728:
        /* <DEDUP_REMOVED lines=43> */
.L_x_730:
[----:B--2---:R-:W-:Y:S05]  /*b5c0*/  BSYNC B0 ;  /* 0x0000000000007941 */ /* 0x004fea0003800000 */
.L_x_729:
        /* <DEDUP_REMOVED lines=14> */
.L_x_732:
[----:B------:R-:W-:Y:S05]  /*b6b0*/  BSYNC B0 ;  /* 0x0000000000007941 */ /* 0x000fea0003800000 */
.L_x_731:
        /* <DEDUP_REMOVED lines=25> */
.L_x_734:
[----:B------:R-:W-:Y:S05]  /*b850*/  BSYNC B0 ;  /* 0x0000000000007941 */ /* 0x000fea0003800000 */
.L_x_733:
        /* <DEDUP_REMOVED lines=11> */
.L_x_705:
[----:B------:R-:W-:Y:S05]  /*b910*/  BSYNC B1 ;  /* 0x0000000000017941 */ /* 0x000fea0003800000 */
.L_x_691:
        /* <DEDUP_REMOVED lines=11> */
.L_x_735:
[----:B------:R-:W-:Y:S05]  /*b9d0*/  EXIT ;  /* 0x000000000000794d */ /* 0x000fea0003800000 */
.L_x_737:
        /* <DEDUP_REMOVED lines=10> */
.L_x_1344:


//--------------------- .text._ZN5flash44flash_bwd_dq_dk_dv_loop_seqk_parallel_kernelI23Flash_bwd_kernel_traitsILi32ELi128ELi128ELi8ELi4ELi4ELi4ELb1ELb0EN7cutlass6half_tE19Flash_kernel_traitsILi32ELi128ELi128ELi8ES3_EELb0ELb0ELb1ELb1ELb0ELb0ELb1EEEvNS_16Flash_bwd_paramsE --------------------------
	.section	.text._ZN5flash44flash_bwd_dq_dk_dv_loop_seqk_parallel_kernelI23Flash_bwd_kernel_traitsILi32ELi128ELi128ELi8ELi4ELi4ELi4ELb1ELb0EN7cutlass6half_tE19Flash_kernel_traitsILi32ELi128ELi128ELi8ES3_EELb0ELb0ELb1ELb1ELb0ELb0ELb1EEEvNS_16Flash_bwd_paramsE,"ax",@progbits
	.sectioninfo	@"SHI_REGISTERS=255"
	.align	128
        .global         _ZN5flash44flash_bwd_dq_dk_dv_loop_seqk_parallel_kernelI23Flash_bwd_kernel_traitsILi32ELi128ELi128ELi8ELi4ELi4ELi4ELb1ELb0EN7cutlass6half_tE19Flash_kernel_traitsILi32ELi128ELi128ELi8ES3_EELb0ELb0ELb1ELb1ELb0ELb0ELb1EEEvNS_16Flash_bwd_paramsE
        .type           _ZN5flash44flash_bwd_dq_dk_dv_loop_seqk_parallel_kernelI23Flash_bwd_kernel_traitsILi32ELi128ELi128ELi8ELi4ELi4ELi4ELb1ELb0EN7cutlass6half_tE19Flash_kernel_traitsILi32ELi128ELi128ELi8ES3_EELb0ELb0ELb1ELb1ELb0ELb0ELb1EEEvNS_16Flash_bwd_paramsE,@function
        .size           _ZN5flash44flash_bwd_dq_dk_dv_loop_seqk_parallel_kernelI23Flash_bwd_kernel_traitsILi32ELi128ELi128ELi8ELi4ELi4ELi4ELb1ELb0EN7cutlass6half_tE19Flash_kernel_traitsILi32ELi128ELi128ELi8ES3_EELb0ELb0ELb1ELb1ELb0ELb0ELb1EEEvNS_16Flash_bwd_paramsE,(.L_x_1345 - _ZN5flash44flash_bwd_dq_dk_dv_loop_seqk_parallel_kernelI23Flash_bwd_kernel_traitsILi32ELi128ELi128ELi8ELi4ELi4ELi4ELb1ELb0EN7cutlass6half_tE19Flash_kernel_traitsILi32ELi128ELi128ELi8ES3_EELb0ELb0ELb1ELb1ELb0ELb0ELb1EEEvNS_16Flash_bwd_paramsE)
        .other          _ZN5flash44flash_bwd_dq_dk_dv_loop_seqk_parallel_kernelI23Flash_bwd_kernel_traitsILi32ELi128ELi128ELi8ELi4ELi4ELi4ELb1ELb0EN7cutlass6half_tE19Flash_kernel_traitsILi32ELi128ELi128ELi8ES3_EELb0ELb0ELb1ELb1ELb0ELb0ELb1EEEvNS_16Flash_bwd_paramsE,@"STO_CUDA_ENTRY STV_DEFAULT"
_ZN5flash44flash_bwd_dq_dk_dv_loop_seqk_parallel_kernelI23Flash_bwd_kernel_traitsILi32ELi128ELi128ELi8ELi4ELi4ELi4ELb1ELb0EN7cutlass6half_tE19Flash_kernel_traitsILi32ELi128ELi128ELi8ES3_EELb0ELb0ELb1ELb1ELb0ELb0ELb1EEEvNS_16Flash_bwd_paramsE:
.text._ZN5flash44flash_bwd_dq_dk_dv_loop_seqk_parallel_kernelI23Flash_bwd_kernel_traitsILi32ELi128ELi128ELi8ELi4ELi4ELi4ELb1ELb0EN7cutlass6half_tE19Flash_kernel_traitsILi32ELi128ELi128ELi8ES3_EELb0ELb0ELb1ELb1ELb0ELb0ELb1EEEvNS_16Flash_bwd_paramsE:
        /* <DEDUP_REMOVED lines=33> */
[CC--:B------:R-:W-:Y:S01]  /*0210*/  LEA.HI R4, R8.reuse, R7.reuse, RZ, 0x5 ;  /* 0x0000000708047211 */ /* 0x0c0fe200078f28ff */
[----:B------:R-:W-:Y:S01]  /*0220*/  UISETP.NE.AND UP5, UPT, UR9, URZ, UPT ;  /* 0x0000003f0900728c */ /* 0x000fe2000bfa5270 */
[----:B------:R-:W-:Y:S01]  /*0230*/  LOP3.LUT R3, R5, 0xfffffffc, RZ, 0xc0, !PT ;  /* 0xfffffffc05037812 */ /* 0x000fe200078ec0ff */
[----:B---3--:R-:W-:Y:S01]  /*0240*/  USHF.L.U32 UR7, UR51, 0x7, URZ ;  /* 0x0000000733077899 */ /* 0x008fe2000800063f */
[CC--:B------:R-:W-:Y:S01]  /*0250*/  LEA.HI R11, R8.reuse, R7.reuse, RZ, 0x7 ;  /* 0x00000007080b7211 */ /* 0x0c0fe200078f38ff */
[----:B------:R-:W-:Y:S01]  /*0260*/  ULDC UR14, c[0x0][0x214] ;  /* 0x00008500000e7ab9 */ /* 0x000fe20000000800 */
[CC--:B------:R-:W-:Y:S01]  /*0270*/  LEA.HI R150, R8.reuse, R7.reuse, RZ, 0x3 ;  /* 0x0000000708967211 */ /* 0x0c0fe200078f18ff */
[----:B------:R-:W-:Y:S01]  /*0280*/  IMAD.IADD R13, R7, 0x1, -R3 ;  /* 0x00000001070d7824 */ /* 0x000fe200078e0a03 */
[--C-:B------:R-:W-:Y:S01]  /*0290*/  SHF.R.S32.HI R0, RZ, 0x2, R5.reuse ;  /* 0x00000002ff007819 */ /* 0x100fe20000011405 */
[----:B------:R-:W-:Y:S01]  /*02a0*/  ULDC UR8, c[0x0][0x1c0] ;  /* 0x0000700000087ab9 */ /* 0x000fe20000000800 */
[----:B------:R-:W-:Y:S01]  /*02b0*/  LEA.HI R8, R8, R7, RZ, 0x4 ;  /* 0x0000000708087211 */ /* 0x000fe200078f20ff */
[----:B------:R-:W-:Y:S01]  /*02c0*/  IMAD.SHL.U32 R14, R13, 0x8, RZ ;  /* 0x000000080d0e7824 */ /* 0x000fe200078e00ff */
[----:B------:R-:W-:Y:S01]  /*02d0*/  SHF.R.S32.HI R2, RZ, 0x1f, R5 ;  /* 0x0000001fff027819 */ /* 0x000fe20000011405 */
[----:B------:R-:W-:Y:S01]  /*02e0*/  ULDC UR19, c[0x0][0x224] ;  /* 0x0000890000137ab9 */ /* 0x000fe20000000800 */
[----:B------:R-:W-:Y:S01]  /*02f0*/  LOP3.LUT R6, R4, 0xffffffe0, RZ, 0xc0, !PT ;  /* 0xffffffe004067812 */ /* 0x000fe200078ec0ff */
[----:B------:R-:W-:Y:S01]  /*0300*/  ULDC UR17, c[0x0][0x224] ;  /* 0x0000890000117ab9 */ /* 0x000fe20000000800 */
[-C--:B------:R-:W-:Y:S01]  /*0310*/  LEA.HI R5, R5, R0.reuse, RZ, 0x1 ;  /* 0x0000000005057211 */ /* 0x080fe200078f08ff */
[----:B------:R-:W-:Y:S01]  /*0320*/  STL [R1+0x30], R14 ;  /* 0x0000300e01007387 */ /* 0x000fe20000100800 */
[----:B------:R-:W-:Y:S01]  /*0330*/  LOP3.LUT R9, R8, 0xfffffff0, RZ, 0xc0, !PT ;  /* 0xfffffff008097812 */ /* 0x000fe200078ec0ff */
[----:B------:R-:W-:Y:S01]  /*0340*/  ULDC UR16, c[0x0][0x1c0] ;  /* 0x0000700000107ab9 */ /* 0x000fe20000000800 */
[----:B------:R-:W-:Y:S01]  /*0350*/  LEA.HI R3, R2, R0, RZ, 0x3 ;  /* 0x0000000002037211 */ /* 0x000fe200078f18ff */
[C---:B------:R-:W-:Y:S01]  /*0360*/  IMAD.IADD R2, R7.reuse, 0x1, -R6 ;  /* 0x0000000107027824 */ /* 0x040fe200078e0a06 */
[----:B------:R-:W-:Y:S01]  /*0370*/  LOP3.LUT R10, R150, 0xfffffff8, RZ, 0xc0, !PT ;  /* 0xfffffff8960a7812 */ /* 0x000fe200078ec0ff */
[----:B------:R-:W-:Y:S01]  /*0380*/  IMAD.IADD R6, R7, 0x1, -R9 ;  /* 0x0000000107067824 */ /* 0x000fe200078e0a09 */
[----:B------:R-:W-:Y:S01]  /*0390*/  LOP3.LUT R5, R5, 0x7fffffe, RZ, 0xc0, !PT ;  /* 0x07fffffe05057812 */ /* 0x000fe200078ec0ff */
[----:B------:R-:W-:Y:S01]  /*03a0*/  ULDC.U8 UR10, c[0x0][0x3d0] ;  /* 0x0000f400000a7ab9 */ /* 0x000fe20000000000 */
[----:B------:R-:W-:Y:S01]  /*03b0*/  LOP3.LUT R3, R3, 0xfffffff8, RZ, 0xc0, !PT ;  /* 0xfffffff803037812 */ /* 0x000fe200078ec0ff */
[----:B------:R-:W-:Y:S01]  /*03c0*/  IMAD.IADD R10, R7, 0x1, -R10 ;  /* 0x00000001070a7824 */ /* 0x000fe200078e0a0a */
[----:B------:R-:W-:Y:S01]  /*03d0*/  SHF.R.S32.HI R9, RZ, 0x1f, R2 ;  /* 0x0000001fff097819 */ /* 0x000fe20000011402 */
[C---:B------:R-:W-:Y:S01]  /*03e0*/  IMAD.IADD R7, R0.reuse, 0x1, -R5 ;  /* 0x0000000100077824 */ /* 0x040fe200078e0a05 */
[----:B------:R-:W-:Y:S01]  /*03f0*/  SHF.R.S32.HI R11, RZ, 0x7, R11 ;  /* 0x00000007ff0b7819 */ /* 0x000fe2000001140b */
[----:B------:R-:W-:Y:S01]  /*0400*/  IMAD.IADD R5, R0, 0x1, -R3 ;  /* 0x0000000100057824 */ /* 0x000fe200078e0a03 */
[----:B------:R-:W-:Y:S01]  /*0410*/  LEA.HI R18, R9, R2, RZ, 0x2 ;  /* 0x0000000209127211 */ /* 0x000fe200078f10ff */
[----:B------:R-:W-:Y:S01]  /*0420*/  ULDC.64 UR12, c[0x0][0x118] ;  /* 0x00004600000c7ab9 */ /* 0x000fe20000000a00 */
[----:B------:R-:W-:Y:S01]  /*0430*/  SHF.R.S32.HI R3, RZ, 0x3, R150 ;  /* 0x00000003ff037819 */ /* 0x000fe20000011496 */
[----:B------:R-:W-:Y:S01]  /*0440*/  UISETP.NE.AND UP6, UPT, UR10, URZ, UPT ;  /* 0x0000003f0a00728c */ /* 0x000fe2000bfc5270 */
[--C-:B------:R-:W-:Y:S01]  /*0450*/  SHF.R.S32.HI R2, RZ, 0x5, R4.reuse ;  /* 0x00000005ff027819 */ /* 0x100fe20000011404 */
[----:B------:R-:W-:Y:S01]  /*0460*/  USHF.L.U32 UR35, UR11, 0x3, URZ ;  /* 0x000000030b237899 */ /* 0x000fe2000800063f */
[----:B------:R-:W-:Y:S01]  /*0470*/  SHF.R.S32.HI R0, RZ, 0x1f, R4 ;  /* 0x0000001fff007819 */ /* 0x000fe20000011404 */
[----:B------:R-:W-:Y:S01]  /*0480*/  IMAD.SHL.U32 R3, R3, 0x40, RZ ;  /* 0x0000004003037824 */ /* 0x000fe200078e00ff */
[----:B------:R-:W-:Y:S01]  /*0490*/  SHF.R.S32.HI R9, RZ, 0x1f, R6 ;  /* 0x0000001fff097819 */ /* 0x000fe20000011406 */
        /* <DEDUP_REMOVED lines=9> */
[----:B------:R-:W-:Y:S01]  /*0530*/  LOP3.LUT P5, RZ, R5, 0x2, RZ, 0xc0, !PT ;  /* 0x0000000205ff7812 */ /* 0x000fe200078ac0ff */
[C---:B------:R-:W-:Y:S01]  /*0540*/  IMAD.IADD R162, R2.reuse, 0x1, -R4 ;  /* 0x0000000102a27824 */ /* 0x040fe200078e0a04 */
[----:B------:R-:W-:Y:S01]  /*0550*/  SHF.R.U32.HI R3, RZ, 0x3, R0 ;  /* 0x00000003ff037819 */ /* 0x000fe20000011600 */
[----:B------:R-:W-:Y:S01]  /*0560*/  IMAD R4, R2, 0x8, R7 ;  /* 0x0000000802047824 */ /* 0x000fe200078e0207 */
[----:B------:R-:W-:Y:S01]  /*0570*/  LOP3.LUT R0, R0, 0x18, R14, 0xf8, !PT ;  /* 0x0000001800007812 */ /* 0x000fe200078ef80e */
[----:B------:R-:W-:Y:S01]  /*0580*/  UIMAD UR29, UR11, 0x38, URZ ;  /* 0x000000380b1d78a4 */ /* 0x000fe2000f8e023f */
[----:B------:R-:W-:Y:S01]  /*0590*/  SHF.R.S32.HI R2, RZ, 0x4, R8 ;  /* 0x00000004ff027819 */ /* 0x000fe20000011408 */
[----:B------:R-:W-:Y:S01]  /*05a0*/  USHF.L.U32 UR28, UR11, 0x6, URZ ;  /* 0x000000060b1c7899 */ /* 0x000fe2000800063f */
[----:B------:R-:W-:Y:S01]  /*05b0*/  LOP3.LUT R3, R0, R3, RZ, 0x3c, !PT ;  /* 0x0000000300037212 */ /* 0x000fe200078e3cff */
[----:B------:R-:W-:Y:S01]  /*05c0*/  UIMAD UR27, UR11, 0x48, URZ ;  /* 0x000000480b1b78a4 */ /* 0x000fe2000f8e023f */
[----:B------:R-:W-:Y:S01]  /*05d0*/  LEA.HI R0, R8, R2, RZ, 0x1 ;  /* 0x0000000208007211 */ /* 0x000fe200078f08ff */
[----:B------:R-:W-:Y:S01]  /*05e0*/  IMAD.SHL.U32 R8, R13, 0x2, RZ ;  /* 0x000000020d087824 */ /* 0x000fe200078e00ff */
[----:B------:R-:W-:Y:S01]  /*05f0*/  LEA.HI R7, R10, R10, RZ, 0x1 ;  /* 0x0000000a0a077211 */ /* 0x000fe200078f08ff */
[----:B------:R-:W-:Y:S01]  /*0600*/  UIMAD UR26, UR11, 0x50, URZ ;  /* 0x000000500b1a78a4 */ /* 0x000fe2000f8e023f */
[----:B------:R-:W-:Y:S01]  /*0610*/  LOP3.LUT R0, R0, 0xfffffffe, RZ, 0xc0, !PT ;  /* 0xfffffffe00007812 */ /* 0x000fe200078ec0ff */
[----:B------:R-:W-:Y:S01]  /*0620*/  IMAD R220, R11, 0x2000, R8 ;  /* 0x000020000bdc7824 */ /* 0x000fe200078e0208 */
[----:B------:R-:W-:Y:S01]  /*0630*/  LOP3.LUT P4, RZ, R5, 0x4, RZ, 0xc0, !PT ;  /* 0x0000000405ff7812 */ /* 0x000fe2000788c0ff */
[----:B------:R-:W-:Y:S01]  /*0640*/  UIMAD UR25, UR11, 0x58, URZ ;  /* 0x000000580b1978a4 */ /* 0x000fe2000f8e023f */
[----:B------:R-:W-:Y:S01]  /*0650*/  SEL R214, R158, 0xffffffe0, !P5 ;  /* 0xffffffe09ed67807 */ /* 0x000fe20006800000 */
[----:B------:R-:W-:Y:S01]  /*0660*/  IMAD.IADD R12, R2, 0x1, -R0 ;  /* 0x00000001020c7824 */ /* 0x000fe200078e0a00 */
[----:B------:R-:W-:Y:S01]  /*0670*/  LEA.HI R0, R6, R6, RZ, 0x1 ;  /* 0x0000000606007211 */ /* 0x000fe200078f08ff */
[----:B------:R-:W-:Y:S01]  /*0680*/  IMAD.U32 R2, R4, 0x20, R3 ;  /* 0x0000002004027824 */ /* 0x000fe200078e0003 */
[----:B------:R-:W-:Y:S01]  /*0690*/  UIMAD UR24, UR11, 0x60, URZ ;  /* 0x000000600b1878a4 */ /* 0x000fe2000f8e023f */
[----:B------:R-:W-:Y:S01]  /*06a0*/  IMAD.U32 R3, RZ, RZ, UR4 ;  /* 0x00000004ff037e24 */ /* 0x000fe2000f8e00ff */
[----:B------:R-:W-:Y:S01]  /*06b0*/  LOP3.LUT R4, R0, 0x7fffffe, RZ, 0xc0, !PT ;  /* 0x07fffffe00047812 */ /* 0x000fe200078ec0ff */
[----:B------:R-:W-:Y:S01]  /*06c0*/  UIMAD UR4, UR51, UR8, UR55 ;  /* 0x00000008330472a4 */ /* 0x000fe2000f8e0237 */
[----:B------:R1:W-:Y:S01]  /*06d0*/  STL [R1+0x54], R2 ;  /* 0x0000540201007387 */ /* 0x0003e20000100800 */
[----:B------:R-:W-:-:S02]  /*06e0*/  UIMAD.WIDE.U32 UR8, UR51, UR19, URZ ;  /* 0x00000013330872a5 */ /* 0x000fc4000f8e003f */
[----:B------:R-:W-:Y:S01]  /*06f0*/  IMAD.IADD R16, R6, 0x1, -R4 ;  /* 0x0000000106107824 */ /* 0x000fe200078e0a04 */
[----:B------:R2:W-:Y:S01]  /*0700*/  STL [R1+0x98], R3 ;  /* 0x0000980301007387 */ /* 0x0005e20000100800 */
[----:B------:R-:W-:Y:S02]  /*0710*/  UIMAD UR4, UR4, UR17, URZ ;  /* 0x00000011040472a4 */ /* 0x000fe4000f8e023f */
[----:B------:R-:W-:Y:S01]  /*0720*/  IMAD.U32 R20, RZ, RZ, UR8 ;  /* 0x00000008ff147e24 */ /* 0x000fe2000f8e00ff */
[----:B------:R-:W-:Y:S01]  /*0730*/  UIMAD UR23, UR11, 0x68, URZ ;  /* 0x000000680b1778a4 */ /* 0x000fe2000f8e023f */
[----:B------:R-:W-:Y:S01]  /*0740*/  IMAD.U32 R21, RZ, RZ, UR9 ;  /* 0x00000009ff157e24 */ /* 0x000fe2000f8e00ff */
[----:B------:R-:W-:Y:S02]  /*0750*/  UIMAD UR22, UR11, 0x70, URZ ;  /* 0x000000700b1678a4 */ /* 0x000fe4000f8e023f */
[----:B------:R-:W-:Y:S02]  /*0760*/  UIMAD UR21, UR11, 0x78, URZ ;  /* 0x000000780b1578a4 */ /* 0x000fe4000f8e023f */
[----:B------:R-:W-:Y:S01]  /*0770*/  UMOV UR61, 0xffffe000 ;  /* 0xffffe000003d7882 */ /* 0x000fe20000000000 */
[----:B-1----:R-:W-:-:S02]  /*0780*/  LOP3.LUT R2, R9, 0xfffffff8, RZ, 0xc0, !PT ;  /* 0xfffffff809027812 */ /* 0x002fc400078ec0ff */
[----:B--2---:R-:W-:-:S03]  /*0790*/  LOP3.LUT R3, R7, 0x3fffffe, RZ, 0xc0, !PT ;  /* 0x03fffffe07037812 */ /* 0x004fc600078ec0ff */
[----:B------:R-:W-:Y:S02]  /*07a0*/  IMAD.IADD R15, R6, 0x1, -R2 ;  /* 0x00000001060f7824 */ /* 0x000fe400078e0a02 */
[----:B------:R-:W-:Y:S02]  /*07b0*/  IMAD R2, R11, 0x8, R12 ;  /* 0x000000080b027824 */ /* 0x000fe400078e020c */
[----:B------:R-:W-:Y:S01]  /*07c0*/  IMAD.IADD R4, R10, 0x1, -R3 ;  /* 0x000000010a047824 */ /* 0x000fe200078e0a03 */
[--C-:B------:R-:W-:Y:S02]  /*07d0*/  SHF.R.S32.HI R3, RZ, 0x1, R0.reuse ;  /* 0x00000001ff037819 */ /* 0x100fe40000011400 */
[----:B------:R-:W-:Y:S01]  /*07e0*/  SHF.R.S32.HI R0, RZ, 0x1f, R0 ;  /* 0x0000001fff007819 */ /* 0x000fe20000011400 */
[----:B------:R-:W-:Y:S01]  /*07f0*/  IMAD R17, R2, 0x8, R4 ;  /* 0x0000000802117824 */ /* 0x000fe200078e0204 */
[C---:B------:R-:W-:Y:S01]  /*0800*/  LOP3.LUT R2, R5.reuse, 0x1, RZ, 0xc0, !PT ;  /* 0x0000000105027812 */ /* 0x040fe200078ec0ff */
[----:B------:R-:W-:Y:S01]  /*0810*/  IMAD.SHL.U32 R4, R5, 0x40, RZ ;  /* 0x0000004005047824 */ /* 0x000fe200078e00ff */
[----:B------:R-:W-:-:S02]  /*0820*/  LEA.HI R0, R0, R3, RZ, 0x2 ;  /* 0x0000000300007211 */ /* 0x000fc400078f10ff */
[----:B------:R-:W-:Y:S01]  /*0830*/  ISETP.NE.U32.AND P6, PT, R2, 0x1, PT ;  /* 0x000000010200780c */ /* 0x000fe20003fc5070 */
[----:B------:R-:W-:Y:S01]  /*0840*/  IMAD.U32 R2, RZ, RZ, UR18 ;  /* 0x00000012ff027e24 */ /* 0x000fe2000f8e00ff */
[----:B------:R-:W-:Y:S02]  /*0850*/  LOP3.LUT R0, R0, 0xfffffffc, RZ, 0xc0, !PT ;  /* 0xfffffffc00007812 */ /* 0x000fe400078ec0ff */
[----:B------:R-:W-:Y:S02]  /*0860*/  LOP3.LUT R4, R4, 0x1c0, RZ, 0xc0, !PT ;  /* 0x000001c004047812 */ /* 0x000fe400078ec0ff */
[----:B------:R1:W-:Y:S01]  /*0870*/  STL [R1+0x64], R2 ;  /* 0x0000640201007387 */ /* 0x0003e20000100800 */
[----:B------:R-:W-:Y:S01]  /*0880*/  IMAD.IADD R14, R3, 0x1, -R0 ;  /* 0x00000001030e7824 */ /* 0x000fe200078e0a00 */
[----:B------:R-:W-:Y:S01]  /*0890*/  LEA.HI R4, R4, R4, RZ, 0x1d ;  /* 0x0000000404047211 */ /* 0x000fe200078fe8ff */
[----:B------:R-:W-:Y:S01]  /*08a0*/  IMAD.U32 R0, RZ, RZ, UR5 ;  /* 0x00000005ff007e24 */ /* 0x000fe2000f8e00ff */
[----:B------:R-:W-:Y:S01]  /*08b0*/  USHF.R.S32.HI UR5, URZ, 0x1f, UR19 ;  /* 0x0000001f3f057899 */ /* 0x000fe20008011413 */
[----:B------:R-:W-:Y:S01]  /*08c0*/  IMAD.U32 R3, RZ, RZ, UR6 ;  /* 0x00000006ff037e24 */ /* 0x000fe2000f8e00ff */
[----:B------:R-:W-:Y:S01]  /*08d0*/  SHF.R.S32.HI R3, RZ, 0x3, R9 ;  /* 0x00000003ff037819 */ /* 0x000fe20000011409 */
[----:B------:R-:W-:Y:S01]  /*08e0*/  USHF.R.S32.HI UR6, URZ, 0x1f, UR51 ;  /* 0x0000001f3f067899 */ /* 0x000fe20008011433 */
[----:B------:R-:W-:Y:S01]  /*08f0*/  SEL R213, R213, 0x10, !P6 ;  /* 0x00000010d5d57807 */ /* 0x000fe20007000000 */
[----:B------:R-:W-:-:S02]  /*0900*/  UIMAD UR5, UR5, UR51, URZ ;  /* 0x00000033050572a4 */ /* 0x000fc4000f8e023f */
[----:B------:R-:W-:Y:S02]  /*0910*/  IMAD R16, R3, 0x8, R16 ;  /* 0x0000000803107824 */ /* 0x000fe400078e0210 */
[----:B-1----:R-:W-:-:S05]  /*0920*/  IMAD.U32 R2, RZ, RZ, UR11 ;  /* 0x0000000bff027e24 */ /* 0x002fca000f8e00ff */
[----:B------:R1:W-:Y:S04]  /*0930*/  STL [R1+0x90], R2 ;  /* 0x0000900201007387 */ /* 0x0003e80000100800 */
[----:B------:R2:W-:Y:S01]  /*0940*/  STL [R1+0x94], R0 ;  /* 0x0000940001007387 */ /* 0x0005e20000100800 */
[----:B-1----:R-:W-:Y:S01]  /*0950*/  IMAD.SHL.U32 R2, R10, 0x40, RZ ;  /* 0x000000400a027824 */ /* 0x002fe200078e00ff */
[----:B------:R-:W-:Y:S02]  /*0960*/  LEA.HI R10, R5, R5, RZ, 0x1 ;  /* 0x00000005050a7211 */ /* 0x000fe400078f08ff */
[----:B--2---:R-:W-:Y:S02]  /*0970*/  SHF.R.S32.HI R0, RZ, 0x1, R7 ;  /* 0x00000001ff007819 */ /* 0x004fe40000011407 */
[----:B------:R-:W-:-:S02]  /*0980*/  LOP3.LUT R6, R2, 0x1c0, RZ, 0xc0, !PT ;  /* 0x000001c002067812 */ /* 0x000fc400078ec0ff */
[----:B------:R-:W-:Y:S01]  /*0990*/  LOP3.LUT R2, R10, 0x3fffffe, RZ, 0xc0, !PT ;  /* 0x03fffffe0a027812 */ /* 0x000fe200078ec0ff */
[C---:B------:R-:W-:Y:S01]  /*09a0*/  IMAD.SHL.U32 R7, R0.reuse, 0x40, RZ ;  /* 0x0000004000077824 */ /* 0x040fe200078e00ff */
[----:B------:R-:W-:Y:S01]  /*09b0*/  LOP3.LUT P0, RZ, R0, 0x2, RZ, 0xc0, !PT ;  /* 0x0000000200ff7812 */ /* 0x000fe2000780c0ff */
[----:B------:R-:W-:Y:S02]  /*09c0*/  IMAD.SHL.U32 R0, R162, 0x10, RZ ;  /* 0x00000010a2007824 */ /* 0x000fe400078e00ff */
        /* <DEDUP_REMOVED lines=11> */
[----:B------:R-:W-:Y:S01]  /*0a80*/  STL [R1+0x44], R18 ;  /* 0x0000441201007387 */ /* 0x000fe20000100800 */
[----:B------:R-:W-:Y:S01]  /*0a90*/  SHF.R.U32.HI R2, RZ, 0x3, R6 ;  /* 0x00000003ff027819 */ /* 0x000fe20000011606 */
[----:B------:R-:W-:Y:S01]  /*0aa0*/  IMAD.U32 R3, RZ, RZ, UR6 ;  /* 0x00000006ff037e24 */ /* 0x000fe2000f8e00ff */
[----:B------:R-:W-:Y:S01]  /*0ab0*/  LOP3.LUT R150, R0, 0x8, R150, 0xf8, !PT ;  /* 0x0000000800967812 */ /* 0x000fe200078ef896 */
[----:B------:R-:W-:Y:S01]  /*0ac0*/  @!UP5 UIMAD UR6, UR51, UR16, UR55 ;  /* 0x000000103306d2a4 */ /* 0x000fe2000f8e0237 */
[----:B------:R-:W-:Y:S01]  /*0ad0*/  SHF.R.U32.HI R0, RZ, 0x3, R0 ;  /* 0x00000003ff007819 */ /* 0x000fe20000011600 */
[----:B------:R-:W-:Y:S01]  /*0ae0*/  IMAD.U32 R4, RZ, RZ, UR5 ;  /* 0x00000005ff047e24 */ /* 0x000fe2000f8e00ff */
[----:B------:R-:W-:Y:S01]  /*0af0*/  LOP3.LUT R5, R5, R2, RZ, 0x3c, !PT ;  /* 0x0000000205057212 */ /* 0x000fe200078e3cff */
[----:B------:R-:W-:Y:S01]  /*0b00*/  IMAD.U32 R2, RZ, RZ, UR7 ;  /* 0x00000007ff027e24 */ /* 0x000fe2000f8e00ff */
[----:B------:R-:W-:Y:S01]  /*0b10*/  LOP3.LUT R150, R150, R0, RZ, 0x3c, !PT ;  /* 0x0000000096967212 */ /* 0x000fe200078e3cff */
[----:B------:R-:W-:Y:S01]  /*0b20*/  @UP5 UIMAD UR7, UR51, UR14, URZ ;  /* 0x0000000e330752a4 */ /* 0x000fe2000f8e023f */
[----:B------:R-:W-:Y:S01]  /*0b30*/  IMAD R0, R162, 0x200, R8 ;  /* 0x00000200a2007824 */ /* 0x000fe200078e0208 */
[----:B------:R-:W-:Y:S01]  /*0b40*/  IADD3 R2, R18, -0x80, RZ ;  /* 0xffffff8012027810 */ /* 0x000fe20007ffe0ff */
[----:B------:R-:W-:Y:S01]  /*0b50*/  UIMAD.WIDE.U32 UR16, UR58, UR8, URZ ;  /* 0x000000083a1072a5 */ /* 0x000fe2000f8e003f */
[----:B------:R-:W-:Y:S01]  /*0b60*/  IMAD.SHL.U32 R220, R220, 0x2, RZ ;  /* 0x00000002dcdc7824 */ /* 0x000fe200078e00ff */
[----:B------:R-:W-:Y:S01]  /*0b70*/  @!UP5 UIMAD UR6, UR6, UR14, URZ ;  /* 0x0000000e0606d2a4 */ /* 0x000fe2000f8e023f */
[----:B------:R-:W-:Y:S01]  /*0b80*/  IMAD R13, R13, 0x20, R0 ;  /* 0x000000200d0d7824 */ /* 0x000fe200078e0200 */
[----:B------:R-:W-:Y:S01]  /*0b90*/  SHF.R.S32.HI R3, RZ, 0x1f, R2 ;  /* 0x0000001fff037819 */ /* 0x000fe20000011402 */
[----:B------:R-:W-:Y:S01]  /*0ba0*/  IMAD.U32 R0, RZ, RZ, UR7 ;  /* 0x00000007ff007e24 */ /* 0x000fe2000f8e00ff */
[C---:B------:R-:W-:Y:S01]  /*0bb0*/  IADD3 R216, R220.reuse, 0x40, RZ ;  /* 0x00000040dcd87810 */ /* 0x040fe20007ffe0ff */
[----:B------:R-:W-:Y:S01]  /*0bc0*/  IMAD.U32 R150, R17, 0x20, R150 ;  /* 0x0000002011967824 */ /* 0x000fe200078e0096 */
[C---:B------:R-:W-:Y:S01]  /*0bd0*/  @P4 IADD3 R216, R220.reuse, -0x40, RZ ;  /* 0xffffffc0dcd84810 */ /* 0x040fe20007ffe0ff */
[----:B------:R-:W-:Y:S01]  /*0be0*/  IMAD.IADD R219, R220, 0x1, R213 ;  /* 0x00000001dcdb7824 */ /* 0x000fe200078e02d5 */
[----:B------:R1:W-:Y:S01]  /*0bf0*/  STL [R1+0x8c], R0 ;  /* 0x00008c0001007387 */ /* 0x0003e20000100800 */
[----:B------:R-:W-:-:S02]  /*0c00*/  IMAD R149, R150, 0x2, R149 ;  /* 0x0000000296957824 */ /* 0x000fc400078e0295 */
[----:B------:R-:W-:Y:S02]  /*0c10*/  IMAD.IADD R213, R213, 0x1, R216 ;  /* 0x00000001d5d57824 */ /* 0x000fe400078e02d8 */
[--C-:B------:R-:W-:Y:S02]  /*0c20*/  IMAD.IADD R218, R220, 0x1, R214.reuse ;  /* 0x00000001dcda7824 */ /* 0x100fe400078e02d6 */
[----:B------:R-:W-:Y:S02]  /*0c30*/  IMAD.IADD R217, R219, 0x1, R214 ;  /* 0x00000001dbd97824 */ /* 0x000fe400078e02d6 */
[----:B------:R-:W-:Y:S02]  /*0c40*/  IMAD.IADD R215, R214, 0x1, R216 ;  /* 0x00000001d6d77824 */ /* 0x000fe400078e02d8 */
[----:B------:R-:W-:Y:S02]  /*0c50*/  IMAD.SHL.U32 R150, R150, 0x2, RZ ;  /* 0x0000000296967824 */ /* 0x000fe400078e00ff */
[----:B------:R-:W-:-:S02]  /*0c60*/  IMAD.IADD R214, R214, 0x1, R213 ;  /* 0x00000001d6d67824 */ /* 0x000fc400078e02d5 */
[----:B-1----:R-:W-:Y:S01]  /*0c70*/  IMAD.U32 R0, RZ, RZ, UR4 ;  /* 0x00000004ff007e24 */ /* 0x002fe2000f8e00ff */
[----:B------:R-:W-:-:S04]  /*0c80*/  USHF.R.S32.HI UR4, URZ, 0x1f, UR18 ;  /* 0x0000001f3f047899 */ /* 0x000fc80008011412 */
[----:B------:R1:W-:Y:S02]  /*0c90*/  STL [R1+0x88], R0 ;  /* 0x0000880001007387 */ /* 0x0003e40000100800 */
[----:B------:R-:W-:Y:S01]  /*0ca0*/  IMAD.U32 R6, RZ, RZ, UR4 ;  /* 0x00000004ff067e24 */ /* 0x000fe2000f8e00ff */
[----:B------:R-:W-:Y:S01]  /*0cb0*/  UIMAD UR4, UR59, UR8, URZ ;  /* 0x000000083b0472a4 */ /* 0x000fe2000f8e023f */
[----:B------:R2:W-:Y:S04]  /*0cc0*/  STL [R1+0x84], R4 ;  /* 0x0000840401007387 */ /* 0x0005e80000100800 */
[----:B------:R-:W-:Y:S01]  /*0cd0*/  STL [R1+0x80], R6 ;  /* 0x0000800601007387 */ /* 0x000fe20000100800 */
[----:B-1----:R-:W-:Y:S02]  /*0ce0*/  SHF.R.S32.HI R0, RZ, 0x1, R10 ;  /* 0x00000001ff007819 */ /* 0x002fe4000001140a */
[----:B--2---:R-:W-:Y:S01]  /*0cf0*/  SHF.L.U64.HI R4, R2, 0x2, R3 ;  /* 0x0000000202047819 */ /* 0x004fe20000010203 */
[----:B------:R-:W-:Y:S01]  /*0d00*/  IMAD.U32 R2, RZ, RZ, UR16 ;  /* 0x00000010ff027e24 */ /* 0x000fe2000f8e00ff */
[----:B------:R-:W-:Y:S01]  /*0d10*/  LOP3.LUT P3, RZ, R0, 0x2, RZ, 0xc0, !PT ;  /* 0x0000000200ff7812 */ /* 0x000fe2000786c0ff */
[----:B------:R-:W-:-:S02]  /*0d20*/  IMAD.U32 R3, RZ, RZ, UR17 ;  /* 0x00000011ff037e24 */ /* 0x000fc4000f8e00ff */
[----:B------:R1:W-:Y:S01]  /*0d30*/  STL [R1+0x58], R4 ;  /* 0x0000580401007387 */ /* 0x0003e20000100800 */
[----:B------:R-:W-:Y:S01]  /*0d40*/  IMAD.SHL.U32 R0, R0, 0x40, RZ ;  /* 0x0000004000007824 */ /* 0x000fe200078e00ff */
[----:B------:R-:W-:Y:S02]  /*0d50*/  R2P PR, R15, 0x6 ;  /* 0x000000060f007804 */ /* 0x000fe40000000000 */
[----:B------:R2:W-:Y:S01]  /*0d60*/  STL.64 [R1+0x68], R2 ;  /* 0x0000680201007387 */ /* 0x0005e20000100a00 */
[----:B------:R-:W-:Y:S02]  /*0d70*/  LOP3.LUT P0, RZ, R14, 0x2, RZ, 0xc0, !PT ;  /* 0x000000020eff7812 */ /* 0x000fe4000780c0ff */
[----:B------:R-:W-:Y:S02]  /*0d80*/  LOP3.LUT R0, R0, 0xc0, RZ, 0xc0, !PT ;  /* 0x000000c000007812 */ /* 0x000fe400078ec0ff */
[----:B------:R-:W-:Y:S02]  /*0d90*/  SEL R152, R152, 0xffffffc0, !P2 ;  /* 0xffffffc098987807 */ /* 0x000fe40005000000 */
[----:B------:R-:W-:Y:S01]  /*0da0*/  SEL R158, R158, 0xffffffe0, !P0 ;  /* 0xffffffe09e9e7807 */ /* 0x000fe20004000000 */
[----:B-1----:R-:W-:-:S02]  /*0db0*/  IMAD.SHL.U32 R4, R12, 0x10, RZ ;  /* 0x000000100c047824 */ /* 0x002fc400078e00ff */
        /* <DEDUP_REMOVED lines=50> */
.L_x_784:
        /* <DEDUP_REMOVED lines=54> */
.L_x_738:
        /* <DEDUP_REMOVED lines=37> */
[----:B------:R-:W-:-:S03]  /*1690*/  USHF.R.S32.HI UR7, URZ, 0x1f, UR6 ;  /* 0x0000001f3f077899 */ /* 0x000fc60008011406 */
[----:B------:R-:W-:Y:S02]  /*16a0*/  @UP0 UIADD3 UR8, UR36, UR44, URZ ;  /* 0x0000002c24080290 */ /* 0x000fe4000fffe03f */
[----:B------:R-:W-:Y:S02]  /*16b0*/  ULEA.HI UR11, UR7, UR6, URZ, 0x7 ;  /* 0x00000006070b7291 */ /* 0x000fe4000f8f383f */
[----:B------:R-:W-:-:S04]  /*16c0*/  UIADD3 UR6, UR10, 0x80, UR37 ;  /* 0x000000800a067890 */ /* 0x000fc8000fffe025 */
[----:B------:R-:W-:-:S04]  /*16d0*/  UIADD3 UR6, UR6, UR16, -UR5 ;  /* 0x0000001006067290 */ /* 0x000fc8000fffe805 */
        /* <DEDUP_REMOVED lines=25> */
.L_x_740:
        /* <DEDUP_REMOVED lines=18> */
.L_x_741:
[----:B------:R-:W2:Y:S04]  /*1990*/  LDL R0, [R1+0x7c] ;  /* 0x00007c0001007983 */ /* 0x000ea80000100800 */
[----:B------:R-:W3:Y:S04]  /*19a0*/  LDL R5, [R1+0x84] ;  /* 0x0000840001057983 */ /* 0x000ee80000100800 */
[----:B------:R-:W4:Y:S04]  /*19b0*/  LDL.64 R6, [R1+0x68] ;  /* 0x0000680001067983 */ /* 0x000f280000100a00 */
[----:B------:R-:W5:Y:S04]  /*19c0*/  LDL R4, [R1+0x94] ;  /* 0x0000940001047983 */ /* 0x000f680000100800 */
[----:B------:R-:W3:Y:S01]  /*19d0*/  LDL R3, [R1+0x8c] ;  /* 0x00008c0001037983 */ /* 0x000ee20000100800 */
[----:B------:R-:W-:-:S02]  /*19e0*/  ULDC UR38, c[0x0][0x224] ;  /* 0x0000890000267ab9 */ /* 0x000fc40000000800 */
[----:B------:R-:W-:Y:S02]  /*19f0*/  UIMAD.WIDE.U32 UR16, UR51, UR38, URZ ;  /* 0x00000026331072a5 */ /* 0x000fe4000f8e003f */
[----:B------:R-:W-:Y:S02]  /*1a00*/  ULDC.64 UR14, c[0x0][0x370] ;  /* 0x0000dc00000e7ab9 */ /* 0x000fe40000000a00 */
[----:B------:R-:W-:-:S04]  /*1a10*/  @UP3 UIMAD.WIDE.U32 UR8, UR4, UR14, URZ ;  /* 0x0000000e040832a5 */ /* 0x000fc8000f8e003f */
[----:B------:R-:W-:-:S03]  /*1a20*/  @UP3 UIMAD UR48, UR4, UR15, UR9 ;  /* 0x0000000f043032a4 */ /* 0x000fc6000f8e0209 */
[----:B------:R-:W-:Y:S02]  /*1a30*/  @UP3 UMOV UR43, UR8 ;  /* 0x00000008002b3c82 */ /* 0x000fe40008000000 */
[----:B------:R-:W-:Y:S02]  /*1a40*/  ULDC.64 UR8, c[0x0][0x368] ;  /* 0x0000da0000087ab9 */ /* 0x000fe40000000a00 */
[----:B------:R-:W-:Y:S02]  /*1a50*/  @!UP3 UIMAD UR7, UR60, UR8, URZ ;  /* 0x000000083c07b2a4 */ /* 0x000fe4000f8e023f */
[----:B------:R-:W-:Y:S02]  /*1a60*/  ULDC.64 UR14, c[0x0][0x3d8] ;  /* 0x0000f600000e7ab9 */ /* 0x000fe40000000a00 */
[----:B------:R-:W-:Y:S01]  /*1a70*/  @!UP3 UIMAD UR7, UR51, UR9, UR7 ;  /* 0x000000093307b2a4 */ /* 0x000fe2000f8e0207 */
[----:B--2---:R1:W3:Y:S02]  /*1a80*/  R2UR UR11, R0 ;  /* 0x00000000000b73c2 */ /* 0x0042e400000e0000 */
[----:B-1----:R-:W2:Y:S06]  /*1a90*/  LDL R0, [R1+0x70] ;  /* 0x0000700001007983 */ /* 0x002eac0000100800 */
[----:B---3--:R-:W1:Y:S08]  /*1aa0*/  R2UR UR39, R5 ;  /* 0x00000000052773c2 */ /* 0x008e7000000e0000 */
[----:B----4-:R3:W4:Y:S08]  /*1ab0*/  R2UR UR18, R6 ;  /* 0x00000000061273c2 */ /* 0x01073000000e0000 */
[----:B-----5:R5:W1:Y:S01]  /*1ac0*/  R2UR UR16, R4 ;  /* 0x00000000041073c2 */ /* 0x020a6200000e0000 */
[----:B---3--:R-:W-:-:S04]  /*1ad0*/  IABS R6, c[0x0][0x1c8] ;  /* 0x0000720000067a13 */ /* 0x008fc80000000000 */
[----:B-----5:R-:W3:Y:S01]  /*1ae0*/  I2F.RP R4, R6 ;  /* 0x0000000600047306 */ /* 0x020ee20000209400 */
[----:B------:R-:W-:-:S04]  /*1af0*/  @!UP3 UIMAD.WIDE.U32 UR8, UR51, UR8, URZ ;  /* 0x000000083308b2a5 */ /* 0x000fc8000f8e003f */
[----:B------:R-:W-:Y:S02]  /*1b00*/  @!UP3 UIADD3 UR48, UR9, UR7, URZ ;  /* 0x000000070930b290 */ /* 0x000fe4000fffe03f */
[----:B-1----:R-:W-:Y:S01]  /*1b10*/  UIMAD UR7, UR60, UR38, UR39 ;  /* 0x000000263c0772a4 */ /* 0x002fe2000f8e0227 */
[----:B------:R-:W1:Y:S03]  /*1b20*/  R2UR UR19, R7 ;  /* 0x00000000071373c2 */ /* 0x000e6600000e0000 */
[----:B------:R-:W-:Y:S01]  /*1b30*/  UIADD3 UR7, UR17, UR7, URZ ;  /* 0x0000000711077290 */ /* 0x000fe2000fffe03f */
[----:B---3--:R-:W3:Y:S03]  /*1b40*/  MUFU.RCP R4, R4 ;  /* 0x0000000400047308 */ /* 0x008ee60000001000 */
[----:B------:R-:W-:Y:S01]  /*1b50*/  UIMAD UR7, UR58, UR7, UR11 ;  /* 0x000000073a0772a4 */ /* 0x000fe2000f8e020b */
[----:B------:R-:W5:Y:S01]  /*1b60*/  S2UR UR11, SR_CTAID.X ;  /* 0x00000000000b79c3 */ /* 0x000f620000002500 */
[----:B------:R-:W-:Y:S01]  /*1b70*/  @!UP3 UMOV UR43, UR8 ;  /* 0x00000008002bbc82 */ /* 0x000fe20008000000 */
[----:B---3--:R-:W-:-:S04]  /*1b80*/  IADD3 R4, R4, 0xffffffe, RZ ;  /* 0x0ffffffe04047810 */ /* 0x008fc80007ffe0ff */
[----:B------:R3:W2:Y:S01]  /*1b90*/  F2I.FTZ.U32.TRUNC.NTZ R5, R4 ;  /* 0x0000000400057305 */ /* 0x0006a2000021f000 */
[----:B-1----:R-:W-:Y:S02]  /*1ba0*/  UIADD3 UR17, UR19, UR7, URZ ;  /* 0x0000000713117290 */ /* 0x002fe4000fffe03f */
[----:B------:R-:W-:Y:S02]  /*1bb0*/  UIMAD UR7, UR59, UR4, URZ ;  /* 0x000000043b0772a4 */ /* 0x000fe4000f8e023f */
[----:B------:R-:W-:-:S04]  /*1bc0*/  UIMAD.WIDE.U32 UR8, UR58, UR4, URZ ;  /* 0x000000043a0872a5 */ /* 0x000fc8000f8e003f */
[----:B------:R-:W-:Y:S02]  /*1bd0*/  @UP3 UIADD3 UR17, UR9, UR7, URZ ;  /* 0x0000000709113290 */ /* 0x000fe4000fffe03f */
[----:B----4-:R-:W-:Y:S02]  /*1be0*/  USEL UR19, UR18, UR8, !UP3 ;  /* 0x0000000812137287 */ /* 0x010fe4000d800000 */
[----:B-----5:R-:W-:Y:S01]  /*1bf0*/  UIMAD.WIDE.U32 UR8, UR11, UR14, URZ ;  /* 0x0000000e0b0872a5 */ /* 0x020fe2000f8e003f */
[----:B---3--:R-:W-:-:S03]  /*1c00*/  IMAD.MOV.U32 R4, RZ, RZ, RZ ;  /* 0x000000ffff047224 */ /* 0x008fc600078e00ff */
[----:B------:R-:W-:Y:S01]  /*1c10*/  UIMAD UR15, UR11, UR15, UR9 ;  /* 0x0000000f0b0f72a4 */ /* 0x000fe2000f8e0209 */
[----:B------:R1:W3:Y:S02]  /*1c20*/  R2UR UR11, R3 ;  /* 0x00000000030b73c2 */ /* 0x0002e400000e0000 */
[----:B-1----:R-:W-:Y:S01]  /*1c30*/  IABS R3, UR55 ;  /* 0x0000003700037c13 */ /* 0x002fe20008000000 */
[----:B------:R-:W-:Y:S02]  /*1c40*/  USHF.L.U32 UR38, UR51, 0x7, URZ ;  /* 0x0000000733267899 */ /* 0x000fe4000800063f */
[----:B------:R-:W-:Y:S02]  /*1c50*/  USEL UR18, UR8, URZ, UP6 ;  /* 0x0000003f08127287 */ /* 0x000fe4000b000000 */
[----:B------:R-:W-:Y:S02]  /*1c60*/  USHF.L.U64.HI UR7, UR51, 0x7, UR60 ;  /* 0x0000000733077899 */ /* 0x000fe4000801023c */
[----:B------:R-:W-:-:S02]  /*1c70*/  USEL UR8, UR38, URZ, UP1 ;  /* 0x0000003f26087287 */ /* 0x000fc40008800000 */
[----:B------:R-:W-:Y:S01]  /*1c80*/  USEL UR7, UR7, URZ, UP1 ;  /* 0x0000003f07077287 */ /* 0x000fe20008800000 */
[----:B------:R-:W-:Y:S01]  /*1c90*/  ISETP.NE.AND P2, PT, RZ, c[0x0][0x1c8], PT ;  /* 0x00007200ff007a0c */ /* 0x000fe20003f45270 */
[----:B------:R-:W-:Y:S02]  /*1ca0*/  UIADD3 UR8, UP1, UR6, UR8, URZ ;  /* 0x0000000806087290 */ /* 0x000fe4000ff3e03f */
[----:B---3--:R-:W-:Y:S02]  /*1cb0*/  @UP5 USEL UR11, UR11, UR4, !UP3 ;  /* 0x000000040b0b5287 */ /* 0x008fe4000d800000 */
[----:B------:R-:W-:Y:S02]  /*1cc0*/  UIADD3.X UR9, UR47, UR7, URZ, UP1, !UPT ;  /* 0x000000072f097290 */ /* 0x000fe40008ffe43f */
[----:B------:R-:W-:-:S04]  /*1cd0*/  UIMAD UR7, UR59, UR8, URZ ;  /* 0x000000083b0772a4 */ /* 0x000fc8000f8e023f */
[----:B------:R-:W-:Y:S02]  /*1ce0*/  UIMAD UR7, UR58, UR9, UR7 ;  /* 0x000000093a0772a4 */ /* 0x000fe4000f8e0207 */
[----:B------:R-:W-:Y:S02]  /*1cf0*/  UIMAD.WIDE.U32 UR8, UR58, UR8, URZ ;  /* 0x000000083a0872a5 */ /* 0x000fe4000f8e003f */
[----:B------:R-:W-:Y:S01]  /*1d00*/  USEL UR15, UR15, URZ, UP6 ;  /* 0x0000003f0f0f7287 */ /* 0x000fe2000b000000 */
[----:B--2---:R1:W2:Y:S02]  /*1d10*/  R2UR UR14, R0 ;  /* 0x00000000000e73c2 */ /* 0x0042a400000e0000 */
[----:B-1----:R-:W-:-:S04]  /*1d20*/  IMAD.MOV R0, RZ, RZ, -R5 ;  /* 0x000000ffff007224 */ /* 0x002fc800078e0a05 */
        /* <DEDUP_REMOVED lines=12> */
[----:B------:R-:W-:Y:S01]  /*1df0*/  @P3 IADD3 R4, R4, 0x1, RZ ;  /* 0x0000000104043810 */ /* 0x000fe20007ffe0ff */
[----:B------:R-:W-:-:S04]  /*1e00*/  @UP5 UIMAD UR11, UR55, UR16, UR11 ;  /* 0x00000010370b52a4 */ /* 0x000fc8000f8e020b */
[----:B------:R-:W-:Y:S01]  /*1e10*/  @!P0 IMAD.MOV R4, RZ, RZ, -R4 ;  /* 0x000000ffff048224 */ /* 0x000fe200078e0a04 */
[----:B------:R-:W-:Y:S02]  /*1e20*/  PLOP3.LUT P0, PT, PT, PT, UP5, 0x80, 0x0 ;  /* 0x000000000000781c */ /* 0x000fe40003f0f058 */
[----:B--2---:R-:W-:Y:S01]  /*1e30*/  @!UP5 UMOV UR11, UR14 ;  /* 0x0000000e000bdc82 */ /* 0x004fe20008000000 */
[----:B------:R-:W-:Y:S01]  /*1e40*/  @!P2 LOP3.LUT R4, RZ, c[0x0][0x1c8], RZ, 0x33, !PT ;  /* 0x00007200ff04aa12 */ /* 0x000fe200078e33ff */
[----:B------:R-:W-:Y:S02]  /*1e50*/  UIADD3 UR14, UR9, UR7, URZ ;  /* 0x00000007090e7290 */ /* 0x000fe4000fffe03f */
[----:B------:R-:W-:Y:S01]  /*1e60*/  USHF.R.S32.HI UR7, URZ, 0x1f, UR37 ;  /* 0x0000001f3f077899 */ /* 0x000fe20008011425 */
[----:B------:R-:W-:-:S06]  /*1e70*/  SHF.R.S32.HI R13, RZ, 0x1f, R4 ;  /* 0x0000001fff0d7819 */ /* 0x000fcc0000011404 */
        /* <DEDUP_REMOVED lines=8> */
.L_x_742:
[----:B------:R-:W2:Y:S02]  /*1f00*/  LDL R0, [R1+0x88] ;  /* 0x0000880001007983 */ /* 0x000ea40000100800 */
[----:B--2---:R1:W2:Y:S01]  /*1f10*/  R2UR UR16, R0 ;  /* 0x00000000001073c2 */ /* 0x0042a200000e0000 */
[----:B------:R-:W-:-:S07]  /*1f20*/  DEPBAR.LE SB1, 0x0, {2} ;  /* 0x000090040000791a */ /* 0x000fce0000000000 */
.L_x_743:
[----:B------:R-:W2:Y:S04]  /*1f30*/  LDL R8, [R1+0x64] ;  /* 0x0000640001087983 */ /* 0x000ea80000100800 */
[----:B------:R-:W3:Y:S04]  /*1f40*/  LDL R5, [R1+0x78] ;  /* 0x0000780001057983 */ /* 0x000ee80000100800 */
[----:B------:R-:W4:Y:S04]  /*1f50*/  LDL R3, [R1+0x80] ;  /* 0x0000800001037983 */ /* 0x000f280000100800 */
[----:B------:R-:W5:Y:S04]  /*1f60*/  LDL R0, [R1+0x74] ;  /* 0x0000740001007983 */ /* 0x000f680000100800 */
[----:B------:R-:W4:Y:S04]  /*1f70*/  LDL.64 R6, [R1+0x30] ;  /* 0x0000300001067983 */ /* 0x000f280000100a00 */
[----:B------:R1:W5:Y:S04]  /*1f80*/  LDL.64 R18, [R1+0x30] ;  /* 0x0000300001127983 */ /* 0x0003680000100a00 */
[----:B------:R-:W5:Y:S04]  /*1f90*/  LDL R10, [R1+0x90] ;  /* 0x00009000010a7983 */ /* 0x000f680000100800 */
[----:B------:R-:W1:Y:S02]  /*1fa0*/  S2R R16, SR_TID.X ;  /* 0x0000000000107919 */ /* 0x000e640000002100 */
[----:B-1----:R-:W-:Y:S01]  /*1fb0*/  SHF.R.S32.HI R166, RZ, 0x1f, R16 ;  /* 0x0000001fffa67819 */ /* 0x002fe20000011410 */
[----:B------:R-:W-:Y:S01]  /*1fc0*/  BSSY B1, `(.L_x_739) ;  /* 0x000096a000017945 */ /* 0x000fe20003800000 */
[----:B--2---:R-:W1:Y:S08]  /*1fd0*/  R2UR UR46, R8 ;  /* 0x00000000082e73c2 */ /* 0x004e7000000e0000 */
[----:B---3--:R-:W1:Y:S08]  /*1fe0*/  R2UR UR38, R5 ;  /* 0x00000000052673c2 */ /* 0x008e7000000e0000 */
[----:B----4-:R-:W2:Y:S08]  /*1ff0*/  R2UR UR39, R3 ;  /* 0x00000000032773c2 */ /* 0x010eb000000e0000 */
[----:B-----5:R-:W2:Y:S01]  /*2000*/  R2UR UR4, R0 ;  /* 0x00000000000473c2 */ /* 0x020ea200000e0000 */
        /* <DEDUP_REMOVED lines=11> */
[----:B------:R-:W-:Y:S01]  /*20c0*/  UIMAD UR4, UR38, UR8, URZ ;  /* 0x00000008260472a4 */ /* 0x000fe2000f8e023f */
[----:B------:R-:W-:Y:S02]  /*20d0*/  IMAD.MOV.U32 R18, RZ, RZ, R6 ;  /* 0x000000ffff127224 */ /* 0x000fe400078e0006 */
[----:B------:R-:W-:Y:S01]  /*20e0*/  SHF.R.S32.HI R15, RZ, 0x1f, R3 ;  /* 0x0000001fff0f7819 */ /* 0x000fe20000011403 */
[----:B------:R-:W-:Y:S01]  /*20f0*/  UIMAD UR38, UR55, UR9, UR4 ;  /* 0x00000009372672a4 */ /* 0x000fe2000f8e0204 */
[----:B------:R-:W-:Y:S02]  /*2100*/  IADD3 R0, P0, R3, UR6, RZ ;  /* 0x0000000603007c10 */ /* 0x000fe4000ff1e0ff */
[----:B------:R-:W-:Y:S02]  /*2110*/  ULDC.64 UR8, c[0x0][0x370] ;  /* 0x0000dc0000087ab9 */ /* 0x000fe40000000a00 */
[----:B------:R-:W-:Y:S01]  /*2120*/  UIMAD UR4, UR47, UR8, URZ ;  /* 0x000000082f0472a4 */ /* 0x000fe2000f8e023f */
[----:B------:R-:W-:Y:S01]  /*2130*/  IADD3.X R5, R15, UR47, RZ, P0, !PT ;  /* 0x0000002f0f057c10 */ /* 0x000fe200087fe4ff */
[----:B------:R-:W-:Y:S01]  /*2140*/  UIADD3 UR8, UR6, UR11, URZ ;  /* 0x0000000b06087290 */ /* 0x000fe2000fffe03f */
[----:B------:R-:W-:Y:S01]  /*2150*/  SHF.R.S32.HI R19, RZ, 0x1f, R18 ;  /* 0x0000001fff137819 */ /* 0x000fe20000011412 */
[----:B------:R1:W2:Y:S02]  /*2160*/  R2UR UR11, R10 ;  /* 0x000000000a0b73c2 */ /* 0x0002a400000e0000 */
[----:B------:R-:W-:-:S02]  /*2170*/  IMAD R5, R5, c[0x0][0x190], RZ ;  /* 0x0000640005057a24 */ /* 0x000fc400078e02ff */
[C---:B------:R-:W-:Y:S01]  /*2180*/  IMAD.WIDE.U32 R6, R0.reuse, c[0x0][0x190], R18 ;  /* 0x0000640000067a25 */ /* 0x040fe200078e0012 */
[----:B------:R-:W-:Y:S02]  /*2190*/  UIMAD UR18, UR6, UR9, UR4 ;  /* 0x00000009061272a4 */ /* 0x000fe4000f8e0204 */
[----:B------:R-:W-:Y:S01]  /*21a0*/  UIADD3 UR4, -UR5, UR10, UR37 ;  /* 0x0000000a05047290 */ /* 0x000fe2000fffe125 */
[----:B------:R-:W-:Y:S01]  /*21b0*/  IMAD R0, R0, c[0x0][0x194], R5 ;  /* 0x0000650000007a24 */ /* 0x000fe200078e0205 */
[----:B------:R-:W-:Y:S01]  /*21c0*/  IADD3 R8, P0, R6, UR57, RZ ;  /* 0x0000003906087c10 */ /* 0x000fe2000ff1e0ff */
[----:B------:R-:W-:Y:S01]  /*21d0*/  ULDC UR19, c[0x0][0x2e8] ;  /* 0x0000ba0000137ab9 */ /* 0x000fe20000000800 */
[----:B------:R-:W-:Y:S01]  /*21e0*/  LEA.HI R5, R166, R16, RZ, 0x5 ;  /* 0x00000010a6057211 */ /* 0x000fe200078f28ff */
[----:B------:R-:W-:Y:S01]  /*21f0*/  UIADD3 UR4, UR4, -UR19, URZ ;  /* 0x8000001304047290 */ /* 0x000fe2000fffe03f */
[----:B------:R-:W-:Y:S02]  /*2200*/  IADD3.X R9, R7, UR56, R0, P0, !PT ;  /* 0x0000003807097c10 */ /* 0x000fe400087fe400 */
[----:B------:R-:W-:Y:S01]  /*2210*/  LOP3.LUT R0, R5, 0xffffffe0, RZ, 0xc0, !PT ;  /* 0xffffffe005007812 */ /* 0x000fe200078ec0ff */
[----:B------:R-:W-:Y:S01]  /*2220*/  USHF.R.S32.HI UR19, URZ, 0x1f, UR4 ;  /* 0x0000001f3f137899 */ /* 0x000fe20008011404 */
[----:B------:R-:W-:-:S02]  /*2230*/  IADD3 R6, P0, R18, UR43, RZ ;  /* 0x0000002b12067c10 */ /* 0x000fc4000ff1e0ff */
[----:B------:R-:W-:Y:S01]  /*2240*/  SHF.R.S32.HI R5, RZ, 0x5, R5 ;  /* 0x00000005ff057819 */ /* 0x000fe20000011405 */
[----:B------:R-:W-:Y:S01]  /*2250*/  ULEA.HI UR19, UR19, UR4, URZ, 0x7 ;  /* 0x0000000413137291 */ /* 0x000fe2000f8f383f */
[----:B------:R-:W-:Y:S01]  /*2260*/  IMAD.IADD R0, R16, 0x1, -R0 ;  /* 0x0000000110007824 */ /* 0x000fe200078e0a00 */
[----:B------:R-:W-:Y:S01]  /*2270*/  IADD3.X R7, R19, UR48, RZ, P0, !PT ;  /* 0x0000003013077c10 */ /* 0x000fe200087fe4ff */
[----:B-1----:R-:W-:Y:S01]  /*2280*/  IMAD.U32 R10, RZ, RZ, UR6 ;  /* 0x00000006ff0a7e24 */ /* 0x002fe2000f8e00ff */
[----:B------:R-:W-:Y:S01]  /*2290*/  USHF.R.S32.HI UR19, URZ, 0x7, UR19 ;  /* 0x000000073f137899 */ /* 0x000fe20008011413 */
[----:B--2---:R-:W-:Y:S02]  /*22a0*/  IMAD R0, R5, UR11, R0 ;  /* 0x0000000b05007c24 */ /* 0x004fe4000f8e0200 */
        /* <DEDUP_REMOVED lines=9> */
[----:B------:R-:W-:Y:S01]  /*2340*/  UIMAD.WIDE UR8, UR8, UR17, UR14 ;  /* 0x00000011080872a5 */ /* 0x000fe2000f8e020e */
[----:B------:R1:W-:Y:S01]  /*2350*/  STL [R1+0x34], R19 ;  /* 0x0000341301007387 */ /* 0x0003e20000100800 */
        /* <DEDUP_REMOVED lines=43> */
.L_x_745:
        /* <DEDUP_REMOVED lines=18> */
.L_x_746:
        /* <DEDUP_REMOVED lines=29> */
.L_x_748:
[----:B------:R-:W-:Y:S05]  /*2900*/  BSYNC B0 ;  /* 0x0000000000007941 */ /* 0x000fea0003800000 */
.L_x_747:
        /* <DEDUP_REMOVED lines=14> */
.L_x_750:
[----:B------:R-:W-:Y:S05]  /*29f0*/  BSYNC B0 ;  /* 0x0000000000007941 */ /* 0x000fea0003800000 */
.L_x_749:
[----:B------:R-:W-:Y:S01]  /*2a00*/  ULDC.64 UR8, c[0x0][0x3a8] ;  /* 0x0000ea0000087ab9 */ /* 0x000fe20000000a00 */
[----:B-1----:R-:W-:Y:S01]  /*2a10*/  IMAD.U32 R4, RZ, RZ, UR37 ;  /* 0x00000025ff047e24 */ /* 0x002fe2000f8e00ff */
[----:B------:R-:W-:Y:S01]  /*2a20*/  UIMAD UR5, UR7, UR8, URZ ;  /* 0x00000008070572a4 */ /* 0x000fe2000f8e023f */
[----:B------:R-:W-:Y:S01]  /*2a30*/  BSSY B0, `(.L_x_751) ;  /* 0x0000017000007945 */ /* 0x000fe20003800000 */
[----:B------:R-:W-:Y:S01]  /*2a40*/  USHF.R.S32.HI UR10, URZ, 0x1f, UR55 ;  /* 0x0000001f3f0a7899 */ /* 0x000fe20008011437 */
[----:B------:R-:W-:Y:S01]  /*2a50*/  IMAD.WIDE.U32 R4, R4, c[0x0][0x3a8], R18 ;  /* 0x0000ea0004047a25 */ /* 0x000fe200078e0012 */
[----:B------:R-:W-:-:S04]  /*2a60*/  UIMAD UR5, UR37, UR9, UR5 ;  /* 0x00000009250572a4 */ /* 0x000fc8000f8e0205 */
[----:B------:R-:W-:Y:S01]  /*2a70*/  IADD3 R4, P2, R4, UR6, RZ ;  /* 0x0000000604047c10 */ /* 0x000fe2000ff5e0ff */
[----:B------:R-:W-:Y:S01]  /*2a80*/  ULDC.64 UR6, c[0x0][0x3c0] ;  /* 0x0000f00000067ab9 */ /* 0x000fe20000000a00 */
[----:B------:R-:W-:Y:S01]  /*2a90*/  MOV R0, UR5 ;  /* 0x0000000500007c02 */ /* 0x000fe20008000f00 */
        /* <DEDUP_REMOVED lines=16> */
.L_x_752:
[----:B------:R-:W-:Y:S05]  /*2ba0*/  BSYNC B0 ;  /* 0x0000000000007941 */ /* 0x000fea0003800000 */
.L_x_751:
        /* <DEDUP_REMOVED lines=12> */
.L_x_744:
        /* <DEDUP_REMOVED lines=44> */
.L_x_755:
[----:B------:R-:W-:Y:S05]  /*2f30*/  BSYNC B0 ;  /* 0x0000000000007941 */ /* 0x000fea0003800000 */
.L_x_754:
        /* <DEDUP_REMOVED lines=21> */
.L_x_757:
[----:B------:R-:W-:Y:S05]  /*3090*/  BSYNC B0 ;  /* 0x0000000000007941 */ /* 0x000fea0003800000 */
.L_x_756:
        /* <DEDUP_REMOVED lines=17> */
.L_x_759:
[----:B------:R-:W-:Y:S05]  /*31b0*/  BSYNC B0 ;  /* 0x0000000000007941 */ /* 0x000fea0003800000 */
.L_x_758:
        /* <DEDUP_REMOVED lines=15> */
.L_x_761:
[----:B------:R-:W-:Y:S05]  /*32b0*/  BSYNC B0 ;  /* 0x0000000000007941 */ /* 0x000fea0003800000 */
.L_x_760:
        /* <DEDUP_REMOVED lines=20> */
.L_x_763:
[----:B------:R-:W-:Y:S05]  /*3400*/  BSYNC B0 ;  /* 0x0000000000007941 */ /* 0x000fea0003800000 */
.L_x_762:
        /* <DEDUP_REMOVED lines=20> */
.L_x_765:
[----:B------:R-:W-:Y:S05]  /*3550*/  BSYNC B0 ;  /* 0x0000000000007941 */ /* 0x000fea0003800000 */
.L_x_764:
[----:B------:R-:W5:Y:S01]  /*3560*/  LDL R17, [R1+0x44] ;  /* 0x0000440001117983 */ /* 0x000f620000100800 */
[----:B------:R-:W-:Y:S01]  /*3570*/  ULDC.64 UR8, c[0x0][0x198] ;  /* 0x0000660000087ab9 */ /* 0x000fe20000000a00 */
[----:B---3--:R-:W-:Y:S01]  /*3580*/  IMAD.U32 R6, RZ, RZ, UR37 ;  /* 0x00000025ff067e24 */ /* 0x008fe2000f8e00ff */
[----:B------:R-:W-:Y:S01]  /*3590*/  UIMAD UR7, UR7, UR8, URZ ;  /* 0x00000008070772a4 */ /* 0x000fe2000f8e023f */
[----:B------:R-:W-:Y:S02]  /*35a0*/  IMAD.MOV.U32 R20, RZ, RZ, 0x7f800000 ;  /* 0x7f800000ff147424 */ /* 0x000fe400078e00ff */
[----:B------:R-:W-:Y:S01]  /*35b0*/  IMAD.WIDE.U32 R6, R6, c[0x0][0x198], R18 ;  /* 0x0000660006067a25 */ /* 0x000fe200078e0012 */
[----:B------:R-:W-:-:S03]  /*35c0*/  UIMAD UR7, UR37, UR9, UR7 ;  /* 0x00000009250772a4 */ /* 0x000fc6000f8e0207 */
[----:B------:R-:W-:Y:S01]  /*35d0*/  IMAD.MOV.U32 R21, RZ, RZ, 0x7f800000 ;  /* 0x7f800000ff157424 */ /* 0x000fe200078e00ff */
[----:B------:R-:W-:Y:S01]  /*35e0*/  IADD3 R8, P3, R6, UR42, RZ ;  /* 0x0000002a06087c10 */ /* 0x000fe2000ff7e0ff */
        /* <DEDUP_REMOVED lines=53> */
.L_x_767:
[----:B------:R-:W-:Y:S05]  /*3940*/  BSYNC B0 ;  /* 0x0000000000007941 */ /* 0x000fea0003800000 */
.L_x_766:
        /* <DEDUP_REMOVED lines=19> */
.L_x_769:
[----:B------:R-:W-:Y:S05]  /*3a80*/  BSYNC B0 ;  /* 0x0000000000007941 */ /* 0x000fea0003800000 */
.L_x_768:
        /* <DEDUP_REMOVED lines=17> */
[----:B---3--:R-:W-:-:S05]  /*3ba0*/  IMAD.U32 R4, RZ, RZ, UR38 ;  /* 0x00000026ff047e24 */ /* 0x008fca000f8e00ff */
[----:B------:R-:W-:-:S05]  /*3bb0*/  IMAD.U32 R5, RZ, RZ, UR39 ;  /* 0x00000027ff057e24 */ /* 0x000fca000f8e00ff */
[----:B------:R3:W5:Y:S01]  /*3bc0*/  @P1 LDG.E R4, [R4.64] ;  /* 0x0000002804041981 */ /* 0x000762000c1e1900 */
[----:B-12-4-:R-:W5:Y:S01]  /*3bd0*/  @P1 MUFU.RCP R0, c[0x0][0x238] ;  /* 0x00008e0000001b08 */ /* 0x016f620000001000 */
[----:B------:R-:W-:Y:S01]  /*3be0*/  IMAD.SHL.U32 R3, R16, 0x2, RZ ;  /* 0x0000000210037824 */ /* 0x000fe200078e00ff */
[----:B------:R-:W-:Y:S01]  /*3bf0*/  LEA.HI R166, R166, R16, RZ, 0x7 ;  /* 0x00000010a6a67211 */ /* 0x000fe200078f38ff */
[----:B------:R1:W2:Y:S01]  /*3c00*/  LDSM.16.M88.4 R116, [R150+0x8000] ;  /* 0x008000009674783b */ /* 0x0002a20000000200 */
[----:B------:R-:W-:Y:S01]  /*3c10*/  CS2R R94, SRZ ;  /* 0x00000000005e7805 */ /* 0x000fe2000001ff00 */
        /* <DEDUP_REMOVED lines=19> */
[----:B---3--:R-:W-:Y:S01]  /*3d50*/  SHF.L.U64.HI R5, R17, 0x2, R14 ;  /* 0x0000000211057819 */ /* 0x008fe2000001020e */
        /* <DEDUP_REMOVED lines=9> */
[----:B------:R-:W-:Y:S01]  /*3df0*/  UMOV UR4, URZ ;  /* 0x0000003f00047c82 */ /* 0x000fe20008000000 */
[----:B------:R3:W-:Y:S01]  /*3e00*/  STL [R1+0x28], R192 ;  /* 0x000028c001007387 */ /* 0x0007e20000100800 */
[----:B------:R-:W-:-:S02]  /*3e10*/  UIADD3 UR18, UR37, UR10, URZ ;  /* 0x0000000a25127290 */ /* 0x000fc4000fffe03f */
[----:B------:R-:W-:Y:S01]  /*3e20*/  UIADD3 UR38, UR37, 0x80, URZ ;  /* 0x0000008025267890 */ /* 0x000fe2000fffe03f */
[----:B------:R3:W-:Y:S01]  /*3e30*/  STL [R1+0x4c], R5 ;  /* 0x00004c0501007387 */ /* 0x0007e20000100800 */
[----:B------:R-:W-:Y:S01]  /*3e40*/  ULDC UR11, c[0x0][0x2e4] ;  /* 0x0000b900000b7ab9 */ /* 0x000fe20000000800 */
[----:B-----5:R-:W-:Y:S02]  /*3e50*/  @P1 FMUL.FTZ R4, R4, R0 ;  /* 0x0000000004041220 */ /* 0x020fe40000410000 */
[----:B------:R-:W-:Y:S02]  /*3e60*/  IMAD.U32 R0, RZ, RZ, UR54 ;  /* 0x00000036ff007e24 */ /* 0x000fe4000f8e00ff */
[----:B------:R5:W1:Y:S03]  /*3e70*/  @P1 R2UR UR7, R4 ;  /* 0x00000000040713c2 */ /* 0x000a6600000e0000 */
[----:B------:R-:W-:-:S02]  /*3e80*/  LEA R166, R0, R166, 0x7 ;  /* 0x000000a600a67211 */ /* 0x000fc400078e38ff */
[----:B------:R-:W-:-:S04]  /*3e90*/  IADD3 R0, R162, 0x1000, RZ ;  /* 0x00001000a2007810 */ /* 0x000fc80007ffe0ff */
[----:B------:R-:W-:-:S05]  /*3ea0*/  SEL R0, R0, R162, !P0 ;  /* 0x000000a200007207 */ /* 0x000fca0004000000 */
[----:B------:R-:W-:Y:S01]  /*3eb0*/  IMAD.SHL.U32 R148, R0, 0x2, RZ ;  /* 0x0000000200947824 */ /* 0x000fe200078e00ff */
[----:B------:R-:W-:-:S05]  /*3ec0*/  IADD3 R0, R17, -0x80, RZ ;  /* 0xffffff8011007810 */ /* 0x000fca0007ffe0ff */
[----:B------:R-:W-:Y:S01]  /*3ed0*/  IMAD.SHL.U32 R0, R0, 0x4, RZ ;  /* 0x0000000400007824 */ /* 0x000fe200078e00ff */
[----:B-----5:R-:W-:Y:S01]  /*3ee0*/  SHF.L.U32 R4, R17, 0x2, RZ ;  /* 0x0000000211047819 */ /* 0x020fe200000006ff */
[----:B-1----:R-:W-:-:S03]  /*3ef0*/  @UP1 UMOV UR4, UR7 ;  /* 0x0000000700041c82 */ /* 0x002fc60008000000 */
[----:B------:R3:W-:Y:S04]  /*3f00*/  STL [R1+0x48], R0 ;  /* 0x0000480001007387 */ /* 0x0007e80000100800 */
[----:B--2-4-:R3:W-:Y:S02]  /*3f10*/  STL [R1+0x50], R4 ;  /* 0x0000500401007387 */ /* 0x0147e40000100800 */
.L_x_774:
[----:B---3--:R-:W2:Y:S01]  /*3f20*/  LDL R0, [R1+0x44] ;  /* 0x0000440001007983 */ /* 0x008ea20000100800 */
[----:B------:R-:W-:Y:S01]  /*3f30*/  IADD3 R112, R158, R148, RZ ;  /* 0x000000949e707210 */ /* 0x000fe20007ffe0ff */
[----:B------:R-:W-:Y:S02]  /*3f40*/  UIADD3 UR7, -UR5, 0x80, UR18 ;  /* 0x0000008005077890 */ /* 0x000fe4000fffe112 */
[----:B------:R-:W3:Y:S01]  /*3f50*/  LDL R237, [R1+0x50] ;  /* 0x0000500001ed7983 */ /* 0x000ee20000100800 */
[----:B------:R-:W-:Y:S02]  /*3f60*/  ULDC UR8, c[0x0][0x2e8] ;  /* 0x0000ba0000087ab9 */ /* 0x000fe40000000800 */
[----:B------:R-:W-:Y:S01]  /*3f70*/  UIADD3 UR8, UR7, -UR8, URZ ;  /* 0x8000000807087290 */ /* 0x000fe2000fffe03f */
[----:B------:R-:W4:Y:S01]  /*3f80*/  LDL R200, [R1+0x4c] ;  /* 0x00004c0001c87983 */ /* 0x000f220000100800 */
[----:B------:R-:W-:Y:S02]  /*3f90*/  USHF.L.U32 UR7, UR6, 0x7, URZ ;  /* 0x0000000706077899 */ /* 0x000fe4000800063f */
[----:B------:R-:W-:Y:S01]  /*3fa0*/  ULDC UR9, c[0x0][0x2e4] ;  /* 0x0000b90000097ab9 */ /* 0x000fe20000000800 */
[----:B------:R-:W0:Y:S01]  /*3fb0*/  LDGDEPBAR ;  /* 0x00000000000079af */ /* 0x000e220000000000 */
[----:B------:R-:W-:Y:S01]  /*3fc0*/  UISETP.GE.AND UP0, UPT, UR7, UR8, UPT ;  /* 0x000000080700728c */ /* 0x000fe2000bf06270 */
[----:B------:R-:W-:Y:S06]  /*3fd0*/  DEPBAR.LE SB0, 0x0 ;  /* 0x000080000000791a */ /* 0x000fec0000000000 */
[----:B------:R-:W-:Y:S08]  /*3fe0*/  BAR.SYNC.DEFER_BLOCKING 0x0 ;  /* 0x0000000000007b1d */ /* 0x000ff00000010000 */
[----:B------:R-:W-:Y:S08]  /*3ff0*/  LDSM.16.M88.4 R64, [R148] ;  /* 0x000000009440783b */ /* 0x000ff00000000200 */
[----:B------:R-:W1:Y:S08]  /*4000*/  LDSM.16.M88.4 R16, [R150+0x6000] ;  /* 0x006000009610783b */ /* 0x000e700000000200 */
[----:B------:R-:W1:Y:S08]  /*4010*/  LDSM.16.M88.4 R60, [R148+0x1000] ;  /* 0x00100000943c783b */ /* 0x000e700000000200 */
[----:B------:R-:W1:Y:S08]  /*4020*/  LDSM.16.M88.4 R32, [R150+0x6400] ;  /* 0x006400009620783b */ /* 0x000e700000000200 */
[----:B------:R-:W1:Y:S08]  /*4030*/  LDSM.16.M88.4 R48, [R150+0x6800] ;  /* 0x006800009630783b */ /* 0x000e700000000200 */
[----:B------:R-:W1:Y:S08]  /*4040*/  LDSM.16.M88.4 R100, [R150+0x6c00] ;  /* 0x006c00009664783b */ /* 0x000e700000000200 */
[----:B------:R-:W-:Y:S08]  /*4050*/  LDSM.16.M88.4 R104, [R112] ;  /* 0x000000007068783b */ /* 0x000ff00000000200 */
[----:B------:R-:W1:Y:S08]  /*4060*/  LDSM.16.M88.4 R108, [R149+0x6000] ;  /* 0x00600000956c783b */ /* 0x000e700000000200 */
[----:B------:R-:W1:Y:S01]  /*4070*/  LDSM.16.M88.4 R112, [R112+0x1000] ;  /* 0x001000007070783b */ /* 0x000e620000000200 */
[----:B--2---:R-:W-:Y:S04]  /*4080*/  IADD3 R0, R0, -UR10, -R166 ;  /* 0x8000000a00007c10 */ /* 0x004fe8000fffe8a6 */
[----:B------:R-:W-:Y:S04]  /*4090*/  IADD3 R0, R0, UR5, RZ ;  /* 0x0000000500007c10 */ /* 0x000fe8000fffe0ff */
[----:B------:R-:W-:Y:S04]  /*40a0*/  IADD3 R0, R0, UR7, RZ ;  /* 0x0000000700007c10 */ /* 0x000fe8000fffe0ff */
[C---:B------:R-:W-:Y:S02]  /*40b0*/  IADD3 R20, R0.reuse, -0x20, RZ ;  /* 0xffffffe000147810 */ /* 0x040fe40007ffe0ff */
[C---:B------:R-:W-:Y:S02]  /*40c0*/  IADD3 R8, R0.reuse, -0x18, RZ ;  /* 0xffffffe800087810 */ /* 0x040fe40007ffe0ff */
[----:B------:R-:W-:Y:S02]  /*40d0*/  IADD3 R24, R0, -0x21, RZ ;  /* 0xffffffdf00187810 */ /* 0x000fe40007ffe0ff */
[----:B------:R-:W-:Y:S02]  /*40e0*/  ISETP.GE.AND P2, PT, R8, RZ, PT ;  /* 0x000000ff0800720c */ /* 0x000fe40003f46270 */
[C---:B------:R-:W-:Y:S02]  /*40f0*/  IADD3 R28, R0.reuse, 0x20, RZ ;  /* 0x00000020001c7810 */ /* 0x040fe40007ffe0ff */
[C---:B------:R-:W-:Y:S02]  /*4100*/  IADD3 R12, R0.reuse, -0x19, RZ ;  /* 0xffffffe7000c7810 */ /* 0x040fe40007ffe0ff */
[C---:B------:R-:W-:Y:S02]  /*4110*/  IADD3 R164, R0.reuse, -0x31, RZ ;  /* 0xffffffcf00a47810 */ /* 0x040fe40007ffe0ff */
[C---:B------:R-:W-:Y:S02]  /*4120*/  IADD3 R36, R0.reuse, 0x1f, RZ ;  /* 0x0000001f00247810 */ /* 0x040fe40007ffe0ff */
[C---:B------:R-:W-:Y:S02]  /*4130*/  IADD3 R52, R0.reuse, -0x28, RZ ;  /* 0xffffffd800347810 */ /* 0x040fe40007ffe0ff */
[C---:B------:R-:W-:Y:S02]  /*4140*/  IADD3 R56, R0.reuse, -0x29, RZ ;  /* 0xffffffd700387810 */ /* 0x040fe40007ffe0ff */
[C---:B------:R-:W-:Y:S02]  /*4150*/  @!P2 IADD3 R8, -R0.reuse, 0x18, RZ ;  /* 0x000000180008a810 */ /* 0x040fe40007ffe1ff */
[C---:B------:R-:W-:Y:S02]  /*4160*/  IADD3 R163, R0.reuse, -0x30, RZ ;  /* 0xffffffd000a37810 */ /* 0x040fe40007ffe0ff */
[----:B------:R-:W-:Y:S01]  /*4170*/  I2F R180, R8 ;  /* 0x0000000800b47306 */ /* 0x000fe20000201400 */
[C---:B------:R-:W-:Y:S02]  /*4180*/  IADD3 R40, R0.reuse, 0x18, RZ ;  /* 0x0000001800287810 */ /* 0x040fe40007ffe0ff */
[C---:B------:R-:W-:Y:S02]  /*4190*/  IADD3 R44, R0.reuse, 0x17, RZ ;  /* 0x00000017002c7810 */ /* 0x040fe40007ffe0ff */
[----:B------:R-:W-:Y:S02]  /*41a0*/  IABS R5, R0 ;  /* 0x0000000000057213 */ /* 0x000fe40000000000 */
[C---:B------:R-:W-:Y:S02]  /*41b0*/  IADD3 R4, R0.reuse, -0x1, RZ ;  /* 0xffffffff00047810 */ /* 0x040fe40007ffe0ff */
[----:B------:R-:W-:Y:S01]  /*41c0*/  IADD3 R6, R0, 0x8, RZ ;  /* 0x0000000800067810 */ /* 0x000fe20007ffe0ff */
[----:B------:R2:W-:Y:S01]  /*41d0*/  I2F R172, R5 ;  /* 0x0000000500ac7306 */ /* 0x0005e20000201400 */
[----:B------:R-:W-:Y:S02]  /*41e0*/  ISETP.GE.AND P1, PT, R4, RZ, PT ;  /* 0x000000ff0400720c */ /* 0x000fe40003f26270 */
[----:B------:R-:W-:Y:S02]  /*41f0*/  IADD3 R7, R0, 0x7, RZ ;  /* 0x0000000700077810 */ /* 0x000fe40007ffe0ff */
[----:B------:R-:W-:Y:S02]  /*4200*/  ISETP.GE.AND P0, PT, R6, RZ, PT ;  /* 0x000000ff0600720c */ /* 0x000fe40003f06270 */
[C---:B------:R-:W-:Y:S07]  /*4210*/  IADD3 R165, R0.reuse, 0x10, RZ ;  /* 0x0000001000a57810 */ /* 0x040fee0007ffe0ff */
[C---:B------:R-:W-:Y:S02]  /*4220*/  @!P1 IADD3 R4, -R0.reuse, 0x1, RZ ;  /* 0x0000000100049810 */ /* 0x040fe40007ffe1ff */
[----:B------:R-:W-:Y:S02]  /*4230*/  ISETP.GE.AND P1, PT, R7, RZ, PT ;  /* 0x000000ff0700720c */ /* 0x000fe40003f26270 */
[----:B------:R1:W-:Y:S01]  /*4240*/  I2F R171, R4 ;  /* 0x0000000400ab7306 */ /* 0x0003e20000201400 */
[C---:B------:R-:W-:Y:S02]  /*4250*/  @!P0 IADD3 R6, -R0.reuse, -0x8, RZ ;  /* 0xfffffff800068810 */ /* 0x040fe40007ffe1ff */
[C---:B--2---:R-:W-:Y:S07]  /*4260*/  IADD3 R5, R0.reuse, 0x48, RZ ;  /* 0x0000004800057810 */ /* 0x044fee0007ffe0ff */
[----:B------:R2:W-:Y:S01]  /*4270*/  I2F R193, R6 ;  /* 0x0000000600c17306 */ /* 0x0005e20000201400 */
[----:B------:R-:W-:Y:S02]  /*4280*/  ISETP.GE.AND P0, PT, R5, RZ, PT ;  /* 0x000000ff0500720c */ /* 0x000fe40003f06270 */
[C---:B------:R-:W-:Y:S07]  /*4290*/  @!P1 IADD3 R7, -R0.reuse, -0x7, RZ ;  /* 0xfffffff900079810 */ /* 0x040fee0007ffe1ff */
[----:B------:R3:W-:Y:S04]  /*42a0*/  I2F R194, R7 ;  /* 0x0000000700c27306 */ /* 0x0007e80000201400 */
[C---:B------:R-:W-:Y:S02]  /*42b0*/  @!P0 IADD3 R5, -R0.reuse, -0x48, RZ ;  /* 0xffffffb800058810 */ /* 0x040fe40007ffe1ff */
[----:B-1----:R-:W-:Y:S04]  /*42c0*/  IADD3 R4, R0, 0x47, RZ ;  /* 0x0000004700047810 */ /* 0x002fe80007ffe0ff */
[----:B------:R1:W-:Y:S01]  /*42d0*/  I2F R195, R5 ;  /* 0x0000000500c37306 */ /* 0x0003e20000201400 */
[----:B------:R-:W-:Y:S02]  /*42e0*/  ISETP.GE.AND P1, PT, R4, RZ, PT ;  /* 0x000000ff0400720c */ /* 0x000fe40003f26270 */
[C---:B--2---:R-:W-:Y:S02]  /*42f0*/  IADD3 R6, R0.reuse, 0x3f, RZ ;  /* 0x0000003f00067810 */ /* 0x044fe40007ffe0ff */
[C---:B---3--:R-:W-:Y:S09]  /*4300*/  IADD3 R7, R0.reuse, 0x40, RZ ;  /* 0x0000004000077810 */ /* 0x048ff20007ffe0ff */
[----:B------:R-:W-:Y:S02]  /*4310*/  @!P1 IADD3 R4, -R0, -0x47, RZ ;  /* 0xffffffb900049810 */ /* 0x000fe40007ffe1ff */
[----:B------:R-:W-:Y:S02]  /*4320*/  ISETP.GE.AND P0, PT, R7, RZ, PT ;  /* 0x000000ff0700720c */ /* 0x000fe40003f06270 */
[----:B------:R2:W-:Y:S01]  /*4330*/  I2F R196, R4 ;  /* 0x0000000400c47306 */ /* 0x0005e20000201400 */
[----:B------:R-:W-:Y:S02]  /*4340*/  ISETP.GE.AND P1, PT, R6, RZ, PT ;  /* 0x000000ff0600720c */ /* 0x000fe40003f26270 */
[C---:B-1----:R-:W-:Y:S08]  /*4350*/  IADD3 R5, R0.reuse, 0x38, RZ ;  /* 0x0000003800057810 */ /* 0x042ff00007ffe0ff */
[C---:B------:R-:W-:Y:S02]  /*4360*/  @!P0 IADD3 R7, -R0.reuse, -0x40, RZ ;  /* 0xffffffc000078810 */ /* 0x040fe40007ffe1ff */
[----:B------:R-:W-:Y:S02]  /*4370*/  ISETP.GE.AND P0, PT, R5, RZ, PT ;  /* 0x000000ff0500720c */ /* 0x000fe40003f06270 */
[----:B------:R1:W-:Y:S01]  /*4380*/  I2F R167, R7 ;  /* 0x0000000700a77306 */ /* 0x0003e20000201400 */
[C---:B------:R-:W-:Y:S02]  /*4390*/  @!P1 IADD3 R6, -R0.reuse, -0x3f, RZ ;  /* 0xffffffc100069810 */ /* 0x040fe40007ffe1ff */
[C---:B--2---:R-:W-:Y:S07]  /*43a0*/  IADD3 R4, R0.reuse, 0x37, RZ ;  /* 0x0000003700047810 */ /* 0x044fee0007ffe0ff */
[----:B------:R2:W-:Y:S01]  /*43b0*/  I2F R168, R6 ;  /* 0x0000000600a87306 */ /* 0x0005e20000201400 */
[----:B------:R-:W-:Y:S02]  /*43c0*/  @!P0 IADD3 R5, -R0, -0x38, RZ ;  /* 0xffffffc800058810 */ /* 0x000fe40007ffe1ff */
[----:B------:R-:W-:Y:S07]  /*43d0*/  ISETP.GE.AND P1, PT, R4, RZ, PT ;  /* 0x000000ff0400720c */ /* 0x000fee0003f26270 */
[----:B------:R3:W-:Y:S01]  /*43e0*/  I2F R173, R5 ;  /* 0x0000000500ad7306 */ /* 0x0007e20000201400 */
[C---:B-1----:R-:W-:Y:S05]  /*43f0*/  IADD3 R7, R0.reuse, 0x28, RZ ;  /* 0x0000002800077810 */ /* 0x042fea0007ffe0ff */
[C---:B------:R-:W-:Y:S04]  /*4400*/  @!P1 IADD3 R4, -R0.reuse, -0x37, RZ ;  /* 0xffffffc900049810 */ /* 0x040fe80007ffe1ff */
[----:B------:R1:W-:Y:S01]  /*4410*/  I2F R174, R4 ;  /* 0x0000000400ae7306 */ /* 0x0003e20000201400 */
[----:B--2---:R-:W-:Y:S04]  /*4420*/  IADD3 R6, R0, -0x8, RZ ;  /* 0xfffffff800067810 */ /* 0x004fe80007ffe0ff */
[----:B------:R-:W-:Y:S02]  /*4430*/  ISETP.GE.AND P0, PT, R6, RZ, PT ;  /* 0x000000ff0600720c */ /* 0x000fe40003f06270 */
[C---:B---3--:R-:W-:Y:S04]  /*4440*/  IADD3 R5, R0.reuse, -0x9, RZ ;  /* 0xfffffff700057810 */ /* 0x048fe80007ffe0ff */
[----:B------:R-:W-:Y:S07]  /*4450*/  ISETP.GE.AND P1, PT, R5, RZ, PT ;  /* 0x000000ff0500720c */ /* 0x000fee0003f26270 */
[C---:B------:R-:W-:Y:S02]  /*4460*/  @!P0 IADD3 R6, -R0.reuse, 0x8, RZ ;  /* 0x0000000800068810 */ /* 0x040fe40007ffe1ff */
[----:B-1----:R-:W-:Y:S02]  /*4470*/  IADD3 R4, R0, -0x10, RZ ;  /* 0xfffffff000047810 */ /* 0x002fe40007ffe0ff */
[----:B------:R1:W-:Y:S02]  /*4480*/  I2F R169, R6 ;  /* 0x0000000600a97306 */ /* 0x0003e40000201400 */
[----:B------:R-:W-:Y:S02]  /*4490*/  ISETP.GE.AND P0, PT, R4, RZ, PT ;  /* 0x000000ff0400720c */ /* 0x000fe40003f06270 */
[C---:B------:R-:W-:Y:S06]  /*44a0*/  @!P1 IADD3 R5, -R0.reuse, 0x9, RZ ;  /* 0x0000000900059810 */ /* 0x040fec0007ffe1ff */
[----:B------:R2:W-:Y:S05]  /*44b0*/  I2F R170, R5 ;  /* 0x0000000500aa7306 */ /* 0x0005ea0000201400 */
[C---:B------:R-:W-:Y:S05]  /*44c0*/  @!P0 IADD3 R4, -R0.reuse, 0x10, RZ ;  /* 0x0000001000048810 */ /* 0x040fea0007ffe1ff */
[----:B------:R3:W-:Y:S01]  /*44d0*/  I2F R177, R4 ;  /* 0x0000000400b17306 */ /* 0x0007e20000201400 */
[----:B-1----:R-:W-:Y:S04]  /*44e0*/  IADD3 R6, R0, 0x30, RZ ;  /* 0x0000003000067810 */ /* 0x002fe80007ffe0ff */
[----:B------:R-:W-:Y:S02]  /*44f0*/  ISETP.GE.AND P0, PT, R6, RZ, PT ;  /* 0x000000ff0600720c */ /* 0x000fe40003f06270 */
[C---:B--2---:R-:W-:Y:S04]  /*4500*/  IADD3 R5, R0.reuse, -0x11, RZ ;  /* 0xffffffef00057810 */ /* 0x044fe80007ffe0ff */
[----:B------:R-:W-:Y:S07]  /*4510*/  ISETP.GE.AND P1, PT, R5, RZ, PT ;  /* 0x000000ff0500720c */ /* 0x000fee0003f26270 */
[C---:B------:R-:W-:Y:S02]  /*4520*/  @!P0 IADD3 R6, -R0.reuse, -0x30, RZ ;  /* 0xffffffd000068810 */ /* 0x040fe40007ffe1ff */
[----:B------:R-:W-:Y:S02]  /*4530*/  ISETP.GE.AND P0, PT, R7, RZ, PT ;  /* 0x000000ff0700720c */ /* 0x000fe40003f06270 */
[----:B------:R-:W-:Y:S01]  /*4540*/  I2F R175, R6 ;  /* 0x0000000600af7306 */ /* 0x000fe20000201400 */
[C---:B---3--:R-:W-:Y:S02]  /*4550*/  IADD3 R4, R0.reuse, 0x2f, RZ ;  /* 0x0000002f00047810 */ /* 0x048fe40007ffe0ff */
[----:B------:R-:W-:Y:S02]  /*4560*/  @!P1 IADD3 R5, -R0, 0x11, RZ ;  /* 0x0000001100059810 */ /* 0x000fe40007ffe1ff */
[----:B------:R-:W-:Y:S05]  /*4570*/  ISETP.GE.AND P1, PT, R4, RZ, PT ;  /* 0x000000ff0400720c */ /* 0x000fea0003f26270 */
[----:B------:R1:W-:Y:S01]  /*4580*/  I2F R179, R5 ;  /* 0x0000000500b37306 */ /* 0x0003e20000201400 */
[----:B------:R-:W-:Y:S02]  /*4590*/  @!P0 IADD3 R7, -R0, -0x28, RZ ;  /* 0xffffffd800078810 */ /* 0x000fe40007ffe1ff */
[----:B------:R-:W-:Y:S07]  /*45a0*/  ISETP.GE.AND P0, PT, R12, RZ, PT ;  /* 0x000000ff0c00720c */ /* 0x000fee0003f06270 */
[----:B------:R-:W-:Y:S01]  /*45b0*/  I2F R183, R7 ;  /* 0x0000000700b77306 */ /* 0x000fe20000201400 */
[C---:B------:R-:W-:Y:S05]  /*45c0*/  @!P1 IADD3 R4, -R0.reuse, -0x2f, RZ ;  /* 0xffffffd100049810 */ /* 0x040fea0007ffe1ff */
[----:B------:R-:W-:Y:S02]  /*45d0*/  @!P0 IADD3 R12, -R0, 0x19, RZ ;  /* 0x00000019000c8810 */ /* 0x000fe40007ffe1ff */
[----:B------:R-:W-:Y:S02]  /*45e0*/  ISETP.GE.AND P0, PT, R24, RZ, PT ;  /* 0x000000ff1800720c */ /* 0x000fe40003f06270 */
[----:B------:R-:W-:Y:S01]  /*45f0*/  I2F R176, R4 ;  /* 0x0000000400b07306 */ /* 0x000fe20000201400 */
[C---:B-1----:R-:W-:Y:S04]  /*4600*/  IADD3 R5, R0.reuse, 0x27, RZ ;  /* 0x0000002700057810 */ /* 0x042fe80007ffe0ff */
[----:B------:R-:W-:Y:S05]  /*4610*/  ISETP.GE.AND P1, PT, R5, RZ, PT ;  /* 0x000000ff0500720c */ /* 0x000fea0003f26270 */
[----:B------:R-:W-:Y:S01]  /*4620*/  I2F R178, R12 ;  /* 0x0000000c00b27306 */ /* 0x000fe20000201400 */
[----:B------:R-:W-:Y:S02]  /*4630*/  @!P0 IADD3 R24, -R0, 0x21, RZ ;  /* 0x0000002100188810 */ /* 0x000fe40007ffe1ff */
[----:B------:R-:W-:Y:S07]  /*4640*/  ISETP.GE.AND P0, PT, R36, RZ, PT ;  /* 0x000000ff2400720c */ /* 0x000fee0003f06270 */
[----:B------:R-:W-:Y:S01]  /*4650*/  I2F R188, R24 ;  /* 0x0000001800bc7306 */ /* 0x000fe20000201400 */
[----:B------:R-:W-:Y:S02]  /*4660*/  @!P1 IADD3 R5, -R0, -0x27, RZ ;  /* 0xffffffd900059810 */ /* 0x000fe40007ffe1ff */
[----:B------:R-:W-:Y:S03]  /*4670*/  ISETP.GE.AND P1, PT, R20, RZ, PT ;  /* 0x000000ff1400720c */ /* 0x000fe60003f26270 */
[----:B------:R-:W-:Y:S02]  /*4680*/  @!P0 IADD3 R36, -R0, -0x1f, RZ ;  /* 0xffffffe100248810 */ /* 0x000fe40007ffe1ff */
[----:B------:R-:W-:Y:S02]  /*4690*/  ISETP.GE.AND P0, PT, R44, RZ, PT ;  /* 0x000000ff2c00720c */ /* 0x000fe40003f06270 */
[----:B------:R1:W-:Y:S06]  /*46a0*/  I2F R184, R5 ;  /* 0x0000000500b87306 */ /* 0x0003ec0000201400 */
[----:B------:R-:W-:Y:S02]  /*46b0*/  @!P1 IADD3 R20, -R0, 0x20, RZ ;  /* 0x0000002000149810 */ /* 0x000fe40007ffe1ff */
[----:B------:R-:W-:Y:S02]  /*46c0*/  ISETP.GE.AND P1, PT, R28, RZ, PT ;  /* 0x000000ff1c00720c */ /* 0x000fe40003f26270 */
[----:B------:R2:W-:Y:S01]  /*46d0*/  I2F R187, R20 ;  /* 0x0000001400bb7306 */ /* 0x0005e20000201400 */
[----:B------:R-:W-:Y:S02]  /*46e0*/  @!P0 IADD3 R44, -R0, -0x17, RZ ;  /* 0xffffffe9002c8810 */ /* 0x000fe40007ffe1ff */
[----:B------:R-:W-:Y:S07]  /*46f0*/  ISETP.GE.AND P0, PT, R56, RZ, PT ;  /* 0x000000ff3800720c */ /* 0x000fee0003f06270 */
[----:B------:R-:W-:Y:S01]  /*4700*/  I2F R182, R36 ;  /* 0x0000002400b67306 */ /* 0x000fe20000201400 */
[----:B------:R-:W-:Y:S02]  /*4710*/  @!P1 IADD3 R28, -R0, -0x20, RZ ;  /* 0xffffffe0001c9810 */ /* 0x000fe40007ffe1ff */
[----:B------:R-:W-:Y:S01]  /*4720*/  ISETP.GE.AND P1, PT, R40, RZ, PT ;  /* 0x000000ff2800720c */ /* 0x000fe20003f26270 */
[-C--:B-1----:R-:W-:Y:S03]  /*4730*/  HMMA.16816.F32 R4, R64, R16.reuse, RZ ;  /* 0x000000104004723c */ /* 0x082fe600000018ff */
[----:B------:R-:W-:Y:S02]  /*4740*/  @!P0 IADD3 R56, -R0, 0x29, RZ ;  /* 0x0000002900388810 */ /* 0x000fe40007ffe1ff */
[----:B------:R-:W-:Y:S01]  /*4750*/  ISETP.GE.AND P0, PT, R164, RZ, PT ;  /* 0x000000ffa400720c */ /* 0x000fe20003f06270 */
[----:B------:R1:W-:Y:S02]  /*4760*/  I2F R181, R28 ;  /* 0x0000001c00b57306 */ /* 0x0003e40000201400 */
[C---:B------:R-:W-:Y:S04]  /*4770*/  HMMA.16816.F32 R8, R60.reuse, R16, RZ ;  /* 0x000000103c08723c */ /* 0x040fe800000018ff */
[----:B------:R-:W-:Y:S02]  /*4780*/  @!P1 IADD3 R40, -R0, -0x18, RZ ;  /* 0xffffffe800289810 */ /* 0x000fe40007ffe1ff */
[----:B------:R-:W-:Y:S02]  /*4790*/  ISETP.GE.AND P1, PT, R52, RZ, PT ;  /* 0x000000ff3400720c */ /* 0x000fe40003f26270 */
[----:B------:R3:W-:Y:S01]  /*47a0*/  I2F R190, R40 ;  /* 0x0000002800be7306 */ /* 0x0007e20000201400 */
[-C--:B------:R-:W-:Y:S03]  /*47b0*/  HMMA.16816.F32 R12, R60, R18.reuse, RZ ;  /* 0x000000123c0c723c */ /* 0x080fe600000018ff */
[C---:B------:R-:W-:Y:S05]  /*47c0*/  @!P0 IADD3 R164, -R0.reuse, 0x31, RZ ;  /* 0x0000003100a48810 */ /* 0x040fea0007ffe1ff */
[C---:B------:R-:W-:Y:S01]  /*47d0*/  HMMA.16816.F32 R16, R64.reuse, R18, RZ ;  /* 0x000000124010723c */ /* 0x040fe200000018ff */
[----:B------:R-:W-:Y:S03]  /*47e0*/  I2F R189, R44 ;  /* 0x0000002c00bd7306 */ /* 0x000fe60000201400 */
[C---:B------:R-:W-:Y:S02]  /*47f0*/  @!P1 IADD3 R52, -R0.reuse, 0x28, RZ ;  /* 0x0000002800349810 */ /* 0x040fe40007ffe1ff */
[----:B------:R-:W-:Y:S02]  /*4800*/  ISETP.GE.AND P1, PT, R163, RZ, PT ;  /* 0x000000ffa300720c */ /* 0x000fe40003f26270 */
[-C--:B--2---:R-:W-:Y:S03]  /*4810*/  HMMA.16816.F32 R20, R64, R32.reuse, RZ ;  /* 0x000000204014723c */ /* 0x084fe600000018ff */
[----:B------:R-:W-:Y:S05]  /*4820*/  I2F R186, R52 ;  /* 0x0000003400ba7306 */ /* 0x000fea0000201400 */
[C---:B------:R-:W-:Y:S04]  /*4830*/  HMMA.16816.F32 R24, R60.reuse, R32, RZ ;  /* 0x000000203c18723c */ /* 0x040fe800000018ff */
[C---:B------:R-:W-:Y:S01]  /*4840*/  @!P1 IADD3 R163, -R0.reuse, 0x30, RZ ;  /* 0x0000003000a39810 */ /* 0x040fe20007ffe1ff */
[----:B------:R-:W-:Y:S01]  /*4850*/  I2F R185, R56 ;  /* 0x0000003800b97306 */ /* 0x000fe20000201400 */
[----:B------:R-:W-:Y:S02]  /*4860*/  ISETP.GE.AND P1, PT, R165, RZ, PT ;  /* 0x000000ffa500720c */ /* 0x000fe40003f26270 */
[-C--:B-1----:R-:W-:Y:S07]  /*4870*/  HMMA.16816.F32 R28, R60, R34.reuse, RZ ;  /* 0x000000223c1c723c */ /* 0x082fee00000018ff */
[----:B------:R1:W-:Y:S01]  /*4880*/  I2F R191, R163 ;  /* 0x000000a300bf7306 */ /* 0x0003e20000201400 */
[C---:B------:R-:W-:Y:S04]  /*4890*/  HMMA.16816.F32 R32, R64.reuse, R34, RZ ;  /* 0x000000224020723c */ /* 0x040fe800000018ff */
[C---:B------:R-:W-:Y:S04]  /*48a0*/  @!P1 IADD3 R165, -R0.reuse, -0x10, RZ ;  /* 0xfffffff000a59810 */ /* 0x040fe80007ffe1ff */
[-C--:B------:R-:W-:Y:S01]  /*48b0*/  HMMA.16816.F32 R36, R64, R48.reuse, RZ ;  /* 0x000000304024723c */ /* 0x080fe200000018ff */
[----:B------:R-:W-:Y:S07]  /*48c0*/  I2F R164, R164 ;  /* 0x000000a400a47306 */ /* 0x000fee0000201400 */
[C---:B---3--:R-:W-:Y:S03]  /*48d0*/  HMMA.16816.F32 R40, R60.reuse, R48, RZ ;  /* 0x000000303c28723c */ /* 0x048fe600000018ff */
[----:B------:R-:W-:Y:S01]  /*48e0*/  I2F R165, R165 ;  /* 0x000000a500a57306 */ /* 0x000fe20000201400 */
[C---:B-1----:R-:W-:Y:S04]  /*48f0*/  IADD3 R163, R0.reuse, 0xf, RZ ;  /* 0x0000000f00a37810 */ /* 0x042fe80007ffe0ff */
[-C--:B------:R-:W-:Y:S01]  /*4900*/  HMMA.16816.F32 R44, R60, R50.reuse, RZ ;  /* 0x000000323c2c723c */ /* 0x080fe200000018ff */
[----:B------:R-:W-:Y:S07]  /*4910*/  ISETP.GE.AND P0, PT, R163, RZ, PT ;  /* 0x000000ffa300720c */ /* 0x000fee0003f06270 */
[C---:B------:R-:W-:Y:S06]  /*4920*/  HMMA.16816.F32 R48, R64.reuse, R50, RZ ;  /* 0x000000324030723c */ /* 0x040fec00000018ff */
[C---:B------:R-:W-:Y:S02]  /*4930*/  @!P0 IADD3 R163, -R0.reuse, -0xf, RZ ;  /* 0xfffffff100a38810 */ /* 0x040fe40007ffe1ff */
[-C--:B------:R-:W-:Y:S04]  /*4940*/  HMMA.16816.F32 R52, R64, R100.reuse, RZ ;  /* 0x000000644034723c */ /* 0x080fe800000018ff */
[----:B------:R-:W-:Y:S04]  /*4950*/  I2F R163, R163 ;  /* 0x000000a300a37306 */ /* 0x000fe80000201400 */
[C---:B------:R-:W-:Y:S07]  /*4960*/  HMMA.16816.F32 R56, R60.reuse, R100, RZ ;  /* 0x000000643c38723c */ /* 0x040fee00000018ff */
[C---:B------:R-:W-:Y:S01]  /*4970*/  IADD3 R101, R0.reuse, -0x38, RZ ;  /* 0xffffffc800657810 */ /* 0x040fe20007ffe0ff */
[-C--:B------:R-:W-:Y:S01]  /*4980*/  HMMA.16816.F32 R60, R60, R102.reuse, RZ ;  /* 0x000000663c3c723c */ /* 0x080fe200000018ff */
[----:B------:R-:W-:Y:S02]  /*4990*/  IADD3 R100, R0, -0x39, RZ ;  /* 0xffffffc700647810 */ /* 0x000fe40007ffe0ff */
[----:B------:R-:W-:Y:S02]  /*49a0*/  ISETP.GE.AND P2, PT, R101, RZ, PT ;  /* 0x000000ff6500720c */ /* 0x000fe40003f46270 */
[----:B------:R-:W-:Y:S03]  /*49b0*/  ISETP.GE.AND P1, PT, R100, RZ, PT ;  /* 0x000000ff6400720c */ /* 0x000fe60003f26270 */
[----:B------:R-:W-:Y:S08]  /*49c0*/  HMMA.16816.F32 R64, R64, R102, RZ ;  /* 0x000000664040723c */ /* 0x000ff000000018ff */
[-C--:B------:R-:W-:Y:S05]  /*49d0*/  HMMA.16816.F32 R4, R104, R108.reuse, R4 ;  /* 0x0000006c6804723c */ /* 0x080fea0000001804 */
[C---:B------:R-:W-:Y:S02]  /*49e0*/  @!P2 IADD3 R101, -R0.reuse, 0x38, RZ ;  /* 0x000000380065a810 */ /* 0x040fe40007ffe1ff */
[----:B------:R-:W-:Y:S01]  /*49f0*/  @!P1 IADD3 R100, -R0, 0x39, RZ ;  /* 0x0000003900649810 */ /* 0x000fe20007ffe1ff */
[C---:B------:R-:W-:Y:S01]  /*4a00*/  HMMA.16816.F32 R8, R112.reuse, R108, R8 ;  /* 0x0000006c7008723c */ /* 0x040fe20000001808 */
[----:B------:R-:W-:Y:S07]  /*4a10*/  I2F R224, R101 ;  /* 0x0000006500e07306 */ /* 0x000fee0000201400 */
[-C--:B------:R-:W-:Y:S03]  /*4a20*/  HMMA.16816.F32 R12, R112, R110.reuse, R12 ;  /* 0x0000006e700c723c */ /* 0x080fe6000000180c */
[----:B------:R-:W-:Y:S05]  /*4a30*/  I2F R225, R100 ;  /* 0x0000006400e17306 */ /* 0x000fea0000201400 */
[----:B------:R-:W-:Y:S01]  /*4a40*/  FMUL.FTZ R5, R5, c[0x0][0x2ec] ;  /* 0x0000bb0005057a20 */ /* 0x000fe20000410000 */
[C---:B------:R-:W-:Y:S04]  /*4a50*/  HMMA.16816.F32 R16, R104.reuse, R110, R16 ;  /* 0x0000006e6810723c */ /* 0x040fe80000001810 */
[----:B------:R-:W1:Y:S01]  /*4a60*/  MUFU.TANH R234, R5 ;  /* 0x0000000500ea7308 */ /* 0x000e620000002400 */
[----:B------:R-:W-:Y:S02]  /*4a70*/  FMUL.FTZ R6, R6, c[0x0][0x2ec] ;  /* 0x0000bb0006067a20 */ /* 0x000fe40000410000 */
[----:B------:R-:W-:Y:S02]  /*4a80*/  FMUL.FTZ R7, R7, c[0x0][0x2ec] ;  /* 0x0000bb0007077a20 */ /* 0x000fe40000410000 */
[----:B------:R-:W-:Y:S03]  /*4a90*/  FMUL.FTZ R4, R4, c[0x0][0x2ec] ;  /* 0x0000bb0004047a20 */ /* 0x000fe60000410000 */
[----:B------:R-:W-:Y:S02]  /*4aa0*/  FMUL.FTZ R10, R10, c[0x0][0x2ec] ;  /* 0x0000bb000a0a7a20 */ /* 0x000fe40000410000 */
[----:B------:R-:W-:Y:S01]  /*4ab0*/  MUFU.TANH R233, R6 ;  /* 0x0000000600e97308 */ /* 0x000fe20000002400 */
[----:B------:R-:W-:Y:S02]  /*4ac0*/  FMUL.FTZ R11, R11, c[0x0][0x2ec] ;  /* 0x0000bb000b0b7a20 */ /* 0x000fe40000410000 */
[----:B------:R-:W-:Y:S02]  /*4ad0*/  FMUL.FTZ R8, R8, c[0x0][0x2ec] ;  /* 0x0000bb0008087a20 */ /* 0x000fe40000410000 */
[----:B------:R-:W-:Y:S02]  /*4ae0*/  FMUL.FTZ R9, R9, c[0x0][0x2ec] ;  /* 0x0000bb0009097a20 */ /* 0x000fe40000410000 */
[----:B------:R-:W-:Y:S02]  /*4af0*/  FMUL.FTZ R12, R12, c[0x0][0x2ec] ;  /* 0x0000bb000c0c7a20 */ /* 0x000fe40000410000 */
[----:B------:R-:W-:Y:S01]  /*4b00*/  FMUL.FTZ R13, R13, c[0x0][0x2ec] ;  /* 0x0000bb000d0d7a20 */ /* 0x000fe20000410000 */
[----:B------:R-:W2:Y:S01]  /*4b10*/  MUFU.TANH R232, R7 ;  /* 0x0000000700e87308 */ /* 0x000ea20000002400 */
[----:B------:R-:W-:Y:S02]  /*4b20*/  FMUL.FTZ R18, R18, c[0x0][0x2ec] ;  /* 0x0000bb0012127a20 */ /* 0x000fe40000410000 */
[----:B------:R-:W-:Y:S02]  /*4b30*/  FMUL.FTZ R19, R19, c[0x0][0x2ec] ;  /* 0x0000bb0013137a20 */ /* 0x000fe40000410000 */
[----:B------:R-:W-:Y:S02]  /*4b40*/  FMUL.FTZ R17, R17, c[0x0][0x2ec] ;  /* 0x0000bb0011117a20 */ /* 0x000fe40000410000 */
[----:B-1----:R-:W-:Y:S02]  /*4b50*/  FFMA.FTZ R0, -R234, R234, 1 ;  /* 0x3f800000ea007423 */ /* 0x002fe400000101ea */
[----:B------:R-:W-:Y:S01]  /*4b60*/  FMUL.FTZ R14, R14, c[0x0][0x2ec] ;  /* 0x0000bb000e0e7a20 */ /* 0x000fe20000410000 */
[----:B------:R1:W-:Y:S01]  /*4b70*/  MUFU.TANH R236, R4 ;  /* 0x0000000400ec7308 */ /* 0x0003e20000002400 */
[----:B------:R-:W-:Y:S09]  /*4b80*/  FMUL.FTZ R15, R15, c[0x0][0x2ec] ;  /* 0x0000bb000f0f7a20 */ /* 0x000ff20000410000 */
[----:B------:R-:W-:Y:S10]  /*4b90*/  MUFU.TANH R235, R10 ;  /* 0x0000000a00eb7308 */ /* 0x000ff40000002400 */
[----:B------:R-:W-:Y:S01]  /*4ba0*/  MUFU.TANH R229, R11 ;  /* 0x0000000b00e57308 */ /* 0x000fe20000002400 */
[----:B-1----:R-:W1:Y:S09]  /*4bb0*/  LDSM.16.M88.4 R4, [R149+0x6400] ;  /* 0x006400009504783b */ /* 0x002e720000000200 */
[----:B------:R-:W-:Y:S10]  /*4bc0*/  MUFU.TANH R230, R8 ;  /* 0x0000000800e67308 */ /* 0x000ff40000002400 */
[----:B------:R3:W1:Y:S10]  /*4bd0*/  MUFU.TANH R231, R9 ;  /* 0x0000000900e77308 */ /* 0x0006740000002400 */
[----:B------:R2:W2:Y:S10]  /*4be0*/  MUFU.TANH R227, R12 ;  /* 0x0000000c00e37308 */ /* 0x0004b40000002400 */
[----:B------:R4:W-:Y:S01]  /*4bf0*/  MUFU.TANH R226, R13 ;  /* 0x0000000d00e27308 */ /* 0x0009e20000002400 */
[----:B---3--:R-:W3:Y:S01]  /*4c00*/  LDSM.16.M88.4 R8, [R149+0x6800] ;  /* 0x006800009508783b */ /* 0x008ee20000000200 */
[-C--:B-1----:R-:W-:Y:S08]  /*4c10*/  HMMA.16816.F32 R20, R104, R4.reuse, R20 ;  /* 0x000000046814723c */ /* 0x082ff00000001814 */
[----:B------:R-:W-:Y:S01]  /*4c20*/  MUFU.TANH R223, R14 ;  /* 0x0000000e00df7308 */ /* 0x000fe20000002400 */
[C---:B------:R-:W-:Y:S04]  /*4c30*/  HMMA.16816.F32 R24, R112.reuse, R4, R24 ;  /* 0x000000047018723c */ /* 0x040fe80000001818 */
[----:B--2---:R-:W-:Y:S05]  /*4c40*/  IADD3 R12, P0, R237, UR17, RZ ;  /* 0x00000011ed0c7c10 */ /* 0x004fea000ff1e0ff */
[----:B------:R-:W1:Y:S01]  /*4c50*/  MUFU.TANH R222, R15 ;  /* 0x0000000f00de7308 */ /* 0x000e620000002400 */
[-C--:B------:R-:W-:Y:S03]  /*4c60*/  HMMA.16816.F32 R28, R112, R6.reuse, R28 ;  /* 0x00000006701c723c */ /* 0x080fe6000000181c */
[----:B----4-:R-:W-:Y:S02]  /*4c70*/  IADD3.X R13, R200, UR16, RZ, P0, !PT ;  /* 0x00000010c80d7c10 */ /* 0x010fe400087fe4ff */
[----:B------:R-:W-:Y:S03]  /*4c80*/  PLOP3.LUT P0, PT, PT, PT, UP0, 0x80, 0x0 ;  /* 0x000000000000781c */ /* 0x000fe60003f0f008 */
[C---:B------:R-:W-:Y:S01]  /*4c90*/  HMMA.16816.F32 R32, R104.reuse, R6, R32 ;  /* 0x000000066820723c */ /* 0x040fe20000001820 */
[----:B------:R-:W-:Y:S01]  /*4ca0*/  MUFU.TANH R228, R19 ;  /* 0x0000001300e47308 */ /* 0x000fe20000002400 */
[----:B------:R-:W2:Y:S02]  /*4cb0*/  LDSM.16.M88.4 R4, [R149+0x6c00] ;  /* 0x006c00009504783b */ /* 0x000ea40000000200 */
[----:B------:R-:W-:Y:S02]  /*4cc0*/  FMUL.FTZ R20, R20, c[0x0][0x2ec] ;  /* 0x0000bb0014147a20 */ /* 0x000fe40000410000 */
[----:B------:R-:W-:Y:S02]  /*4cd0*/  FMUL.FTZ R22, R22, c[0x0][0x2ec] ;  /* 0x0000bb0016167a20 */ /* 0x000fe40000410000 */
[----:B------:R-:W-:Y:S02]  /*4ce0*/  FMUL.FTZ R21, R21, c[0x0][0x2ec] ;  /* 0x0000bb0015157a20 */ /* 0x000fe40000410000 */
[----:B------:R4:W5:Y:S01]  /*4cf0*/  LDG.E R111, [R12.64] ;  /* 0x000000280c6f7981 */ /* 0x000962000c1e1900 */
[----:B------:R-:W-:Y:S01]  /*4d00*/  MUFU.TANH R212, R20 ;  /* 0x0000001400d47308 */ /* 0x000fe20000002400 */
[----:B------:R-:W-:Y:S02]  /*4d10*/  FMUL.FTZ R23, R23, c[0x0][0x2ec] ;  /* 0x0000bb0017177a20 */ /* 0x000fe40000410000 */
[----:B------:R4:W5:Y:S01]  /*4d20*/  LDG.E R110, [R12.64+0x20] ;  /* 0x000020280c6e7981 */ /* 0x000962000c1e1900 */
[-C--:B---3--:R-:W-:Y:S03]  /*4d30*/  HMMA.16816.F32 R36, R104, R8.reuse, R36 ;  /* 0x000000086824723c */ /* 0x088fe60000001824 */
[----:B------:R4:W5:Y:S01]  /*4d40*/  LDG.E R109, [R12.64+0x100] ;  /* 0x000100280c6d7981 */ /* 0x000962000c1e1900 */
[----:B------:R-:W-:Y:S02]  /*4d50*/  FMUL.FTZ R31, R31, c[0x0][0x2ec] ;  /* 0x0000bb001f1f7a20 */ /* 0x000fe40000410000 */
[----:B------:R-:W3:Y:S01]  /*4d60*/  MUFU.TANH R19, R18 ;  /* 0x0000001200137308 */ /* 0x000ee20000002400 */
[----:B------:R4:W5:Y:S01]  /*4d70*/  LDG.E R108, [R12.64+0x120] ;  /* 0x000120280c6c7981 */ /* 0x000962000c1e1900 */
[C---:B------:R-:W-:Y:S04]  /*4d80*/  HMMA.16816.F32 R40, R112.reuse, R8, R40 ;  /* 0x000000087028723c */ /* 0x040fe80000001828 */
[----:B------:R-:W-:Y:S02]  /*4d90*/  FMUL.FTZ R32, R32, c[0x0][0x2ec] ;  /* 0x0000bb0020207a20 */ /* 0x000fe40000410000 */
[----:B------:R-:W-:Y:S02]  /*4da0*/  FMUL.FTZ R35, R35, c[0x0][0x2ec] ;  /* 0x0000bb0023237a20 */ /* 0x000fe40000410000 */
[----:B------:R-:W-:Y:S01]  /*4db0*/  MUFU.TANH R202, R32 ;  /* 0x0000002000ca7308 */ /* 0x000fe20000002400 */
[-C--:B------:R-:W-:Y:S03]  /*4dc0*/  HMMA.16816.F32 R44, R112, R10.reuse, R44 ;  /* 0x0000000a702c723c */ /* 0x080fe6000000182c */
[----:B------:R-:W-:Y:S02]  /*4dd0*/  FMUL.FTZ R34, R34, c[0x0][0x2ec] ;  /* 0x0000bb0022227a20 */ /* 0x000fe40000410000 */
[----:B------:R-:W-:Y:S02]  /*4de0*/  FMUL.FTZ R33, R33, c[0x0][0x2ec] ;  /* 0x0000bb0021217a20 */ /* 0x000fe40000410000 */
[----:B------:R-:W-:Y:S01]  /*4df0*/  FMUL.FTZ R37, R37, c[0x0][0x2ec] ;  /* 0x0000bb0025257a20 */ /* 0x000fe20000410000 */
[C---:B------:R-:W-:Y:S01]  /*4e00*/  HMMA.16816.F32 R48, R104.reuse, R10, R48 ;  /* 0x0000000a6830723c */ /* 0x040fe20000001830 */
[----:B------:R1:W-:Y:S03]  /*4e10*/  MUFU.TANH R197, R35 ;  /* 0x0000002300c57308 */ /* 0x0003e60000002400 */
[----:B------:R-:W-:Y:S02]  /*4e20*/  FMUL.FTZ R36, R36, c[0x0][0x2ec] ;  /* 0x0000bb0024247a20 */ /* 0x000fe40000410000 */
[----:B------:R-:W-:Y:S02]  /*4e30*/  FMUL.FTZ R38, R38, c[0x0][0x2ec] ;  /* 0x0000bb0026267a20 */ /* 0x000fe40000410000 */
[-C--:B--2---:R-:W-:Y:S03]  /*4e40*/  HMMA.16816.F32 R52, R104, R4.reuse, R52 ;  /* 0x000000046834723c */ /* 0x084fe60000001834 */
[----:B------:R-:W-:Y:S01]  /*4e50*/  MUFU.TANH R199, R34 ;  /* 0x0000002200c77308 */ /* 0x000fe20000002400 */
[----:B------:R-:W-:Y:S02]  /*4e60*/  FMUL.FTZ R42, R42, c[0x0][0x2ec] ;  /* 0x0000bb002a2a7a20 */ /* 0x000fe40000410000 */
[----:B------:R-:W-:Y:S02]  /*4e70*/  FMUL.FTZ R43, R43, c[0x0][0x2ec] ;  /* 0x0000bb002b2b7a20 */ /* 0x000fe40000410000 */
[C---:B------:R-:W-:Y:S04]  /*4e80*/  HMMA.16816.F32 R56, R112.reuse, R4, R56 ;  /* 0x000000047038723c */ /* 0x040fe80000001838 */
[----:B------:R-:W-:Y:S01]  /*4e90*/  FMUL.FTZ R47, R47, c[0x0][0x2ec] ;  /* 0x0000bb002f2f7a20 */ /* 0x000fe20000410000 */
[----:B------:R-:W2:Y:S01]  /*4ea0*/  MUFU.TANH R221, R17 ;  /* 0x0000001100dd7308 */ /* 0x000ea20000002400 */
[----:B------:R-:W-:Y:S02]  /*4eb0*/  FMUL.FTZ R46, R46, c[0x0][0x2ec] ;  /* 0x0000bb002e2e7a20 */ /* 0x000fe40000410000 */
[-C--:B------:R-:W-:Y:S04]  /*4ec0*/  HMMA.16816.F32 R60, R112, R6.reuse, R60 ;  /* 0x00000006703c723c */ /* 0x080fe8000000183c */
[----:B-1----:R-:W-:Y:S02]  /*4ed0*/  FMUL.FTZ R35, R44, c[0x0][0x2ec] ;  /* 0x0000bb002c237a20 */ /* 0x002fe40000410000 */
[----:B------:R-:W-:Y:S01]  /*4ee0*/  FMUL.FTZ R50, R50, c[0x0][0x2ec] ;  /* 0x0000bb0032327a20 */ /* 0x000fe20000410000 */
[----:B------:R-:W-:Y:S01]  /*4ef0*/  MUFU.TANH R18, R22 ;  /* 0x0000001600127308 */ /* 0x000fe20000002400 */
[----:B------:R-:W-:Y:S01]  /*4f00*/  FMUL.FTZ R29, R29, c[0x0][0x2ec] ;  /* 0x0000bb001d1d7a20 */ /* 0x000fe20000410000 */
[----:B------:R-:W-:Y:S04]  /*4f10*/  HMMA.16816.F32 R64, R104, R6, R64 ;  /* 0x000000066840723c */ /* 0x000fe80000001840 */
[----:B------:R-:W-:Y:S02]  /*4f20*/  FMUL.FTZ R14, R16, c[0x0][0x2ec] ;  /* 0x0000bb00100e7a20 */ /* 0x000fe40000410000 */
[----:B------:R-:W-:Y:S02]  /*4f30*/  FMUL.FTZ R55, R55, c[0x0][0x2ec] ;  /* 0x0000bb0037377a20 */ /* 0x000fe40000410000 */
[----:B------:R1:W-:Y:S01]  /*4f40*/  MUFU.TANH R206, R29 ;  /* 0x0000001d00ce7308 */ /* 0x0003e20000002400 */
[----:B------:R-:W-:Y:S03]  /*4f50*/  FMUL.FTZ R30, R30, c[0x0][0x2ec] ;  /* 0x0000bb001e1e7a20 */ /* 0x000fe60000410000 */
[----:B------:R-:W-:Y:S02]  /*4f60*/  FMUL.FTZ R24, R24, c[0x0][0x2ec] ;  /* 0x0000bb0018187a20 */ /* 0x000fe40000410000 */
[----:B------:R-:W-:Y:S02]  /*4f70*/  FMUL.FTZ R32, R57, c[0x0][0x2ec] ;  /* 0x0000bb0039207a20 */ /* 0x000fe40000410000 */
[----:B------:R-:W-:Y:S02]  /*4f80*/  FMUL.FTZ R26, R26, c[0x0][0x2ec] ;  /* 0x0000bb001a1a7a20 */ /* 0x000fe40000410000 */
[----:B------:R-:W1:Y:S01]  /*4f90*/  MUFU.TANH R14, R14 ;  /* 0x0000000e000e7308 */ /* 0x000e620000002400 */
[----:B------:R-:W-:Y:S02]  /*4fa0*/  FMUL.FTZ R27, R27, c[0x0][0x2ec] ;  /* 0x0000bb001b1b7a20 */ /* 0x000fe40000410000 */
[----:B------:R-:W-:Y:S02]  /*4fb0*/  FMUL.FTZ R25, R25, c[0x0][0x2ec] ;  /* 0x0000bb0019197a20 */ /* 0x000fe40000410000 */
[----:B------:R-:W-:Y:S02]  /*4fc0*/  FMUL.FTZ R54, R54, c[0x0][0x2ec] ;  /* 0x0000bb0036367a20 */ /* 0x000fe40000410000 */
[----:B------:R-:W-:Y:S02]  /*4fd0*/  FMUL.FTZ R28, R28, c[0x0][0x2ec] ;  /* 0x0000bb001c1c7a20 */ /* 0x000fe40000410000 */
[----:B------:R-:W-:Y:S01]  /*4fe0*/  FMUL.FTZ R53, R53, c[0x0][0x2ec] ;  /* 0x0000bb0035357a20 */ /* 0x000fe20000410000 */
[----:B------:R-:W-:Y:S01]  /*4ff0*/  MUFU.TANH R210, R23 ;  /* 0x0000001700d27308 */ /* 0x000fe20000002400 */
[----:B------:R-:W-:Y:S02]  /*5000*/  FMUL.FTZ R20, R58, c[0x0][0x2ec] ;  /* 0x0000bb003a147a20 */ /* 0x000fe40000410000 */
[----:B------:R-:W-:Y:S02]  /*5010*/  FFMA.FTZ R4, -R232, R232, 1 ;  /* 0x3f800000e8047423 */ /* 0x000fe400000101e8 */
[----:B------:R-:W-:Y:S02]  /*5020*/  FFMA.FTZ R11, R194, -UR4, R232 ;  /* 0x80000004c20b7c23 */ /* 0x000fe400080100e8 */
[----:B------:R-:W-:Y:S02]  /*5030*/  FMUL.FTZ R232, R0, c[0x0][0x2ec] ;  /* 0x0000bb0000e87a20 */ /* 0x000fe40000410000 */
[----:B------:R-:W-:Y:S01]  /*5040*/  FFMA.FTZ R0, -R231, R231, 1 ;  /* 0x3f800000e7007423 */ /* 0x000fe200000101e7 */
[----:B------:R2:W-:Y:S01]  /*5050*/  MUFU.TANH R23, R30 ;  /* 0x0000001e00177308 */ /* 0x0005e20000002400 */
[----:B------:R-:W-:Y:S02]  /*5060*/  FMUL.FTZ R52, R52, c[0x0][0x2ec] ;  /* 0x0000bb0034347a20 */ /* 0x000fe40000410000 */
[----:B------:R-:W-:Y:S02]  /*5070*/  FFMA.FTZ R5, -R233, R233, 1 ;  /* 0x3f800000e9057423 */ /* 0x000fe400000101e9 */
[----:B------:R-:W-:Y:S02]  /*5080*/  FFMA.FTZ R10, -R235, R235, 1 ;  /* 0x3f800000eb0a7423 */ /* 0x000fe400000101eb */
[----:B-1----:R-:W-:Y:S02]  /*5090*/  FFMA.FTZ R29, R196, -UR4, R229 ;  /* 0x80000004c41d7c23 */ /* 0x002fe400080100e5 */
[----:B------:R-:W-:Y:S01]  /*50a0*/  FMUL.FTZ R196, R0, c[0x0][0x2ec] ;  /* 0x0000bb0000c47a20 */ /* 0x000fe20000410000 */
[----:B------:R-:W-:Y:S01]  /*50b0*/  MUFU.TANH R204, R31 ;  /* 0x0000001f00cc7308 */ /* 0x000fe20000002400 */
[----:B------:R-:W-:Y:S02]  /*50c0*/  FFMA.FTZ R0, -R227, R227, 1 ;  /* 0x3f800000e3007423 */ /* 0x000fe400000101e3 */
[----:B------:R-:W-:Y:S02]  /*50d0*/  FMUL.FTZ R34, R45, c[0x0][0x2ec] ;  /* 0x0000bb002d227a20 */ /* 0x000fe40000410000 */
[----:B------:R-:W-:Y:S02]  /*50e0*/  FMUL.FTZ R45, R59, c[0x0][0x2ec] ;  /* 0x0000bb003b2d7a20 */ /* 0x000fe40000410000 */
[----:B------:R-:W-:Y:S02]  /*50f0*/  FMUL.FTZ R51, R51, c[0x0][0x2ec] ;  /* 0x0000bb0033337a20 */ /* 0x000fe40000410000 */
[----:B------:R-:W-:Y:S01]  /*5100*/  FFMA.FTZ R6, -R236, R236, 1 ;  /* 0x3f800000ec067423 */ /* 0x000fe200000101ec */
[----:B------:R1:W-:Y:S01]  /*5110*/  MUFU.TANH R31, R42 ;  /* 0x0000002a001f7308 */ /* 0x0003e20000002400 */
[----:B------:R-:W-:Y:S02]  /*5120*/  FFMA.FTZ R8, R172, -UR4, R236 ;  /* 0x80000004ac087c23 */ /* 0x000fe400080100ec */
[----:B----4-:R-:W-:Y:S02]  /*5130*/  FFMA.FTZ R13, -R230, R230, 1 ;  /* 0x3f800000e60d7423 */ /* 0x010fe400000101e6 */
[----:B------:R-:W-:Y:S02]  /*5140*/  FFMA.FTZ R16, R167, -UR4, R230 ;  /* 0x80000004a7107c23 */ /* 0x000fe400080100e6 */
[----:B------:R-:W-:Y:S02]  /*5150*/  FFMA.FTZ R15, R168, -UR4, R231 ;  /* 0x80000004a80f7c23 */ /* 0x000fe400080100e7 */
[----:B------:R-:W-:Y:S01]  /*5160*/  FMUL.FTZ R230, R5, c[0x0][0x2ec] ;  /* 0x0000bb0005e67a20 */ /* 0x000fe20000410000 */
[----:B------:R4:W-:Y:S01]  /*5170*/  MUFU.TANH R57, R55 ;  /* 0x0000003700397308 */ /* 0x0009e20000002400 */
[----:B------:R-:W-:Y:S02]  /*5180*/  FFMA.FTZ R5, -R222, R222, 1 ;  /* 0x3f800000de057423 */ /* 0x000fe400000101de */
[----:B------:R-:W-:Y:S02]  /*5190*/  FMUL.FTZ R231, R10, c[0x0][0x2ec] ;  /* 0x0000bb000ae77a20 */ /* 0x000fe40000410000 */
[----:B---3--:R-:W-:Y:S02]  /*51a0*/  FFMA.FTZ R10, R172, -UR4, R19 ;  /* 0x80000004ac0a7c23 */ /* 0x008fe40008010013 */
[----:B------:R-:W-:Y:S02]  /*51b0*/  FMUL.FTZ R172, R0, c[0x0][0x2ec] ;  /* 0x0000bb0000ac7a20 */ /* 0x000fe40000410000 */
[----:B--2---:R-:W-:Y:S01]  /*51c0*/  FFMA.FTZ R0, -R221, R221, 1 ;  /* 0x3f800000dd007423 */ /* 0x004fe200000101dd */
[----:B------:R-:W2:Y:S01]  /*51d0*/  MUFU.TANH R208, R26 ;  /* 0x0000001a00d07308 */ /* 0x000ea20000002400 */
[----:B------:R-:W-:Y:S02]  /*51e0*/  FMUL.FTZ R49, R49, c[0x0][0x2ec] ;  /* 0x0000bb0031317a20 */ /* 0x000fe40000410000 */
[----:B------:R-:W-:Y:S02]  /*51f0*/  FFMA.FTZ R30, R195, -UR4, R235 ;  /* 0x80000004c31e7c23 */ /* 0x000fe400080100eb */
[----:B------:R-:W-:Y:S02]  /*5200*/  FFMA.FTZ R9, -R229, R229, 1 ;  /* 0x3f800000e5097423 */ /* 0x000fe400000101e5 */
[----:B------:R-:W-:Y:S02]  /*5210*/  FMUL.FTZ R229, R4, c[0x0][0x2ec] ;  /* 0x0000bb0004e57a20 */ /* 0x000fe40000410000 */
[----:B------:R-:W-:Y:S01]  /*5220*/  FMUL.FTZ R195, R6, c[0x0][0x2ec] ;  /* 0x0000bb0006c37a20 */ /* 0x000fe20000410000 */
[----:B------:R3:W2:Y:S01]  /*5230*/  MUFU.TANH R207, R27 ;  /* 0x0000001b00cf7308 */ /* 0x0006a20000002400 */
[----:B------:R-:W-:Y:S02]  /*5240*/  FFMA.FTZ R6, -R223, R223, 1 ;  /* 0x3f800000df067423 */ /* 0x000fe400000101df */
[----:B------:R-:W-:Y:S02]  /*5250*/  FFMA.FTZ R4, -R226, R226, 1 ;  /* 0x3f800000e2047423 */ /* 0x000fe400000101e2 */
[----:B-1----:R-:W-:Y:S02]  /*5260*/  FFMA.FTZ R42, R174, -UR4, R226 ;  /* 0x80000004ae2a7c23 */ /* 0x002fe400080100e2 */
[----:B------:R-:W-:Y:S02]  /*5270*/  FFMA.FTZ R19, -R19, R19, 1 ;  /* 0x3f80000013137423 */ /* 0x000fe40000010113 */
[----:B------:R-:W-:Y:S01]  /*5280*/  FMUL.FTZ R226, R5, c[0x0][0x2ec] ;  /* 0x0000bb0005e27a20 */ /* 0x000fe20000410000 */
[----:B------:R-:W-:Y:S01]  /*5290*/  MUFU.TANH R209, R24 ;  /* 0x0000001800d17308 */ /* 0x000fe20000002400 */
[----:B------:R-:W-:Y:S02]  /*52a0*/  FFMA.FTZ R5, -R14, R14, 1 ;  /* 0x3f8000000e057423 */ /* 0x000fe4000001010e */
[C---:B------:R-:W-:Y:S02]  /*52b0*/  FFMA.FTZ R14, R169.reuse, -UR4, R14 ;  /* 0x80000004a90e7c23 */ /* 0x040fe4000801000e */
[----:B----4-:R-:W-:Y:S02]  /*52c0*/  FFMA.FTZ R55, R169, -UR4, R18 ;  /* 0x80000004a9377c23 */ /* 0x010fe40008010012 */
[----:B------:R-:W-:Y:S02]  /*52d0*/  FMUL.FTZ R169, R0, c[0x0][0x2ec] ;  /* 0x0000bb0000a97a20 */ /* 0x000fe40000410000 */
[----:B------:R-:W-:Y:S01]  /*52e0*/  FFMA.FTZ R0, -R212, R212, 1 ;  /* 0x3f800000d4007423 */ /* 0x000fe200000101d4 */
[----:B------:R-:W1:Y:S01]  /*52f0*/  MUFU.TANH R24, R25 ;  /* 0x0000001900187308 */ /* 0x000e620000002400 */
[----:B------:R-:W-:Y:S02]  /*5300*/  FMUL.FTZ R106, R60, c[0x0][0x2ec] ;  /* 0x0000bb003c6a7a20 */ /* 0x000fe40000410000 */
[----:B------:R-:W-:Y:S02]  /*5310*/  FFMA.FTZ R18, -R18, R18, 1 ;  /* 0x3f80000012127423 */ /* 0x000fe40000010112 */
[----:B---3--:R-:W-:Y:S02]  /*5320*/  FFMA.FTZ R27, R168, -UR4, R222 ;  /* 0x80000004a81b7c23 */ /* 0x008fe400080100de */
[----:B------:R-:W-:Y:S02]  /*5330*/  FMUL.FTZ R222, R13, c[0x0][0x2ec] ;  /* 0x0000bb000dde7a20 */ /* 0x000fe40000410000 */
[----:B------:R-:W-:Y:S01]  /*5340*/  FFMA.FTZ R13, R170, -UR4, R221 ;  /* 0x80000004aa0d7c23 */ /* 0x000fe200080100dd */
[----:B------:R3:W-:Y:S01]  /*5350*/  MUFU.TANH R102, R43 ;  /* 0x0000002b00667308 */ /* 0x0007e20000002400 */
[----:B--2---:R-:W-:Y:S02]  /*5360*/  FFMA.FTZ R26, R173, -UR4, R208 ;  /* 0x80000004ad1a7c23 */ /* 0x004fe400080100d0 */
[----:B------:R-:W-:Y:S02]  /*5370*/  FMUL.FTZ R115, R67, c[0x0][0x2ec] ;  /* 0x0000bb0043737a20 */ /* 0x000fe40000410000 */
[----:B------:R-:W-:Y:S02]  /*5380*/  FFMA.FTZ R17, -R228, R228, 1 ;  /* 0x3f800000e4117423 */ /* 0x000fe400000101e4 */
[----:B------:R-:W-:Y:S02]  /*5390*/  FFMA.FTZ R67, R177, -UR4, R212 ;  /* 0x80000004b1437c23 */ /* 0x000fe400080100d4 */
[----:B------:R-:W-:Y:S01]  /*53a0*/  FMUL.FTZ R221, R18, c[0x0][0x2ec] ;  /* 0x0000bb0012dd7a20 */ /* 0x000fe20000410000 */
[----:B------:R2:W-:Y:S01]  /*53b0*/  MUFU.TANH R44, R54 ;  /* 0x00000036002c7308 */ /* 0x0005e20000002400 */
[----:B------:R-:W-:Y:S02]  /*53c0*/  FFMA.FTZ R18, -R23, R23, 1 ;  /* 0x3f80000017127423 */ /* 0x000fe40000010117 */
[----:B------:R-:W-:Y:S02]  /*53d0*/  FFMA.FTZ R7, R171, -UR4, R234 ;  /* 0x80000004ab077c23 */ /* 0x000fe400080100ea */
[----:B------:R-:W-:Y:S02]  /*53e0*/  FFMA.FTZ R12, R193, -UR4, R233 ;  /* 0x80000004c10c7c23 */ /* 0x000fe400080100e9 */
[----:B------:R-:W-:Y:S02]  /*53f0*/  FMUL.FTZ R234, R17, c[0x0][0x2ec] ;  /* 0x0000bb0011ea7a20 */ /* 0x000fe40000410000 */
[----:B------:R-:W-:Y:S01]  /*5400*/  FFMA.FTZ R17, -R207, R207, 1 ;  /* 0x3f800000cf117423 */ /* 0x000fe200000101cf */
[----:B------:R-:W4:Y:S01]  /*5410*/  MUFU.TANH R211, R21 ;  /* 0x0000001500d37308 */ /* 0x000f220000002400 */
[----:B------:R-:W-:Y:S02]  /*5420*/  FMUL.FTZ R39, R39, c[0x0][0x2ec] ;  /* 0x0000bb0027277a20 */ /* 0x000fe40000410000 */
[----:B------:R-:W-:Y:S02]  /*5430*/  FMUL.FTZ R107, R63, c[0x0][0x2ec] ;  /* 0x0000bb003f6b7a20 */ /* 0x000fe40000410000 */
[----:B---3--:R-:W-:Y:S02]  /*5440*/  FFMA.FTZ R43, R173, -UR4, R227 ;  /* 0x80000004ad2b7c23 */ /* 0x008fe400080100e3 */
[----:B------:R-:W-:Y:S02]  /*5450*/  FMUL.FTZ R227, R6, c[0x0][0x2ec] ;  /* 0x0000bb0006e37a20 */ /* 0x000fe40000410000 */
[----:B------:R-:W-:Y:S01]  /*5460*/  FFMA.FTZ R6, -R210, R210, 1 ;  /* 0x3f800000d2067423 */ /* 0x000fe200000101d2 */
[----:B------:R3:W3:Y:S01]  /*5470*/  MUFU.TANH R205, R28 ;  /* 0x0000001c00cd7308 */ /* 0x0006e20000002400 */
[----:B------:R-:W-:Y:S02]  /*5480*/  FMUL.FTZ R114, R64, c[0x0][0x2ec] ;  /* 0x0000bb0040727a20 */ /* 0x000fe40000410000 */
[----:B------:R-:W-:Y:S02]  /*5490*/  FMUL.FTZ R212, R6, c[0x0][0x2ec] ;  /* 0x0000bb0006d47a20 */ /* 0x000fe40000410000 */
[----:B--2---:R-:W-:Y:S02]  /*54a0*/  FFMA.FTZ R54, R170, -UR4, R210 ;  /* 0x80000004aa367c23 */ /* 0x004fe400080100d2 */
[----:B------:R-:W-:Y:S02]  /*54b0*/  FMUL.FTZ R170, R19, c[0x0][0x2ec] ;  /* 0x0000bb0013aa7a20 */ /* 0x000fe40000410000 */
[----:B------:R-:W-:Y:S01]  /*54c0*/  FFMA.FTZ R19, -R208, R208, 1 ;  /* 0x3f800000d0137423 */ /* 0x000fe200000101d0 */
[----:B------:R2:W-:Y:S01]  /*54d0*/  MUFU.TANH R21, R37 ;  /* 0x0000002500157308 */ /* 0x0005e20000002400 */
[----:B------:R-:W-:Y:S02]  /*54e0*/  FMUL.FTZ R208, R0, c[0x0][0x2ec] ;  /* 0x0000bb0000d07a20 */ /* 0x000fe40000410000 */
[----:B-1----:R-:W-:Y:S02]  /*54f0*/  FFMA.FTZ R0, -R24, R24, 1 ;  /* 0x3f80000018007423 */ /* 0x002fe40000010118 */
[----:B------:R-:W-:Y:S02]  /*5500*/  FFMA.FTZ R6, -R204, R204, 1 ;  /* 0x3f800000cc067423 */ /* 0x000fe400000101cc */
[----:B------:R-:W-:Y:S02]  /*5510*/  FMUL.FTZ R233, R19, c[0x0][0x2ec] ;  /* 0x0000bb0013e97a20 */ /* 0x000fe40000410000 */
[----:B------:R-:W-:Y:S01]  /*5520*/  FFMA.FTZ R19, -R199, R199, 1 ;  /* 0x3f800000c7137423 */ /* 0x000fe200000101c7 */
[----:B------:R-:W1:Y:S01]  /*5530*/  MUFU.TANH R201, R33 ;  /* 0x0000002100c97308 */ /* 0x000e620000002400 */
[----:B------:R-:W-:Y:S02]  /*5540*/  FFMA.FTZ R25, R174, -UR4, R207 ;  /* 0x80000004ae197c23 */ /* 0x000fe400080100cf */
[----:B------:R-:W-:Y:S02]  /*5550*/  FMUL.FTZ R237, R18, c[0x0][0x2ec] ;  /* 0x0000bb0012ed7a20 */ /* 0x000fe40000410000 */
[----:B---3--:R-:W-:Y:S02]  /*5560*/  FFMA.FTZ R28, R167, -UR4, R223 ;  /* 0x80000004a71c7c23 */ /* 0x008fe400080100df */
[----:B------:R-:W-:Y:S02]  /*5570*/  FMUL.FTZ R223, R9, c[0x0][0x2ec] ;  /* 0x0000bb0009df7a20 */ /* 0x000fe40000410000 */
[----:B------:R-:W-:Y:S01]  /*5580*/  FFMA.FTZ R9, R171, -UR4, R228 ;  /* 0x80000004ab097c23 */ /* 0x000fe200080100e4 */
[----:B------:R3:W1:Y:S01]  /*5590*/  MUFU.TANH R22, R36 ;  /* 0x0000002400167308 */ /* 0x0006620000002400 */
[----:B------:R-:W-:Y:S02]  /*55a0*/  FMUL.FTZ R171, R4, c[0x0][0x2ec] ;  /* 0x0000bb0004ab7a20 */ /* 0x000fe40000410000 */
[----:B----4-:R-:W-:Y:S02]  /*55b0*/  FFMA.FTZ R4, -R211, R211, 1 ;  /* 0x3f800000d3047423 */ /* 0x010fe400000101d3 */
[----:B--2---:R-:W-:Y:S02]  /*55c0*/  FMUL.FTZ R37, R40, c[0x0][0x2ec] ;  /* 0x0000bb0028257a20 */ /* 0x004fe40000410000 */
[C---:B------:R-:W-:Y:S02]  /*55d0*/  FFMA.FTZ R40, R176.reuse, -UR4, R24 ;  /* 0x80000004b0287c23 */ /* 0x040fe40008010018 */
[----:B------:R-:W-:Y:S01]  /*55e0*/  FFMA.FTZ R24, R175, -UR4, R23 ;  /* 0x80000004af187c23 */ /* 0x000fe20008010017 */
[----:B------:R2:W-:Y:S01]  /*55f0*/  MUFU.TANH R58, R53 ;  /* 0x00000035003a7308 */ /* 0x0005e20000002400 */
[----:B------:R-:W-:Y:S02]  /*5600*/  FFMA.FTZ R23, R176, -UR4, R204 ;  /* 0x80000004b0177c23 */ /* 0x000fe400080100cc */
[----:B------:R-:W-:Y:S02]  /*5610*/  FMUL.FTZ R204, R0, c[0x0][0x2ec] ;  /* 0x0000bb0000cc7a20 */ /* 0x000fe40000410000 */
[----:B------:R-:W-:Y:S02]  /*5620*/  FFMA.FTZ R0, -R205, R205, 1 ;  /* 0x3f800000cd007423 */ /* 0x000fe400000101cd */
[----:B------:R-:W-:Y:S02]  /*5630*/  FMUL.FTZ R207, R4, c[0x0][0x2ec] ;  /* 0x0000bb0004cf7a20 */ /* 0x000fe40000410000 */
[----:B------:R-:W-:Y:S01]  /*5640*/  FMUL.FTZ R228, R17, c[0x0][0x2ec] ;  /* 0x0000bb0011e47a20 */ /* 0x000fe20000410000 */
[----:B------:R-:W4:Y:S01]  /*5650*/  MUFU.TANH R200, R38 ;  /* 0x0000002600c87308 */ /* 0x000f220000002400 */
[----:B------:R-:W-:Y:S02]  /*5660*/  FFMA.FTZ R4, -R206, R206, 1 ;  /* 0x3f800000ce047423 */ /* 0x000fe400000101ce */
[----:B------:R-:W-:Y:S02]  /*5670*/  FFMA.FTZ R17, -R197, R197, 1 ;  /* 0x3f800000c5117423 */ /* 0x000fe400000101c5 */
[----:B---3--:R-:W-:Y:S02]  /*5680*/  FMUL.FTZ R36, R41, c[0x0][0x2ec] ;  /* 0x0000bb0029247a20 */ /* 0x008fe40000410000 */
[----:B-1----:R-:W-:Y:S02]  /*5690*/  FFMA.FTZ R64, R178, -UR4, R201 ;  /* 0x80000004b2407c23 */ /* 0x002fe400080100c9 */
[----:B------:R-:W-:Y:S01]  /*56a0*/  FFMA.FTZ R63, R187, -UR4, R22 ;  /* 0x80000004bb3f7c23 */ /* 0x000fe20008010016 */
[----:B------:R-:W1:Y:S01]  /*56b0*/  MUFU.TANH R101, R46 ;  /* 0x0000002e00657308 */ /* 0x000e620000002400 */
[----:B------:R-:W-:Y:S02]  /*56c0*/  FMUL.FTZ R236, R17, c[0x0][0x2ec] ;  /* 0x0000bb0011ec7a20 */ /* 0x000fe40000410000 */
[----:B------:R-:W-:Y:S02]  /*56d0*/  FFMA.FTZ R17, -R102, R102, 1 ;  /* 0x3f80000066117423 */ /* 0x000fe40000010166 */
[----:B--2---:R-:W-:Y:S02]  /*56e0*/  FFMA.FTZ R53, R177, -UR4, R199 ;  /* 0x80000004b1357c23 */ /* 0x004fe400080100c7 */
[----:B------:R-:W-:Y:S02]  /*56f0*/  FMUL.FTZ R199, R0, c[0x0][0x2ec] ;  /* 0x0000bb0000c77a20 */ /* 0x000fe40000410000 */
[----:B------:R-:W-:Y:S01]  /*5700*/  FFMA.FTZ R0, -R201, R201, 1 ;  /* 0x3f800000c9007423 */ /* 0x000fe200000101c9 */
[----:B------:R-:W-:Y:S01]  /*5710*/  MUFU.TANH R100, R47 ;  /* 0x0000002f00647308 */ /* 0x000fe20000002400 */
[----:B------:R-:W-:Y:S02]  /*5720*/  FMUL.FTZ R48, R48, c[0x0][0x2ec] ;  /* 0x0000bb0030307a20 */ /* 0x000fe40000410000 */
[----:B------:R-:W-:Y:S02]  /*5730*/  FMUL.FTZ R201, R0, c[0x0][0x2ec] ;  /* 0x0000bb0000c97a20 */ /* 0x000fe40000410000 */
[----:B----4-:R-:W-:Y:S02]  /*5740*/  FFMA.FTZ R18, -R200, R200, 1 ;  /* 0x3f800000c8127423 */ /* 0x010fe400000101c8 */
[----:B------:R-:W-:Y:S02]  /*5750*/  FFMA.FTZ R0, -R22, R22, 1 ;  /* 0x3f80000016007423 */ /* 0x000fe40000010116 */
[----:B------:R-:W-:Y:S01]  /*5760*/  FFMA.FTZ R22, R183, -UR4, R31 ;  /* 0x80000004b7167c23 */ /* 0x000fe2000801001f */
[----:B------:R-:W2:Y:S01]  /*5770*/  MUFU.TANH R47, R50 ;  /* 0x00000032002f7308 */ /* 0x000ea20000002400 */
[----:B------:R-:W-:Y:S02]  /*5780*/  FFMA.FTZ R31, -R31, R31, 1 ;  /* 0x3f8000001f1f7423 */ /* 0x000fe4000001011f */
[----:B------:R-:W-:Y:S02]  /*5790*/  FMUL.FTZ R244, R18, c[0x0][0x2ec] ;  /* 0x0000bb0012f47a20 */ /* 0x000fe40000410000 */
[----:B-1----:R-:W-:Y:S02]  /*57a0*/  FFMA.FTZ R18, -R101, R101, 1 ;  /* 0x3f80000065127423 */ /* 0x002fe40000010165 */
[----:B------:R-:W-:Y:S02]  /*57b0*/  FMUL.FTZ R248, R31, c[0x0][0x2ec] ;  /* 0x0000bb001ff87a20 */ /* 0x000fe40000410000 */
[----:B------:R-:W-:Y:S01]  /*57c0*/  FMUL.FTZ R104, R61, c[0x0][0x2ec] ;  /* 0x0000bb003d687a20 */ /* 0x000fe20000410000 */
[----:B------:R1:W-:Y:S01]  /*57d0*/  MUFU.TANH R59, R52 ;  /* 0x00000034003b7308 */ /* 0x0003e20000002400 */
[----:B------:R-:W-:Y:S02]  /*57e0*/  FMUL.FTZ R247, R17, c[0x0][0x2ec] ;  /* 0x0000bb0011f77a20 */ /* 0x000fe40000410000 */
[----:B------:R-:W-:Y:S02]  /*57f0*/  FMUL.FTZ R246, R18, c[0x0][0x2ec] ;  /* 0x0000bb0012f67a20 */ /* 0x000fe40000410000 */
[----:B------:R-:W-:Y:S02]  /*5800*/  FMUL.FTZ R210, R5, c[0x0][0x2ec] ;  /* 0x0000bb0005d27a20 */ /* 0x000fe40000410000 */
[----:B------:R-:W-:Y:S02]  /*5810*/  FFMA.FTZ R5, -R209, R209, 1 ;  /* 0x3f800000d1057423 */ /* 0x000fe400000101d1 */
[----:B------:R-:W-:Y:S01]  /*5820*/  FFMA.FTZ R41, R175, -UR4, R209 ;  /* 0x80000004af297c23 */ /* 0x000fe200080100d1 */
[----:B------:R-:W3:Y:S01]  /*5830*/  MUFU.TANH R34, R34 ;  /* 0x0000002200227308 */ /* 0x000ee20000002400 */
[----:B------:R-:W-:Y:S02]  /*5840*/  FMUL.FTZ R209, R5, c[0x0][0x2ec] ;  /* 0x0000bb0005d17a20 */ /* 0x000fe40000410000 */
[----:B------:R-:W-:Y:S02]  /*5850*/  FFMA.FTZ R38, R184, -UR4, R206 ;  /* 0x80000004b8267c23 */ /* 0x000fe400080100ce */
[----:B--2---:R-:W-:Y:S02]  /*5860*/  FFMA.FTZ R31, -R47, R47, 1 ;  /* 0x3f8000002f1f7423 */ /* 0x004fe4000001012f */
[----:B------:R-:W-:Y:S02]  /*5870*/  FMUL.FTZ R235, R6, c[0x0][0x2ec] ;  /* 0x0000bb0006eb7a20 */ /* 0x000fe40000410000 */
[----:B------:R-:W-:Y:S01]  /*5880*/  FMUL.FTZ R18, R31, c[0x0][0x2ec] ;  /* 0x0000bb001f127a20 */ /* 0x000fe20000410000 */
[----:B------:R2:W4:Y:S01]  /*5890*/  MUFU.TANH R46, R51 ;  /* 0x00000033002e7308 */ /* 0x0005220000002400 */
[----:B------:R-:W-:Y:S02]  /*58a0*/  FFMA.FTZ R5, -R202, R202, 1 ;  /* 0x3f800000ca057423 */ /* 0x000fe400000101ca */
[----:B------:R-:W-:Y:S01]  /*58b0*/  FMUL.FTZ R206, R0, c[0x0][0x2ec] ;  /* 0x0000bb0000ce7a20 */ /* 0x000fe20000410000 */
[----:B------:R-:W-:Y:S01]  /*58c0*/  STL [R1+0x8], R18 ;  /* 0x0000081201007387 */ /* 0x000fe20000100800 */
[----:B-1----:R-:W-:Y:S02]  /*58d0*/  FFMA.FTZ R52, R179, -UR4, R197 ;  /* 0x80000004b3347c23 */ /* 0x002fe400080100c5 */
[----:B------:R-:W-:Y:S02]  /*58e0*/  FMUL.FTZ R197, R4, c[0x0][0x2ec] ;  /* 0x0000bb0004c57a20 */ /* 0x000fe40000410000 */
[----:B------:R-:W-:Y:S01]  /*58f0*/  FFMA.FTZ R4, -R21, R21, 1 ;  /* 0x3f80000015047423 */ /* 0x000fe20000010115 */
[----:B------:R1:W-:Y:S01]  /*5900*/  MUFU.TANH R60, R49 ;  /* 0x00000031003c7308 */ /* 0x0003e20000002400 */
[----:B------:R-:W-:Y:S02]  /*5910*/  FMUL.FTZ R112, R65, c[0x0][0x2ec] ;  /* 0x0000bb0041707a20 */ /* 0x000fe40000410000 */
[----:B------:R-:W-:Y:S02]  /*5920*/  FFMA.FTZ R65, R180, -UR4, R202 ;  /* 0x80000004b4417c23 */ /* 0x000fe400080100ca */
[----:B------:R-:W-:Y:S02]  /*5930*/  FMUL.FTZ R202, R5, c[0x0][0x2ec] ;  /* 0x0000bb0005ca7a20 */ /* 0x000fe40000410000 */
[----:B------:R-:W-:Y:S02]  /*5940*/  FMUL.FTZ R105, R62, c[0x0][0x2ec] ;  /* 0x0000bb003e697a20 */ /* 0x000fe40000410000 */
[----:B------:R-:W-:Y:S01]  /*5950*/  FMUL.FTZ R113, R66, c[0x0][0x2ec] ;  /* 0x0000bb0042717a20 */ /* 0x000fe20000410000 */
[----:B------:R-:W1:Y:S01]  /*5960*/  MUFU.TANH R103, R39 ;  /* 0x0000002700677308 */ /* 0x000e620000002400 */
[----:B------:R-:W-:Y:S02]  /*5970*/  FFMA.FTZ R66, R179, -UR4, R211 ;  /* 0x80000004b3427c23 */ /* 0x000fe400080100d3 */
[----:B------:R-:W-:Y:S02]  /*5980*/  FFMA.FTZ R62, R188, -UR4, R21 ;  /* 0x80000004bc3e7c23 */ /* 0x000fe40008010015 */
[----:B--2---:R-:W-:Y:S02]  /*5990*/  FFMA.FTZ R51, R180, -UR4, R200 ;  /* 0x80000004b4337c23 */ /* 0x004fe400080100c8 */
[----:B------:R-:W-:Y:S02]  /*59a0*/  FMUL.FTZ R200, R4, c[0x0][0x2ec] ;  /* 0x0000bb0004c87a20 */ /* 0x000fe40000410000 */
[----:B---3--:R-:W-:Y:S01]  /*59b0*/  FFMA.FTZ R4, -R34, R34, 1 ;  /* 0x3f80000022047423 */ /* 0x008fe20000010122 */
[----:B------:R-:W2:Y:S01]  /*59c0*/  MUFU.TANH R36, R36 ;  /* 0x0000002400247308 */ /* 0x000ea20000002400 */
[----:B----4-:R-:W-:Y:S02]  /*59d0*/  FFMA.FTZ R17, -R46, R46, 1 ;  /* 0x3f8000002e117423 */ /* 0x010fe4000001012e */
[----:B------:R-:W-:Y:S02]  /*59e0*/  FMUL.FTZ R33, R56, c[0x0][0x2ec] ;  /* 0x0000bb0038217a20 */ /* 0x000fe40000410000 */
[----:B-1----:R-:W-:Y:S02]  /*59f0*/  FFMA.FTZ R49, R187, -UR4, R47 ;  /* 0x80000004bb317c23 */ /* 0x002fe4000801002f */
[----:B------:R-:W-:Y:S02]  /*5a00*/  FMUL.FTZ R187, R4, c[0x0][0x2ec] ;  /* 0x0000bb0004bb7a20 */ /* 0x000fe40000410000 */
[----:B------:R-:W-:Y:S01]  /*5a10*/  FMUL.FTZ R4, R17, c[0x0][0x2ec] ;  /* 0x0000bb0011047a20 */ /* 0x000fe20000410000 */
[----:B------:R-:W1:Y:S01]  /*5a20*/  MUFU.TANH R37, R37 ;  /* 0x0000002500257308 */ /* 0x000e620000002400 */
[----:B------:R-:W-:Y:S02]  /*5a30*/  FFMA.FTZ R47, R186, -UR4, R44 ;  /* 0x80000004ba2f7c23 */ /* 0x000fe4000801002c */
[----:B------:R-:W-:Y:S01]  /*5a40*/  FFMA.FTZ R44, -R44, R44, 1 ;  /* 0x3f8000002c2c7423 */ /* 0x000fe2000001012c */
[----:B------:R3:W-:Y:S01]  /*5a50*/  STL [R1+0x4], R4 ;  /* 0x0000040401007387 */ /* 0x0007e20000100800 */
[----:B------:R-:W-:Y:S02]  /*5a60*/  FFMA.FTZ R6, -R103, R103, 1 ;  /* 0x3f80000067067423 */ /* 0x000fe40000010167 */
[----:B------:R-:W-:Y:S02]  /*5a70*/  FFMA.FTZ R39, R183, -UR4, R205 ;  /* 0x80000004b7277c23 */ /* 0x000fe400080100cd */
[----:B------:R-:W-:Y:S01]  /*5a80*/  FMUL.FTZ R243, R6, c[0x0][0x2ec] ;  /* 0x0000bb0006f37a20 */ /* 0x000fe20000410000 */
[----:B------:R-:W4:Y:S01]  /*5a90*/  MUFU.TANH R35, R35 ;  /* 0x0000002300237308 */ /* 0x000f220000002400 */
[----:B------:R-:W-:Y:S02]  /*5aa0*/  FFMA.FTZ R6, -R100, R100, 1 ;  /* 0x3f80000064067423 */ /* 0x000fe40000010164 */
[----:B------:R-:W-:Y:S02]  /*5ab0*/  FMUL.FTZ R31, R44, c[0x0][0x2ec] ;  /* 0x0000bb002c1f7a20 */ /* 0x000fe40000410000 */
[----:B--2---:R-:W-:Y:S02]  /*5ac0*/  FFMA.FTZ R0, -R36, R36, 1 ;  /* 0x3f80000024007423 */ /* 0x004fe40000010124 */
[----:B------:R-:W-:Y:S01]  /*5ad0*/  FMUL.FTZ R245, R6, c[0x0][0x2ec] ;  /* 0x0000bb0006f57a20 */ /* 0x000fe20000410000 */
[----:B------:R-:W-:Y:S01]  /*5ae0*/  STL [R1+0x1c], R31 ;  /* 0x00001c1f01007387 */ /* 0x000fe20000100800 */
[----:B------:R-:W-:Y:S01]  /*5af0*/  FMUL.FTZ R205, R0, c[0x0][0x2ec] ;  /* 0x0000bb0000cd7a20 */ /* 0x000fe20000410000 */
[----:B------:R2:W2:Y:S01]  /*5b00*/  MUFU.TANH R61, R48 ;  /* 0x00000030003d7308 */ /* 0x0004a20000002400 */
[----:B------:R-:W-:Y:S02]  /*5b10*/  FFMA.FTZ R6, -R57, R57, 1 ;  /* 0x3f80000039067423 */ /* 0x000fe40000010139 */
[----:B------:R-:W-:Y:S02]  /*5b20*/  FFMA.FTZ R50, R178, -UR4, R103 ;  /* 0x80000004b2327c23 */ /* 0x000fe40008010067 */
[----:B-1----:R-:W-:Y:S02]  /*5b30*/  FFMA.FTZ R5, -R37, R37, 1 ;  /* 0x3f80000025057423 */ /* 0x002fe40000010125 */
[----:B------:R-:W-:Y:S02]  /*5b40*/  FMUL.FTZ R242, R19, c[0x0][0x2ec] ;  /* 0x0000bb0013f27a20 */ /* 0x000fe40000410000 */
[----:B------:R-:W-:Y:S01]  /*5b50*/  FMUL.FTZ R211, R5, c[0x0][0x2ec] ;  /* 0x0000bb0005d37a20 */ /* 0x000fe20000410000 */
[----:B------:R-:W1:Y:S01]  /*5b60*/  MUFU.TANH R56, R20 ;  /* 0x0000001400387308 */ /* 0x000e620000002400 */
[----:B---3--:R-:W-:Y:S02]  /*5b70*/  FFMA.FTZ R4, -R58, R58, 1 ;  /* 0x3f8000003a047423 */ /* 0x008fe4000001013a */
[----:B------:R-:W-:Y:S02]  /*5b80*/  FFMA.FTZ R21, R184, -UR4, R102 ;  /* 0x80000004b8157c23 */ /* 0x000fe40008010066 */
[----:B----4-:R-:W-:Y:S02]  /*5b90*/  FFMA.FTZ R0, -R35, R35, 1 ;  /* 0x3f80000023007423 */ /* 0x010fe40000010123 */
[----:B------:R-:W-:Y:S02]  /*5ba0*/  FMUL.FTZ R4, R4, c[0x0][0x2ec] ;  /* 0x0000bb0004047a20 */ /* 0x000fe40000410000 */
[C---:B------:R-:W-:Y:S01]  /*5bb0*/  FFMA.FTZ R19, R182.reuse, -UR4, R100 ;  /* 0x80000004b6137c23 */ /* 0x040fe20008010064 */
[----:B------:R-:W3:Y:S01]  /*5bc0*/  MUFU.TANH R45, R45 ;  /* 0x0000002d002d7308 */ /* 0x000ee20000002400 */
[----:B------:R-:W-:Y:S02]  /*5bd0*/  FFMA.FTZ R37, R181, -UR4, R37 ;  /* 0x80000004b5257c23 */ /* 0x000fe40008010025 */
[----:B------:R-:W-:Y:S02]  /*5be0*/  FFMA.FTZ R36, R182, -UR4, R36 ;  /* 0x80000004b6247c23 */ /* 0x000fe40008010024 */
[----:B--2---:R-:W-:Y:S02]  /*5bf0*/  FFMA.FTZ R48, R188, -UR4, R46 ;  /* 0x80000004bc307c23 */ /* 0x004fe4000801002e */
[----:B------:R-:W-:Y:S02]  /*5c00*/  FFMA.FTZ R5, -R61, R61, 1 ;  /* 0x3f8000003d057423 */ /* 0x000fe4000001013d */
[----:B------:R-:W-:Y:S01]  /*5c10*/  FMUL.FTZ R188, R0, c[0x0][0x2ec] ;  /* 0x0000bb0000bc7a20 */ /* 0x000fe20000410000 */
[----:B------:R-:W2:Y:S01]  /*5c20*/  MUFU.TANH R33, R33 ;  /* 0x0000002100217308 */ /* 0x000ea20000002400 */
[----:B------:R-:W-:Y:S02]  /*5c30*/  FFMA.FTZ R0, -R60, R60, 1 ;  /* 0x3f8000003c007423 */ /* 0x000fe4000001013c */
[----:B------:R-:W-:Y:S02]  /*5c40*/  FMUL.FTZ R250, R5, c[0x0][0x2ec] ;  /* 0x0000bb0005fa7a20 */ /* 0x000fe40000410000 */
[----:B------:R-:W-:Y:S02]  /*5c50*/  FMUL.FTZ R249, R0, c[0x0][0x2ec] ;  /* 0x0000bb0000f97a20 */ /* 0x000fe40000410000 */
[----:B------:R-:W-:Y:S02]  /*5c60*/  FFMA.FTZ R0, -R59, R59, 1 ;  /* 0x3f8000003b007423 */ /* 0x000fe4000001013b */
[----:B------:R-:W-:Y:S01]  /*5c70*/  FMUL.FTZ R5, R6, c[0x0][0x2ec] ;  /* 0x0000bb0006057a20 */ /* 0x000fe20000410000 */
[----:B------:R-:W4:Y:S01]  /*5c80*/  MUFU.TANH R113, R113 ;  /* 0x0000007100717308 */ /* 0x000f220000002400 */
[----:B------:R-:W-:Y:S02]  /*5c90*/  FMUL.FTZ R0, R0, c[0x0][0x2ec] ;  /* 0x0000bb0000007a20 */ /* 0x000fe40000410000 */
[----:B-1----:R-:W-:Y:S01]  /*5ca0*/  FFMA.FTZ R18, R190, -UR4, R56 ;  /* 0x80000004be127c23 */ /* 0x002fe20008010038 */
[----:B------:R2:W-:Y:S01]  /*5cb0*/  STL [R1+0x18], R5 ;  /* 0x0000180501007387 */ /* 0x0005e20000100800 */
[----:B------:R-:W-:Y:S02]  /*5cc0*/  FFMA.FTZ R56, -R56, R56, 1 ;  /* 0x3f80000038387423 */ /* 0x000fe40000010138 */
[----:B---3--:R-:W-:Y:S01]  /*5cd0*/  FFMA.FTZ R17, R189, -UR4, R45 ;  /* 0x80000004bd117c23 */ /* 0x008fe2000801002d */
[----:B------:R-:W-:Y:S01]  /*5ce0*/  STL [R1+0xc], R0 ;  /* 0x00000c0001007387 */ /* 0x000fe20000100800 */
[----:B------:R-:W-:Y:S01]  /*5cf0*/  FFMA.FTZ R45, -R45, R45, 1 ;  /* 0x3f8000002d2d7423 */ /* 0x000fe2000001012d */
[----:B------:R-:W1:Y:S01]  /*5d00*/  MUFU.TANH R112, R112 ;  /* 0x0000007000707308 */ /* 0x000e620000002400 */
[----:B------:R-:W-:Y:S01]  /*5d10*/  FMUL.FTZ R6, R56, c[0x0][0x2ec] ;  /* 0x0000bb0038067a20 */ /* 0x000fe20000410000 */
[----:B------:R3:W-:Y:S01]  /*5d20*/  STL [R1], R4 ;  /* 0x0000000401007387 */ /* 0x0007e20000100800 */
[----:B------:R-:W-:Y:S02]  /*5d30*/  FFMA.FTZ R61, R186, -UR4, R61 ;  /* 0x80000004ba3d7c23 */ /* 0x000fe4000801003d */
[----:B------:R-:W-:Y:S01]  /*5d40*/  FFMA.FTZ R46, R185, -UR4, R57 ;  /* 0x80000004b92e7c23 */ /* 0x000fe20008010039 */
[----:B------:R1:W-:Y:S01]  /*5d50*/  STL [R1+0x14], R6 ;  /* 0x0000140601007387 */ /* 0x0003e20000100800 */
[----:B------:R-:W-:Y:S02]  /*5d60*/  FFMA.FTZ R20, R181, -UR4, R101 ;  /* 0x80000004b5147c23 */ /* 0x000fe40008010065 */
[----:B------:R-:W-:Y:S01]  /*5d70*/  FFMA.FTZ R35, R190, -UR4, R35 ;  /* 0x80000004be237c23 */ /* 0x000fe20008010023 */
[----:B------:R-:W1:Y:S01]  /*5d80*/  MUFU.TANH R114, R114 ;  /* 0x0000007200727308 */ /* 0x000e620000002400 */
[----:B------:R-:W-:Y:S02]  /*5d90*/  FFMA.FTZ R34, R189, -UR4, R34 ;  /* 0x80000004bd227c23 */ /* 0x000fe40008010022 */
[----:B------:R-:W-:Y:S02]  /*5da0*/  FFMA.FTZ R60, R185, -UR4, R60 ;  /* 0x80000004b93c7c23 */ /* 0x000fe4000801003c */
[----:B------:R-:W-:Y:S02]  /*5db0*/  FFMA.FTZ R59, R191, -UR4, R59 ;  /* 0x80000004bf3b7c23 */ /* 0x000fe4000801003b */
[----:B------:R-:W-:Y:S02]  /*5dc0*/  FFMA.FTZ R58, R164, -UR4, R58 ;  /* 0x80000004a43a7c23 */ /* 0x000fe4000801003a */
[----:B--2---:R-:W-:Y:S01]  /*5dd0*/  FFMA.FTZ R5, -R33, R33, 1 ;  /* 0x3f80000021057423 */ /* 0x004fe20000010121 */
[----:B------:R-:W2:Y:S01]  /*5de0*/  MUFU.TANH R32, R32 ;  /* 0x0000002000207308 */ /* 0x000ea20000002400 */
[----:B------:R-:W-:Y:S02]  /*5df0*/  FFMA.FTZ R33, R165, -UR4, R33 ;  /* 0x80000004a5217c23 */ /* 0x000fe40008010021 */
[----:B------:R-:W-:Y:S02]  /*5e00*/  FMUL.FTZ R252, R5, c[0x0][0x2ec] ;  /* 0x0000bb0005fc7a20 */ /* 0x000fe40000410000 */
[----:B----4-:R-:W-:Y:S02]  /*5e10*/  FFMA.FTZ R5, -R113, R113, 1 ;  /* 0x3f80000071057423 */ /* 0x010fe40000010171 */
[----:B---3--:R-:W-:Y:S02]  /*5e20*/  FMUL.FTZ R4, R45, c[0x0][0x2ec] ;  /* 0x0000bb002d047a20 */ /* 0x008fe40000410000 */
[----:B------:R-:W-:Y:S01]  /*5e30*/  FFMA.FTZ R45, R191, -UR4, R113 ;  /* 0x80000004bf2d7c23 */ /* 0x000fe20008010071 */
[----:B------:R-:W3:Y:S01]  /*5e40*/  MUFU.TANH R106, R106 ;  /* 0x0000006a006a7308 */ /* 0x000ee20000002400 */
[----:B-1----:R-:W-:Y:S01]  /*5e50*/  FFMA.FTZ R56, R225, -UR4, R112 ;  /* 0x80000004e1387c23 */ /* 0x002fe20008010070 */
[----:B------:R1:W-:Y:S01]  /*5e60*/  STL [R1+0x10], R4 ;  /* 0x0000100401007387 */ /* 0x0003e20000100800 */
[----:B------:R-:W-:Y:S02]  /*5e70*/  FFMA.FTZ R57, R224, -UR4, R114 ;  /* 0x80000004e0397c23 */ /* 0x000fe40008010072 */
[----:B------:R-:W-:Y:S01]  /*5e80*/  FMUL.FTZ R224, R5, c[0x0][0x2ec] ;  /* 0x0000bb0005e07a20 */ /* 0x000fe20000410000 */
[----:B------:R-:W-:Y:S01]  /*5e90*/  MOV R5, R198 ;  /* 0x000000c600057202 */ /* 0x000fe20000000f00 */
[----:B------:R-:W-:Y:S03]  /*5ea0*/  FFMA.FTZ R6, -R114, R114, 1 ;  /* 0x3f80000072067423 */ /* 0x000fe60000010172 */
[----:B------:R-:W4:Y:S01]  /*5eb0*/  MUFU.TANH R105, R105 ;  /* 0x0000006900697308 */ /* 0x000f220000002400 */
[----:B--2---:R-:W-:Y:S02]  /*5ec0*/  FFMA.FTZ R0, -R32, R32, 1 ;  /* 0x3f80000020007423 */ /* 0x004fe40000010120 */
[----:B------:R-:W-:Y:S02]  /*5ed0*/  FFMA.FTZ R32, R163, -UR4, R32 ;  /* 0x80000004a3207c23 */ /* 0x000fe40008010020 */
[----:B------:R-:W-:Y:S05]  /*5ee0*/  FMUL.FTZ R251, R0, c[0x0][0x2ec] ;  /* 0x0000bb0000fb7a20 */ /* 0x000fea0000410000 */
[----:B------:R-:W2:Y:S01]  /*5ef0*/  MUFU.TANH R104, R104 ;  /* 0x0000006800687308 */ /* 0x000ea20000002400 */
[----:B---3--:R-:W-:Y:S02]  /*5f00*/  FFMA.FTZ R31, R193, -UR4, R106 ;  /* 0x80000004c11f7c23 */ /* 0x008fe4000801006a */
[----:B------:R-:W-:Y:S02]  /*5f10*/  FFMA.FTZ R106, -R106, R106, 1 ;  /* 0x3f8000006a6a7423 */ /* 0x000fe4000001016a */
[----:B-1----:R-:W-:Y:S02]  /*5f20*/  FFMA.FTZ R4, -R112, R112, 1 ;  /* 0x3f80000070047423 */ /* 0x002fe40000010170 */
[----:B------:R-:W-:Y:S03]  /*5f30*/  FMUL.FTZ R191, R106, c[0x0][0x2ec] ;  /* 0x0000bb006abf7a20 */ /* 0x000fe60000410000 */
[----:B------:R-:W1:Y:S01]  /*5f40*/  MUFU.TANH R103, R107 ;  /* 0x0000006b00677308 */ /* 0x000e620000002400 */
[----:B------:R-:W-:Y:S01]  /*5f50*/  FMUL.FTZ R186, R4, c[0x0][0x2ec] ;  /* 0x0000bb0004ba7a20 */ /* 0x000fe20000410000 */
[----:B------:R-:W-:Y:S01]  /*5f60*/  MOV R4, R203 ;  /* 0x000000cb00047202 */ /* 0x000fe20000000f00 */
[----:B----4-:R-:W-:Y:S02]  /*5f70*/  FFMA.FTZ R101, R165, -UR4, R105 ;  /* 0x80000004a5657c23 */ /* 0x010fe40008010069 */
[----:B------:R-:W-:Y:S02]  /*5f80*/  FFMA.FTZ R105, -R105, R105, 1 ;  /* 0x3f80000069697423 */ /* 0x000fe40000010169 */
[----:B------:R-:W-:Y:S01]  /*5f90*/  FMUL.FTZ R193, R6, c[0x0][0x2ec] ;  /* 0x0000bb0006c17a20 */ /* 0x000fe20000410000 */
[----:B------:R3:W-:Y:S02]  /*5fa0*/  STL.64 [R1+0x20], R4 ;  /* 0x0000200401007387 */ /* 0x0007e40000100a00 */
[----:B------:R-:W4:Y:S01]  /*5fb0*/  MUFU.TANH R107, R115 ;  /* 0x00000073006b7308 */ /* 0x000f220000002400 */
[----:B--2---:R-:W-:Y:S02]  /*5fc0*/  FFMA.FTZ R102, R194, -UR4, R104 ;  /* 0x80000004c2667c23 */ /* 0x004fe40008010068 */
[----:B------:R-:W-:Y:S02]  /*5fd0*/  FFMA.FTZ R104, -R104, R104, 1 ;  /* 0x3f80000068687423 */ /* 0x000fe40000010168 */
[----:B------:R-:W-:Y:S02]  /*5fe0*/  FMUL.FTZ R194, R105, c[0x0][0x2ec] ;  /* 0x0000bb0069c27a20 */ /* 0x000fe40000410000 */
[----:B------:R-:W-:Y:S02]  /*5ff0*/  FMUL.FTZ R185, R104, c[0x0][0x2ec] ;  /* 0x0000bb0068b97a20 */ /* 0x000fe40000410000 */
[----:B-1----:R-:W-:Y:S02]  /*6000*/  FFMA.FTZ R100, R163, -UR4, R103 ;  /* 0x80000004a3647c23 */ /* 0x002fe40008010067 */
[----:B------:R-:W-:Y:S04]  /*6010*/  FFMA.FTZ R103, -R103, R103, 1 ;  /* 0x3f80000067677423 */ /* 0x000fe80000010167 */
[----:B------:R-:W-:Y:S02]  /*6020*/  FMUL.FTZ R189, R103, c[0x0][0x2ec] ;  /* 0x0000bb0067bd7a20 */ /* 0x000fe40000410000 */
[----:B----4-:R-:W-:Y:S02]  /*6030*/  FFMA.FTZ R0, -R107, R107, 1 ;  /* 0x3f8000006b007423 */ /* 0x010fe4000001016b */
[----:B------:R-:W-:Y:S02]  /*6040*/  FFMA.FTZ R44, R164, -UR4, R107 ;  /* 0x80000004a42c7c23 */ /* 0x000fe4000801006b */
[----:B------:R-:W-:Y:S01]  /*6050*/  FMUL.FTZ R190, R0, c[0x0][0x2ec] ;  /* 0x0000bb0000be7a20 */ /* 0x000fe20000410000 */
[----:B------:R-:W-:-:S05]  /*6060*/  @!P0 BRA `(.L_x_770) ;  /* 0x0000009000008947 */ /* 0x000fca0003800000 */
[----:B---3--:R-:W-:Y:S01]  /*6070*/  UIADD3 UR9, UR11, UR18, -UR5 ;  /* 0x000000120b097290 */ /* 0x008fe2000fffe805 */
[----:B------:R-:W-:Y:S01]  /*6080*/  IMAD.U32 R0, RZ, RZ, UR38 ;  /* 0x00000026ff007e24 */ /* 0x000fe2000f8e00ff */
[----:B------:R-:W-:Y:S04]  /*6090*/  UIADD3 UR8, UR7, 0x80, URZ ;  /* 0x0000008007087890 */ /* 0x000fe8000fffe03f */
[----:B------:R-:W-:Y:S01]  /*60a0*/  UISETP.GE.AND UP0, UPT, UR8, UR9, UPT ;  /* 0x000000090800728c */ /* 0x000fe2000bf06270 */
[----:B------:R-:W-:Y:S02]  /*60b0*/  ISETP.LT.AND P0, PT, R0, UR5, PT ;  /* 0x0000000500007c0c */ /* 0x000fe4000bf01270 */
[----:B------:R-:W-:Y:S03]  /*60c0*/  UMOV UR9, UR11 ;  /* 0x0000000b00097c82 */ /* 0x000fe60008000000 */
[----:B------:R-:W-:Y:S11]  /*60d0*/  PLOP3.LUT P1, PT, PT, PT, UP0, 0x80, 0x0 ;  /* 0x000000000000781c */ /* 0x000ff60003f2f008 */
[----:B------:R-:W-:Y:S02]  /*60e0*/  @!UPT UIADD3 URZ, URZ, URZ, URZ ;  /* 0x0000003f3f3ff290 */ /* 0x000fe4000fffe03f */
[----:B------:R-:W-:-:S05]  /*60f0*/  @!P1 BRA P0, `(.L_x_771) ;  /* 0x00000e9000009947 */ /* 0x000fca0000000000 */
.L_x_770:
[C---:B---3--:R-:W-:Y:S01]  /*6100*/  IADD3 R168, R166.reuse, 0x1, RZ ;  /* 0x00000001a6a87810 */ /* 0x048fe20007ffe0ff */
[----:B------:R-:W2:Y:S01]  /*6110*/  LDL R0, [R1+0x44] ;  /* 0x0000440001007983 */ /* 0x000ea20000100800 */
[C---:B------:R-:W-:Y:S01]  /*6120*/  IADD3 R167, R166.reuse, 0x8, RZ ;  /* 0x00000008a6a77810 */ /* 0x040fe20007ffe0ff */
[----:B------:R-:W-:Y:S01]  /*6130*/  ULDC UR8, c[0x0][0x2e8] ;  /* 0x0000ba0000087ab9 */ /* 0x000fe20000000800 */
[C---:B------:R-:W-:Y:S01]  /*6140*/  IADD3 R165, R166.reuse, 0x9, RZ ;  /* 0x00000009a6a57810 */ /* 0x040fe20007ffe0ff */
[----:B------:R-:W-:Y:S01]  /*6150*/  UMOV UR11, UR9 ;  /* 0x00000009000b7c82 */ /* 0x000fe20008000000 */
[C---:B------:R-:W-:Y:S02]  /*6160*/  IADD3 R164, R166.reuse, 0x10, RZ ;  /* 0x00000010a6a47810 */ /* 0x040fe40007ffe0ff */
        /* <DEDUP_REMOVED lines=10> */
[----:B------:R-:W-:Y:S02]  /*6210*/  IADD3 R6, R166, 0x39, RZ ;  /* 0x00000039a6067810 */ /* 0x000fe40007ffe0ff */
[----:B--2---:R-:W-:Y:S01]  /*6220*/  IADD3 R5, R0, UR7, RZ ;  /* 0x0000000700057c10 */ /* 0x004fe2000fffe0ff */
[----:B------:R-:W-:Y:S04]  /*6230*/  UIADD3 UR7, UR5, 0x1, -UR10 ;  /* 0x0000000105077890 */ /* 0x000fe8000fffe80a */
[----:B------:R-:W-:Y:S02]  /*6240*/  UIADD3 UR7, UR7, UR8, URZ ;  /* 0x0000000807077290 */ /* 0x000fe4000fffe03f */
[----:B------:R-:W-:Y:S04]  /*6250*/  UIADD3 UR8, -UR9, UR5, -UR10 ;  /* 0x0000000509087290 */ /* 0x000fe8000fffe90a */
[C---:B------:R-:W-:Y:S02]  /*6260*/  IADD3 R0, R5.reuse, UR7, RZ ;  /* 0x0000000705007c10 */ /* 0x040fe4000fffe0ff */
[----:B------:R-:W-:Y:S02]  /*6270*/  IADD3 R4, R5, UR8, RZ ;  /* 0x0000000805047c10 */ /* 0x000fe4000fffe0ff */
[----:B------:R-:W-:Y:S02]  /*6280*/  IMNMX R0, R0, UR5, PT ;  /* 0x0000000500007c17 */ /* 0x000fe4000b800200 */
[----:B------:R-:W-:Y:S04]  /*6290*/  IMNMX R4, RZ, R4, !PT ;  /* 0x00000004ff047217 */ /* 0x000fe80007800200 */
[-C--:B------:R-:W-:Y:S02]  /*62a0*/  ISETP.GE.AND P6, PT, R166, R4.reuse, PT ;  /* 0x00000004a600720c */ /* 0x080fe40003fc6270 */
[----:B------:R-:W-:Y:S02]  /*62b0*/  ISETP.GE.AND P5, PT, R168, R4, PT ;  /* 0x00000004a800720c */ /* 0x000fe40003fa6270 */
[-C--:B------:R-:W-:Y:S02]  /*62c0*/  ISETP.GE.OR P6, PT, R166, R0.reuse, !P6 ;  /* 0x00000000a600720c */ /* 0x080fe400077c6670 */
[----:B------:R-:W-:Y:S02]  /*62d0*/  ISETP.GE.OR P5, PT, R168, R0, !P5 ;  /* 0x00000000a800720c */ /* 0x000fe40006fa6670 */
[-C--:B------:R-:W-:Y:S02]  /*62e0*/  ISETP.GE.AND P4, PT, R167, R4.reuse, PT ;  /* 0x00000004a700720c */ /* 0x080fe40003f86270 */
[-C--:B------:R-:W-:Y:S02]  /*62f0*/  ISETP.GE.AND P3, PT, R165, R4.reuse, PT ;  /* 0x00000004a500720c */ /* 0x080fe40003f66270 */
[-C--:B------:R-:W-:Y:S02]  /*6300*/  ISETP.GE.AND P2, PT, R164, R4.reuse, PT ;  /* 0x00000004a400720c */ /* 0x080fe40003f46270 */
[-C--:B------:R-:W-:Y:S02]  /*6310*/  ISETP.GE.AND P1, PT, R163, R4.reuse, PT ;  /* 0x00000004a300720c */ /* 0x080fe40003f26270 */
        /* <DEDUP_REMOVED lines=33> */
[----:B------:R-:W-:Y:S02]  /*6530*/  IADD3 R0, R5, 0x8, RZ ;  /* 0x0000000805007810 */ /* 0x000fe40007ffe0ff */
[----:B------:R-:W-:Y:S02]  /*6540*/  FSEL R62, R62, -INF , !P4 ;  /* 0xff8000003e3e7808 */ /* 0x000fe40006000000 */
[C---:B------:R-:W-:Y:S02]  /*6550*/  IADD3 R4, R0.reuse, UR8, RZ ;  /* 0x0000000800047c10 */ /* 0x040fe4000fffe0ff */
[----:B------:R-:W-:Y:S02]  /*6560*/  IADD3 R0, R0, UR7, RZ ;  /* 0x0000000700007c10 */ /* 0x000fe4000fffe0ff */
[----:B------:R-:W-:Y:S02]  /*6570*/  IMNMX R4, RZ, R4, !PT ;  /* 0x00000004ff047217 */ /* 0x000fe40007800200 */
[----:B------:R-:W-:Y:S02]  /*6580*/  IMNMX R0, R0, UR5, PT ;  /* 0x0000000500007c17 */ /* 0x000fe4000b800200 */
[-C--:B------:R-:W-:Y:S02]  /*6590*/  ISETP.GE.AND P4, PT, R166, R4.reuse, PT ;  /* 0x00000004a600720c */ /* 0x080fe40003f86270 */
[----:B------:R-:W-:Y:S02]  /*65a0*/  FSEL R61, R61, -INF , !P3 ;  /* 0xff8000003d3d7808 */ /* 0x000fe40005800000 */
[----:B------:R-:W-:Y:S02]  /*65b0*/  ISETP.GE.AND P3, PT, R168, R4, PT ;  /* 0x00000004a800720c */ /* 0x000fe40003f66270 */
        /* <DEDUP_REMOVED lines=92> */
[-C--:B------:R-:W-:Y:S02]  /*6b80*/  ISETP.GE.OR P0, PT, R112, R0.reuse, !P0 ;  /* 0x000000007000720c */ /* 0x080fe40004706670 */
[-C--:B------:R-:W-:Y:S02]  /*6b90*/  ISETP.GE.OR P6, PT, R107, R0.reuse, !P6 ;  /* 0x000000006b00720c */ /* 0x080fe400077c6670 */
[-C--:B------:R-:W-:Y:S02]  /*6ba0*/  ISETP.GE.OR P5, PT, R106, R0.reuse, !P5 ;  /* 0x000000006a00720c */ /* 0x080fe40006fa6670 */
[-C--:B------:R-:W-:Y:S02]  /*6bb0*/  ISETP.GE.OR P4, PT, R105, R0.reuse, !P4 ;  /* 0x000000006900720c */ /* 0x080fe40006786670 */
[-C--:B------:R-:W-:Y:S02]  /*6bc0*/  ISETP.GE.OR P3, PT, R104, R0.reuse, !P3 ;  /* 0x000000006800720c */ /* 0x080fe40005f66670 */
[-C--:B------:R-:W-:Y:S02]  /*6bd0*/  ISETP.GE.OR P2, PT, R103, R0.reuse, !P2 ;  /* 0x000000006700720c */ /* 0x080fe40005746670 */
[----:B------:R-:W-:Y:S02]  /*6be0*/  ISETP.GE.OR P1, PT, R6, R0, !P1 ;  /* 0x000000000600720c */ /* 0x000fe40004f26670 */
[----:B------:R-:W-:Y:S02]  /*6bf0*/  IADD3 R0, R5, UR7, RZ ;  /* 0x0000000705007c10 */ /* 0x000fe4000fffe0ff */
[----:B------:R-:W-:Y:S02]  /*6c00*/  IMNMX R4, RZ, R4, !PT ;  /* 0x00000004ff047217 */ /* 0x000fe40007800200 */
[----:B------:R-:W-:Y:S02]  /*6c10*/  IMNMX R0, R0, UR5, PT ;  /* 0x0000000500007c17 */ /* 0x000fe4000b800200 */
[----:B------:R-:W-:Y:S02]  /*6c20*/  FSEL R36, R36, -INF , !P0 ;  /* 0xff80000024247808 */ /* 0x000fe40004000000 */
[CC--:B------:R-:W-:Y:S02]  /*6c30*/  ISETP.GE.AND P0, PT, R168.reuse, R4.reuse, PT ;  /* 0x00000004a800720c */ /* 0x0c0fe40003f06270 */
[----:B------:R-:W-:Y:S02]  /*6c40*/  FSEL R35, R35, -INF , !P6 ;  /* 0xff80000023237808 */ /* 0x000fe40007000000 */
[C---:B------:R-:W-:Y:S02]  /*6c50*/  ISETP.GE.AND P6, PT, R167.reuse, R4, PT ;  /* 0x00000004a700720c */ /* 0x040fe40003fc6270 */
        /* <DEDUP_REMOVED lines=51> */
.L_x_771:
        /* <DEDUP_REMOVED lines=46> */
[----:B------:R-:W-:Y:S04]  /*7270*/  STL [R1+0xa0], R3 ;  /* 0x0000a00301007387 */ /* 0x000fe80000100800 */
[----:B------:R1:W-:Y:S01]  /*7280*/  STL [R1+0x9c], R2 ;  /* 0x00009c0201007387 */ /* 0x0003e20000100800 */
        /* <DEDUP_REMOVED lines=10> */
[----:B------:R-:W-:Y:S01]  /*7330*/  MUFU.EX2 R180, R67 ;  /* 0x0000004300b47308 */ /* 0x000fe20000000800 */
[--C-:B------:R-:W-:Y:S02]  /*7340*/  FFMA.FTZ R65, R65, c[0x0][0x23c], -R6.reuse ;  /* 0x00008f0041417a23 */ /* 0x100fe40000010806 */
[--C-:B------:R-:W-:Y:S01]  /*7350*/  FFMA.FTZ R64, R64, c[0x0][0x23c], -R6.reuse ;  /* 0x00008f0040407a23 */ /* 0x100fe20000010806 */
[----:B------:R-:W-:Y:S01]  /*7360*/  FSEL R4, R4, RZ, P0 ;  /* 0x000000ff04047208 */ /* 0x000fe20000000000 */
[--C-:B------:R-:W-:Y:S01]  /*7370*/  FFMA.FTZ R63, R63, c[0x0][0x23c], -R6.reuse ;  /* 0x00008f003f3f7a23 */ /* 0x100fe20000010806 */
[----:B------:R-:W-:Y:S01]  /*7380*/  FSETP.NEU.FTZ.AND P0, PT, R103, -INF , PT ;  /* 0xff8000006700780b */ /* 0x000fe20003f1d000 */
        /* <DEDUP_REMOVED lines=12> */
[----:B------:R-:W-:Y:S02]  /*7450*/  FFMA.FTZ R6, R56, c[0x0][0x23c], -R6 ;  /* 0x00008f0038067a23 */ /* 0x000fe40000010806 */
[----:B------:R-:W-:Y:S01]  /*7460*/  FMUL.FTZ R0, R103, 1.4426950216293334961 ;  /* 0x3fb8aa3b67007820 */ /* 0x000fe20000410000 */
[----:B------:R-:W2:Y:S01]  /*7470*/  MUFU.EX2 R174, R7 ;  /* 0x0000000700ae7308 */ /* 0x000ea20000000800 */
[--C-:B------:R-:W-:Y:S02]  /*7480*/  FFMA.FTZ R9, R9, c[0x0][0x23c], -R5.reuse ;  /* 0x00008f0009097a23 */ /* 0x100fe40000010805 */
[--C-:B------:R-:W-:Y:S01]  /*7490*/  FFMA.FTZ R54, R54, c[0x0][0x23c], -R5.reuse ;  /* 0x00008f0036367a23 */ /* 0x100fe20000010805 */
[----:B------:R-:W-:Y:S01]  /*74a0*/  FSEL R0, R0, RZ, P0 ;  /* 0x000000ff00007208 */ /* 0x000fe20000000000 */
[--C-:B------:R-:W-:Y:S02]  /*74b0*/  FFMA.FTZ R53, R53, c[0x0][0x23c], -R5.reuse ;  /* 0x00008f0035357a23 */ /* 0x100fe40000010805 */
[--C-:B------:R-:W-:Y:S02]  /*74c0*/  FFMA.FTZ R52, R52, c[0x0][0x23c], -R5.reuse ;  /* 0x00008f0034347a23 */ /* 0x100fe40000010805 */
[--C-:B------:R-:W-:Y:S01]  /*74d0*/  FFMA.FTZ R101, R101, c[0x0][0x23c], -R0.reuse ;  /* 0x00008f0065657a23 */ /* 0x100fe20000010800 */
[----:B-1----:R2:W-:Y:S01]  /*74e0*/  MUFU.EX2 R68, R6 ;  /* 0x0000000600447308 */ /* 0x0025e20000000800 */
        /* <DEDUP_REMOVED lines=13> */
[----:B------:R-:W-:Y:S01]  /*75c0*/  FFMA.FTZ R5, R44, c[0x0][0x23c], -R5 ;  /* 0x00008f002c057a23 */ /* 0x000fe20000010805 */
[----:B--2---:R-:W-:Y:S01]  /*75d0*/  F2FP.PACK_AB R6, R174, R175 ;  /* 0x000000afae06723e */ /* 0x004fe200000000ff */
[--C-:B------:R-:W-:Y:S02]  /*75e0*/  FFMA.FTZ R30, R30, c[0x0][0x23c], -R0.reuse ;  /* 0x00008f001e1e7a23 */ /* 0x100fe40000010800 */
[----:B------:R-:W-:Y:S02]  /*75f0*/  FFMA.FTZ R29, R29, c[0x0][0x23c], -R0 ;  /* 0x00008f001d1d7a23 */ /* 0x000fe40000010800 */
[----:B------:R1:W-:Y:S01]  /*7600*/  STS [R220+0x10000], R6 ;  /* 0x01000006dc007388 */ /* 0x0003e20000000800 */
[----:B------:R-:W2:Y:S01]  /*7610*/  MUFU.EX2 R168, R11 ;  /* 0x0000000b00a87308 */ /* 0x000ea20000000800 */
[--C-:B------:R-:W-:Y:S02]  /*7620*/  FFMA.FTZ R16, R16, c[0x0][0x23c], -R4.reuse ;  /* 0x00008f0010107a23 */ /* 0x100fe40000010804 */
[--C-:B------:R-:W-:Y:S02]  /*7630*/  FFMA.FTZ R15, R15, c[0x0][0x23c], -R4.reuse ;  /* 0x00008f000f0f7a23 */ /* 0x100fe40000010804 */
[--C-:B------:R-:W-:Y:S02]  /*7640*/  FFMA.FTZ R43, R43, c[0x0][0x23c], -R4.reuse ;  /* 0x00008f002b2b7a23 */ /* 0x100fe40000010804 */
[----:B------:R-:W-:Y:S02]  /*7650*/  FFMA.FTZ R42, R42, c[0x0][0x23c], -R4 ;  /* 0x00008f002a2a7a23 */ /* 0x000fe40000010804 */
[--C-:B------:R-:W-:Y:S01]  /*7660*/  FFMA.FTZ R28, R28, c[0x0][0x23c], -R0.reuse ;  /* 0x00008f001c1c7a23 */ /* 0x100fe20000010800 */
[----:B------:R2:W-:Y:S01]  /*7670*/  MUFU.EX2 R2, R5 ;  /* 0x0000000500027308 */ /* 0x0005e20000000800 */
[----:B------:R-:W-:Y:S02]  /*7680*/  FFMA.FTZ R27, R27, c[0x0][0x23c], -R0 ;  /* 0x00008f001b1b7a23 */ /* 0x000fe40000010800 */
[--C-:B------:R-:W-:Y:S02]  /*7690*/  FFMA.FTZ R41, R41, c[0x0][0x23c], -R4.reuse ;  /* 0x00008f0029297a23 */ /* 0x100fe40000010804 */
[--C-:B------:R-:W-:Y:S02]  /*76a0*/  FFMA.FTZ R40, R40, c[0x0][0x23c], -R4.reuse ;  /* 0x00008f0028287a23 */ /* 0x100fe40000010804 */
[--C-:B------:R-:W-:Y:S02]  /*76b0*/  FFMA.FTZ R39, R39, c[0x0][0x23c], -R4.reuse ;  /* 0x00008f0027277a23 */ /* 0x100fe40000010804 */
[--C-:B------:R-:W-:Y:S01]  /*76c0*/  FFMA.FTZ R38, R38, c[0x0][0x23c], -R4.reuse ;  /* 0x00008f0026267a23 */ /* 0x100fe20000010804 */
[----:B------:R-:W3:Y:S01]  /*76d0*/  MUFU.EX2 R178, R13 ;  /* 0x0000000d00b27308 */ /* 0x000ee20000000800 */
[--C-:B------:R-:W-:Y:S02]  /*76e0*/  FFMA.FTZ R37, R37, c[0x0][0x23c], -R4.reuse ;  /* 0x00008f0025257a23 */ /* 0x100fe40000010804 */
[--C-:B------:R-:W-:Y:S02]  /*76f0*/  FFMA.FTZ R36, R36, c[0x0][0x23c], -R4.reuse ;  /* 0x00008f0024247a23 */ /* 0x100fe40000010804 */
[--C-:B------:R-:W-:Y:S02]  /*7700*/  FFMA.FTZ R35, R35, c[0x0][0x23c], -R4.reuse ;  /* 0x00008f0023237a23 */ /* 0x100fe40000010804 */
[--C-:B------:R-:W-:Y:S02]  /*7710*/  FFMA.FTZ R34, R34, c[0x0][0x23c], -R4.reuse ;  /* 0x00008f0022227a23 */ /* 0x100fe40000010804 */
[--C-:B------:R-:W-:Y:S01]  /*7720*/  FFMA.FTZ R33, R33, c[0x0][0x23c], -R4.reuse ;  /* 0x00008f0021217a23 */ /* 0x100fe20000010804 */
[----:B------:R-:W-:Y:S01]  /*7730*/  MUFU.EX2 R179, R10 ;  /* 0x0000000a00b37308 */ /* 0x000fe20000000800 */
[--C-:B------:R-:W-:Y:S02]  /*7740*/  FFMA.FTZ R32, R32, c[0x0][0x23c], -R4.reuse ;  /* 0x00008f0020207a23 */ /* 0x100fe40000010804 */
[--C-:B------:R-:W-:Y:S01]  /*7750*/  FFMA.FTZ R31, R31, c[0x0][0x23c], -R4.reuse ;  /* 0x00008f001f1f7a23 */ /* 0x100fe20000010804 */
[----:B--2---:R-:W-:Y:S01]  /*7760*/  F2FP.PACK_AB R5, R168, R173 ;  /* 0x000000ada805723e */ /* 0x004fe200000000ff */
[----:B------:R-:W-:Y:S02]  /*7770*/  FFMA.FTZ R4, R102, c[0x0][0x23c], -R4 ;  /* 0x00008f0066047a23 */ /* 0x000fe40000010804 */
[--C-:B------:R-:W-:Y:S02]  /*7780*/  FFMA.FTZ R26, R26, c[0x0][0x23c], -R0.reuse ;  /* 0x00008f001a1a7a23 */ /* 0x100fe40000010800 */
[----:B------:R-:W-:Y:S01]  /*7790*/  STS [R220+0x10400], R5 ;  /* 0x01040005dc007388 */ /* 0x000fe20000000800 */
[----:B------:R-:W1:Y:S01]  /*77a0*/  MUFU.EX2 R176, R9 ;  /* 0x0000000900b07308 */ /* 0x000e620000000800 */
[--C-:B------:R-:W-:Y:S02]  /*77b0*/  FFMA.FTZ R25, R25, c[0x0][0x23c], -R0.reuse ;  /* 0x00008f0019197a23 */ /* 0x100fe40000010800 */
[--C-:B------:R-:W-:Y:S01]  /*77c0*/  FFMA.FTZ R24, R24, c[0x0][0x23c], -R0.reuse ;  /* 0x00008f0018187a23 */ /* 0x100fe20000010800 */
[----:B---3--:R-:W-:Y:S01]  /*77d0*/  F2FP.PACK_AB R7, R178, R177 ;  /* 0x000000b1b207723e */ /* 0x008fe200000000ff */
[--C-:B------:R-:W-:Y:S02]  /*77e0*/  FFMA.FTZ R23, R23, c[0x0][0x23c], -R0.reuse ;  /* 0x00008f0017177a23 */ /* 0x100fe40000010800 */
[--C-:B------:R-:W-:Y:S02]  /*77f0*/  FFMA.FTZ R22, R22, c[0x0][0x23c], -R0.reuse ;  /* 0x00008f0016167a23 */ /* 0x100fe40000010800 */
[----:B------:R2:W-:Y:S01]  /*7800*/  STS [R219+0x10000], R7 ;  /* 0x01000007db007388 */ /* 0x0005e20000000800 */
[----:B------:R-:W-:Y:S01]  /*7810*/  MUFU.EX2 R113, R30 ;  /* 0x0000001e00717308 */ /* 0x000fe20000000800 */
[--C-:B------:R-:W-:Y:S02]  /*7820*/  FFMA.FTZ R21, R21, c[0x0][0x23c], -R0.reuse ;  /* 0x00008f0015157a23 */ /* 0x100fe40000010800 */
[--C-:B------:R-:W-:Y:S02]  /*7830*/  FFMA.FTZ R20, R20, c[0x0][0x23c], -R0.reuse ;  /* 0x00008f0014147a23 */ /* 0x100fe40000010800 */
[--C-:B------:R-:W-:Y:S02]  /*7840*/  FFMA.FTZ R19, R19, c[0x0][0x23c], -R0.reuse ;  /* 0x00008f0013137a23 */ /* 0x100fe40000010800 */
[--C-:B------:R-:W-:Y:S02]  /*7850*/  FFMA.FTZ R18, R18, c[0x0][0x23c], -R0.reuse ;  /* 0x00008f0012127a23 */ /* 0x100fe40000010800 */
[--C-:B------:R-:W-:Y:S01]  /*7860*/  FFMA.FTZ R17, R17, c[0x0][0x23c], -R0.reuse ;  /* 0x00008f0011117a23 */ /* 0x100fe20000010800 */
[----:B------:R-:W3:Y:S01]  /*7870*/  MUFU.EX2 R112, R29 ;  /* 0x0000001d00707308 */ /* 0x000ee20000000800 */
[----:B------:R-:W-:Y:S01]  /*7880*/  FFMA.FTZ R0, R100, c[0x0][0x23c], -R0 ;  /* 0x00008f0064007a23 */ /* 0x000fe20000010800 */
[----:B-1----:R-:W-:Y:S05]  /*7890*/  F2FP.PACK_AB R6, R176, R179 ;  /* 0x000000b3b006723e */ /* 0x002fea00000000ff */
[----:B------:R-:W-:Y:S03]  /*78a0*/  STS [R219+0x10400], R6 ;  /* 0x01040006db007388 */ /* 0x000fe60000000800 */
[----:B------:R-:W-:Y:S01]  /*78b0*/  MUFU.EX2 R163, R16 ;  /* 0x0000001000a37308 */ /* 0x000fe20000000800 */
[----:B--2---:R-:W-:Y:S09]  /*78c0*/  F2FP.PACK_AB R7, R181, R180 ;  /* 0x000000b4b507723e */ /* 0x004ff200000000ff */
[----:B------:R-:W1:Y:S01]  /*78d0*/  MUFU.EX2 R114, R15 ;  /* 0x0000000f00727308 */ /* 0x000e620000000800 */
[----:B---3--:R-:W-:Y:S05]  /*78e0*/  F2FP.PACK_AB R8, R112, R113 ;  /* 0x000000717008723e */ /* 0x008fea00000000ff */
[----:B------:R2:W-:Y:S04]  /*78f0*/  STS [R220+0x12400], R8 ;  /* 0x01240008dc007388 */ /* 0x0005e80000000800 */
[----:B------:R-:W-:Y:S10]  /*7900*/  MUFU.EX2 R167, R43 ;  /* 0x0000002b00a77308 */ /* 0x000ff40000000800 */
[----:B------:R-:W3:Y:S01]  /*7910*/  MUFU.EX2 R165, R42 ;  /* 0x0000002a00a57308 */ /* 0x000ee20000000800 */
[----:B-1----:R-:W-:Y:S05]  /*7920*/  F2FP.PACK_AB R9, R114, R163 ;  /* 0x000000a37209723e */ /* 0x002fea00000000ff */
[----:B------:R-:W-:Y:S04]  /*7930*/  STS [R220+0x12000], R9 ;  /* 0x01200009dc007388 */ /* 0x000fe80000000800 */
[----:B------:R-:W-:Y:S10]  /*7940*/  MUFU.EX2 R164, R28 ;  /* 0x0000001c00a47308 */ /* 0x000ff40000000800 */
[----:B------:R-:W2:Y:S01]  /*7950*/  MUFU.EX2 R115, R27 ;  /* 0x0000001b00737308 */ /* 0x000ea20000000800 */
[----:B---3--:R-:W-:Y:S05]  /*7960*/  F2FP.PACK_AB R5, R165, R167 ;  /* 0x000000a7a505723e */ /* 0x008fea00000000ff */
[----:B------:R1:W-:Y:S04]  /*7970*/  STS [R219+0x12000], R5 ;  /* 0x01200005db007388 */ /* 0x0003e80000000800 */
[----:B------:R-:W-:Y:S10]  /*7980*/  MUFU.EX2 R10, R55 ;  /* 0x00000037000a7308 */ /* 0x000ff40000000800 */
[----:B------:R-:W3:Y:S01]  /*7990*/  MUFU.EX2 R157, R54 ;  /* 0x00000036009d7308 */ /* 0x000ee20000000800 */
[----:B--2---:R-:W-:Y:S05]  /*79a0*/  F2FP.PACK_AB R8, R115, R164 ;  /* 0x000000a47308723e */ /* 0x004fea00000000ff */
[----:B------:R2:W-:Y:S04]  /*79b0*/  STS [R219+0x12400], R8 ;  /* 0x01240008db007388 */ /* 0x0005e80000000800 */
[----:B------:R-:W-:Y:S01]  /*79c0*/  MUFU.EX2 R149, R65 ;  /* 0x0000004100957308 */ /* 0x000fe20000000800 */
[----:B------:R4:W-:Y:S09]  /*79d0*/  STS [R218+0x10000], R7 ;  /* 0x01000007da007388 */ /* 0x0009f20000000800 */
[----:B------:R-:W1:Y:S01]  /*79e0*/  MUFU.EX2 R148, R64 ;  /* 0x0000004000947308 */ /* 0x000e620000000800 */
[----:B---3--:R-:W-:Y:S05]  /*79f0*/  F2FP.PACK_AB R6, R157, R10 ;  /* 0x0000000a9d06723e */ /* 0x008fea00000000ff */
[----:B------:R3:W-:Y:S04]  /*7a00*/  STS [R218+0x10400], R6 ;  /* 0x01040006da007388 */ /* 0x0007e80000000800 */
[----:B------:R-:W-:Y:S10]  /*7a10*/  MUFU.EX2 R99, R53 ;  /* 0x0000003500637308 */ /* 0x000ff40000000800 */
[----:B------:R-:W2:Y:S01]  /*7a20*/  MUFU.EX2 R98, R52 ;  /* 0x0000003400627308 */ /* 0x000ea20000000800 */
[----:B-1----:R-:W-:Y:S05]  /*7a30*/  F2FP.PACK_AB R5, R148, R149 ;  /* 0x000000959405723e */ /* 0x002fea00000000ff */
[----:B------:R1:W-:Y:S04]  /*7a40*/  STS [R217+0x10000], R5 ;  /* 0x01000005d9007388 */ /* 0x0003e80000000800 */
[----:B------:R2:W-:Y:S10]  /*7a50*/  MUFU.EX2 R72, R4 ;  /* 0x0000000400487308 */ /* 0x0005f40000000800 */
[----:B------:R-:W-:Y:S10]  /*7a60*/  MUFU.EX2 R156, R41 ;  /* 0x00000029009c7308 */ /* 0x000ff40000000800 */
[----:B------:R-:W1:Y:S01]  /*7a70*/  MUFU.EX2 R225, R40 ;  /* 0x0000002800e17308 */ /* 0x000e620000000800 */
[----:B--2---:R-:W-:Y:S05]  /*7a80*/  F2FP.PACK_AB R4, R98, R99 ;  /* 0x000000636204723e */ /* 0x004fea00000000ff */
[----:B------:R2:W-:Y:S04]  /*7a90*/  STS [R217+0x10400], R4 ;  /* 0x01040004d9007388 */ /* 0x0005e80000000800 */
[----:B------:R-:W-:Y:S10]  /*7aa0*/  MUFU.EX2 R203, R26 ;  /* 0x0000001a00cb7308 */ /* 0x000ff40000000800 */
[----:B------:R-:W4:Y:S01]  /*7ab0*/  MUFU.EX2 R198, R25 ;  /* 0x0000001900c67308 */ /* 0x000f220000000800 */
[----:B-1----:R-:W-:Y:S05]  /*7ac0*/  F2FP.PACK_AB R8, R225, R156 ;  /* 0x0000009ce108723e */ /* 0x002fea00000000ff */
[----:B------:R-:W-:Y:S04]  /*7ad0*/  STS [R218+0x12000], R8 ;  /* 0x01200008da007388 */ /* 0x000fe80000000800 */
[----:B------:R-:W-:Y:S10]  /*7ae0*/  MUFU.EX2 R153, R39 ;  /* 0x0000002700997308 */ /* 0x000ff40000000800 */
[----:B------:R-:W3:Y:S01]  /*7af0*/  MUFU.EX2 R152, R38 ;  /* 0x0000002600987308 */ /* 0x000ee20000000800 */
[----:B----4-:R-:W-:Y:S05]  /*7b00*/  F2FP.PACK_AB R7, R198, R203 ;  /* 0x000000cbc607723e */ /* 0x010fea00000000ff */
[----:B------:R1:W-:Y:S04]  /*7b10*/  STS [R218+0x12400], R7 ;  /* 0x01240007da007388 */ /* 0x0003e80000000800 */
[----:B------:R-:W-:Y:S10]  /*7b20*/  MUFU.EX2 R151, R24 ;  /* 0x0000001800977308 */ /* 0x000ff40000000800 */
[----:B------:R-:W4:Y:S01]  /*7b30*/  MUFU.EX2 R150, R23 ;  /* 0x0000001700967308 */ /* 0x000f220000000800 */
[----:B---3--:R-:W-:Y:S05]  /*7b40*/  F2FP.PACK_AB R6, R152, R153 ;  /* 0x000000999806723e */ /* 0x008fea00000000ff */
[----:B------:R-:W-:Y:S04]  /*7b50*/  STS [R217+0x12000], R6 ;  /* 0x01200006d9007388 */ /* 0x000fe80000000800 */
[----:B------:R-:W-:Y:S10]  /*7b60*/  MUFU.EX2 R97, R63 ;  /* 0x0000003f00617308 */ /* 0x000ff40000000800 */
[----:B------:R-:W2:Y:S01]  /*7b70*/  MUFU.EX2 R96, R62 ;  /* 0x0000003e00607308 */ /* 0x000ea20000000800 */
[----:B----4-:R-:W-:Y:S05]  /*7b80*/  F2FP.PACK_AB R5, R150, R151 ;  /* 0x000000979605723e */ /* 0x010fea00000000ff */
[----:B------:R-:W-:Y:S04]  /*7b90*/  STS [R217+0x12400], R5 ;  /* 0x01240005d9007388 */ /* 0x000fe80000000800 */
[----:B------:R-:W-:Y:S10]  /*7ba0*/  MUFU.EX2 R95, R51 ;  /* 0x00000033005f7308 */ /* 0x000ff40000000800 */
[----:B------:R-:W1:Y:S01]  /*7bb0*/  MUFU.EX2 R94, R50 ;  /* 0x00000032005e7308 */ /* 0x000e620000000800 */
[----:B--2---:R-:W-:Y:S05]  /*7bc0*/  F2FP.PACK_AB R4, R96, R97 ;  /* 0x000000616004723e */ /* 0x004fea00000000ff */
[----:B------:R2:W-:Y:S04]  /*7bd0*/  STS [R216+0x10000], R4 ;  /* 0x01000004d8007388 */ /* 0x0005e80000000800 */
[----:B------:R-:W-:Y:S10]  /*7be0*/  MUFU.EX2 R85, R61 ;  /* 0x0000003d00557308 */ /* 0x000ff40000000800 */
[----:B------:R-:W2:Y:S01]  /*7bf0*/  MUFU.EX2 R84, R60 ;  /* 0x0000003c00547308 */ /* 0x000ea20000000800 */
[----:B-1----:R-:W-:Y:S05]  /*7c00*/  F2FP.PACK_AB R7, R94, R95 ;  /* 0x0000005f5e07723e */ /* 0x002fea00000000ff */
[----:B------:R1:W-:Y:S04]  /*7c10*/  STS [R216+0x10400], R7 ;  /* 0x01040007d8007388 */ /* 0x0003e80000000800 */
[----:B------:R-:W-:Y:S10]  /*7c20*/  MUFU.EX2 R83, R49 ;  /* 0x0000003100537308 */ /* 0x000ff40000000800 */
[----:B------:R-:W3:Y:S01]  /*7c30*/  MUFU.EX2 R82, R48 ;  /* 0x0000003000527308 */ /* 0x000ee20000000800 */
[----:B--2---:R-:W-:Y:S05]  /*7c40*/  F2FP.PACK_AB R4, R84, R85 ;  /* 0x000000555404723e */ /* 0x004fea00000000ff */
[----:B------:R-:W-:Y:S04]  /*7c50*/  STS [R213+0x10000], R4 ;  /* 0x01000004d5007388 */ /* 0x000fe80000000800 */
[----:B------:R3:W-:Y:S10]  /*7c60*/  MUFU.EX2 R70, R0 ;  /* 0x0000000000467308 */ /* 0x0007f40000000800 */
[----:B------:R-:W-:Y:S10]  /*7c70*/  MUFU.EX2 R93, R37 ;  /* 0x00000025005d7308 */ /* 0x000ff40000000800 */
[----:B------:R-:W2:Y:S01]  /*7c80*/  MUFU.EX2 R92, R36 ;  /* 0x00000024005c7308 */ /* 0x000ea20000000800 */
[----:B---3--:R-:W-:Y:S05]  /*7c90*/  F2FP.PACK_AB R0, R82, R83 ;  /* 0x000000535200723e */ /* 0x008fea00000000ff */
[----:B------:R-:W-:Y:S04]  /*7ca0*/  STS [R213+0x10400], R0 ;  /* 0x01040000d5007388 */ /* 0x000fe80000000800 */
[----:B------:R-:W-:Y:S10]  /*7cb0*/  MUFU.EX2 R91, R22 ;  /* 0x00000016005b7308 */ /* 0x000ff40000000800 */
[----:B------:R-:W3:Y:S01]  /*7cc0*/  MUFU.EX2 R90, R21 ;  /* 0x00000015005a7308 */ /* 0x000ee20000000800 */
[----:B--2---:R-:W-:Y:S05]  /*7cd0*/  F2FP.PACK_AB R6, R92, R93 ;  /* 0x0000005d5c06723e */ /* 0x004fea00000000ff */
[----:B------:R2:W-:Y:S04]  /*7ce0*/  STS [R216+0x12000], R6 ;  /* 0x01200006d8007388 */ /* 0x0005e80000000800 */
[----:B------:R-:W-:Y:S10]  /*7cf0*/  MUFU.EX2 R89, R35 ;  /* 0x0000002300597308 */ /* 0x000ff40000000800 */
[----:B------:R-:W1:Y:S01]  /*7d00*/  MUFU.EX2 R88, R34 ;  /* 0x0000002200587308 */ /* 0x000e620000000800 */
[----:B---3--:R-:W-:Y:S05]  /*7d10*/  F2FP.PACK_AB R5, R90, R91 ;  /* 0x0000005b5a05723e */ /* 0x008fea00000000ff */
[----:B------:R3:W-:Y:S04]  /*7d20*/  STS [R216+0x12400], R5 ;  /* 0x01240005d8007388 */ /* 0x0007e80000000800 */
[----:B------:R-:W-:Y:S10]  /*7d30*/  MUFU.EX2 R87, R20 ;  /* 0x0000001400577308 */ /* 0x000ff40000000800 */
[----:B------:R-:W2:Y:S01]  /*7d40*/  MUFU.EX2 R86, R19 ;  /* 0x0000001300567308 */ /* 0x000ea20000000800 */
[----:B-1----:R-:W-:Y:S05]  /*7d50*/  F2FP.PACK_AB R7, R88, R89 ;  /* 0x000000595807723e */ /* 0x002fea00000000ff */
[----:B------:R-:W-:Y:S04]  /*7d60*/  STS [R213+0x12000], R7 ;  /* 0x01200007d5007388 */ /* 0x000fe80000000800 */
[----:B------:R-:W-:Y:S10]  /*7d70*/  MUFU.EX2 R81, R59 ;  /* 0x0000003b00517308 */ /* 0x000ff40000000800 */
[----:B------:R-:W3:Y:S01]  /*7d80*/  MUFU.EX2 R80, R58 ;  /* 0x0000003a00507308 */ /* 0x000ee20000000800 */
[----:B--2---:R-:W-:Y:S05]  /*7d90*/  F2FP.PACK_AB R6, R86, R87 ;  /* 0x000000575606723e */ /* 0x004fea00000000ff */
[----:B------:R-:W-:Y:S04]  /*7da0*/  STS [R213+0x12400], R6 ;  /* 0x01240006d5007388 */ /* 0x000fe80000000800 */
[----:B------:R-:W-:Y:S10]  /*7db0*/  MUFU.EX2 R79, R47 ;  /* 0x0000002f004f7308 */ /* 0x000ff40000000800 */
[----:B------:R-:W1:Y:S01]  /*7dc0*/  MUFU.EX2 R78, R46 ;  /* 0x0000002e004e7308 */ /* 0x000e620000000800 */
[----:B---3--:R-:W-:Y:S05]  /*7dd0*/  F2FP.PACK_AB R5, R80, R81 ;  /* 0x000000515005723e */ /* 0x008fea00000000ff */
[----:B------:R2:W-:Y:S04]  /*7de0*/  STS [R215+0x10000], R5 ;  /* 0x01000005d7007388 */ /* 0x0005e80000000800 */
[----:B------:R-:W3:Y:S10]  /*7df0*/  MUFU.EX2 R69, R57 ;  /* 0x0000003900457308 */ /* 0x000ef40000000800 */
[----:B------:R-:W2:Y:S01]  /*7e00*/  MUFU.EX2 R3, R45 ;  /* 0x0000002d00037308 */ /* 0x000ea20000000800 */
[----:B-1----:R-:W-:Y:S05]  /*7e10*/  F2FP.PACK_AB R4, R78, R79 ;  /* 0x0000004f4e04723e */ /* 0x002fea00000000ff */
[----:B------:R1:W-:Y:S04]  /*7e20*/  STS [R215+0x10400], R4 ;  /* 0x01040004d7007388 */ /* 0x0003e80000000800 */
[----:B------:R-:W-:Y:S01]  /*7e30*/  MUFU.EX2 R77, R33 ;  /* 0x00000021004d7308 */ /* 0x000fe20000000800 */
[----:B---3--:R-:W-:Y:S05]  /*7e40*/  F2FP.PACK_AB R0, R68, R69 ;  /* 0x000000454400723e */ /* 0x008fea00000000ff */
[----:B------:R3:W-:Y:S04]  /*7e50*/  STS [R214+0x10000], R0 ;  /* 0x01000000d6007388 */ /* 0x0007e80000000800 */
[----:B------:R-:W4:Y:S01]  /*7e60*/  MUFU.EX2 R76, R32 ;  /* 0x00000020004c7308 */ /* 0x000f220000000800 */
[----:B--2---:R-:W-:Y:S05]  /*7e70*/  F2FP.PACK_AB R5, R2, R3 ;  /* 0x000000030205723e */ /* 0x004fea00000000ff */
[----:B------:R-:W-:Y:S04]  /*7e80*/  STS [R214+0x10400], R5 ;  /* 0x01040005d6007388 */ /* 0x000fe80000000800 */
[----:B------:R-:W-:Y:S10]  /*7e90*/  MUFU.EX2 R75, R18 ;  /* 0x00000012004b7308 */ /* 0x000ff40000000800 */
[----:B------:R-:W2:Y:S01]  /*7ea0*/  MUFU.EX2 R74, R17 ;  /* 0x00000011004a7308 */ /* 0x000ea20000000800 */
[----:B----4-:R-:W-:Y:S05]  /*7eb0*/  F2FP.PACK_AB R7, R76, R77 ;  /* 0x0000004d4c07723e */ /* 0x010fea00000000ff */
        /* <DEDUP_REMOVED lines=8> */
[----:B------:R1:W-:Y:S04]  /*7f40*/  STS [R214+0x12400], R0 ;  /* 0x01240000d6007388 */ /* 0x0003e80000000800 */
[----:B------:R-:W2:Y:S08]  /*7f50*/  LDSM.16.M88.4 R64, [R154+0x4000] ;  /* 0x004000009a40783b */ /* 0x000eb00000000200 */
[----:B------:R-:W3:Y:S08]  /*7f60*/  LDSM.16.M88.4 R60, [R154+0x5000] ;  /* 0x005000009a3c783b */ /* 0x000ef00000000200 */
[----:B------:R-:W4:Y:S01]  /*7f70*/  LDSM.16.M88.4 R100, [R155+0x4000] ;  /* 0x004000009b64783b */ /* 0x000f220000000200 */
[----:B-1----:R-:W-:Y:S07]  /*7f80*/  MOV R0, R10 ;  /* 0x0000000a00007202 */ /* 0x002fee0000000f00 */
        /* <DEDUP_REMOVED lines=21> */
[C---:B------:R-:W-:Y:S03]  /*80e0*/  HMMA.16816.F32 R16, R100.reuse, R134, R16 ;  /* 0x000000866410723c */ /* 0x040fe60000001810 */
[----:B------:R-:W-:Y:S02]  /*80f0*/  FADD.FTZ R6, -R110, R6 ;  /* 0x000000066e067221 */ /* 0x000fe40000010100 */
[----:B------:R-:W-:Y:S02]  /*8100*/  FMUL.FTZ R7, R168, R7 ;  /* 0x00000007a8077220 */ /* 0x000fe40000410000 */
[----:B------:R-:W-:Y:S01]  /*8110*/  FMUL.FTZ R6, R173, R6 ;  /* 0x00000006ad067220 */ /* 0x000fe20000410000 */
[-C--:B------:R-:W-:Y:S01]  /*8120*/  HMMA.16816.F32 R20, R100, R136.reuse, R20 ;  /* 0x000000886414723c */ /* 0x080fe20000001814 */
[----:B------:R-:W-:Y:S03]  /*8130*/  FADD.FTZ R4, -R111, R4 ;  /* 0x000000046f047221 */ /* 0x000fe60000010100 */
[----:B------:R-:W-:Y:S02]  /*8140*/  FMUL.FTZ R182, R230, R6 ;  /* 0x00000006e6b67220 */ /* 0x000fe40000410000 */
[----:B------:R-:W-:Y:S01]  /*8150*/  FMUL.FTZ R4, R175, R4 ;  /* 0x00000004af047220 */ /* 0x000fe20000410000 */
[----:B------:R-:W-:Y:S01]  /*8160*/  MOV R175, R177 ;  /* 0x000000b100af7202 */ /* 0x000fe20000000f00 */
[----:B------:R-:W-:Y:S01]  /*8170*/  FADD.FTZ R5, -R111, R5 ;  /* 0x000000056f057221 */ /* 0x000fe20000010100 */
[C---:B------:R-:W-:Y:S03]  /*8180*/  HMMA.16816.F32 R24, R104.reuse, R136, R24 ;  /* 0x000000886818723c */ /* 0x040fe60000001818 */
[----:B------:R-:W-:Y:S02]  /*8190*/  FMUL.FTZ R5, R174, R5 ;  /* 0x00000005ae057220 */ /* 0x000fe40000410000 */
[----:B------:R-:W-:Y:S02]  /*81a0*/  FMUL.FTZ R184, R195, R4 ;  /* 0x00000004c3b87220 */ /* 0x000fe40000410000 */
[----:B------:R-:W-:Y:S01]  /*81b0*/  FMUL.FTZ R183, R232, R5 ;  /* 0x00000005e8b77220 */ /* 0x000fe20000410000 */
[-C--:B------:R-:W-:Y:S01]  /*81c0*/  HMMA.16816.F32 R28, R104, R138.reuse, R28 ;  /* 0x0000008a681c723c */ /* 0x080fe2000000181c */
[C---:B------:R-:W-:Y:S03]  /*81d0*/  FADD.FTZ R9, -R109.reuse, R9 ;  /* 0x000000096d097221 */ /* 0x040fe60000010100 */
[C---:B------:R-:W-:Y:S02]  /*81e0*/  FADD.FTZ R12, -R109.reuse, R12 ;  /* 0x0000000c6d0c7221 */ /* 0x040fe40000010100 */
[----:B------:R-:W-:Y:S02]  /*81f0*/  FMUL.FTZ R9, R114, R9 ;  /* 0x0000000972097220 */ /* 0x000fe40000410000 */
[----:B------:R-:W-:Y:S01]  /*8200*/  FADD.FTZ R22, -R110, R22 ;  /* 0x000000166e167221 */ /* 0x000fe20000010100 */
[C---:B------:R-:W-:Y:S03]  /*8210*/  HMMA.16816.F32 R32, R100.reuse, R138, R32 ;  /* 0x0000008a6420723c */ /* 0x040fe60000001820 */
[----:B------:R-:W-:Y:S02]  /*8220*/  FMUL.FTZ R22, R0, R22 ;  /* 0x0000001600167220 */ /* 0x000fe40000410000 */
[----:B------:R-:W-:Y:S02]  /*8230*/  FADD.FTZ R23, -R110, R23 ;  /* 0x000000176e177221 */ /* 0x000fe40000010100 */
[----:B------:R-:W-:Y:S01]  /*8240*/  FADD.FTZ R24, -R109, R24 ;  /* 0x000000186d187221 */ /* 0x000fe20000010100 */
[-C--:B------:R-:W-:Y:S01]  /*8250*/  HMMA.16816.F32 R36, R100, R140.reuse, R36 ;  /* 0x0000008c6424723c */ /* 0x080fe20000001824 */
[----:B------:R-:W-:Y:S02]  /*8260*/  FMUL.FTZ R23, R157, R23 ;  /* 0x000000179d177220 */ /* 0x000fe40000410000 */
[----:B------:R1:W5:Y:S01]  /*8270*/  LDL.LU R157, [R1+0x140] ;  /* 0x00014000019d7983 */ /* 0x0003620000300800 */
[----:B------:R-:W-:Y:S02]  /*8280*/  FMUL.FTZ R24, R156, R24 ;  /* 0x000000189c187220 */ /* 0x000fe40000410000 */
[C---:B------:R-:W-:Y:S01]  /*8290*/  FADD.FTZ R10, -R108.reuse, R10 ;  /* 0x0000000a6c0a7221 */ /* 0x040fe20000010100 */
[----:B------:R1:W5:Y:S01]  /*82a0*/  LDL.LU R156, [R1+0x13c] ;  /* 0x00013c00019c7983 */ /* 0x0003620000300800 */
[C---:B------:R-:W-:Y:S01]  /*82b0*/  FADD.FTZ R28, -R109.reuse, R28 ;  /* 0x0000001c6d1c7221 */ /* 0x040fe20000010100 */
[C---:B------:R-:W-:Y:S03]  /*82c0*/  HMMA.16816.F32 R40, R104.reuse, R140, R40 ;  /* 0x0000008c6828723c */ /* 0x040fe60000001828 */
[----:B------:R-:W-:Y:S02]  /*82d0*/  FADD.FTZ R29, -R109, R29 ;  /* 0x0000001d6d1d7221 */ /* 0x000fe40000010100 */
[----:B------:R-:W-:Y:S02]  /*82e0*/  FMUL.FTZ R28, R153, R28 ;  /* 0x0000001c991c7220 */ /* 0x000fe40000410000 */
[----:B------:R-:W-:Y:S01]  /*82f0*/  FADD.FTZ R30, -R108, R30 ;  /* 0x0000001e6c1e7221 */ /* 0x000fe20000010100 */
[----:B------:R1:W5:Y:S01]  /*8300*/  LDL.LU R153, [R1+0x138] ;  /* 0x0001380001997983 */ /* 0x0003620000300800 */
[----:B------:R-:W-:Y:S01]  /*8310*/  FMUL.FTZ R29, R152, R29 ;  /* 0x0000001d981d7220 */ /* 0x000fe20000410000 */
[-C--:B------:R-:W-:Y:S02]  /*8320*/  HMMA.16816.F32 R44, R104, R142.reuse, R44 ;  /* 0x0000008e682c723c */ /* 0x080fe4000000182c */
[----:B------:R-:W-:Y:S01]  /*8330*/  FADD.FTZ R31, -R108, R31 ;  /* 0x0000001f6c1f7221 */ /* 0x000fe20000010100 */
[----:B------:R1:W5:Y:S01]  /*8340*/  LDL.LU R152, [R1+0x134] ;  /* 0x0001340001987983 */ /* 0x0003620000300800 */
[----:B------:R-:W-:Y:S02]  /*8350*/  FMUL.FTZ R30, R151, R30 ;  /* 0x0000001e971e7220 */ /* 0x000fe40000410000 */
[----:B------:R-:W-:Y:S01]  /*8360*/  FMUL.FTZ R31, R150, R31 ;  /* 0x0000001f961f7220 */ /* 0x000fe20000410000 */
[----:B------:R1:W5:Y:S01]  /*8370*/  LDL.LU R151, [R1+0x130] ;  /* 0x0001300001977983 */ /* 0x0003620000300800 */
[C---:B------:R-:W-:Y:S01]  /*8380*/  FADD.FTZ R32, -R111.reuse, R32 ;  /* 0x000000206f207221 */ /* 0x040fe20000010100 */
[C---:B------:R-:W-:Y:S02]  /*8390*/  HMMA.16816.F32 R48, R100.reuse, R142, R48 ;  /* 0x0000008e6430723c */ /* 0x040fe40000001830 */
[----:B------:R1:W5:Y:S01]  /*83a0*/  LDL.LU R150, [R1+0x12c] ;  /* 0x00012c0001967983 */ /* 0x0003620000300800 */
        /* <DEDUP_REMOVED lines=26> */
[----:B------:R-:W-:Y:S02]  /*8550*/  HMMA.16816.F32 R64, R100, R146, R64 ;  /* 0x000000926440723c */ /* 0x000fe40000001840 */
[----:B------:R1:W5:Y:S01]  /*8560*/  LDL.LU R94, [R1+0x10c] ;  /* 0x00010c00015e7983 */ /* 0x0003620000300800 */
[----:B------:R-:W-:Y:S01]  /*8570*/  FADD.FTZ R41, -R109, R41 ;  /* 0x000000296d297221 */ /* 0x000fe20000010100 */
[----:B------:R-:W-:Y:S01]  /*8580*/  MOV R107, R181 ;  /* 0x000000b5006b7202 */ /* 0x000fe20000000f00 */
[----:B------:R-:W-:Y:S01]  /*8590*/  FMUL.FTZ R181, R229, R7 ;  /* 0x00000007e5b57220 */ /* 0x000fe20000410000 */
[----:B------:R-:W-:Y:S01]  /*85a0*/  MOV R105, R179 ;  /* 0x000000b300697202 */ /* 0x000fe20000000f00 */
[----:B------:R-:W-:Y:S01]  /*85b0*/  FMUL.FTZ R40, R93, R40 ;  /* 0x000000285d287220 */ /* 0x000fe20000410000 */
[----:B------:R-:W-:Y:S01]  /*85c0*/  MOV R104, R178 ;  /* 0x000000b200687202 */ /* 0x000fe20000000f00 */
[----:B------:R-:W-:Y:S01]  /*85d0*/  FADD.FTZ R42, -R108, R42 ;  /* 0x0000002a6c2a7221 */ /* 0x000fe20000010100 */
[----:B------:R1:W5:Y:S02]  /*85e0*/  LDL.LU R93, [R1+0x108] ;  /* 0x00010800015d7983 */ /* 0x0003640000300800 */
[----:B------:R-:W-:Y:S01]  /*85f0*/  FMUL.FTZ R41, R92, R41 ;  /* 0x000000295c297220 */ /* 0x000fe20000410000 */
[----:B------:R-:W-:Y:S01]  /*8600*/  MOV R106, R180 ;  /* 0x000000b4006a7202 */ /* 0x000fe20000000f00 */
[----:B------:R-:W-:Y:S01]  /*8610*/  FADD.FTZ R43, -R108, R43 ;  /* 0x0000002b6c2b7221 */ /* 0x000fe20000010100 */
[----:B------:R1:W5:Y:S01]  /*8620*/  LDL.LU R92, [R1+0x104] ;  /* 0x00010400015c7983 */ /* 0x0003620000300800 */
[----:B------:R-:W-:Y:S02]  /*8630*/  FMUL.FTZ R42, R91, R42 ;  /* 0x0000002a5b2a7220 */ /* 0x000fe40000410000 */
[----:B------:R-:W-:Y:S01]  /*8640*/  FMUL.FTZ R43, R90, R43 ;  /* 0x0000002b5a2b7220 */ /* 0x000fe20000410000 */
[----:B------:R1:W5:Y:S01]  /*8650*/  LDL.LU R91, [R1+0x100] ;  /* 0x00010000015b7983 */ /* 0x0003620000300800 */
[C---:B------:R-:W-:Y:S02]  /*8660*/  FADD.FTZ R44, -R109.reuse, R44 ;  /* 0x0000002c6d2c7221 */ /* 0x040fe40000010100 */
        /* <DEDUP_REMOVED lines=11> */
[----:B------:R-:W-:Y:S02]  /*8720*/  FADD.FTZ R48, -R111, R48 ;  /* 0x000000306f307221 */ /* 0x000fe40000010100 */
[----:B------:R-:W-:Y:S01]  /*8730*/  FMUL.FTZ R12, R167, R12 ;  /* 0x0000000ca70c7220 */ /* 0x000fe20000410000 */
[----:B------:R1:W5:Y:S01]  /*8740*/  LDL.LU R86, [R1+0xec] ;  /* 0x0000ec0001567983 */ /* 0x0003620000300800 */
[----:B------:R-:W-:Y:S02]  /*8750*/  FMUL.FTZ R179, R196, R9 ;  /* 0x00000009c4b37220 */ /* 0x000fe40000410000 */
[----:B------:R-:W-:Y:S01]  /*8760*/  FADD.FTZ R19, -R110, R19 ;  /* 0x000000136e137221 */ /* 0x000fe20000010100 */
[----:B------:R-:W2:Y:S01]  /*8770*/  LDL.LU R229, [R1+0x8] ;  /* 0x0000080001e57983 */ /* 0x000ea20000300800 */
[----:B------:R-:W-:Y:S02]  /*8780*/  FADD.FTZ R49, -R111, R49 ;  /* 0x000000316f317221 */ /* 0x000fe40000010100 */
[----:B------:R-:W-:Y:S01]  /*8790*/  FMUL.FTZ R9, R85, R48 ;  /* 0x0000003055097220 */ /* 0x000fe20000410000 */
[----:B------:R-:W3:Y:S01]  /*87a0*/  LDL.LU R230, [R1+0x4] ;  /* 0x0000040001e67983 */ /* 0x000ee20000300800 */
[----:B------:R-:W-:Y:S02]  /*87b0*/  FADD.FTZ R11, -R108, R11 ;  /* 0x0000000b6c0b7221 */ /* 0x000fe40000010100 */
[----:B------:R-:W-:Y:S01]  /*87c0*/  FMUL.FTZ R10, R113, R10 ;  /* 0x0000000a710a7220 */ /* 0x000fe20000410000 */
[----:B------:R1:W5:Y:S01]  /*87d0*/  LDL.LU R85, [R1+0xe8] ;  /* 0x0000e80001557983 */ /* 0x0003620000300800 */
[----:B------:R-:W-:Y:S02]  /*87e0*/  FMUL.FTZ R19, R176, R19 ;  /* 0x00000013b0137220 */ /* 0x000fe40000410000 */
[----:B------:R-:W-:Y:S02]  /*87f0*/  FMUL.FTZ R176, R172, R12 ;  /* 0x0000000cacb07220 */ /* 0x000fe40000410000 */
[----:B------:R-:W-:Y:S02]  /*8800*/  FADD.FTZ R50, -R110, R50 ;  /* 0x000000326e327221 */ /* 0x000fe40000010100 */
[----:B------:R-:W-:Y:S02]  /*8810*/  FMUL.FTZ R12, R84, R49 ;  /* 0x00000031540c7220 */ /* 0x000fe40000410000 */
[----:B------:R-:W-:Y:S01]  /*8820*/  FMUL.FTZ R11, R112, R11 ;  /* 0x0000000b700b7220 */ /* 0x000fe20000410000 */
[----:B------:R1:W5:Y:S01]  /*8830*/  LDL.LU R84, [R1+0xe4] ;  /* 0x0000e40001547983 */ /* 0x0003620000300800 */
[----:B------:R-:W-:Y:S02]  /*8840*/  FMUL.FTZ R178, R231, R10 ;  /* 0x0000000ae7b27220 */ /* 0x000fe40000410000 */
[----:B------:R-:W-:Y:S02]  /*8850*/  FADD.FTZ R51, -R110, R51 ;  /* 0x000000336e337221 */ /* 0x000fe40000010100 */
[----:B------:R-:W-:Y:S02]  /*8860*/  FMUL.FTZ R10, R83, R50 ;  /* 0x00000032530a7220 */ /* 0x000fe40000410000 */
[----:B------:R-:W-:Y:S01]  /*8870*/  FMUL.FTZ R177, R223, R11 ;  /* 0x0000000bdfb17220 */ /* 0x000fe20000410000 */
[----:B------:R1:W5:Y:S01]  /*8880*/  LDL.LU R83, [R1+0xe0] ;  /* 0x0000e00001537983 */ /* 0x0003620000300800 */
[----:B------:R-:W-:Y:S02]  /*8890*/  FMUL.FTZ R11, R82, R51 ;  /* 0x00000033520b7220 */ /* 0x000fe40000410000 */
[----:B------:R-:W-:Y:S01]  /*88a0*/  FADD.FTZ R8, -R109, R8 ;  /* 0x000000086d087221 */ /* 0x000fe20000010100 */
[----:B------:R1:W5:Y:S01]  /*88b0*/  LDL.LU R82, [R1+0xdc] ;  /* 0x0000dc0001527983 */ /* 0x0003620000300800 */
[----:B------:R-:W-:Y:S02]  /*88c0*/  FADD.FTZ R52, -R111, R52 ;  /* 0x000000346f347221 */ /* 0x000fe40000010100 */
[----:B------:R-:W-:Y:S01]  /*88d0*/  FMUL.FTZ R8, R163, R8 ;  /* 0x00000008a3087220 */ /* 0x000fe20000410000 */
[----:B------:R-:W4:Y:S01]  /*88e0*/  LDL.LU R6, [R1+0xc] ;  /* 0x00000c0001067983 */ /* 0x000f220000300800 */
[----:B------:R-:W-:Y:S02]  /*88f0*/  FADD.FTZ R53, -R111, R53 ;  /* 0x000000356f357221 */ /* 0x000fe40000010100 */
[----:B------:R-:W-:Y:S01]  /*8900*/  FMUL.FTZ R7, R81, R52 ;  /* 0x0000003451077220 */ /* 0x000fe20000410000 */
[----:B------:R-:W4:Y:S01]  /*8910*/  LDL.LU R232, [R1] ;  /* 0x0000000001e87983 */ /* 0x000f220000300800 */
[----:B------:R-:W-:Y:S02]  /*8920*/  FMUL.FTZ R180, R222, R8 ;  /* 0x00000008deb47220 */ /* 0x000fe40000410000 */
[----:B------:R-:W-:Y:S01]  /*8930*/  FADD.FTZ R54, -R110, R54 ;  /* 0x000000366e367221 */ /* 0x000fe20000010100 */
[----:B------:R-:W4:Y:S01]  /*8940*/  LDL.LU R5, [R1+0x1c] ;  /* 0x00001c0001057983 */ /* 0x000f220000300800 */
[----:B------:R-:W-:Y:S02]  /*8950*/  FMUL.FTZ R8, R80, R53 ;  /* 0x0000003550087220 */ /* 0x000fe40000410000 */
[----:B------:R-:W-:Y:S01]  /*8960*/  FMUL.FTZ R48, R187, R45 ;  /* 0x0000002dbb307220 */ /* 0x000fe20000410000 */
[----:B------:R-:W4:Y:S01]  /*8970*/  LDL.LU R195, [R1+0x18] ;  /* 0x0000180001c37983 */ /* 0x000f220000300800 */
[----:B------:R-:W-:Y:S02]  /*8980*/  FADD.FTZ R55, -R110, R55 ;  /* 0x000000376e377221 */ /* 0x000fe40000010100 */
[----:B------:R-:W-:Y:S01]  /*8990*/  FMUL.FTZ R45, R79, R54 ;  /* 0x000000364f2d7220 */ /* 0x000fe20000410000 */
[----:B------:R1:W5:Y:S01]  /*89a0*/  LDL.LU R81, [R1+0xd8] ;  /* 0x0000d80001517983 */ /* 0x0003620000300800 */
[----:B------:R-:W-:Y:S02]  /*89b0*/  FMUL.FTZ R49, R188, R44 ;  /* 0x0000002cbc317220 */ /* 0x000fe40000410000 */
[----:B------:R-:W-:Y:S01]  /*89c0*/  FMUL.FTZ R44, R78, R55 ;  /* 0x000000374e2c7220 */ /* 0x000fe20000410000 */
[----:B------:R1:W5:Y:S01]  /*89d0*/  LDL.LU R80, [R1+0xd4] ;  /* 0x0000d40001507983 */ /* 0x0003620000300800 */
[----:B------:R-:W-:Y:S02]  /*89e0*/  FADD.FTZ R14, -R108, R14 ;  /* 0x0000000e6c0e7221 */ /* 0x000fe40000010100 */
[C---:B------:R-:W-:Y:S01]  /*89f0*/  FADD.FTZ R56, -R109.reuse, R56 ;  /* 0x000000386d387221 */ /* 0x040fe20000010100 */
[----:B------:R1:W5:Y:S01]  /*8a00*/  LDL.LU R79, [R1+0xd0] ;  /* 0x0000d000014f7983 */ /* 0x0003620000300800 */
[----:B------:R-:W-:Y:S02]  /*8a10*/  FMUL.FTZ R14, R164, R14 ;  /* 0x0000000ea40e7220 */ /* 0x000fe40000410000 */
[----:B------:R-:W-:Y:S01]  /*8a20*/  FADD.FTZ R13, -R109, R13 ;  /* 0x0000000d6d0d7221 */ /* 0x000fe20000010100 */
[----:B------:R1:W5:Y:S01]  /*8a30*/  LDL.LU R78, [R1+0xcc] ;  /* 0x0000cc00014e7983 */ /* 0x0003620000300800 */
[----:B------:R-:W-:Y:S02]  /*8a40*/  FADD.FTZ R18, -R110, R18 ;  /* 0x000000126e127221 */ /* 0x000fe40000010100 */
[----:B------:R-:W-:Y:S01]  /*8a50*/  FMUL.FTZ R174, R227, R14 ;  /* 0x0000000ee3ae7220 */ /* 0x000fe20000410000 */
[----:B------:R-:W4:Y:S01]  /*8a60*/  LDL.LU R4, [R1+0x14] ;  /* 0x0000140001047983 */ /* 0x000f220000300800 */
[----:B------:R-:W-:Y:S02]  /*8a70*/  FMUL.FTZ R14, R205, R41 ;  /* 0x00000029cd0e7220 */ /* 0x000fe40000410000 */
[----:B------:R-:W-:Y:S01]  /*8a80*/  FADD.FTZ R57, -R109, R57 ;  /* 0x000000396d397221 */ /* 0x000fe20000010100 */
[----:B------:R-:W4:Y:S01]  /*8a90*/  LDL.LU R0, [R1+0x10] ;  /* 0x0000100001007983 */ /* 0x000f220000300800 */
[----:B------:R-:W-:Y:S02]  /*8aa0*/  FMUL.FTZ R41, R77, R56 ;  /* 0x000000384d297220 */ /* 0x000fe40000410000 */
[----:B------:R-:W-:Y:S01]  /*8ab0*/  FMUL.FTZ R13, R165, R13 ;  /* 0x0000000da50d7220 */ /* 0x000fe20000410000 */
[----:B------:R1:W5:Y:S01]  /*8ac0*/  LDL.LU R77, [R1+0xc8] ;  /* 0x0000c800014d7983 */ /* 0x0003620000300800 */
[----:B------:R-:W-:Y:S02]  /*8ad0*/  FADD.FTZ R16, -R111, R16 ;  /* 0x000000106f107221 */ /* 0x000fe40000010100 */
[----:B------:R-:W-:Y:S02]  /*8ae0*/  FMUL.FTZ R18, R105, R18 ;  /* 0x0000001269127220 */ /* 0x000fe40000410000 */
[----:B------:R-:W-:Y:S02]  /*8af0*/  FMUL.FTZ R105, R211, R40 ;  /* 0x00000028d3697220 */ /* 0x000fe40000410000 */
[----:B------:R-:W-:Y:S02]  /*8b00*/  FADD.FTZ R58, -R108, R58 ;  /* 0x0000003a6c3a7221 */ /* 0x000fe40000010100 */
[----:B------:R-:W-:Y:S02]  /*8b10*/  FMUL.FTZ R40, R76, R57 ;  /* 0x000000394c287220 */ /* 0x000fe40000410000 */
[----:B------:R-:W-:Y:S01]  /*8b20*/  FADD.FTZ R17, -R111, R17 ;  /* 0x000000116f117221 */ /* 0x000fe20000010100 */
[----:B------:R1:W5:Y:S01]  /*8b30*/  LDL.LU R76, [R1+0xc4] ;  /* 0x0000c400014c7983 */ /* 0x0003620000300800 */
[----:B------:R-:W-:Y:S02]  /*8b40*/  FMUL.FTZ R16, R175, R16 ;  /* 0x00000010af107220 */ /* 0x000fe40000410000 */
        /* <DEDUP_REMOVED lines=12> */
[----:B------:R-:W-:Y:S02]  /*8c10*/  FMUL.FTZ R37, R73, R60 ;  /* 0x0000003c49257220 */ /* 0x000fe40000410000 */
[----:B------:R-:W-:Y:S01]  /*8c20*/  FADD.FTZ R15, -R108, R15 ;  /* 0x0000000f6c0f7221 */ /* 0x000fe20000010100 */
[----:B------:R1:W5:Y:S01]  /*8c30*/  LDL.LU R73, [R1+0xb8] ;  /* 0x0000b80001497983 */ /* 0x0003620000300800 */
[----:B------:R-:W-:Y:S02]  /*8c40*/  FADD.FTZ R21, -R111, R21 ;  /* 0x000000156f157221 */ /* 0x000fe40000010100 */
[----:B------:R-:W-:Y:S01]  /*8c50*/  FADD.FTZ R61, -R109, R61 ;  /* 0x0000003d6d3d7221 */ /* 0x000fe20000010100 */
[----:B------:R1:W5:Y:S01]  /*8c60*/  LDL.64 R100, [R1+0x30] ;  /* 0x0000300001647983 */ /* 0x0003620000100a00 */
[----:B------:R-:W-:Y:S02]  /*8c70*/  FMUL.FTZ R15, R115, R15 ;  /* 0x0000000f730f7220 */ /* 0x000fe40000410000 */
[----:B------:R-:W-:Y:S02]  /*8c80*/  FMUL.FTZ R21, R107, R21 ;  /* 0x000000156b157220 */ /* 0x000fe40000410000 */
[----:B------:R-:W-:Y:S02]  /*8c90*/  FMUL.FTZ R107, R206, R36 ;  /* 0x00000024ce6b7220 */ /* 0x000fe40000410000 */
[----:B------:R-:W-:Y:S02]  /*8ca0*/  FADD.FTZ R62, -R108, R62 ;  /* 0x0000003e6c3e7221 */ /* 0x000fe40000010100 */
[----:B------:R-:W-:Y:S02]  /*8cb0*/  FMUL.FTZ R36, R72, R61 ;  /* 0x0000003d48247220 */ /* 0x000fe40000410000 */
[----:B------:R-:W-:Y:S01]  /*8cc0*/  FMUL.FTZ R173, R226, R15 ;  /* 0x0000000fe2ad7220 */ /* 0x000fe20000410000 */
[----:B------:R1:W5:Y:S01]  /*8cd0*/  LDL.LU R72, [R1+0xb4] ;  /* 0x0000b40001487983 */ /* 0x0003620000300800 */
[----:B------:R-:W-:Y:S02]  /*8ce0*/  FADD.FTZ R20, -R111, R20 ;  /* 0x000000146f147221 */ /* 0x000fe40000010100 */
        /* <DEDUP_REMOVED lines=20> */
[----:B------:R-:W-:Y:S02]  /*8e30*/  FMUL.FTZ R17, R242, R34 ;  /* 0x00000022f2117220 */ /* 0x000fe40000410000 */
[----:B------:R-:W-:Y:S02]  /*8e40*/  FMUL.FTZ R34, R2, R67 ;  /* 0x0000004302227220 */ /* 0x000fe40000410000 */
        /* <DEDUP_REMOVED lines=32> */
[----:B--2---:R-:W-:Y:S02]  /*9050*/  FMUL.FTZ R10, R229, R10 ;  /* 0x0000000ae50a7220 */ /* 0x004fe40000410000 */
[----:B---3--:R-:W-:Y:S02]  /*9060*/  FMUL.FTZ R11, R230, R11 ;  /* 0x0000000be60b7220 */ /* 0x008fe40000410000 */
[----:B----4-:R-:W-:Y:S02]  /*9070*/  FMUL.FTZ R7, R6, R7 ;  /* 0x0000000706077220 */ /* 0x010fe40000410000 */
[----:B------:R-:W-:Y:S02]  /*9080*/  FMUL.FTZ R6, R68, R65 ;  /* 0x0000004144067220 */ /* 0x000fe40000410000 */
[----:B------:R1:W5:Y:S01]  /*9090*/  LDL.LU R68, [R1+0xa4] ;  /* 0x0000a40001447983 */ /* 0x0003620000300800 */
[----:B------:R-:W-:Y:S02]  /*90a0*/  FMUL.FTZ R8, R232, R8 ;  /* 0x00000008e8087220 */ /* 0x000fe40000410000 */
[----:B------:R-:W-:Y:S01]  /*90b0*/  FMUL.FTZ R6, R186, R6 ;  /* 0x00000006ba067220 */ /* 0x000fe20000410000 */
[----:B------:R1:W5:Y:S01]  /*90c0*/  LDL.LU R3, [R1+0xa0] ;  /* 0x0000a00001037983 */ /* 0x0003620000300800 */
[----:B------:R-:W-:Y:S02]  /*90d0*/  FMUL.FTZ R45, R5, R45 ;  /* 0x0000002d052d7220 */ /* 0x000fe40000410000 */
[----:B------:R-:W-:Y:S01]  /*90e0*/  FMUL.FTZ R44, R195, R44 ;  /* 0x0000002cc32c7220 */ /* 0x000fe20000410000 */
[----:B------:R1:W5:Y:S01]  /*90f0*/  LDL.LU R2, [R1+0x9c] ;  /* 0x00009c0001027983 */ /* 0x0003620000300800 */
        /* <DEDUP_REMOVED lines=38> */
.L_x_772:
        /* <DEDUP_REMOVED lines=149> */
.L_x_773:
[----:B------:R-:W2:Y:S01]  /*9cb0*/  LDL R60, [R1+0x48] ;  /* 0x00004800013c7983 */ /* 0x000ea20000100800 */
[----:B------:R-:W-:Y:S02]  /*9cc0*/  ULOP3.LUT UR7, UR6, 0x1, URZ, 0xc0, !UPT ;  /* 0x0000000106077892 */ /* 0x000fe4000f8ec03f */
[----:B------:R-:W-:Y:S01]  /*9cd0*/  UISETP.GT.AND UP3, UPT, UR6, UR19, UPT ;  /* 0x000000130600728c */ /* 0x000fe2000bf64270 */
[----:B------:R-:W3:Y:S01]  /*9ce0*/  LDL R58, [R1+0x58] ;  /* 0x00005800013a7983 */ /* 0x000ee20000100800 */
[----:B------:R-:W-:Y:S02]  /*9cf0*/  UISETP.NE.U32.AND UP1, UPT, UR7, 0x1, UPT ;  /* 0x000000010700788c */ /* 0x000fe4000bf25070 */
[----:B------:R-:W-:Y:S01]  /*9d00*/  UIADD3 UR6, UR6, -0x1, URZ ;  /* 0xffffffff06067890 */ /* 0x000fe2000fffe03f */
[----:B------:R-:W4:Y:S04]  /*9d10*/  LDL.LU.64 R56, [R1+0x20] ;  /* 0x0000200001387983 */ /* 0x000f280000300a00 */
[----:B------:R1:W5:Y:S04]  /*9d20*/  LDL R55, [R1+0x3c] ;  /* 0x00003c0001377983 */ /* 0x0003680000100800 */
        /* <DEDUP_REMOVED lines=290> */
.L_x_775:
        /* <DEDUP_REMOVED lines=17> */
.L_x_776:
[----:B------:R-:W-:Y:S01]  /*b060*/  BAR.SYNC.DEFER_BLOCKING 0x0 ;  /* 0x0000000000007b1d */ /* 0x000fe20000010000 */
[----:B------:R-:W-:Y:S01]  /*b070*/  USHF.R.S32.HI UR4, URZ, 0x1f, UR37 ;  /* 0x0000001f3f047899 */ /* 0x000fe20008011425 */
[--C-:B-1----:R-:W-:Y:S01]  /*b080*/  SHF.R.S32.HI R5, RZ, 0x1f, R100.reuse ;  /* 0x0000001fff057819 */ /* 0x102fe20000011464 */
[----:B------:R-:W-:Y:S01]  /*b090*/  IMAD.U32 R6, RZ, RZ, UR37 ;  /* 0x00000025ff067e24 */ /* 0x000fe2000f8e00ff */
[----:B------:R-:W-:Y:S01]  /*b0a0*/  UIMAD UR5, UR54, -0x80, UR5 ;  /* 0xffffff80360578a4 */ /* 0x000fe2000f8e0205 */
[----:B------:R-:W-:Y:S01]  /*b0b0*/  IMAD.MOV.U32 R4, RZ, RZ, R100 ;  /* 0x000000ffff047224 */ /* 0x000fe200078e0064 */
[----:B------:R-:W1:Y:S01]  /*b0c0*/  S2R R3, SR_TID.X ;  /* 0x0000000000037919 */ /* 0x000e620000002100 */
[----:B------:R-:W-:Y:S01]  /*b0d0*/  ULDC.64 UR8, c[0x0][0x3a0] ;  /* 0x0000e80000087ab9 */ /* 0x000fe20000000a00 */
[----:B------:R-:W-:Y:S01]  /*b0e0*/  ISETP.GE.AND P1, PT, R100, c[0x0][0x220], PT ;  /* 0x0000880064007a0c */ /* 0x000fe20003f26270 */
[----:B------:R-:W-:Y:S01]  /*b0f0*/  UIMAD UR8, UR4, UR8, URZ ;  /* 0x00000008040872a4 */ /* 0x000fe2000f8e023f */
[----:B------:R-:W-:Y:S01]  /*b100*/  IMAD.WIDE.U32 R6, R6, c[0x0][0x3a0], R4 ;  /* 0x0000e80006067a25 */ /* 0x000fe200078e0004 */
[----:B------:R-:W-:Y:S01]  /*b110*/  USHF.R.S32.HI UR10, URZ, 0x1f, UR55 ;  /* 0x0000001f3f0a7899 */ /* 0x000fe20008011437 */
[----:B------:R-:W-:Y:S01]  /*b120*/  BSSY B0, `(.L_x_777) ;  /* 0x000001e000007945 */ /* 0x000fe20003800000 */
[----:B------:R-:W-:-:S02]  /*b130*/  UIMAD UR8, UR37, UR9, UR8 ;  /* 0x00000009250872a4 */ /* 0x000fc4000f8e0208 */
[----:B------:R-:W-:-:S04]  /*b140*/  IADD3 R6, P0, R6, UR11, RZ ;  /* 0x0000000b06067c10 */ /* 0x000fc8000ff1e0ff */
        /* <DEDUP_REMOVED lines=27> */
.L_x_778:
[----:B--2---:R-:W-:Y:S05]  /*b300*/  BSYNC B0 ;  /* 0x0000000000007941 */ /* 0x004fea0003800000 */
.L_x_777:
        /* <DEDUP_REMOVED lines=14> */
.L_x_780:
[----:B------:R-:W-:Y:S05]  /*b3f0*/  BSYNC B0 ;  /* 0x0000000000007941 */ /* 0x000fea0003800000 */
.L_x_779:
        /* <DEDUP_REMOVED lines=8> */
[----:B------:R-:W-:Y:S01]  /*b480*/  MOV R3, UR4 ;  /* 0x0000000400037c02 */ /* 0x000fe20008000f00 */
[----:B------:R-:W-:Y:S02]  /*b490*/  ULDC.64 UR4, c[0x0][0x3c0] ;  /* 0x0000f00000047ab9 */ /* 0x000fe40000000a00 */
[----:B------:R-:W-:Y:S01]  /*b4a0*/  UIMAD UR4, UR10, UR4, URZ ;  /* 0x000000040a0472a4 */ /* 0x000fe2000f8e023f */
[----:B------:R-:W-:Y:S01]  /*b4b0*/  IADD3.X R5, R5, UR7, R3, P0, !PT ;  /* 0x0000000705057c10 */ /* 0x000fe200087fe403 */
[----:B------:R-:W-:Y:S02]  /*b4c0*/  IMAD.U32 R3, RZ, RZ, UR55 ;  /* 0x00000037ff037e24 */ /* 0x000fe4000f8e00ff */
[----:B------:R-:W-:Y:S02]  /*b4d0*/  UIMAD UR4, UR55, UR5, UR4 ;  /* 0x00000005370472a4 */ /* 0x000fe4000f8e0204 */
        /* <DEDUP_REMOVED lines=12> */
.L_x_782:
[----:B------:R-:W-:Y:S05]  /*b5a0*/  BSYNC B0 ;  /* 0x0000000000007941 */ /* 0x000fea0003800000 */
.L_x_781:
        /* <DEDUP_REMOVED lines=11> */
.L_x_753:
[----:B------:R-:W-:Y:S05]  /*b660*/  BSYNC B1 ;  /* 0x0000000000017941 */ /* 0x000fea0003800000 */
.L_x_739:
        /* <DEDUP_REMOVED lines=11> */
.L_x_783:
[----:B------:R-:W-:Y:S05]  /*b720*/  EXIT ;  /* 0x000000000000794d */ /* 0x000fea0003800000 */
.L_x_785:
        /* <DEDUP_REMOVED lines=13> */
.L_x_1345:


//--------------------- .text._ZN5flash25flash_bwd_dot_do_o_kernelILb0E23Flash_bwd_kernel_traitsILi32ELi128ELi128ELi8ELi4ELi4ELi4ELb1ELb0EN7cutlass6half_tE19Flash_kernel_traitsILi32ELi128ELi128ELi8ES3_EEEEvNS_16Flash_bwd_paramsE --------------------------
	.section	.text._ZN5flash25flash_bwd_dot_do_o_kernelILb0E23Flash_bwd_kernel_traitsILi32ELi128ELi128ELi8ELi4ELi4ELi4ELb1ELb0EN7cutlass6half_tE19Flash_kernel_traitsILi32ELi128ELi128ELi8ES3_EEEEvNS_16Flash_bwd_paramsE,"ax",@progbits
	.sectioninfo	@"SHI_REGISTERS=32"
	.align	128
        .global         _ZN5flash25flash_bwd_dot_do_o_kernelILb0E23Flash_bwd_kernel_traitsILi32ELi128ELi128ELi8ELi4ELi4ELi4ELb1ELb0EN7cutlass6half_tE19Flash_kernel_traitsILi32ELi128ELi128ELi8ES3_EEEEvNS_16Flash_bwd_paramsE
        .type           _ZN5flash25flash_bwd_dot_do_o_kernelILb0E23Flash_bwd_kernel_traitsILi32ELi128ELi128ELi8ELi4ELi4ELi4ELb1ELb0EN7cutlass6half_tE19Flash_kernel_traitsILi32ELi128ELi128ELi8ES3_EEEEvNS_16Flash_bwd_paramsE,@function
        .size           _ZN5flash25flash_bwd_dot_do_o_kernelILb0E23Flash_bwd_kernel_traitsILi32ELi128ELi128ELi8ELi4ELi4ELi4ELb1ELb0EN7cutlass6half_tE19Flash_kernel_traitsILi32ELi128ELi128ELi8ES3_EEEEvNS_16Flash_bwd_paramsE,(.L_x_1346 - _ZN5flash25flash_bwd_dot_do_o_kernelILb0E23Flash_bwd_kernel_traitsILi32ELi128ELi128ELi8ELi4ELi4ELi4ELb1ELb0EN7cutlass6half_tE19Flash_kernel_traitsILi32ELi128ELi128ELi8ES3_EEEEvNS_16Flash_bwd_paramsE)
        .other          _ZN5flash25flash_bwd_dot_do_o_kernelILb0E23Flash_bwd_kernel_traitsILi32ELi128ELi128ELi8ELi4ELi4ELi4ELb1ELb0EN7cutlass6half_tE19Flash_kernel_traitsILi32ELi128ELi128ELi8ES3_EEEEvNS_16Flash_bwd_paramsE,@"STO_CUDA_ENTRY STV_DEFAULT"
_ZN5flash25flash_bwd_dot_do_o_kernelILb0E23Flash_bwd_kernel_traitsILi32ELi128ELi128ELi8ELi4ELi4ELi4ELb1ELb0EN7cutlass6half_tE19Flash_kernel_traitsILi32ELi128ELi128ELi8ES3_EEEEvNS_16Flash_bwd_paramsE:
.text._ZN5flash25flash_bwd_dot_do_o_kernelILb0E23Flash_bwd_kernel_traitsILi32ELi128ELi128ELi8ELi4ELi4ELi4ELb1ELb0EN7cutlass6half_tE19Flash_kernel_traitsILi32ELi128ELi128ELi8ES3_EEEEvNS_16Flash_bwd_paramsE:
        /* <DEDUP_REMOVED lines=10> */
[----:B------:R-:W0:Y:S02]  /*00a0*/  S2R R23, SR_CTAID.X ;  /* 0x0000000000177919 */ /* 0x000e240000002500 */
[----:B0-----:R-:W-:-:S02]  /*00b0*/  SHF.L.U32 R23, R23, 0x7, RZ ;  /* 0x0000000717177819 */ /* 0x001fc400000006ff */
[----:B--2---:R-:W-:Y:S02]  /*00c0*/  @P0 IADD3 R8, R8, -R7, RZ ;  /* 0x8000000708080210 */ /* 0x004fe40007ffe0ff */
[----:B------:R-:W-:-:S04]  /*00d0*/  @!P0 MOV R8, c[0x0][0x214] ;  /* 0x0000850000088a02 */ /* 0x000fc80000000f00 */
[----:B------:R-:W-:-:S13]  /*00e0*/  ISETP.GT.AND P0, PT, R8, R23, PT ;  /* 0x000000170800720c */ /* 0x000fda0003f04270 */
[----:B------:R-:W-:Y:S05]  /*00f0*/  @!P0 EXIT ;  /* 0x000000000000894d */ /* 0x000fea0003800000 */
[C---:B------:R-:W-:Y:S01]  /*0100*/  ISETP.NE.AND P1, PT, R7.reuse, -0x1, PT ;  /* 0xffffffff0700780c */ /* 0x040fe20003f25270 */
[----:B------:R-:W0:Y:S01]  /*0110*/  S2R R3, SR_CTAID.Z ;  /* 0x0000000000037919 */ /* 0x000e220000002700 */
[----:B------:R-:W-:Y:S02]  /*0120*/  ULDC.U8 UR6, c[0x0][0x328] ;  /* 0x0000ca0000067ab9 */ /* 0x000fe40000000000 */
[----:B------:R-:W-:Y:S01]  /*0130*/  ISETP.NE.AND P0, PT, RZ, UR6, PT ;  /* 0x00000006ff007c0c */ /* 0x000fe2000bf05270 */
[----:B------:R-:W1:Y:S08]  /*0140*/  S2R R22, SR_TID.X ;  /* 0x0000000000167919 */ /* 0x000e700000002100 */
[----:B------:R-:W-:Y:S01]  /*0150*/  @P1 IMAD.WIDE.U32 R12, R7, c[0x0][0x370], RZ ;  /* 0x0000dc00070c1a25 */ /* 0x000fe200078e00ff */
[----:B------:R-:W-:-:S03]  /*0160*/  @!P1 SHF.R.S32.HI R2, RZ, 0x1f, R0 ;  /* 0x0000001fff029819 */ /* 0x000fc60000011400 */
[C---:B------:R-:W-:Y:S01]  /*0170*/  @P1 IMAD R4, R7.reuse, c[0x0][0x374], R13 ;  /* 0x0000dd0007041a24 */ /* 0x040fe200078e020d */
[----:B------:R-:W-:Y:S01]  /*0180*/  @!P1 SHF.R.S32.HI R13, RZ, 0x1f, R0 ;  /* 0x0000001fff0d9819 */ /* 0x000fe20000011400 */
[----:B------:R-:W-:-:S04]  /*0190*/  @P1 IMAD.WIDE.U32 R10, R7, c[0x0][0x1e8], RZ ;  /* 0x00007a00070a1a25 */ /* 0x000fc800078e00ff */
[----:B------:R-:W-:Y:S01]  /*01a0*/  @!P1 IMAD R9, R2, c[0x0][0x368], RZ ;  /* 0x0000da0002099a24 */ /* 0x000fe200078e02ff */
[----:B------:R-:W-:Y:S01]  /*01b0*/  @P1 MOV R6, R10 ;  /* 0x0000000a00061202 */ /* 0x000fe20000000f00 */
[----:B------:R-:W-:Y:S02]  /*01c0*/  @!P1 IMAD R13, R13, c[0x0][0x1e0], RZ ;  /* 0x000078000d0d9a24 */ /* 0x000fe400078e02ff */
[----:B------:R-:W-:Y:S02]  /*01d0*/  @P1 IMAD R5, R7, c[0x0][0x1ec], R11 ;  /* 0x00007b0007051a24 */ /* 0x000fe400078e020b */
[----:B------:R-:W-:-:S04]  /*01e0*/  @!P1 IMAD.WIDE.U32 R10, R0, c[0x0][0x368], RZ ;  /* 0x0000da00000a9a25 */ /* 0x000fc800078e00ff */
[----:B------:R-:W-:Y:S01]  /*01f0*/  @!P1 IMAD R9, R0, c[0x0][0x36c], R9 ;  /* 0x0000db0000099a24 */ /* 0x000fe200078e0209 */
[----:B------:R-:W-:Y:S01]  /*0200*/  @!P1 MOV R12, R10 ;  /* 0x0000000a000c9202 */ /* 0x000fe20000000f00 */
[----:B------:R-:W-:-:S03]  /*0210*/  @!P1 IMAD.WIDE.U32 R14, R0, c[0x0][0x1e0], RZ ;  /* 0x00007800000e9a25 */ /* 0x000fc600078e00ff */
[----:B------:R-:W-:Y:S01]  /*0220*/  @!P1 IADD3 R4, R11, R9, RZ ;  /* 0x000000090b049210 */ /* 0x000fe20007ffe0ff */
[----:B------:R-:W-:Y:S01]  /*0230*/  @!P1 IMAD R13, R0, c[0x0][0x1e4], R13 ;  /* 0x00007900000d9a24 */ /* 0x000fe200078e020d */
[----:B------:R-:W-:-:S04]  /*0240*/  @!P1 MOV R6, R14 ;  /* 0x0000000e00069202 */ /* 0x000fc80000000f00 */
[----:B------:R-:W-:Y:S01]  /*0250*/  @!P1 IADD3 R5, R15, R13, RZ ;  /* 0x0000000d0f059210 */ /* 0x000fe20007ffe0ff */
[----:B------:R-:W-:Y:S05]  /*0260*/  @!P0 BRA `(.L_x_786) ;  /* 0x0000007000008947 */ /* 0x000fea0003800000 */
[----:B01----:R-:W-:Y:S01]  /*0270*/  HFMA2.MMA R2, -RZ, RZ, 0, 7.62939453125e-06 ;  /* 0x00000080ff027435 */ /* 0x003fe200000001ff */
[----:B------:R-:W-:Y:S01]  /*0280*/  @!P1 IMAD R7, R0, c[0x0][0x224], RZ ;  /* 0x0000890000079a24 */ /* 0x000fe200078e02ff */
[----:B------:R-:W-:-:S03]  /*0290*/  MOV R9, c[0x0][0x210] ;  /* 0x0000840000097a02 */ /* 0x000fc60000000f00 */
[----:B------:R-:W-:-:S05]  /*02a0*/  IMAD R7, R0, 0x80, R7 ;  /* 0x0000008000077824 */ /* 0x000fca00078e0207 */
[----:B------:R-:W-:-:S04]  /*02b0*/  IMAD R0, R2, R9, c[0x0][0x234] ;  /* 0x00008d0002007624 */ /* 0x000fc800078e0209 */
[----:B------:R-:W-:Y:S01]  /*02c0*/  IMAD R0, R0, R3, R7 ;  /* 0x0000000300007224 */ /* 0x000fe200078e0207 */
[----:B------:R-:W-:Y:S05]  /*02d0*/  BRA `(.L_x_787) ;  /* 0x0000002000007947 */ /* 0x000fea0003800000 */
.L_x_786:
[----:B01----:R-:W-:-:S04]  /*02e0*/  IMAD R0, R0, c[0x0][0x1c0], R3 ;  /* 0x0000700000007a24 */ /* 0x003fc800078e0203 */
[----:B------:R-:W-:Y:S02]  /*02f0*/  IMAD R0, R0, c[0x0][0x224], RZ ;  /* 0x0000890000007a24 */ /* 0x000fe400078e02ff */
.L_x_787:
[----:B------:R-:W-:Y:S02]  /*0300*/  SHF.R.S32.HI R7, RZ, 0x1f, R22 ;  /* 0x0000001fff077819 */ /* 0x000fe40000011416 */
[----:B------:R-:W-:Y:S02]  /*0310*/  IADD3 R17, -R23, R8, RZ ;  /* 0x0000000817117210 */ /* 0x000fe40007ffe1ff */
[----:B------:R-:W-:Y:S02]  /*0320*/  LEA.HI R7, R7, R22, RZ, 0x2 ;  /* 0x0000001607077211 */ /* 0x000fe400078f10ff */
[----:B------:R-:W-:Y:S02]  /*0330*/  SHF.R.S32.HI R8, RZ, 0x1f, R3 ;  /* 0x0000001fff087819 */ /* 0x000fe40000011403 */
[----:B------:R-:W-:Y:S02]  /*0340*/  LOP3.LUT R9, R7, 0x1ffffffc, RZ, 0xc0, !PT ;  /* 0x1ffffffc07097812 */ /* 0x000fe400078ec0ff */
[----:B------:R-:W-:-:S02]  /*0350*/  SHF.R.S32.HI R2, RZ, 0x2, R7 ;  /* 0x00000002ff027819 */ /* 0x000fc40000011407 */
[----:B------:R-:W-:Y:S02]  /*0360*/  IADD3 R9, -R9, R22, RZ ;  /* 0x0000001609097210 */ /* 0x000fe40007ffe1ff */
[----:B------:R-:W-:Y:S02]  /*0370*/  IADD3 R7, R2, 0x40, RZ ;  /* 0x0000004002077810 */ /* 0x000fe40007ffe0ff */
[----:B------:R-:W-:Y:S02]  /*0380*/  SHF.L.U32 R10, R9, 0x3, RZ ;  /* 0x00000003090a7819 */ /* 0x000fe400000006ff */
[----:B------:R-:W-:Y:S02]  /*0390*/  SHF.R.S32.HI R9, RZ, 0x1f, R23 ;  /* 0x0000001fff097819 */ /* 0x000fe40000011417 */
[----:B------:R-:W-:Y:S02]  /*03a0*/  SHF.R.S32.HI R11, RZ, 0x1f, R10 ;  /* 0x0000001fff0b7819 */ /* 0x000fe4000001140a */
[----:B------:R-:W-:Y:S01]  /*03b0*/  ISETP.GE.AND P0, PT, R10, c[0x0][0x220], PT ;  /* 0x000088000a007a0c */ /* 0x000fe20003f06270 */
[----:B------:R-:W-:-:S02]  /*03c0*/  IMAD R16, R9, c[0x0][0x370], RZ ;  /* 0x0000dc0009107a24 */ /* 0x000fc400078e02ff */
[----:B------:R-:W-:Y:S01]  /*03d0*/  IMAD.WIDE.U32 R14, R23, c[0x0][0x370], R10 ;  /* 0x0000dc00170e7a25 */ /* 0x000fe200078e000a */
[-C--:B------:R-:W-:Y:S02]  /*03e0*/  ISETP.LT.AND P1, PT, R7, R17.reuse, !P0 ;  /* 0x000000110700720c */ /* 0x080fe40004721270 */
[----:B------:R-:W-:Y:S01]  /*03f0*/  ISETP.LT.AND P0, PT, R2, R17, !P0 ;  /* 0x000000110200720c */ /* 0x000fe20004701270 */
[----:B------:R-:W-:Y:S01]  /*0400*/  IMAD R18, R9, c[0x0][0x1e8], RZ ;  /* 0x00007a0009127a24 */ /* 0x000fe200078e02ff */
[----:B------:R-:W-:Y:S01]  /*0410*/  IADD3 R12, P2, R12, R14, RZ ;  /* 0x0000000e0c0c7210 */ /* 0x000fe20007f5e0ff */
[C---:B------:R-:W-:Y:S02]  /*0420*/  IMAD R9, R23.reuse, c[0x0][0x374], R16 ;  /* 0x0000dd0017097a24 */ /* 0x040fe400078e0210 */
[----:B------:R-:W-:-:S03]  /*0430*/  IMAD.WIDE.U32 R10, R23, c[0x0][0x1e8], R10 ;  /* 0x00007a00170a7a25 */ /* 0x000fc600078e000a */
[----:B------:R-:W-:Y:S01]  /*0440*/  IADD3.X R13, R4, R15, R9, P2, !PT ;  /* 0x0000000f040d7210 */ /* 0x000fe200017fe409 */
[----:B------:R-:W-:Y:S01]  /*0450*/  IMAD R18, R23, c[0x0][0x1ec], R18 ;  /* 0x00007b0017127a24 */ /* 0x000fe200078e0212 */
[----:B------:R-:W-:Y:S01]  /*0460*/  IADD3 R10, P2, R6, R10, RZ ;  /* 0x0000000a060a7210 */ /* 0x000fe20007f5e0ff */
[----:B------:R-:W-:Y:S02]  /*0470*/  IMAD R4, R8, c[0x0][0x378], RZ ;  /* 0x0000de0008047a24 */ /* 0x000fe400078e02ff */
[----:B------:R-:W-:Y:S01]  /*0480*/  IMAD.WIDE.U32 R6, R3, c[0x0][0x378], R12 ;  /* 0x0000de0003067a25 */ /* 0x000fe200078e000c */
[----:B------:R-:W-:Y:S02]  /*0490*/  IADD3.X R11, R5, R11, R18, P2, !PT ;  /* 0x0000000b050b7210 */ /* 0x000fe400017fe412 */
[----:B------:R-:W-:Y:S01]  /*04a0*/  @P1 IADD3 R9, P2, R2, 0x40, RZ ;  /* 0x0000004002091810 */ /* 0x000fe20007f5e0ff */
[C---:B------:R-:W-:Y:S02]  /*04b0*/  IMAD R5, R3.reuse, c[0x0][0x37c], R4 ;  /* 0x0000df0003057a24 */ /* 0x040fe400078e0204 */
[----:B------:R-:W-:Y:S01]  /*04c0*/  IMAD R4, R8, c[0x0][0x1f0], RZ ;  /* 0x00007c0008047a24 */ /* 0x000fe200078e02ff */
[----:B------:R-:W-:Y:S01]  /*04d0*/  SHF.R.S32.HI R8, RZ, 0x1f, R2 ;  /* 0x0000001fff087819 */ /* 0x000fe20000011402 */
[----:B------:R-:W-:Y:S01]  /*04e0*/  IMAD.WIDE.U32 R10, R3, c[0x0][0x1f0], R10 ;  /* 0x00007c00030a7a25 */ /* 0x000fe200078e000a */
[----:B------:R-:W-:-:S02]  /*04f0*/  IADD3 R7, R7, R5, RZ ;  /* 0x0000000507077210 */ /* 0x000fc40007ffe0ff */
[----:B------:R-:W-:Y:S01]  /*0500*/  @P1 IADD3.X R13, RZ, R8, RZ, P2, !PT ;  /* 0x00000008ff0d1210 */ /* 0x000fe200017fe4ff */
[----:B------:R-:W-:Y:S01]  /*0510*/  IMAD R15, R3, c[0x0][0x1f4], R4 ;  /* 0x00007d00030f7a24 */ /* 0x000fe200078e0204 */
[----:B------:R-:W-:Y:S01]  /*0520*/  @P1 IADD3 R12, P2, R2, 0x40, RZ ;  /* 0x00000040020c1810 */ /* 0x000fe20007f5e0ff */
[C---:B------:R-:W-:Y:S01]  /*0530*/  @P0 IMAD R17, R8.reuse, c[0x0][0x1e8], RZ ;  /* 0x00007a0008110a24 */ /* 0x040fe200078e02ff */
[----:B------:R-:W-:Y:S01]  /*0540*/  @P1 MOV R4, R6 ;  /* 0x0000000600041202 */ /* 0x000fe20000000f00 */
[----:B------:R-:W-:Y:S01]  /*0550*/  @P1 IMAD R14, R13, c[0x0][0x370], RZ ;  /* 0x0000dc000d0e1a24 */ /* 0x000fe200078e02ff */
[----:B------:R-:W-:Y:S01]  /*0560*/  @P1 MOV R5, R7 ;  /* 0x0000000700051202 */ /* 0x000fe20000000f00 */
[----:B------:R-:W-:Y:S01]  /*0570*/  @P0 IMAD R13, R8, c[0x0][0x370], RZ ;  /* 0x0000dc00080d0a24 */ /* 0x000fe200078e02ff */
[----:B------:R-:W-:Y:S01]  /*0580*/  IADD3 R11, R11, R15, RZ ;  /* 0x0000000f0b0b7210 */ /* 0x000fe20007ffe0ff */
[----:B------:R-:W-:Y:S02]  /*0590*/  @P1 IMAD.X R8, RZ, RZ, R8, P2 ;  /* 0x000000ffff081224 */ /* 0x000fe400010e0608 */
[----:B------:R-:W-:-:S02]  /*05a0*/  @P1 IMAD R3, R9, c[0x0][0x374], R14 ;  /* 0x0000dd0009031a24 */ /* 0x000fc400078e020e */
[----:B------:R-:W-:-:S04]  /*05b0*/  @P1 IMAD.WIDE.U32 R4, R9, c[0x0][0x370], R4 ;  /* 0x0000dc0009041a25 */ /* 0x000fc800078e0004 */
[----:B------:R-:W-:Y:S01]  /*05c0*/  @P1 IMAD R15, R8, c[0x0][0x1e8], RZ ;  /* 0x00007a00080f1a24 */ /* 0x000fe200078e02ff */
[----:B------:R-:W-:Y:S01]  /*05d0*/  @P1 IADD3 R3, R5, R3, RZ ;  /* 0x0000000305031210 */ /* 0x000fe20007ffe0ff */
[C---:B------:R-:W-:Y:S02]  /*05e0*/  @P0 IMAD R13, R2.reuse, c[0x0][0x374], R13 ;  /* 0x0000dd00020d0a24 */ /* 0x040fe400078e020d */
[C---:B------:R-:W-:Y:S02]  /*05f0*/  @P0 IMAD R17, R2.reuse, c[0x0][0x1ec], R17 ;  /* 0x00007b0002110a24 */ /* 0x040fe400078e0211 */
[----:B------:R-:W-:-:S04]  /*0600*/  @P0 IMAD.WIDE.U32 R6, R2, c[0x0][0x370], R6 ;  /* 0x0000dc0002060a25 */ /* 0x000fc800078e0006 */
[----:B------:R-:W-:Y:S01]  /*0610*/  @P0 IMAD.WIDE.U32 R8, R2, c[0x0][0x1e8], R10 ;  /* 0x00007a0002080a25 */ /* 0x000fe200078e000a */
[----:B------:R-:W-:Y:S02]  /*0620*/  @P0 IADD3 R7, R7, R13, RZ ;  /* 0x0000000d07070210 */ /* 0x000fe40007ffe0ff */
[----:B------:R-:W-:Y:S01]  /*0630*/  @P0 LEA R24, P2, R6, c[0x0][0x330], 0x1 ;  /* 0x0000cc0006180a11 */ /* 0x000fe200078408ff */
[C---:B------:R-:W-:Y:S01]  /*0640*/  @P1 IMAD R15, R12.reuse, c[0x0][0x1ec], R15 ;  /* 0x00007b000c0f1a24 */ /* 0x040fe200078e020f */
[----:B------:R-:W-:Y:S01]  /*0650*/  @P0 IADD3 R5, R9, R17, RZ ;  /* 0x0000001109050210 */ /* 0x000fe20007ffe0ff */
[----:B------:R-:W-:Y:S01]  /*0660*/  @P1 IMAD.WIDE.U32 R12, R12, c[0x0][0x1e8], R10 ;  /* 0x00007a000c0c1a25 */ /* 0x000fe200078e000a */
[----:B------:R-:W-:Y:S01]  /*0670*/  @P1 LEA R2, P3, R4, c[0x0][0x330], 0x1 ;  /* 0x0000cc0004021a11 */ /* 0x000fe200078608ff */
[----:B------:R-:W-:Y:S01]  /*0680*/  CS2R R10, SRZ ;  /* 0x00000000000a7805 */ /* 0x000fe2000001ff00 */
[----:B------:R-:W-:Y:S02]  /*0690*/  @P0 LEA R26, P4, R8, c[0x0][0x1d0], 0x1 ;  /* 0x00007400081a0a11 */ /* 0x000fe400078808ff */
[----:B------:R-:W-:-:S02]  /*06a0*/  @P0 LEA.HI.X R25, R6, c[0x0][0x334], R7, 0x1, P2 ;  /* 0x0000cd0006190a11 */ /* 0x000fc400010f0c07 */
[----:B------:R-:W-:Y:S01]  /*06b0*/  @P1 LEA.HI.X R3, R4, c[0x0][0x334], R3, 0x1, P3 ;  /* 0x0000cd0004031a11 */ /* 0x000fe200018f0c03 */
[----:B------:R-:W-:Y:S01]  /*06c0*/  CS2R R6, SRZ ;  /* 0x0000000000067805 */ /* 0x000fe2000001ff00 */
[----:B------:R-:W-:Y:S02]  /*06d0*/  @P0 LEA.HI.X R27, R8, c[0x0][0x1d4], R5, 0x1, P4 ;  /* 0x00007500081b0a11 */ /* 0x000fe400020f0c05 */
[----:B------:R-:W-:Y:S01]  /*06e0*/  CS2R R4, SRZ ;  /* 0x0000000000047805 */ /* 0x000fe2000001ff00 */
[----:B------:R-:W-:Y:S01]  /*06f0*/  CS2R R8, SRZ ;  /* 0x0000000000087805 */ /* 0x000fe2000001ff00 */
[----:B------:R-:W-:Y:S02]  /*0700*/  @P1 IADD3 R15, R13, R15, RZ ;  /* 0x0000000f0d0f1210 */ /* 0x000fe40007ffe0ff */
[C---:B------:R-:W-:Y:S01]  /*0710*/  @P1 LEA R20, P2, R12.reuse, c[0x0][0x1d0], 0x1 ;  /* 0x000074000c141a11 */ /* 0x040fe200078408ff */
[----:B------:R-:W-:Y:S01]  /*0720*/  CS2R R18, SRZ ;  /* 0x0000000000127805 */ /* 0x000fe2000001ff00 */
[----:B------:R-:W2:Y:S01]  /*0730*/  @P0 LDG.E.128 R4, [R24.64] ;  /* 0x0000000418040981 */ /* 0x000ea2000c1e1d00 */
[----:B------:R-:W-:Y:S01]  /*0740*/  CS2R R16, SRZ ;  /* 0x0000000000107805 */ /* 0x000fe2000001ff00 */
[----:B------:R-:W-:-:S02]  /*0750*/  @P1 LEA.HI.X R21, R12, c[0x0][0x1d4], R15, 0x1, P2 ;  /* 0x000075000c151a11 */ /* 0x000fc400010f0c0f */
[----:B------:R-:W3:Y:S01]  /*0760*/  @P0 LDG.E.128 R8, [R26.64] ;  /* 0x000000041a080981 */ /* 0x000ee2000c1e1d00 */
[----:B------:R-:W-:Y:S01]  /*0770*/  CS2R R14, SRZ ;  /* 0x00000000000e7805 */ /* 0x000fe2000001ff00 */
[----:B------:R-:W-:Y:S02]  /*0780*/  CS2R R12, SRZ ;  /* 0x00000000000c7805 */ /* 0x000fe4000001ff00 */
[----:B------:R-:W4:Y:S04]  /*0790*/  @P1 LDG.E.128 R16, [R20.64] ;  /* 0x0000000414101981 */ /* 0x000f28000c1e1d00 */
[----:B------:R-:W5:Y:S01]  /*07a0*/  @P1 LDG.E.128 R12, [R2.64] ;  /* 0x00000004020c1981 */ /* 0x000f62000c1e1d00 */
[----:B------:R-:W-:Y:S01]  /*07b0*/  LOP3.LUT P0, RZ, R22, 0x3, RZ, 0xc0, !PT ;  /* 0x0000000316ff7812 */ /* 0x000fe2000780c0ff */
[----:B--2---:R-:W-:-:S02]  /*07c0*/  HADD2.F32 R25, -RZ, R4.H1_H1 ;  /* 0x30000004ff197230 */ /* 0x004fc40000004100 */
[----:B---3--:R-:W-:Y:S02]  /*07d0*/  HADD2.F32 R26, -RZ, R8.H1_H1 ;  /* 0x30000008ff1a7230 */ /* 0x008fe40000004100 */
[----:B------:R-:W-:Y:S02]  /*07e0*/  HADD2.F32 R24, -RZ, R4.H0_H0 ;  /* 0x20000004ff187230 */ /* 0x000fe40000004100 */
[----:B------:R-:W-:Y:S01]  /*07f0*/  HADD2.F32 R27, -RZ, R8.H0_H0 ;  /* 0x20000008ff1b7230 */ /* 0x000fe20000004100 */
[----:B------:R-:W-:Y:S01]  /*0800*/  FMUL.FTZ R25, R25, R26 ;  /* 0x0000001a19197220 */ /* 0x000fe20000410000 */
[----:B----4-:R-:W-:Y:S02]  /*0810*/  HADD2.F32 R29, -RZ, R16.H1_H1 ;  /* 0x30000010ff1d7230 */ /* 0x010fe40000004100 */
[----:B-----5:R-:W-:Y:S01]  /*0820*/  HADD2.F32 R28, -RZ, R12.H1_H1 ;  /* 0x3000000cff1c7230 */ /* 0x020fe20000004100 */
[----:B------:R-:W-:Y:S01]  /*0830*/  FFMA.FTZ R24, R24, R27, R25 ;  /* 0x0000001b18187223 */ /* 0x000fe20000010019 */
[----:B------:R-:W-:-:S02]  /*0840*/  HADD2.F32 R8, -RZ, R5.H0_H0 ;  /* 0x20000005ff087230 */ /* 0x000fc40000004100 */
[----:B------:R-:W-:Y:S01]  /*0850*/  HADD2.F32 R21, -RZ, R9.H0_H0 ;  /* 0x20000009ff157230 */ /* 0x000fe20000004100 */
[----:B------:R-:W-:Y:S01]  /*0860*/  FMUL.FTZ R4, R28, R29 ;  /* 0x0000001d1c047220 */ /* 0x000fe20000410000 */
[----:B------:R-:W-:Y:S02]  /*0870*/  HADD2.F32 R25, -RZ, R12.H0_H0 ;  /* 0x2000000cff197230 */ /* 0x000fe40000004100 */
[----:B------:R-:W-:Y:S01]  /*0880*/  HADD2.F32 R16, -RZ, R16.H0_H0 ;  /* 0x20000010ff107230 */ /* 0x000fe20000004100 */
[----:B------:R-:W-:Y:S01]  /*0890*/  FFMA.FTZ R24, R8, R21, R24 ;  /* 0x0000001508187223 */ /* 0x000fe20000010018 */
[----:B------:R-:W-:Y:S02]  /*08a0*/  HADD2.F32 R5, -RZ, R5.H1_H1 ;  /* 0x30000005ff057230 */ /* 0x000fe40000004100 */
[----:B------:R-:W-:Y:S01]  /*08b0*/  HADD2.F32 R12, -RZ, R9.H1_H1 ;  /* 0x30000009ff0c7230 */ /* 0x000fe20000004100 */
[----:B------:R-:W-:Y:S01]  /*08c0*/  FFMA.FTZ R16, R25, R16, R4 ;  /* 0x0000001019107223 */ /* 0x000fe20000010004 */
[----:B------:R-:W-:-:S02]  /*08d0*/  HADD2.F32 R21, -RZ, R10.H0_H0 ;  /* 0x2000000aff157230 */ /* 0x000fc40000004100 */
[----:B------:R-:W-:Y:S01]  /*08e0*/  HADD2.F32 R9, -RZ, R10.H1_H1 ;  /* 0x3000000aff097230 */ /* 0x000fe20000004100 */
[----:B------:R-:W-:Y:S01]  /*08f0*/  FFMA.FTZ R5, R5, R12, R24 ;  /* 0x0000000c05057223 */ /* 0x000fe20000010018 */
[--C-:B------:R-:W-:Y:S02]  /*0900*/  HADD2.F32 R2, -RZ, R6.reuse.H0_H0 ;  /* 0x20000006ff027230 */ /* 0x100fe40000004100 */
[----:B------:R-:W-:Y:S02]  /*0910*/  HADD2.F32 R25, -RZ, R13.H0_H0 ;  /* 0x2000000dff197230 */ /* 0x000fe40000004100 */
[----:B------:R-:W-:Y:S01]  /*0920*/  HADD2.F32 R10, -RZ, R17.H0_H0 ;  /* 0x20000011ff0a7230 */ /* 0x000fe20000004100 */
[----:B------:R-:W-:Y:S01]  /*0930*/  FFMA.FTZ R2, R2, R21, R5 ;  /* 0x0000001502027223 */ /* 0x000fe20000010005 */
[----:B------:R-:W-:Y:S02]  /*0940*/  HADD2.F32 R6, -RZ, R6.H1_H1 ;  /* 0x30000006ff067230 */ /* 0x000fe40000004100 */
[----:B------:R-:W-:Y:S01]  /*0950*/  HADD2.F32 R13, -RZ, R13.H1_H1 ;  /* 0x3000000dff0d7230 */ /* 0x000fe20000004100 */
[----:B------:R-:W-:Y:S01]  /*0960*/  FFMA.FTZ R16, R25, R10, R16 ;  /* 0x0000000a19107223 */ /* 0x000fe20000010010 */
[----:B------:R-:W-:Y:S01]  /*0970*/  HADD2.F32 R17, -RZ, R17.H1_H1 ;  /* 0x30000011ff117230 */ /* 0x000fe20000004100 */
[----:B------:R-:W-:Y:S01]  /*0980*/  FFMA.FTZ R2, R6, R9, R2 ;  /* 0x0000000906027223 */ /* 0x000fe20000010002 */
[----:B------:R-:W-:-:S02]  /*0990*/  HADD2.F32 R3, -RZ, R7.H0_H0 ;  /* 0x20000007ff037230 */ /* 0x000fc40000004100 */
[----:B------:R-:W-:Y:S01]  /*09a0*/  HADD2.F32 R8, -RZ, R11.H0_H0 ;  /* 0x2000000bff087230 */ /* 0x000fe20000004100 */
[----:B------:R-:W-:Y:S01]  /*09b0*/  FFMA.FTZ R16, R13, R17, R16 ;  /* 0x000000110d107223 */ /* 0x000fe20000010010 */
[----:B------:R-:W-:Y:S02]  /*09c0*/  HADD2.F32 R5, -RZ, R14.H0_H0 ;  /* 0x2000000eff057230 */ /* 0x000fe40000004100 */
[----:B------:R-:W-:Y:S01]  /*09d0*/  HADD2.F32 R10, -RZ, R18.H0_H0 ;  /* 0x20000012ff0a7230 */ /* 0x000fe20000004100 */
[----:B------:R-:W-:Y:S01]  /*09e0*/  FFMA.FTZ R2, R3, R8, R2 ;  /* 0x0000000803027223 */ /* 0x000fe20000010002 */
[----:B------:R-:W-:Y:S02]  /*09f0*/  HADD2.F32 R7, -RZ, R7.H1_H1 ;  /* 0x30000007ff077230 */ /* 0x000fe40000004100 */
[----:B------:R-:W-:Y:S01]  /*0a00*/  HADD2.F32 R4, -RZ, R11.H1_H1 ;  /* 0x3000000bff047230 */ /* 0x000fe20000004100 */
[----:B------:R-:W-:Y:S01]  /*0a10*/  FFMA.FTZ R16, R5, R10, R16 ;  /* 0x0000000a05107223 */ /* 0x000fe20000010010 */
[----:B------:R-:W-:-:S02]  /*0a20*/  HADD2.F32 R9, -RZ, R14.H1_H1 ;  /* 0x3000000eff097230 */ /* 0x000fc40000004100 */
[----:B------:R-:W-:Y:S01]  /*0a30*/  HADD2.F32 R18, -RZ, R18.H1_H1 ;  /* 0x30000012ff127230 */ /* 0x000fe20000004100 */
[----:B------:R-:W-:Y:S01]  /*0a40*/  FFMA.FTZ R2, R7, R4, R2 ;  /* 0x0000000407027223 */ /* 0x000fe20000010002 */
[----:B------:R-:W-:Y:S02]  /*0a50*/  HADD2.F32 R3, -RZ, R15.H0_H0 ;  /* 0x2000000fff037230 */ /* 0x000fe40000004100 */
[----:B------:R-:W-:Y:S01]  /*0a60*/  HADD2.F32 R5, -RZ, R19.H0_H0 ;  /* 0x20000013ff057230 */ /* 0x000fe20000004100 */
[----:B------:R-:W-:Y:S01]  /*0a70*/  FFMA.FTZ R16, R9, R18, R16 ;  /* 0x0000001209107223 */ /* 0x000fe20000010010 */
[----:B------:R-:W-:-:S03]  /*0a80*/  HADD2.F32 R15, -RZ, R15.H1_H1 ;  /* 0x3000000fff0f7230 */ /* 0x000fc60000004100 */
[----:B------:R-:W-:Y:S02]  /*0a90*/  FFMA.FTZ R16, R3, R5, R16 ;  /* 0x0000000503107223 */ /* 0x000fe40000010010 */
[----:B------:R-:W0:Y:S01]  /*0aa0*/  SHFL.BFLY PT, R3, R2, 0x2, 0x1f ;  /* 0x0c401f0002037f89 */ /* 0x000e2200000e0000 */
[----:B------:R-:W-:-:S05]  /*0ab0*/  HADD2.F32 R19, -RZ, R19.H1_H1 ;  /* 0x30000013ff137230 */ /* 0x000fca0000004100 */
[----:B------:R-:W-:-:S05]  /*0ac0*/  FFMA.FTZ R16, R15, R19, R16 ;  /* 0x000000130f107223 */ /* 0x000fca0000010010 */
[----:B------:R-:W1:Y:S01]  /*0ad0*/  SHFL.BFLY PT, R5, R16, 0x2, 0x1f ;  /* 0x0c401f0010057f89 */ /* 0x000e6200000e0000 */
[----:B0-----:R-:W-:-:S05]  /*0ae0*/  FADD.FTZ R4, R2, R3 ;  /* 0x0000000302047221 */ /* 0x001fca0000010000 */
[----:B------:R-:W0:Y:S01]  /*0af0*/  SHFL.BFLY PT, R3, R4, 0x1, 0x1f ;  /* 0x0c201f0004037f89 */ /* 0x000e2200000e0000 */
[----:B-1----:R-:W-:Y:S01]  /*0b00*/  FADD.FTZ R5, R16, R5 ;  /* 0x0000000510057221 */ /* 0x002fe20000010000 */
[----:B------:R-:W-:-:S04]  /*0b10*/  IADD3 R7, R23, R0, RZ ;  /* 0x0000000017077210 */ /* 0x000fc80007ffe0ff */
[----:B------:R-:W1:Y:S01]  /*0b20*/  SHFL.BFLY PT, R6, R5, 0x1, 0x1f ;  /* 0x0c201f0005067f89 */ /* 0x000e6200000e0000 */
[----:B------:R-:W-:Y:S02]  /*0b30*/  SHF.R.S32.HI R8, RZ, 0x1f, R7 ;  /* 0x0000001fff087819 */ /* 0x000fe40000011407 */
[----:B------:R-:W-:-:S04]  /*0b40*/  LEA.HI R7, P1, R22, R7, RZ, 0x1e ;  /* 0x0000000716077211 */ /* 0x000fc8000783f0ff */
[----:B------:R-:W-:Y:S02]  /*0b50*/  IADD3.X R8, RZ, R8, RZ, P1, !PT ;  /* 0x00000008ff087210 */ /* 0x000fe40000ffe4ff */
[----:B------:R-:W-:Y:S01]  /*0b60*/  LEA R2, P1, R7, c[0x0][0x3c8], 0x2 ;  /* 0x0000f20007027a11 */ /* 0x000fe200078210ff */
[----:B0-----:R-:W-:-:S03]  /*0b70*/  FADD.FTZ R0, R4, R3 ;  /* 0x0000000304007221 */ /* 0x001fc60000010000 */
[----:B------:R-:W-:Y:S01]  /*0b80*/  LEA.HI.X R3, R7, c[0x0][0x3cc], R8, 0x2, P1 ;  /* 0x0000f30007037a11 */ /* 0x000fe200008f1408 */
[----:B------:R-:W-:-:S05]  /*0b90*/  FMUL.FTZ R7, R0, c[0x0][0x2d4] ;  /* 0x0000b50000077a20 */ /* 0x000fca0000410000 */
[----:B------:R0:W-:Y:S01]  /*0ba0*/  @!P0 STG.E [R2.64], R7 ;  /* 0x0000000702008986 */ /* 0x0001e2000c101904 */
[----:B-1----:R-:W-:Y:S01]  /*0bb0*/  FADD.FTZ R6, R5, R6 ;  /* 0x0000000605067221 */ /* 0x002fe20000010000 */
[----:B------:R-:W-:Y:S06]  /*0bc0*/  @P0 EXIT ;  /* 0x000000000000094d */ /* 0x000fec0003800000 */
[----:B------:R-:W-:-:S05]  /*0bd0*/  FMUL.FTZ R5, R6, c[0x0][0x2d4] ;  /* 0x0000b50006057a20 */ /* 0x000fca0000410000 */
[----:B------:R-:W-:Y:S01]  /*0be0*/  STG.E [R2.64+0x100], R5 ;  /* 0x0001000502007986 */ /* 0x000fe2000c101904 */
[----:B------:R-:W-:Y:S05]  /*0bf0*/  EXIT ;  /* 0x000000000000794d */ /* 0x000fea0003800000 */
.L_x_788:
        /* <DEDUP_REMOVED lines=16> */
.L_x_1346:


//--------------------- .text._ZN5flash25flash_bwd_dot_do_o_kernelILb1E23Flash_bwd_kernel_traitsILi32ELi128ELi128ELi8ELi4ELi4ELi4ELb1ELb0EN7cutlass6half_tE19Flash_kernel_traitsILi32ELi128ELi128ELi8ES3_EEEEvNS_16Flash_bwd_paramsE --------------------------
	.section	.text._ZN5flash25flash_bwd_dot_do_o_kernelILb1E23Flash_bwd_kernel_traitsILi32ELi128ELi128ELi8ELi4ELi4ELi4ELb1ELb0EN7cutlass6half_tE19Flash_kernel_traitsILi32ELi128ELi128ELi8ES3_EEEEvNS_16Flash_bwd_paramsE,"ax",@progbits
	.sectioninfo	@"SHI_REGISTERS=34"
	.align	128
        .global         _ZN5flash25flash_bwd_dot_do_o_kernelILb1E23Flash_bwd_kernel_traitsILi32ELi128ELi128ELi8ELi4ELi4ELi4ELb1ELb0EN7cutlass6half_tE19Flash_kernel_traitsILi32ELi128ELi128ELi8ES3_EEEEvNS_16Flash_bwd_paramsE
        .type           _ZN5flash25flash_bwd_dot_do_o_kernelILb1E23Flash_bwd_kernel_traitsILi32ELi128ELi128ELi8ELi4ELi4ELi4ELb1ELb0EN7cutlass6half_tE19Flash_kernel_traitsILi32ELi128ELi128ELi8ES3_EEEEvNS_16Flash_bwd_paramsE,@function
        .size           _ZN5flash25flash_bwd_dot_do_o_kernelILb1E23Flash_bwd_kernel_traitsILi32ELi128ELi128ELi8ELi4ELi4ELi4ELb1ELb0EN7cutlass6half_tE19Flash_kernel_traitsILi32ELi128ELi128ELi8ES3_EEEEvNS_16Flash_bwd_paramsE,(.L_x_1347 - _ZN5flash25flash_bwd_dot_do_o_kernelILb1E23Flash_bwd_kernel_traitsILi32ELi128ELi128ELi8ELi4ELi4ELi4ELb1ELb0EN7cutlass6half_tE19Flash_kernel_traitsILi32ELi128ELi128ELi8ES3_EEEEvNS_16Flash_bwd_paramsE)
        .other          _ZN5flash25flash_bwd_dot_do_o_kernelILb1E23Flash_bwd_kernel_traitsILi32ELi128ELi128ELi8ELi4ELi4ELi4ELb1ELb0EN7cutlass6half_tE19Flash_kernel_traitsILi32ELi128ELi128ELi8ES3_EEEEvNS_16Flash_bwd_paramsE,@"STO_CUDA_ENTRY STV_DEFAULT"
_ZN5flash25flash_bwd_dot_do_o_kernelILb1E23Flash_bwd_kernel_traitsILi32ELi128ELi128ELi8ELi4ELi4ELi4ELb1ELb0EN7cutlass6half_tE19Flash_kernel_traitsILi32ELi128ELi128ELi8ES3_EEEEvNS_16Flash_bwd_paramsE:
.text._ZN5flash25flash_bwd_dot_do_o_kernelILb1E23Flash_bwd_kernel_traitsILi32ELi128ELi128ELi8ELi4ELi4ELi4ELb1ELb0EN7cutlass6half_tE19Flash_kernel_traitsILi32ELi128ELi128ELi8ES3_EEEEvNS_16Flash_bwd_paramsE:
        /* <DEDUP_REMOVED lines=12> */
[----:B--2---:R-:W-:Y:S01]  /*00c0*/  @P0 IADD3 R13, R0, -R11, RZ ;  /* 0x8000000b000d0210 */ /* 0x004fe20007ffe0ff */
[----:B------:R-:W-:-:S05]  /*00d0*/  @!P0 IMAD.MOV.U32 R13, RZ, RZ, c[0x0][0x214] ;  /* 0x00008500ff0d8624 */ /* 0x000fca00078e00ff */
[----:B------:R-:W-:-:S13]  /*00e0*/  ISETP.GT.AND P1, PT, R13, R21, PT ;  /* 0x000000150d00720c */ /* 0x000fda0003f24270 */
[----:B------:R-:W-:Y:S05]  /*00f0*/  @!P1 EXIT ;  /* 0x000000000000994d */ /* 0x000fea0003800000 */
[----:B------:R-:W-:Y:S01]  /*0100*/  ISETP.NE.AND P1, PT, R11, -0x1, PT ;  /* 0xffffffff0b00780c */ /* 0x000fe20003f25270 */
[C---:B------:R-:W-:Y:S01]  /*0110*/  IMAD.WIDE R2, R10.reuse, 0x80, RZ ;  /* 0x000000800a027825 */ /* 0x040fe200078e02ff */
[----:B------:R-:W-:Y:S01]  /*0120*/  MOV R20, c[0x0][0x1c0] ;  /* 0x0000700000147a02 */ /* 0x000fe20000000f00 */
[----:B------:R-:W-:Y:S01]  /*0130*/  ULDC.U8 UR6, c[0x0][0x328] ;  /* 0x0000ca0000067ab9 */ /* 0x000fe20000000000 */
[----:B------:R-:W-:Y:S01]  /*0140*/  SHF.R.S32.HI R14, RZ, 0x1f, R21 ;  /* 0x0000001fff0e7819 */ /* 0x000fe20000011415 */
[----:B------:R-:W-:Y:S01]  /*0150*/  IMAD.WIDE R24, R10, c[0x0][0x224], RZ ;  /* 0x000089000a187a25 */ /* 0x000fe200078e02ff */
[----:B------:R-:W-:Y:S02]  /*0160*/  SEL R0, R2, RZ, P0 ;  /* 0x000000ff02007207 */ /* 0x000fe40000000000 */
[----:B------:R-:W-:Y:S01]  /*0170*/  SEL R5, R3, RZ, P0 ;  /* 0x000000ff03057207 */ /* 0x000fe20000000000 */
[----:B------:R-:W-:-:S04]  /*0180*/  IMAD.WIDE R30, R20, c[0x0][0x22c], RZ ;  /* 0x00008b00141e7a25 */ /* 0x000fc800078e02ff */
[--C-:B------:R-:W-:Y:S01]  /*0190*/  @!P1 SHF.R.S32.HI R4, RZ, 0x1f, R10.reuse ;  /* 0x0000001fff049819 */ /* 0x100fe2000001140a */
[C---:B------:R-:W-:Y:S01]  /*01a0*/  @P1 IMAD.WIDE.U32 R2, R11.reuse, c[0x0][0x1e8], RZ ;  /* 0x00007a000b021a25 */ /* 0x040fe200078e00ff */
[----:B------:R-:W-:Y:S02]  /*01b0*/  @!P1 SHF.R.S32.HI R19, RZ, 0x1f, R10 ;  /* 0x0000001fff139819 */ /* 0x000fe4000001140a */
[----:B------:R-:W-:Y:S01]  /*01c0*/  @P1 MOV R23, R11 ;  /* 0x0000000b00171202 */ /* 0x000fe20000000f00 */
[----:B------:R-:W-:Y:S01]  /*01d0*/  @P1 IMAD R8, R11, c[0x0][0x1ec], R3 ;  /* 0x00007b000b081a24 */ /* 0x000fe200078e0203 */
[----:B------:R-:W-:Y:S01]  /*01e0*/  @P1 MOV R12, R2 ;  /* 0x00000002000c1202 */ /* 0x000fe20000000f00 */
[----:B------:R-:W-:Y:S01]  /*01f0*/  @!P1 IMAD R9, R4, c[0x0][0x368], RZ ;  /* 0x0000da0004099a24 */ /* 0x000fe200078e02ff */
[----:B------:R-:W-:Y:S01]  /*0200*/  SHF.R.S32.HI R3, RZ, 0x1f, R20 ;  /* 0x0000001fff037819 */ /* 0x000fe20000011414 */
[----:B------:R-:W-:Y:S01]  /*0210*/  IMAD R2, R25, c[0x0][0x1c0], RZ ;  /* 0x0000700019027a24 */ /* 0x000fe200078e02ff */
[----:B------:R-:W-:Y:S01]  /*0220*/  @!P1 MOV R23, 0xffffffff ;  /* 0xffffffff00179802 */ /* 0x000fe20000000f00 */
[----:B------:R-:W-:-:S02]  /*0230*/  @!P1 IMAD R19, R19, c[0x0][0x1e0], RZ ;  /* 0x0000780013139a24 */ /* 0x000fc400078e02ff */
[----:B------:R-:W-:-:S04]  /*0240*/  @P1 IMAD.WIDE.U32 R6, R11, c[0x0][0x370], RZ ;  /* 0x0000dc000b061a25 */ /* 0x000fc800078e00ff */
[C---:B------:R-:W-:Y:S01]  /*0250*/  @!P1 IMAD R9, R10.reuse, c[0x0][0x36c], R9 ;  /* 0x0000db000a099a24 */ /* 0x040fe200078e0209 */
[----:B------:R-:W-:Y:S01]  /*0260*/  @P1 MOV R15, R6 ;  /* 0x00000006000f1202 */ /* 0x000fe20000000f00 */
[----:B------:R-:W-:-:S04]  /*0270*/  @!P1 IMAD.WIDE.U32 R16, R10, c[0x0][0x368], RZ ;  /* 0x0000da000a109a25 */ /* 0x000fc800078e00ff */
[----:B------:R-:W-:Y:S01]  /*0280*/  IMAD R27, R24, R3, R2 ;  /* 0x00000003181b7224 */ /* 0x000fe200078e0202 */
[----:B------:R-:W-:Y:S01]  /*0290*/  @!P1 MOV R15, R16 ;  /* 0x00000010000f9202 */ /* 0x000fe20000000f00 */
[----:B------:R-:W-:-:S04]  /*02a0*/  @!P1 IMAD.WIDE.U32 R2, R10, c[0x0][0x1e0], RZ ;  /* 0x000078000a029a25 */ /* 0x000fc800078e00ff */
[----:B------:R-:W-:Y:S01]  /*02b0*/  @!P1 IMAD R19, R10, c[0x0][0x1e4], R19 ;  /* 0x000079000a139a24 */ /* 0x000fe200078e0213 */
[----:B------:R-:W-:Y:S01]  /*02c0*/  @!P1 MOV R12, R2 ;  /* 0x00000002000c9202 */ /* 0x000fe20000000f00 */
[----:B------:R-:W-:Y:S02]  /*02d0*/  @P1 IMAD R7, R11, c[0x0][0x374], R7 ;  /* 0x0000dd000b071a24 */ /* 0x000fe400078e0207 */
[----:B------:R-:W-:Y:S01]  /*02e0*/  @!P1 IMAD.IADD R7, R17, 0x1, R9 ;  /* 0x0000000111079824 */ /* 0x000fe200078e0209 */
[----:B------:R-:W-:Y:S01]  /*02f0*/  @!P1 IADD3 R8, R3, R19, RZ ;  /* 0x0000001303089210 */ /* 0x000fe20007ffe0ff */
[----:B------:R-:W0:Y:S01]  /*0300*/  S2R R9, SR_CTAID.Z ;  /* 0x0000000000097919 */ /* 0x000e220000002700 */
[----:B------:R-:W-:Y:S01]  /*0310*/  IMAD.WIDE.U32 R24, R24, c[0x0][0x1c0], RZ ;  /* 0x0000700018187a25 */ /* 0x000fe200078e00ff */
[----:B------:R-:W-:Y:S02]  /*0320*/  MOV R3, c[0x0][0x22c] ;  /* 0x00008b0000037a02 */ /* 0x000fe40000000f00 */
[----:B------:R-:W-:Y:S01]  /*0330*/  IADD3 R19, P0, R21, R0, RZ ;  /* 0x0000000015137210 */ /* 0x000fe20007f1e0ff */
[----:B------:R-:W-:Y:S01]  /*0340*/  IMAD.MOV.U32 R17, RZ, RZ, RZ ;  /* 0x000000ffff117224 */ /* 0x000fe200078e00ff */
[----:B------:R-:W-:Y:S01]  /*0350*/  IADD3 R2, R25, R27, RZ ;  /* 0x0000001b19027210 */ /* 0x000fe20007ffe0ff */
[----:B------:R-:W-:Y:S01]  /*0360*/  IMAD R4, R31, R23, RZ ;  /* 0x000000171f047224 */ /* 0x000fe200078e02ff */
[----:B------:R-:W-:-:S02]  /*0370*/  SHF.R.S32.HI R25, RZ, 0x1f, R3 ;  /* 0x0000001fff197819 */ /* 0x000fc40000011403 */
[----:B------:R-:W1:Y:S01]  /*0380*/  S2R R3, SR_TID.X ;  /* 0x0000000000037919 */ /* 0x000e620000002100 */
[----:B------:R-:W-:Y:S01]  /*0390*/  IADD3.X R5, R14, R5, RZ, P0, !PT ;  /* 0x000000050e057210 */ /* 0x000fe200007fe4ff */
[----:B------:R-:W-:Y:S01]  /*03a0*/  IMAD R2, R2, c[0x0][0x22c], RZ ;  /* 0x00008b0002027a24 */ /* 0x000fe200078e02ff */
[----:B------:R-:W-:Y:S01]  /*03b0*/  ISETP.NE.AND P0, PT, RZ, UR6, PT ;  /* 0x00000006ff007c0c */ /* 0x000fe2000bf05270 */
[C---:B------:R-:W-:Y:S02]  /*03c0*/  IMAD R17, R30.reuse, R17, R4 ;  /* 0x000000111e117224 */ /* 0x040fe400078e0204 */
[----:B------:R-:W-:Y:S02]  /*03d0*/  IMAD R6, R5, R30, RZ ;  /* 0x0000001e05067224 */ /* 0x000fe400078e02ff */
[----:B------:R-:W-:Y:S02]  /*03e0*/  IMAD R27, R25, R24, R2 ;  /* 0x00000018191b7224 */ /* 0x000fe400078e0202 */
[----:B------:R-:W-:-:S04]  /*03f0*/  IMAD.WIDE.U32 R4, R30, R23, RZ ;  /* 0x000000171e047225 */ /* 0x000fc800078e00ff */
[----:B------:R-:W-:-:S04]  /*0400*/  IMAD.WIDE.U32 R24, R24, c[0x0][0x22c], RZ ;  /* 0x00008b0018187a25 */ /* 0x000fc800078e00ff */
[----:B------:R-:W-:Y:S01]  /*0410*/  IMAD R23, R31, R19, R6 ;  /* 0x000000131f177224 */ /* 0x000fe200078e0206 */
[----:B------:R-:W-:Y:S01]  /*0420*/  IADD3 R0, R25, R27, RZ ;  /* 0x0000001b19007210 */ /* 0x000fe20007ffe0ff */
[----:B0-----:R-:W-:Y:S01]  /*0430*/  IMAD R2, R9, c[0x0][0x22c], RZ ;  /* 0x00008b0009027a24 */ /* 0x001fe200078e02ff */
[----:B------:R-:W-:Y:S01]  /*0440*/  SEL R24, R24, R4, !P1 ;  /* 0x0000000418187207 */ /* 0x000fe20004800000 */
[----:B------:R-:W-:Y:S01]  /*0450*/  IMAD.WIDE.U32 R30, R19, R30, RZ ;  /* 0x0000001e131e7225 */ /* 0x000fe200078e00ff */
[----:B------:R-:W-:Y:S02]  /*0460*/  SHF.R.S32.HI R6, RZ, 0x1f, R9 ;  /* 0x0000001fff067819 */ /* 0x000fe40000011409 */
[----:B------:R-:W-:Y:S01]  /*0470*/  SHF.R.S32.HI R25, RZ, 0x1f, R2 ;  /* 0x0000001fff197819 */ /* 0x000fe20000011402 */
[----:B------:R-:W-:Y:S01]  /*0480*/  @P1 IMAD.IADD R0, R5, 0x1, R17 ;  /* 0x0000000105001824 */ /* 0x000fe200078e0211 */
[----:B------:R-:W-:Y:S01]  /*0490*/  IADD3 R26, R31, R23, RZ ;  /* 0x000000171f1a7210 */ /* 0x000fe20007ffe0ff */
[----:B------:R-:W-:Y:S05]  /*04a0*/  @!P0 BRA `(.L_x_789) ;  /* 0x0000007000008947 */ /* 0x000fea0003800000 */
[----:B-1----:R-:W-:Y:S01]  /*04b0*/  HFMA2.MMA R4, -RZ, RZ, 0, 7.62939453125e-06 ;  /* 0x00000080ff047435 */ /* 0x002fe200000001ff */
[----:B------:R-:W-:Y:S01]  /*04c0*/  @!P1 IMAD R11, R10, c[0x0][0x224], RZ ;  /* 0x000089000a0b9a24 */ /* 0x000fe200078e02ff */
[----:B------:R-:W-:-:S04]  /*04d0*/  MOV R5, c[0x0][0x210] ;  /* 0x0000840000057a02 */ /* 0x000fc80000000f00 */
[----:B------:R-:W-:-:S04]  /*04e0*/  LEA R10, R10, R11, 0x7 ;  /* 0x0000000b0a0a7211 */ /* 0x000fc800078e38ff */
[----:B------:R-:W-:-:S04]  /*04f0*/  IMAD R4, R4, R5, c[0x0][0x234] ;  /* 0x00008d0004047624 */ /* 0x000fc800078e0205 */
[----:B------:R-:W-:Y:S01]  /*0500*/  IMAD R27, R4, R9, R10 ;  /* 0x00000009041b7224 */ /* 0x000fe200078e020a */
[----:B------:R-:W-:Y:S05]  /*0510*/  BRA `(.L_x_790) ;  /* 0x0000002000007947 */ /* 0x000fea0003800000 */
.L_x_789:
[----:B-1----:R-:W-:-:S04]  /*0520*/  IMAD R10, R10, c[0x0][0x1c0], R9 ;  /* 0x000070000a0a7a24 */ /* 0x002fc800078e0209 */
[----:B------:R-:W-:Y:S02]  /*0530*/  IMAD R27, R10, c[0x0][0x224], RZ ;  /* 0x000089000a1b7a24 */ /* 0x000fe400078e02ff */
.L_x_790:
[----:B------:R-:W-:Y:S01]  /*0540*/  SHF.R.S32.HI R28, RZ, 0x1f, R3 ;  /* 0x0000001fff1c7819 */ /* 0x000fe20000011403 */
[----:B------:R-:W-:-:S03]  /*0550*/  IMAD R18, R14, c[0x0][0x370], RZ ;  /* 0x0000dc000e127a24 */ /* 0x000fc600078e02ff */
[----:B------:R-:W-:Y:S01]  /*0560*/  LEA.HI R16, R28, R3, RZ, 0x2 ;  /* 0x000000031c107211 */ /* 0x000fe200078f10ff */
[----:B------:R-:W-:-:S03]  /*0570*/  IMAD R18, R21, c[0x0][0x374], R18 ;  /* 0x0000dd0015127a24 */ /* 0x000fc600078e0212 */
[----:B------:R-:W-:-:S05]  /*0580*/  LOP3.LUT R4, R16, 0x1ffffffc, RZ, 0xc0, !PT ;  /* 0x1ffffffc10047812 */ /* 0x000fca00078ec0ff */
[----:B------:R-:W-:-:S05]  /*0590*/  IMAD.IADD R4, R3, 0x1, -R4 ;  /* 0x0000000103047824 */ /* 0x000fca00078e0a04 */
[----:B------:R-:W-:-:S04]  /*05a0*/  SHF.L.U32 R4, R4, 0x3, RZ ;  /* 0x0000000304047819 */ /* 0x000fc800000006ff */
[----:B------:R-:W-:Y:S02]  /*05b0*/  SHF.R.S32.HI R5, RZ, 0x1f, R4 ;  /* 0x0000001fff057819 */ /* 0x000fe40000011404 */
[----:B------:R-:W-:-:S03]  /*05c0*/  ISETP.GE.AND P0, PT, R4, c[0x0][0x220], PT ;  /* 0x0000880004007a0c */ /* 0x000fc60003f06270 */
[----:B------:R-:W-:-:S04]  /*05d0*/  IMAD.WIDE.U32 R10, R21, c[0x0][0x370], R4 ;  /* 0x0000dc00150a7a25 */ /* 0x000fc800078e0004 */
[----:B------:R-:W-:Y:S01]  /*05e0*/  IMAD.WIDE.U32 R4, R21, c[0x0][0x1e8], R4 ;  /* 0x00007a0015047a25 */ /* 0x000fe200078e0004 */
[----:B------:R-:W-:-:S04]  /*05f0*/  IADD3 R10, P1, R15, R10, RZ ;  /* 0x0000000a0f0a7210 */ /* 0x000fc80007f3e0ff */
[----:B------:R-:W-:Y:S02]  /*0600*/  IADD3.X R11, R7, R11, R18, P1, !PT ;  /* 0x0000000b070b7210 */ /* 0x000fe40000ffe412 */
[----:B------:R-:W-:Y:S02]  /*0610*/  IADD3 R7, -R21, R13, RZ ;  /* 0x0000000d15077210 */ /* 0x000fe40007ffe1ff */
[----:B------:R-:W-:Y:S01]  /*0620*/  SHF.R.S32.HI R13, RZ, 0x2, R16 ;  /* 0x00000002ff0d7819 */ /* 0x000fe20000011410 */
[----:B------:R-:W-:Y:S01]  /*0630*/  IMAD R16, R14, c[0x0][0x1e8], RZ ;  /* 0x00007a000e107a24 */ /* 0x000fe200078e02ff */
[----:B------:R-:W-:Y:S01]  /*0640*/  IADD3 R4, P2, R12, R4, RZ ;  /* 0x000000040c047210 */ /* 0x000fe20007f5e0ff */
[----:B------:R-:W-:Y:S01]  /*0650*/  IMAD R14, R6, c[0x0][0x378], RZ ;  /* 0x0000de00060e7a24 */ /* 0x000fe200078e02ff */
[----:B------:R-:W-:Y:S01]  /*0660*/  ISETP.LT.AND P1, PT, R13, R7, !P0 ;  /* 0x000000070d00720c */ /* 0x000fe20004721270 */
[----:B------:R-:W-:Y:S02]  /*0670*/  IMAD R17, R21, c[0x0][0x1ec], R16 ;  /* 0x00007b0015117a24 */ /* 0x000fe400078e0210 */
[C---:B------:R-:W-:Y:S01]  /*0680*/  IMAD R15, R9.reuse, c[0x0][0x37c], R14 ;  /* 0x0000df00090f7a24 */ /* 0x040fe200078e020e */
[----:B------:R-:W-:Y:S01]  /*0690*/  SHF.R.S32.HI R14, RZ, 0x1f, R13 ;  /* 0x0000001fff0e7819 */ /* 0x000fe2000001140d */
[----:B------:R-:W-:Y:S01]  /*06a0*/  IMAD.WIDE.U32 R10, R9, c[0x0][0x378], R10 ;  /* 0x0000de00090a7a25 */ /* 0x000fe200078e000a */
[----:B------:R-:W-:-:S02]  /*06b0*/  IADD3.X R5, R8, R5, R17, P2, !PT ;  /* 0x0000000508057210 */ /* 0x000fc400017fe411 */
[----:B------:R-:W-:Y:S02]  /*06c0*/  IADD3 R8, R13, 0x40, RZ ;  /* 0x000000400d087810 */ /* 0x000fe40007ffe0ff */
[----:B------:R-:W-:Y:S01]  /*06d0*/  IADD3 R11, R11, R15, RZ ;  /* 0x0000000f0b0b7210 */ /* 0x000fe20007ffe0ff */
[----:B------:R-:W-:Y:S01]  /*06e0*/  IMAD.WIDE.U32 R4, R9, c[0x0][0x1f0], R4 ;  /* 0x00007c0009047a25 */ /* 0x000fe200078e0004 */
[----:B------:R-:W-:-:S03]  /*06f0*/  ISETP.LT.AND P0, PT, R8, R7, !P0 ;  /* 0x000000070800720c */ /* 0x000fc60004701270 */
[----:B------:R-:W-:Y:S02]  /*0700*/  @P1 IMAD R12, R14, c[0x0][0x370], RZ ;  /* 0x0000dc000e0c1a24 */ /* 0x000fe400078e02ff */
[----:B------:R-:W-:Y:S02]  /*0710*/  IMAD R8, R6, c[0x0][0x1f0], RZ ;  /* 0x00007c0006087a24 */ /* 0x000fe400078e02ff */
[C---:B------:R-:W-:Y:S02]  /*0720*/  @P1 IMAD R17, R13.reuse, c[0x0][0x374], R12 ;  /* 0x0000dd000d111a24 */ /* 0x040fe400078e020c */
[----:B------:R-:W-:-:S04]  /*0730*/  @P1 IMAD.WIDE.U32 R6, R13, c[0x0][0x370], R10 ;  /* 0x0000dc000d061a25 */ /* 0x000fc800078e000a */
[----:B------:R-:W-:Y:S01]  /*0740*/  IMAD R15, R9, c[0x0][0x1f4], R8 ;  /* 0x00007d00090f7a24 */ /* 0x000fe200078e0208 */
[----:B------:R-:W-:Y:S02]  /*0750*/  @P1 IADD3 R7, R7, R17, RZ ;  /* 0x0000001107071210 */ /* 0x000fe40007ffe0ff */
[----:B------:R-:W-:-:S04]  /*0760*/  @P1 LEA R8, P2, R6, c[0x0][0x330], 0x1 ;  /* 0x0000cc0006081a11 */ /* 0x000fc800078408ff */
[----:B------:R-:W-:Y:S02]  /*0770*/  @P1 LEA.HI.X R9, R6, c[0x0][0x334], R7, 0x1, P2 ;  /* 0x0000cd0006091a11 */ /* 0x000fe400010f0c07 */
[----:B------:R-:W-:Y:S02]  /*0780*/  @P0 IADD3 R16, P2, R13, 0x40, RZ ;  /* 0x000000400d100810 */ /* 0x000fe40007f5e0ff */
[----:B------:R-:W-:Y:S02]  /*0790*/  IADD3 R7, R5, R15, RZ ;  /* 0x0000000f05077210 */ /* 0x000fe40007ffe0ff */
[----:B------:R-:W-:Y:S01]  /*07a0*/  @P1 MOV R6, R4 ;  /* 0x0000000400061202 */ /* 0x000fe20000000f00 */
[----:B------:R-:W-:Y:S01]  /*07b0*/  @P0 IMAD.X R12, RZ, RZ, R14, P2 ;  /* 0x000000ffff0c0224 */ /* 0x000fe200010e060e */
[----:B------:R-:W-:Y:S01]  /*07c0*/  @P0 IADD3 R15, P2, R13, 0x40, RZ ;  /* 0x000000400d0f0810 */ /* 0x000fe20007f5e0ff */
[----:B------:R-:W-:Y:S01]  /*07d0*/  @P0 IMAD.WIDE.U32 R10, R16, c[0x0][0x370], R10 ;  /* 0x0000dc00100a0a25 */ /* 0x000fe200078e000a */
[----:B------:R-:W-:-:S03]  /*07e0*/  @P0 MOV R5, R7 ;  /* 0x0000000700050202 */ /* 0x000fc60000000f00 */
[----:B------:R-:W-:Y:S02]  /*07f0*/  @P0 IMAD R17, R12, c[0x0][0x370], RZ ;  /* 0x0000dc000c110a24 */ /* 0x000fe400078e02ff */
[----:B------:R-:W-:-:S04]  /*0800*/  @P1 IMAD.WIDE.U32 R6, R13, c[0x0][0x1e8], R6 ;  /* 0x00007a000d061a25 */ /* 0x000fc800078e0006 */
[----:B------:R-:W-:Y:S01]  /*0810*/  @P0 IMAD R12, R16, c[0x0][0x374], R17 ;  /* 0x0000dd00100c0a24 */ /* 0x000fe200078e0211 */
[----:B------:R-:W-:Y:S01]  /*0820*/  @P0 IADD3.X R16, RZ, R14, RZ, P2, !PT ;  /* 0x0000000eff100210 */ /* 0x000fe200017fe4ff */
[----:B------:R-:W-:Y:S02]  /*0830*/  @P1 IMAD R14, R14, c[0x0][0x1e8], RZ ;  /* 0x00007a000e0e1a24 */ /* 0x000fe400078e02ff */
[----:B------:R-:W-:Y:S01]  /*0840*/  @P0 IMAD.WIDE.U32 R4, R15, c[0x0][0x1e8], R4 ;  /* 0x00007a000f040a25 */ /* 0x000fe200078e0004 */
[----:B------:R-:W-:-:S03]  /*0850*/  @P0 IADD3 R11, R11, R12, RZ ;  /* 0x0000000c0b0b0210 */ /* 0x000fc60007ffe0ff */
[----:B------:R-:W-:Y:S01]  /*0860*/  @P0 IMAD R16, R16, c[0x0][0x1e8], RZ ;  /* 0x00007a0010100a24 */ /* 0x000fe200078e02ff */
[----:B------:R-:W-:Y:S01]  /*0870*/  @P0 LEA R22, P3, R4, c[0x0][0x1d0], 0x1 ;  /* 0x0000740004160a11 */ /* 0x000fe200078608ff */
[----:B------:R-:W-:Y:S02]  /*0880*/  @P1 IMAD R14, R13, c[0x0][0x1ec], R14 ;  /* 0x00007b000d0e1a24 */ /* 0x000fe400078e020e */
[----:B------:R-:W-:Y:S01]  /*0890*/  @P0 IMAD R13, R15, c[0x0][0x1ec], R16 ;  /* 0x00007b000f0d0a24 */ /* 0x000fe200078e0210 */
[C---:B------:R-:W-:Y:S02]  /*08a0*/  @P0 LEA R16, P2, R10.reuse, c[0x0][0x330], 0x1 ;  /* 0x0000cc000a100a11 */ /* 0x040fe400078408ff */
[----:B------:R-:W-:Y:S01]  /*08b0*/  @P1 IADD3 R7, R7, R14, RZ ;  /* 0x0000000e07071210 */ /* 0x000fe20007ffe0ff */
[----:B------:R-:W-:Y:S01]  /*08c0*/  @P0 IMAD.IADD R5, R5, 0x1, R13 ;  /* 0x0000000105050824 */ /* 0x000fe200078e020d */
[----:B------:R-:W-:Y:S02]  /*08d0*/  @P0 LEA.HI.X R17, R10, c[0x0][0x334], R11, 0x1, P2 ;  /* 0x0000cd000a110a11 */ /* 0x000fe400010f0c0b */
[----:B------:R-:W-:-:S02]  /*08e0*/  @P1 LEA R12, P2, R6, c[0x0][0x1d0], 0x1 ;  /* 0x00007400060c1a11 */ /* 0x000fc400078408ff */
[----:B------:R-:W-:Y:S02]  /*08f0*/  @P0 LEA.HI.X R23, R4, c[0x0][0x1d4], R5, 0x1, P3 ;  /* 0x0000750004170a11 */ /* 0x000fe400018f0c05 */
[----:B------:R-:W-:Y:S01]  /*0900*/  @P1 LEA.HI.X R13, R6, c[0x0][0x1d4], R7, 0x1, P2 ;  /* 0x00007500060d1a11 */ /* 0x000fe200010f0c07 */
[----:B------:R-:W-:Y:S01]  /*0910*/  CS2R R4, SRZ ;  /* 0x0000000000047805 */ /* 0x000fe2000001ff00 */
[----:B------:R-:W-:Y:S01]  /*0920*/  CS2R R6, SRZ ;  /* 0x0000000000067805 */ /* 0x000fe2000001ff00 */
[----:B------:R-:W-:-:S05]  /*0930*/  CS2R R10, SRZ ;  /* 0x00000000000a7805 */ /* 0x000fca000001ff00 */
[----:B------:R0:W2:Y:S02]  /*0940*/  @P1 LDG.E.128 R4, [R8.64] ;  /* 0x0000000408041981 */ /* 0x0000a4000c1e1d00 */
[----:B0-----:R-:W-:-:S06]  /*0950*/  CS2R R8, SRZ ;  /* 0x0000000000087805 */ /* 0x001fcc000001ff00 */
[----:B------:R0:W3:Y:S01]  /*0960*/  @P1 LDG.E.128 R8, [R12.64] ;  /* 0x000000040c081981 */ /* 0x0000e2000c1e1d00 */
[----:B------:R-:W-:Y:S01]  /*0970*/  CS2R R18, SRZ ;  /* 0x0000000000127805 */ /* 0x000fe2000001ff00 */
[----:B0-----:R-:W-:Y:S01]  /*0980*/  CS2R R12, SRZ ;  /* 0x00000000000c7805 */ /* 0x001fe2000001ff00 */
[--C-:B--2---:R-:W-:Y:S02]  /*0990*/  HADD2.F32 R14, -RZ, R4.reuse.H1_H1 ;  /* 0x30000004ff0e7230 */ /* 0x104fe40000004100 */
[----:B------:R-:W-:Y:S02]  /*09a0*/  HADD2.F32 R4, -RZ, R4.H0_H0 ;  /* 0x20000004ff047230 */ /* 0x000fe40000004100 */
[----:B---3--:R-:W-:-:S05]  /*09b0*/  HADD2.F32 R15, -RZ, R8.H1_H1 ;  /* 0x30000008ff0f7230 */ /* 0x008fca0000004100 */
[----:B------:R-:W-:Y:S01]  /*09c0*/  FMUL.FTZ R14, R14, R15 ;  /* 0x0000000f0e0e7220 */ /* 0x000fe20000410000 */
[----:B------:R-:W-:-:S05]  /*09d0*/  HADD2.F32 R15, -RZ, R8.H0_H0 ;  /* 0x20000008ff0f7230 */ /* 0x000fca0000004100 */
[----:B------:R-:W-:Y:S01]  /*09e0*/  FFMA.FTZ R14, R4, R15, R14 ;  /* 0x0000000f040e7223 */ /* 0x000fe2000001000e */
[----:B------:R-:W-:Y:S02]  /*09f0*/  HADD2.F32 R4, -RZ, R5.H0_H0 ;  /* 0x20000005ff047230 */ /* 0x000fe40000004100 */
[----:B------:R-:W-:Y:S02]  /*0a00*/  HADD2.F32 R15, -RZ, R9.H0_H0 ;  /* 0x20000009ff0f7230 */ /* 0x000fe40000004100 */
[----:B------:R-:W-:-:S03]  /*0a10*/  HADD2.F32 R5, -RZ, R5.H1_H1 ;  /* 0x30000005ff057230 */ /* 0x000fc60000004100 */
[----:B------:R-:W-:Y:S01]  /*0a20*/  FFMA.FTZ R14, R4, R15, R14 ;  /* 0x0000000f040e7223 */ /* 0x000fe2000001000e */
[----:B------:R-:W-:Y:S02]  /*0a30*/  HADD2.F32 R4, -RZ, R9.H1_H1 ;  /* 0x30000009ff047230 */ /* 0x000fe40000004100 */
[----:B------:R-:W-:-:S03]  /*0a40*/  HADD2.F32 R9, -RZ, R10.H1_H1 ;  /* 0x3000000aff097230 */ /* 0x000fc60000004100 */
[----:B------:R-:W-:Y:S01]  /*0a50*/  FFMA.FTZ R14, R5, R4, R14 ;  /* 0x00000004050e7223 */ /* 0x000fe2000001000e */
[----:B------:R-:W-:Y:S02]  /*0a60*/  HADD2.F32 R4, -RZ, R6.H0_H0 ;  /* 0x20000006ff047230 */ /* 0x000fe40000004100 */
[----:B------:R-:W-:Y:S02]  /*0a70*/  HADD2.F32 R5, -RZ, R10.H0_H0 ;  /* 0x2000000aff057230 */ /* 0x000fe40000004100 */
[----:B------:R-:W-:-:S03]  /*0a80*/  HADD2.F32 R6, -RZ, R6.H1_H1 ;  /* 0x30000006ff067230 */ /* 0x000fc60000004100 */
[----:B------:R-:W-:Y:S01]  /*0a90*/  FFMA.FTZ R4, R4, R5, R14 ;  /* 0x0000000504047223 */ /* 0x000fe2000001000e */
[----:B------:R-:W-:Y:S01]  /*0aa0*/  HADD2.F32 R5, -RZ, R11.H0_H0 ;  /* 0x2000000bff057230 */ /* 0x000fe20000004100 */
[----:B------:R-:W-:Y:S02]  /*0ab0*/  CS2R R14, SRZ ;  /* 0x00000000000e7805 */ /* 0x000fe4000001ff00 */
[----:B------:R-:W-:Y:S01]  /*0ac0*/  FFMA.FTZ R6, R6, R9, R4 ;  /* 0x0000000906067223 */ /* 0x000fe20000010004 */
[----:B------:R-:W-:-:S03]  /*0ad0*/  HADD2.F32 R4, -RZ, R7.H0_H0 ;  /* 0x20000007ff047230 */ /* 0x000fc60000004100 */
[----:B------:R0:W2:Y:S02]  /*0ae0*/  @P0 LDG.E.128 R12, [R16.64] ;  /* 0x00000004100c0981 */ /* 0x0000a4000c1e1d00 */
[----:B------:R-:W-:Y:S01]  /*0af0*/  FFMA.FTZ R4, R4, R5, R6 ;  /* 0x0000000504047223 */ /* 0x000fe20000010006 */
[----:B0-----:R-:W-:-:S06]  /*0b00*/  CS2R R16, SRZ ;  /* 0x0000000000107805 */ /* 0x001fcc000001ff00 */
[----:B------:R-:W3:Y:S01]  /*0b10*/  @P0 LDG.E.128 R16, [R22.64] ;  /* 0x0000000416100981 */ /* 0x000ee2000c1e1d00 */
[----:B------:R-:W-:Y:S01]  /*0b20*/  HADD2.F32 R7, -RZ, R7.H1_H1 ;  /* 0x30000007ff077230 */ /* 0x000fe20000004100 */
[----:B------:R-:W-:Y:S01]  /*0b30*/  LEA.HI R28, R28, R3, RZ, 0x3 ;  /* 0x000000031c1c7211 */ /* 0x000fe200078f18ff */
[----:B------:R-:W-:Y:S01]  /*0b40*/  HADD2.F32 R11, -RZ, R11.H1_H1 ;  /* 0x3000000bff0b7230 */ /* 0x000fe20000004100 */
[----:B------:R-:W-:Y:S01]  /*0b50*/  IADD3 R24, P0, P1, R30, R24, R2 ;  /* 0x000000181e187210 */ /* 0x000fe2000791e002 */
[----:B------:R-:W-:Y:S01]  /*0b60*/  IMAD R20, R20, c[0x0][0x22c], RZ ;  /* 0x00008b0014147a24 */ /* 0x000fe200078e02ff */
[----:B------:R-:W-:Y:S02]  /*0b70*/  LOP3.LUT R2, R28, 0x3ffffff8, RZ, 0xc0, !PT ;  /* 0x3ffffff81c027812 */ /* 0x000fe400078ec0ff */
[----:B------:R-:W-:Y:S01]  /*0b80*/  FFMA.FTZ R4, R7, R11, R4 ;  /* 0x0000000b07047223 */ /* 0x000fe20000010004 */
[----:B------:R-:W-:Y:S02]  /*0b90*/  SHF.R.S32.HI R28, RZ, 0x3, R28 ;  /* 0x00000003ff1c7819 */ /* 0x000fe4000001141c */
[----:B------:R-:W-:-:S02]  /*0ba0*/  IADD3 R2, -R2, R3, RZ ;  /* 0x0000000302027210 */ /* 0x000fc40007ffe1ff */
[----:B------:R-:W-:Y:S01]  /*0bb0*/  IADD3.X R0, R26, R0, R25, P0, P1 ;  /* 0x000000001a007210 */ /* 0x000fe200007e2419 */
[--C-:B--2---:R-:W-:Y:S02]  /*0bc0*/  HADD2.F32 R5, -RZ, R12.reuse.H1_H1 ;  /* 0x3000000cff057230 */ /* 0x104fe40000004100 */
[----:B------:R-:W-:Y:S02]  /*0bd0*/  HADD2.F32 R12, -RZ, R12.H0_H0 ;  /* 0x2000000cff0c7230 */ /* 0x000fe40000004100 */
[----:B------:R-:W-:Y:S02]  /*0be0*/  HADD2.F32 R8, -RZ, R13.H1_H1 ;  /* 0x3000000dff087230 */ /* 0x000fe40000004100 */
[--C-:B---3--:R-:W-:Y:S02]  /*0bf0*/  HADD2.F32 R6, -RZ, R16.reuse.H1_H1 ;  /* 0x30000010ff067230 */ /* 0x108fe40000004100 */
[----:B------:R-:W-:Y:S02]  /*0c00*/  HADD2.F32 R16, -RZ, R16.H0_H0 ;  /* 0x20000010ff107230 */ /* 0x000fe40000004100 */
[----:B------:R-:W-:Y:S01]  /*0c10*/  HADD2.F32 R9, -RZ, R17.H0_H0 ;  /* 0x20000011ff097230 */ /* 0x000fe20000004100 */
[----:B------:R-:W-:Y:S01]  /*0c20*/  FMUL.FTZ R5, R5, R6 ;  /* 0x0000000605057220 */ /* 0x000fe20000410000 */
[----:B------:R-:W-:-:S02]  /*0c30*/  HADD2.F32 R6, -RZ, R13.H0_H0 ;  /* 0x2000000dff067230 */ /* 0x000fc40000004100 */
[----:B------:R-:W-:Y:S01]  /*0c40*/  HADD2.F32 R17, -RZ, R17.H1_H1 ;  /* 0x30000011ff117230 */ /* 0x000fe20000004100 */
[----:B------:R-:W-:-:S04]  /*0c50*/  FFMA.FTZ R5, R12, R16, R5 ;  /* 0x000000100c057223 */ /* 0x000fc80000010005 */
[----:B------:R-:W-:Y:S01]  /*0c60*/  FFMA.FTZ R5, R6, R9, R5 ;  /* 0x0000000906057223 */ /* 0x000fe20000010005 */
[----:B------:R-:W-:Y:S02]  /*0c70*/  HADD2.F32 R6, -RZ, R14.H0_H0 ;  /* 0x2000000eff067230 */ /* 0x000fe40000004100 */
[----:B------:R-:W-:Y:S01]  /*0c80*/  HADD2.F32 R9, -RZ, R18.H0_H0 ;  /* 0x20000012ff097230 */ /* 0x000fe20000004100 */
[----:B------:R-:W-:Y:S01]  /*0c90*/  FFMA.FTZ R5, R8, R17, R5 ;  /* 0x0000001108057223 */ /* 0x000fe20000010005 */
[----:B------:R-:W-:Y:S02]  /*0ca0*/  HADD2.F32 R14, -RZ, R14.H1_H1 ;  /* 0x3000000eff0e7230 */ /* 0x000fe40000004100 */
[----:B------:R-:W-:Y:S01]  /*0cb0*/  HADD2.F32 R18, -RZ, R18.H1_H1 ;  /* 0x30000012ff127230 */ /* 0x000fe20000004100 */
[----:B------:R-:W-:Y:S01]  /*0cc0*/  FFMA.FTZ R5, R6, R9, R5 ;  /* 0x0000000906057223 */ /* 0x000fe20000010005 */
[----:B------:R-:W-:Y:S02]  /*0cd0*/  HADD2.F32 R6, -RZ, R15.H0_H0 ;  /* 0x2000000fff067230 */ /* 0x000fe40000004100 */
[----:B------:R-:W-:Y:S01]  /*0ce0*/  HADD2.F32 R9, -RZ, R19.H0_H0 ;  /* 0x20000013ff097230 */ /* 0x000fe20000004100 */
[----:B------:R-:W-:Y:S01]  /*0cf0*/  FFMA.FTZ R5, R14, R18, R5 ;  /* 0x000000120e057223 */ /* 0x000fe20000010005 */
[----:B------:R-:W-:-:S02]  /*0d00*/  HADD2.F32 R8, -RZ, R15.H1_H1 ;  /* 0x3000000fff087230 */ /* 0x000fc40000004100 */
[----:B------:R-:W-:Y:S01]  /*0d10*/  HADD2.F32 R19, -RZ, R19.H1_H1 ;  /* 0x30000013ff137230 */ /* 0x000fe20000004100 */
[----:B------:R-:W-:Y:S01]  /*0d20*/  FFMA.FTZ R5, R6, R9, R5 ;  /* 0x0000000906057223 */ /* 0x000fe20000010005 */
[----:B------:R-:W-:-:S03]  /*0d30*/  SHF.L.U32 R9, R20, 0x3, RZ ;  /* 0x0000000314097819 */ /* 0x000fc600000006ff */
[----:B------:R-:W-:Y:S02]  /*0d40*/  FFMA.FTZ R8, R8, R19, R5 ;  /* 0x0000001308087223 */ /* 0x000fe40000010005 */
[----:B------:R-:W0:Y:S04]  /*0d50*/  SHFL.BFLY PT, R5, R4, 0x2, 0x1f ;  /* 0x0c401f0004057f89 */ /* 0x000e2800000e0000 */
[----:B------:R-:W1:Y:S01]  /*0d60*/  SHFL.BFLY PT, R7, R8, 0x2, 0x1f ;  /* 0x0c401f0008077f89 */ /* 0x000e6200000e0000 */
[----:B0-----:R-:W-:Y:S01]  /*0d70*/  FADD.FTZ R6, R4, R5 ;  /* 0x0000000504067221 */ /* 0x001fe20000010000 */
[----:B------:R-:W-:Y:S01]  /*0d80*/  SHF.L.U32 R5, R2, 0x2, RZ ;  /* 0x0000000202057819 */ /* 0x000fe200000006ff */
[----:B-1----:R-:W-:-:S03]  /*0d90*/  FADD.FTZ R7, R8, R7 ;  /* 0x0000000708077221 */ /* 0x002fc60000010000 */
[----:B------:R-:W0:Y:S01]  /*0da0*/  SHFL.BFLY PT, R11, R6, 0x1, 0x1f ;  /* 0x0c201f00060b7f89 */ /* 0x000e2200000e0000 */
[----:B------:R-:W-:Y:S01]  /*0db0*/  IMAD R5, R28, R20, R5 ;  /* 0x000000141c057224 */ /* 0x000fe200078e0205 */
[----:B------:R-:W-:Y:S02]  /*0dc0*/  IADD3 R8, R21, R27, RZ ;  /* 0x0000001b15087210 */ /* 0x000fe40007ffe0ff */
[----:B------:R-:W1:Y:S02]  /*0dd0*/  SHFL.BFLY PT, R10, R7, 0x1, 0x1f ;  /* 0x0c201f00070a7f89 */ /* 0x000e6400000e0000 */
[C---:B------:R-:W-:Y:S02]  /*0de0*/  IADD3 R2, P0, R5.reuse, R24, RZ ;  /* 0x0000001805027210 */ /* 0x040fe40007f1e0ff */
[----:B------:R-:W-:Y:S02]  /*0df0*/  SHF.R.S32.HI R12, RZ, 0x1f, R8 ;  /* 0x0000001fff0c7819 */ /* 0x000fe40000011408 */
[----:B------:R-:W-:-:S02]  /*0e00*/  LEA.HI.X.SX32 R5, R5, R0, 0x1, P0 ;  /* 0x0000000005057211 */ /* 0x000fc400000f0eff */
[C---:B------:R-:W-:Y:S02]  /*0e10*/  LEA R4, P0, R2.reuse, c[0x0][0x350], 0x2 ;  /* 0x0000d40002047a11 */ /* 0x040fe400078010ff */
[C---:B------:R-:W-:Y:S02]  /*0e20*/  LEA.HI R0, P1, R3.reuse, R8, RZ, 0x1e ;  /* 0x0000000803007211 */ /* 0x040fe4000783f0ff */
[----:B------:R-:W-:Y:S02]  /*0e30*/  LEA.HI.X R5, R2, c[0x0][0x354], R5, 0x2, P0 ;  /* 0x0000d50002057a11 */ /* 0x000fe400000f1405 */
[----:B------:R-:W-:Y:S02]  /*0e40*/  LOP3.LUT P0, RZ, R3, 0x3, RZ, 0xc0, !PT ;  /* 0x0000000303ff7812 */ /* 0x000fe4000780c0ff */
[----:B------:R-:W-:Y:S01]  /*0e50*/  IADD3.X R3, RZ, R12, RZ, P1, !PT ;  /* 0x0000000cff037210 */ /* 0x000fe20000ffe4ff */
[----:B------:R-:W-:Y:S01]  /*0e60*/  IMAD.WIDE R8, R9, 0x10, R4 ;  /* 0x0000001009087825 */ /* 0x000fe200078e0204 */
[----:B------:R-:W-:-:S03]  /*0e70*/  LEA R2, P1, R0, c[0x0][0x3c8], 0x2 ;  /* 0x0000f20000027a11 */ /* 0x000fc600078210ff */
[----:B0-----:R-:W-:Y:S01]  /*0e80*/  FADD.FTZ R11, R6, R11 ;  /* 0x0000000b060b7221 */ /* 0x001fe20000010000 */
[----:B------:R-:W-:Y:S01]  /*0e90*/  LEA.HI.X R3, R0, c[0x0][0x3cc], R3, 0x2, P1 ;  /* 0x0000f30000037a11 */ /* 0x000fe200008f1403 */
[----:B-1----:R-:W-:Y:S02]  /*0ea0*/  FADD.FTZ R10, R7, R10 ;  /* 0x0000000a070a7221 */ /* 0x002fe40000010000 */
[----:B------:R-:W-:-:S04]  /*0eb0*/  IMAD.WIDE R6, R20, 0x80, R8 ;  /* 0x0000008014067825 */ /* 0x000fc800078e0208 */
[----:B------:R-:W-:Y:S02]  /*0ec0*/  FMUL.FTZ R11, R11, c[0x0][0x2d4] ;  /* 0x0000b5000b0b7a20 */ /* 0x000fe40000410000 */
[----:B------:R-:W-:Y:S02]  /*0ed0*/  FMUL.FTZ R13, R10, c[0x0][0x2d4] ;  /* 0x0000b5000a0d7a20 */ /* 0x000fe40000410000 */
[----:B------:R-:W-:Y:S01]  /*0ee0*/  IMAD.WIDE R20, R20, 0x80, R6 ;  /* 0x0000008014147825 */ /* 0x000fe200078e0206 */
[----:B------:R-:W-:Y:S04]  /*0ef0*/  @!P0 STG.E [R2.64], R11 ;  /* 0x0000000b02008986 */ /* 0x000fe8000c101904 */
[----:B------:R-:W-:Y:S04]  /*0f00*/  @!P0 STG.E [R2.64+0x100], R13 ;  /* 0x0001000d02008986 */ /* 0x000fe8000c101904 */
[----:B------:R-:W-:Y:S04]  /*0f10*/  STG.E.128 [R4.64], RZ ;  /* 0x000000ff04007986 */ /* 0x000fe8000c101d04 */
[----:B------:R-:W-:Y:S04]  /*0f20*/  STG.E.128 [R8.64], RZ ;  /* 0x000000ff08007986 */ /* 0x000fe8000c101d04 */
[----:B------:R-:W-:Y:S04]  /*0f30*/  STG.E.128 [R6.64], RZ ;  /* 0x000000ff06007986 */ /* 0x000fe8000c101d04 */
[----:B------:R-:W-:Y:S01]  /*0f40*/  STG.E.128 [R20.64], RZ ;  /* 0x000000ff14007986 */ /* 0x000fe2000c101d04 */
[----:B------:R-:W-:Y:S05]  /*0f50*/  EXIT ;  /* 0x000000000000794d */ /* 0x000fea0003800000 */
.L_x_791:
        /* <DEDUP_REMOVED lines=10> */
.L_x_1347:


//--------------------- .text._ZN5flash27flash_bwd_convert_dq_kernelI23Flash_bwd_kernel_traitsILi32ELi128ELi128ELi8ELi4ELi4ELi4ELb0ELb0EN7cutlass6half_tE19Flash_kernel_traitsILi32ELi128ELi128ELi8ES3_EEEEvNS_16Flash_bwd_paramsEi --------------------------
	.section	.text._ZN5flash27flash_bwd_convert_dq_kernelI23Flash_bwd_kernel_traitsILi32ELi128ELi128ELi8ELi4ELi4ELi4ELb0ELb0EN7cutlass6half_tE19Flash_kernel_traitsILi32ELi128ELi128ELi8ES3_EEEEvNS_16Flash_bwd_paramsEi,"ax",@progbits
	.sectioninfo	@"SHI_REGISTERS=48"
	.align	128
        .global         _ZN5flash27flash_bwd_convert_dq_kernelI23Flash_bwd_kernel_traitsILi32ELi128ELi128ELi8ELi4ELi4ELi4ELb0ELb0EN7cutlass6half_tE19Flash_kernel_traitsILi32ELi128ELi128ELi8ES3_EEEEvNS_16Flash_bwd_paramsEi
        .type           _ZN5flash27flash_bwd_convert_dq_kernelI23Flash_bwd_kernel_traitsILi32ELi128ELi128ELi8ELi4ELi4ELi4ELb0ELb0EN7cutlass6half_tE19Flash_kernel_traitsILi32ELi128ELi128ELi8ES3_EEEEvNS_16Flash_bwd_paramsEi,@function
        .size           _ZN5flash27flash_bwd_convert_dq_kernelI23Flash_bwd_kernel_traitsILi32ELi128ELi128ELi8ELi4ELi4ELi4ELb0ELb0EN7cutlass6half_tE19Flash_kernel_traitsILi32ELi128ELi128ELi8ES3_EEEEvNS_16Flash_bwd_paramsEi,(.L_x_1348 - _ZN5flash27flash_bwd_convert_dq_kernelI23Flash_bwd_kernel_traitsILi32ELi128ELi128ELi8ELi4ELi4ELi4ELb0ELb0EN7cutlass6half_tE19Flash_kernel_traitsILi32ELi128ELi128ELi8ES3_EEEEvNS_16Flash_bwd_paramsEi)
        .other          _ZN5flash27flash_bwd_convert_dq_kernelI23Flash_bwd_kernel_traitsILi32ELi128ELi128ELi8ELi4ELi4ELi4ELb0ELb0EN7cutlass6half_tE19Flash_kernel_traitsILi32ELi128ELi128ELi8ES3_EEEEvNS_16Flash_bwd_paramsEi,@"STO_CUDA_ENTRY STV_DEFAULT"
_ZN5flash27flash_bwd_convert_dq_kernelI23Flash_bwd_kernel_traitsILi32ELi128ELi128ELi8ELi4ELi4ELi4ELb0ELb0EN7cutlass6half_tE19Flash_kernel_traitsILi32ELi128ELi128ELi8ES3_EEEEvNS_16Flash_bwd_paramsEi:
.text._ZN5flash27flash_bwd_convert_dq_kernelI23Flash_bwd_kernel_traitsILi32ELi128ELi128ELi8ELi4ELi4ELi4ELb0ELb0EN7cutlass6half_tE19Flash_kernel_traitsILi32ELi128ELi128ELi8ES3_EEEEvNS_16Flash_bwd_paramsEi:
        /* <DEDUP_REMOVED lines=154> */
.L_x_794:
        /* <DEDUP_REMOVED lines=105> */
.L_x_793:
        /* <DEDUP_REMOVED lines=50> */
.L_x_792:
        /* <DEDUP_REMOVED lines=65> */
.L_x_796:
[----:B------:R-:W-:Y:S05]  /*1760*/  BSYNC B0 ;  /* 0x0000000000007941 */ /* 0x000fea0003800000 */
.L_x_795:
        /* <DEDUP_REMOVED lines=13> */
.L_x_797:
        /* <DEDUP_REMOVED lines=12> */
.L_x_1348:


//--------------------- .text._ZN5flash44flash_bwd_dq_dk_dv_loop_seqk_parallel_kernelI23Flash_bwd_kernel_traitsILi32ELi128ELi128ELi8ELi4ELi4ELi4ELb0ELb0EN7cutlass6half_tE19Flash_kernel_traitsILi32ELi128ELi128ELi8ES3_EELb1ELb0ELb0ELb0ELb0ELb1ELb0EEEvNS_16Flash_bwd_paramsE --------------------------
	.section	.text._ZN5flash44flash_bwd_dq_dk_dv_loop_seqk_parallel_kernelI23Flash_bwd_kernel_traitsILi32ELi128ELi128ELi8ELi4ELi4ELi4ELb0ELb0EN7cutlass6half_tE19Flash_kernel_traitsILi32ELi128ELi128ELi8ES3_EELb1ELb0ELb0ELb0ELb0ELb1ELb0EEEvNS_16Flash_bwd_paramsE,"ax",@progbits
	.sectioninfo	@"SHI_REGISTERS=255"
	.align	128
        .global         _ZN5flash44flash_bwd_dq_dk_dv_loop_seqk_parallel_kernelI23Flash_bwd_kernel_traitsILi32ELi128ELi128ELi8ELi4ELi4ELi4ELb0ELb0EN7cutlass6half_tE19Flash_kernel_traitsILi32ELi128ELi128ELi8ES3_EELb1ELb0ELb0ELb0ELb0ELb1ELb0EEEvNS_16Flash_bwd_paramsE
        .type           _ZN5flash44flash_bwd_dq_dk_dv_loop_seqk_parallel_kernelI23Flash_bwd_kernel_traitsILi32ELi128ELi128ELi8ELi4ELi4ELi4ELb0ELb0EN7cutlass6half_tE19Flash_kernel_traitsILi32ELi128ELi128ELi8ES3_EELb1ELb0ELb0ELb0ELb0ELb1ELb0EEEvNS_16Flash_bwd_paramsE,@function
        .size           _ZN5flash44flash_bwd_dq_dk_dv_loop_seqk_parallel_kernelI23Flash_bwd_kernel_traitsILi32ELi128ELi128ELi8ELi4ELi4ELi4ELb0ELb0EN7cutlass6half_tE19Flash_kernel_traitsILi32ELi128ELi128ELi8ES3_EELb1ELb0ELb0ELb0ELb0ELb1ELb0EEEvNS_16Flash_bwd_paramsE,(.L_x_1349 - _ZN5flash44flash_bwd_dq_dk_dv_loop_seqk_parallel_kernelI23Flash_bwd_kernel_traitsILi32ELi128ELi128ELi8ELi4ELi4ELi4ELb0ELb0EN7cutlass6half_tE19Flash_kernel_traitsILi32ELi128ELi128ELi8ES3_EELb1ELb0ELb0ELb0ELb0ELb1ELb0EEEvNS_16Flash_bwd_paramsE)
        .other          _ZN5flash44flash_bwd_dq_dk_dv_loop_seqk_parallel_kernelI23Flash_bwd_kernel_traitsILi32ELi128ELi128ELi8ELi4ELi4ELi4ELb0ELb0EN7cutlass6half_tE19Flash_kernel_traitsILi32ELi128ELi128ELi8ES3_EELb1ELb0ELb0ELb0ELb0ELb1ELb0EEEvNS_16Flash_bwd_paramsE,@"STO_CUDA_ENTRY STV_DEFAULT"
_ZN5flash44flash_bwd_dq_dk_dv_loop_seqk_parallel_kernelI23Flash_bwd_kernel_traitsILi32ELi128ELi128ELi8ELi4ELi4ELi4ELb0ELb0EN7cutlass6half_tE19Flash_kernel_traitsILi32ELi128ELi128ELi8ES3_EELb1ELb0ELb0ELb0ELb0ELb1ELb0EEEvNS_16Flash_bwd_paramsE:
.text._ZN5flash44flash_bwd_dq_dk_dv_loop_seqk_parallel_kernelI23Flash_bwd_kernel_traitsILi32ELi128ELi128ELi8ELi4ELi4ELi4ELb0ELb0EN7cutlass6half_tE19Flash_kernel_traitsILi32ELi128ELi128ELi8ES3_EELb1ELb0ELb0ELb0ELb0ELb1ELb0EEEvNS_16Flash_bwd_paramsE:
        /* <DEDUP_REMOVED lines=11> */
[----:B------:R-:W2:Y:S01]  /*00b0*/  S2UR UR45, SR_CTAID.Y ;  /* 0x00000000002d79c3 */ /* 0x000ea20000002600 */
[----:B------:R-:W-:Y:S01]  /*00c0*/  ULDC.U8 UR8, c[0x0][0x328] ;  /* 0x0000ca0000087ab9 */ /* 0x000fe20000000000 */
[----:B------:R-:W-:Y:S01]  /*00d0*/  IMAD.MOV.U32 R210, RZ, RZ, -0x10 ;  /* 0xfffffff0ffd27424 */ /* 0x000fe200078e00ff */
[----:B------:R-:W-:Y:S01]  /*00e0*/  UISETP.NE.AND UP2, UPT, UR8, URZ, UPT ;  /* 0x0000003f0800728c */ /* 0x000fe2000bf45270 */
[----:B------:R-:W-:Y:S01]  /*00f0*/  IMAD.MOV.U32 R137, RZ, RZ, 0x20 ;  /* 0x00000020ff897424 */ /* 0x000fe200078e00ff */
[----:B------:R-:W-:Y:S01]  /*0100*/  UMOV UR6, 0x80 ;  /* 0x0000008000067882 */ /* 0x000fe20000000000 */
[----:B------:R-:W-:Y:S01]  /*0110*/  IMAD.MOV.U32 R132, RZ, RZ, 0x40 ;  /* 0x00000040ff847424 */ /* 0x000fe200078e00ff */
[----:B------:R-:W-:Y:S01]  /*0120*/  ULDC UR5, c[0x0][0x210] ;  /* 0x0000840000057ab9 */ /* 0x000fe20000000800 */
[----:B------:R-:W3:Y:S01]  /*0130*/  S2UR UR52, SR_CTAID.Z ;  /* 0x00000000003479c3 */ /* 0x000ee20000002700 */
[----:B------:R-:W-:-:S02]  /*0140*/  ULDC UR4, c[0x0][0x234] ;  /* 0x00008d0000047ab9 */ /* 0x000fc40000000800 */
[----:B------:R-:W-:Y:S02]  /*0150*/  ULDC UR7, c[0x0][0x1c0] ;  /* 0x0000700000077ab9 */ /* 0x000fe40000000800 */
[----:B------:R-:W-:Y:S02]  /*0160*/  UIMAD UR4, UR6, UR5, UR4 ;  /* 0x00000005060472a4 */ /* 0x000fe4000f8e0204 */
[----:B------:R-:W-:Y:S02]  /*0170*/  ULDC UR20, c[0x0][0x224] ;  /* 0x0000890000147ab9 */ /* 0x000fe40000000800 */
[----:B------:R-:W-:Y:S02]  /*0180*/  USHF.R.S32.HI UR6, URZ, 0x1f, UR20 ;  /* 0x0000001f3f067899 */ /* 0x000fe40008011414 */
[----:B------:R-:W-:Y:S01]  /*0190*/  ULDC UR18, c[0x0][0x224] ;  /* 0x0000890000127ab9 */ /* 0x000fe20000000800 */
[----:B------:R-:W-:Y:S01]  /*01a0*/  IMAD.U32 R247, RZ, RZ, UR4 ;  /* 0x00000004fff77e24 */ /* 0x000fe2000f8e00ff */
[----:B------:R-:W-:Y:S01]  /*01b0*/  ULDC UR58, c[0x0][0x22c] ;  /* 0x00008b00003a7ab9 */ /* 0x000fe20000000800 */
[----:B-1----:R-:W-:Y:S01]  /*01c0*/  SHF.R.S32.HI R0, RZ, 0x1f, R10 ;  /* 0x0000001fff007819 */ /* 0x002fe2000001140a */
[----:B--2---:R-:W-:-:S02]  /*01d0*/  USHF.L.U32 UR8, UR45, 0x7, URZ ;  /* 0x000000072d087899 */ /* 0x004fc4000800063f */
[----:B------:R-:W-:Y:S01]  /*01e0*/  ULDC UR50, c[0x0][0x1c0] ;  /* 0x0000700000327ab9 */ /* 0x000fe20000000800 */
[CC--:B------:R-:W-:Y:S01]  /*01f0*/  LEA.HI R2, R0.reuse, R10.reuse, RZ, 0x2 ;  /* 0x0000000a00027211 */ /* 0x0c0fe200078f10ff */
[----:B------:R-:W-:Y:S01]  /*0200*/  ULDC UR13, c[0x0][0x1c8] ;  /* 0x00007200000d7ab9 */ /* 0x000fe20000000800 */
[CC--:B------:R-:W-:Y:S01]  /*0210*/  LEA.HI R9, R0.reuse, R10.reuse, RZ, 0x5 ;  /* 0x0000000a00097211 */ /* 0x0c0fe200078f28ff */
[----:B------:R-:W-:Y:S01]  /*0220*/  UIMAD.WIDE UR50, UR58, UR50, URZ ;  /* 0x000000323a3272a5 */ /* 0x000fe2000f8e023f */
[CC--:B------:R-:W-:Y:S01]  /*0230*/  LEA.HI R6, R0.reuse, R10.reuse, RZ, 0x4 ;  /* 0x0000000a00067211 */ /* 0x0c0fe200078f20ff */
[----:B---3--:R-:W-:Y:S01]  /*0240*/  UIMAD UR5, UR45, UR7, UR52 ;  /* 0x000000072d0572a4 */ /* 0x008fe2000f8e0234 */
[CC--:B------:R-:W-:Y:S01]  /*0250*/  LEA.HI R128, R0.reuse, R10.reuse, RZ, 0x3 ;  /* 0x0000000a00807211 */ /* 0x0c0fe200078f18ff */
[----:B------:R-:W-:Y:S01]  /*0260*/  USHF.R.S32.HI UR7, URZ, 0x1f, UR52 ;  /* 0x0000001f3f077899 */ /* 0x000fe20008011434 */
[----:B------:R-:W-:Y:S01]  /*0270*/  LEA.HI R232, R0, R10, RZ, 0x7 ;  /* 0x0000000a00e87211 */ /* 0x000fe200078f38ff */
[----:B------:R-:W-:Y:S01]  /*0280*/  ULOP3.LUT UR4, UR52, UR13, URZ, 0x3c, !UPT ;  /* 0x0000000d34047292 */ /* 0x000fe2000f8e3c3f */
[----:B------:R-:W-:Y:S01]  /*0290*/  LOP3.LUT R0, R2, 0xfffffffc, RZ, 0xc0, !PT ;  /* 0xfffffffc02007812 */ /* 0x000fe200078ec0ff */
[----:B------:R-:W-:Y:S01]  /*02a0*/  UIMAD.WIDE.U32 UR60, UR45, UR20, URZ ;  /* 0x000000142d3c72a5 */ /* 0x000fe2000f8e003f */
[----:B------:R-:W-:Y:S01]  /*02b0*/  LOP3.LUT R3, R9, 0xffffffe0, RZ, 0xc0, !PT ;  /* 0xffffffe009037812 */ /* 0x000fe200078ec0ff */
[----:B------:R-:W-:Y:S01]  /*02c0*/  ULDC UR15, c[0x0][0x1c0] ;  /* 0x00007000000f7ab9 */ /* 0x000fe20000000800 */
[----:B------:R-:W-:Y:S01]  /*02d0*/  LOP3.LUT R8, R6, 0xfffffff0, RZ, 0xc0, !PT ;  /* 0xfffffff006087812 */ /* 0x000fe200078ec0ff */
[----:B------:R-:W-:Y:S01]  /*02e0*/  IMAD.IADD R12, R10, 0x1, -R0 ;  /* 0x000000010a0c7824 */ /* 0x000fe200078e0a00 */
[----:B------:R-:W-:Y:S01]  /*02f0*/  LOP3.LUT R4, R128, 0xfffffff8, RZ, 0xc0, !PT ;  /* 0xfffffff880047812 */ /* 0x000fe200078ec0ff */
[C---:B------:R-:W-:Y:S01]  /*0300*/  IMAD.IADD R3, R10.reuse, 0x1, -R3 ;  /* 0x000000010a037824 */ /* 0x040fe200078e0a03 */
[----:B------:R-:W-:Y:S01]  /*0310*/  SHF.R.S32.HI R0, RZ, 0x2, R2 ;  /* 0x00000002ff007819 */ /* 0x000fe20000011402 */
[C---:B------:R-:W-:Y:S01]  /*0320*/  IMAD.IADD R8, R10.reuse, 0x1, -R8 ;  /* 0x000000010a087824 */ /* 0x040fe200078e0a08 */
[----:B------:R-:W-:Y:S01]  /*0330*/  SHF.R.S32.HI R232, RZ, 0x7, R232 ;  /* 0x00000007ffe87819 */ /* 0x000fe200000114e8 */
[----:B------:R-:W-:Y:S01]  /*0340*/  IMAD.IADD R10, R10, 0x1, -R4 ;  /* 0x000000010a0a7824 */ /* 0x000fe200078e0a04 */
[----:B------:R-:W-:Y:S01]  /*0350*/  SHF.R.S32.HI R4, RZ, 0x1f, R2 ;  /* 0x0000001fff047819 */ /* 0x000fe20000011402 */
[----:B------:R-:W-:Y:S01]  /*0360*/  IMAD.U32 R245, RZ, RZ, UR4 ;  /* 0x00000004fff57e24 */ /* 0x000fe2000f8e00ff */
[-C--:B------:R-:W-:Y:S01]  /*0370*/  LEA.HI R5, R2, R0.reuse, RZ, 0x1 ;  /* 0x0000000002057211 */ /* 0x080fe200078f08ff */
[----:B------:R-:W-:Y:S01]  /*0380*/  UIMAD UR19, UR52, UR58, URZ ;  /* 0x0000003a341372a4 */ /* 0x000fe2000f8e023f */
[----:B------:R-:W-:Y:S01]  /*0390*/  LEA.HI R2, R4, R0, RZ, 0x3 ;  /* 0x0000000004027211 */ /* 0x000fe200078f18ff */
[----:B------:R-:W-:Y:S01]  /*03a0*/  UIMAD UR4, UR45, UR15, UR52 ;  /* 0x0000000f2d0472a4 */ /* 0x000fe2000f8e0234 */
[----:B------:R-:W-:Y:S01]  /*03b0*/  LOP3.LUT R4, R5, 0x7fffffe, RZ, 0xc0, !PT ;  /* 0x07fffffe05047812 */ /* 0x000fe200078ec0ff */
[----:B------:R-:W-:Y:S01]  /*03c0*/  ULDC UR12, c[0x0][0x1c0] ;  /* 0x00007000000c7ab9 */ /* 0x000fe20000000800 */
[----:B------:R-:W-:Y:S01]  /*03d0*/  LOP3.LUT R2, R2, 0xfffffff8, RZ, 0xc0, !PT ;  /* 0xfffffff802027812 */ /* 0x000fe200078ec0ff */
[----:B------:R-:W-:Y:S01]  /*03e0*/  UIMAD UR58, UR58, UR12, URZ ;  /* 0x0000000c3a3a72a4 */ /* 0x000fe2000f8e023f */
[----:B------:R-:W-:Y:S01]  /*03f0*/  SHF.R.S32.HI R5, RZ, 0x1f, R3 ;  /* 0x0000001fff057819 */ /* 0x000fe20000011403 */
[C---:B------:R-:W-:Y:S01]  /*0400*/  IMAD.IADD R11, R0.reuse, 0x1, -R4 ;  /* 0x00000001000b7824 */ /* 0x040fe200078e0a04 */
[--C-:B------:R-:W-:Y:S01]  /*0410*/  SHF.R.S32.HI R4, RZ, 0x1f, R9.reuse ;  /* 0x0000001fff047819 */ /* 0x100fe20000011409 */
[----:B------:R-:W-:Y:S01]  /*0420*/  IMAD.IADD R7, R0, 0x1, -R2 ;  /* 0x0000000100077824 */ /* 0x000fe200078e0a02 */
[----:B------:R-:W-:Y:S01]  /*0430*/  SHF.R.S32.HI R0, RZ, 0x4, R6 ;  /* 0x00000004ff007819 */ /* 0x000fe20000011406 */
[----:B------:R-:W-:Y:S01]  /*0440*/  USHF.L.U32 UR4, UR4, 0x5, URZ ;  /* 0x0000000504047899 */ /* 0x000fe2000800063f */
[----:B------:R-:W-:Y:S01]  /*0450*/  LEA.HI R229, R5, R3, RZ, 0x2 ;  /* 0x0000000305e57211 */ /* 0x000fe200078f10ff */
[----:B------:R-:W-:Y:S01]  /*0460*/  ULDC UR17, c[0x0][0x1c0] ;  /* 0x0000700000117ab9 */ /* 0x000fe20000000800 */
[----:B------:R-:W-:Y:S01]  /*0470*/  SHF.R.S32.HI R3, RZ, 0x3, R128 ;  /* 0x00000003ff037819 */ /* 0x000fe20000011480 */
[----:B------:R-:W-:Y:S01]  /*0480*/  USHF.L.U32 UR59, UR58, 0x7, URZ ;  /* 0x000000073a3b7899 */ /* 0x000fe2000800063f */
[----:B------:R-:W-:Y:S01]  /*0490*/  LEA.HI R2, R6, R0, RZ, 0x1 ;  /* 0x0000000006027211 */ /* 0x000fe200078f08ff */
[----:B------:R-:W-:Y:S01]  /*04a0*/  ULDC.U8 UR9, c[0x0][0x3d0] ;  /* 0x0000f40000097ab9 */ /* 0x000fe20000000000 */
[----:B------:R-:W-:Y:S01]  /*04b0*/  SHF.R.S32.HI R5, RZ, 0x5, R9 ;  /* 0x00000005ff057819 */ /* 0x000fe20000011409 */
[----:B------:R-:W-:Y:S01]  /*04c0*/  IMAD.SHL.U32 R6, R3, 0x40, RZ ;  /* 0x0000004003067824 */ /* 0x000fe200078e00ff */
[----:B------:R-:W-:Y:S01]  /*04d0*/  LOP3.LUT R3, R2, 0xfffffffe, RZ, 0xc0, !PT ;  /* 0xfffffffe02037812 */ /* 0x000fe200078ec0ff */
[----:B------:R-:W-:Y:S01]  /*04e0*/  ULDC UR16, c[0x0][0x214] ;  /* 0x0000850000107ab9 */ /* 0x000fe20000000800 */
[C---:B------:R-:W-:Y:S01]  /*04f0*/  LOP3.LUT P5, RZ, R7.reuse, 0x2, RZ, 0xc0, !PT ;  /* 0x0000000207ff7812 */ /* 0x040fe200078ac0ff */
[----:B------:R-:W-:Y:S01]  /*0500*/  UISETP.NE.AND UP3, UPT, UR9, URZ, UPT ;  /* 0x0000003f0900728c */ /* 0x000fe2000bf65270 */
[----:B------:R-:W-:Y:S01]  /*0510*/  LOP3.LUT R2, R6, 0xc0, RZ, 0xc0, !PT ;  /* 0x000000c006027812 */ /* 0x000fe200078ec0ff */
[----:B------:R-:W-:Y:S01]  /*0520*/  IMAD.SHL.U32 R6, R12, 0x8, RZ ;  /* 0x000000080c067824 */ /* 0x000fe200078e00ff */
[----:B------:R-:W-:Y:S01]  /*0530*/  LOP3.LUT P4, RZ, R7, 0x4, RZ, 0xc0, !PT ;  /* 0x0000000407ff7812 */ /* 0x000fe2000788c0ff */
[----:B------:R-:W-:Y:S01]  /*0540*/  IMAD.IADD R13, R0, 0x1, -R3 ;  /* 0x00000001000d7824 */ /* 0x000fe200078e0a03 */
[----:B------:R-:W-:Y:S01]  /*0550*/  LEA.HI R0, R4, R5, RZ, 0x2 ;  /* 0x0000000504007211 */ /* 0x000fe200078f10ff */
[----:B------:R-:W-:Y:S01]  /*0560*/  IMAD.U32 R239, RZ, RZ, UR4 ;  /* 0x00000004ffef7e24 */ /* 0x000fe2000f8e00ff */
[----:B------:R-:W-:Y:S01]  /*0570*/  LOP3.LUT R3, R2, 0x18, R6, 0xf8, !PT ;  /* 0x0000001802037812 */ /* 0x000fe200078ef806 */
[----:B------:R-:W-:Y:S01]  /*0580*/  IMAD.U32 R6, RZ, RZ, UR7 ;  /* 0x00000007ff067e24 */ /* 0x000fe2000f8e00ff */
[----:B------:R-:W-:Y:S01]  /*0590*/  LOP3.LUT R0, R0, 0xfffffffc, RZ, 0xc0, !PT ;  /* 0xfffffffc00007812 */ /* 0x000fe200078ec0ff */
[----:B------:R-:W-:Y:S01]  /*05a0*/  USHF.R.S32.HI UR7, URZ, 0x1f, UR45 ;  /* 0x0000001f3f077899 */ /* 0x000fe2000801142d */
[----:B------:R-:W-:Y:S01]  /*05b0*/  SHF.R.U32.HI R2, RZ, 0x3, R2 ;  /* 0x00000003ff027819 */ /* 0x000fe20000011602 */
[----:B------:R-:W-:Y:S01]  /*05c0*/  IMAD.SHL.U32 R6, R12, 0x2, RZ ;  /* 0x000000020c067824 */ /* 0x000fe200078e00ff */
[----:B------:R-:W-:Y:S01]  /*05d0*/  @UP2 UIMAD UR9, UR45, UR16, URZ ;  /* 0x000000102d0922a4 */ /* 0x000fe2000f8e023f */
        /* <DEDUP_REMOVED lines=8> */
[----:B------:R-:W-:Y:S01]  /*0660*/  IMAD R2, R232, 0x8, R13 ;  /* 0x00000008e8027824 */ /* 0x000fe200078e020d */
[-C--:B------:R-:W-:Y:S01]  /*0670*/  LEA.HI R11, R11, R8.reuse, RZ, 0x3 ;  /* 0x000000080b0b7211 */ /* 0x080fe200078f18ff */
[----:B------:R-:W-:Y:S01]  /*0680*/  IMAD.U32 R252, RZ, RZ, UR7 ;  /* 0x00000007fffc7e24 */ /* 0x000fe2000f8e00ff */
[----:B------:R-:W-:Y:S01]  /*0690*/  USHF.R.S32.HI UR4, URZ, 0x1f, UR4 ;  /* 0x0000001f3f047899 */ /* 0x000fe20008011404 */
[----:B------:R-:W-:Y:S01]  /*06a0*/  IMAD.IADD R3, R10, 0x1, -R0 ;  /* 0x000000010a037824 */ /* 0x000fe200078e0a00 */
[----:B------:R-:W-:Y:S01]  /*06b0*/  LEA.HI R0, R8, R8, RZ, 0x1 ;  /* 0x0000000808007211 */ /* 0x000fe200078f08ff */
[----:B------:R-:W-:Y:S01]  /*06c0*/  IMAD.U32 R244, RZ, RZ, UR9 ;  /* 0x00000009fff47e24 */ /* 0x000fe2000f8e00ff */
[----:B------:R-:W-:Y:S01]  /*06d0*/  SEL R212, R137, 0xffffffe0, !P5 ;  /* 0xffffffe089d47807 */ /* 0x000fe20006800000 */
[----:B------:R-:W-:Y:S01]  /*06e0*/  IMAD R17, R2, 0x8, R3 ;  /* 0x0000000802117824 */ /* 0x000fe200078e0203 */
[----:B------:R-:W-:Y:S01]  /*06f0*/  LOP3.LUT R3, R0, 0x7fffffe, RZ, 0xc0, !PT ;  /* 0x07fffffe00037812 */ /* 0x000fe200078ec0ff */
[----:B------:R-:W-:Y:S01]  /*0700*/  IMAD.U32 R238, RZ, RZ, UR4 ;  /* 0x00000004ffee7e24 */ /* 0x000fe2000f8e00ff */
[--C-:B------:R-:W-:Y:S01]  /*0710*/  SHF.R.S32.HI R4, RZ, 0x1, R0.reuse ;  /* 0x00000001ff047819 */ /* 0x100fe20000011400 */
[----:B------:R-:W-:Y:S01]  /*0720*/  IMAD.U32 R246, RZ, RZ, UR19 ;  /* 0x00000013fff67e24 */ /* 0x000fe2000f8e00ff */
[----:B------:R-:W-:Y:S01]  /*0730*/  SHF.R.S32.HI R0, RZ, 0x1f, R0 ;  /* 0x0000001fff007819 */ /* 0x000fe20000011400 */
[----:B------:R-:W-:Y:S01]  /*0740*/  IMAD.IADD R16, R8, 0x1, -R3 ;  /* 0x0000000108107824 */ /* 0x000fe200078e0a03 */
[----:B------:R-:W-:Y:S01]  /*0750*/  LOP3.LUT R2, R11, 0xfffffff8, RZ, 0xc0, !PT ;  /* 0xfffffff80b027812 */ /* 0x000fe200078ec0ff */
[----:B------:R-:W-:Y:S01]  /*0760*/  IMAD.U32 R3, RZ, RZ, UR8 ;  /* 0x00000008ff037e24 */ /* 0x000fe2000f8e00ff */
[----:B------:R-:W-:Y:S01]  /*0770*/  LEA.HI R0, R0, R4, RZ, 0x2 ;  /* 0x0000000400007211 */ /* 0x000fe200078f10ff */
[----:B------:R-:W-:Y:S01]  /*0780*/  USHF.R.S32.HI UR8, URZ, 0x1f, UR52 ;  /* 0x0000001f3f087899 */ /* 0x000fe20008011434 */
[----:B------:R-:W-:Y:S01]  /*0790*/  IMAD.U32 R3, RZ, RZ, UR7 ;  /* 0x00000007ff037e24 */ /* 0x000fe2000f8e00ff */
[----:B------:R-:W-:Y:S01]  /*07a0*/  @!UP2 UIMAD UR7, UR45, UR17, UR52 ;  /* 0x000000112d07a2a4 */ /* 0x000fe2000f8e0234 */
[----:B------:R-:W-:Y:S01]  /*07b0*/  LOP3.LUT R0, R0, 0xfffffffc, RZ, 0xc0, !PT ;  /* 0xfffffffc00007812 */ /* 0x000fe200078ec0ff */
[----:B------:R-:W-:Y:S01]  /*07c0*/  IMAD.IADD R15, R8, 0x1, -R2 ;  /* 0x00000001080f7824 */ /* 0x000fe200078e0a02 */
[C---:B------:R-:W-:Y:S01]  /*07d0*/  LOP3.LUT R2, R7.reuse, 0x1, RZ, 0xc0, !PT ;  /* 0x0000000107027812 */ /* 0x040fe200078ec0ff */
[----:B------:R-:W-:Y:S01]  /*07e0*/  IMAD.U32 R251, RZ, RZ, UR8 ;  /* 0x00000008fffb7e24 */ /* 0x000fe2000f8e00ff */
[----:B------:R-:W-:Y:S01]  /*07f0*/  ULDC.64 UR10, c[0x0][0x118] ;  /* 0x00004600000a7ab9 */ /* 0x000fe20000000a00 */
[----:B------:R-:W-:Y:S01]  /*0800*/  IMAD.IADD R14, R4, 0x1, -R0 ;  /* 0x00000001040e7824 */ /* 0x000fe200078e0a00 */
[----:B------:R-:W-:Y:S01]  /*0810*/  ISETP.NE.U32.AND P6, PT, R2, 0x1, PT ;  /* 0x000000010200780c */ /* 0x000fe20003fc5070 */
[----:B------:R-:W-:Y:S01]  /*0820*/  IMAD.U32 R2, RZ, RZ, UR8 ;  /* 0x00000008ff027e24 */ /* 0x000fe2000f8e00ff */
[----:B------:R-:W-:Y:S01]  /*0830*/  SHF.R.S32.HI R0, RZ, 0x1, R5 ;  /* 0x00000001ff007819 */ /* 0x000fe20000011405 */
[----:B------:R-:W-:Y:S01]  /*0840*/  IMAD.SHL.U32 R2, R10, 0x40, RZ ;  /* 0x000000400a027824 */ /* 0x000fe200078e00ff */
[----:B------:R-:W-:Y:S01]  /*0850*/  LEA.HI R10, R7, R7, RZ, 0x1 ;  /* 0x00000007070a7211 */ /* 0x000fe200078f08ff */
[C---:B------:R-:W-:Y:S01]  /*0860*/  IMAD.SHL.U32 R4, R235.reuse, 0x400, RZ ;  /* 0x00000400eb047824 */ /* 0x040fe200078e00ff */
[C---:B------:R-:W-:Y:S01]  /*0870*/  LOP3.LUT P0, RZ, R0.reuse, 0x2, RZ, 0xc0, !PT ;  /* 0x0000000200ff7812 */ /* 0x040fe2000780c0ff */
[----:B------:R-:W-:Y:S01]  /*0880*/  IMAD.SHL.U32 R9, R0, 0x40, RZ ;  /* 0x0000004000097824 */ /* 0x000fe200078e00ff */
[----:B------:R-:W-:Y:S01]  /*0890*/  LOP3.LUT R8, R2, 0x1c0, RZ, 0xc0, !PT ;  /* 0x000001c002087812 */ /* 0x000fe200078ec0ff */
[----:B------:R-:W-:Y:S01]  /*08a0*/  IMAD.SHL.U32 R0, R235, 0x10, RZ ;  /* 0x00000010eb007824 */ /* 0x000fe200078e00ff */
[----:B------:R-:W-:Y:S01]  /*08b0*/  LOP3.LUT R2, R10, 0x3fffffe, RZ, 0xc0, !PT ;  /* 0x03fffffe0a027812 */ /* 0x000fe200078ec0ff */
[----:B------:R-:W-:Y:S01]  /*08c0*/  UIMAD UR8, UR5, UR18, URZ ;  /* 0x00000012050872a4 */ /* 0x000fe2000f8e023f */
[----:B------:R-:W-:Y:S01]  /*08d0*/  SHF.R.S32.HI R5, RZ, 0x3, R11 ;  /* 0x00000003ff057819 */ /* 0x000fe2000001140b */
[----:B------:R-:W-:Y:S01]  /*08e0*/  UIMAD UR5, UR6, UR45, URZ ;  /* 0x0000002d060572a4 */ /* 0x000fe2000f8e023f */
[----:B------:R-:W-:Y:S01]  /*08f0*/  LEA.HI.SX32 R229, R229, R0, 0x1e ;  /* 0x00000000e5e57211 */ /* 0x000fe200078ff2ff */
[C---:B------:R-:W-:Y:S01]  /*0900*/  IMAD.IADD R12, R7.reuse, 0x1, -R2 ;  /* 0x00000001070c7824 */ /* 0x040fe200078e0a02 */
[----:B------:R-:W-:Y:S01]  /*0910*/  LOP3.LUT R3, R8, 0x30, R0, 0xf8, !PT ;  /* 0x0000003008037812 */ /* 0x000fe200078ef800 */
[----:B------:R-:W-:Y:S01]  /*0920*/  IMAD.SHL.U32 R2, R7, 0x40, RZ ;  /* 0x0000004007027824 */ /* 0x000fe200078e00ff */
[----:B------:R-:W-:Y:S01]  /*0930*/  LOP3.LUT R0, R9, 0xc0, RZ, 0xc0, !PT ;  /* 0x000000c009007812 */ /* 0x000fe200078ec0ff */
[----:B------:R-:W-:Y:S01]  /*0940*/  IMAD R16, R5, 0x8, R16 ;  /* 0x0000000805107824 */ /* 0x000fe200078e0210 */
[----:B------:R-:W-:Y:S01]  /*0950*/  LOP3.LUT R3, R3, 0x8, R128, 0xf8, !PT ;  /* 0x0000000803037812 */ /* 0x000fe200078ef880 */
[----:B------:R-:W-:Y:S01]  /*0960*/  IMAD R131, R5, 0x200, R4 ;  /* 0x0000020005837824 */ /* 0x000fe200078e0204 */
[----:B------:R-:W-:Y:S01]  /*0970*/  LOP3.LUT R128, R0, 0x8, R128, 0xf8, !PT ;  /* 0x0000000800807812 */ /* 0x000fe200078ef880 */
[----:B------:R-:W-:Y:S01]  /*0980*/  IMAD.U32 R242, RZ, RZ, UR5 ;  /* 0x00000005fff27e24 */ /* 0x000fe2000f8e00ff */
[----:B------:R-:W-:Y:S01]  /*0990*/  SHF.R.U32.HI R0, RZ, 0x3, R0 ;  /* 0x00000003ff007819 */ /* 0x000fe20000011600 */
[----:B------:R-:W-:Y:S01]  /*09a0*/  UIMAD UR5, UR51, UR60, URZ ;  /* 0x0000003c330572a4 */ /* 0x000fe2000f8e023f */
[----:B------:R-:W-:Y:S01]  /*09b0*/  LOP3.LUT R2, R2, 0x1c0, RZ, 0xc0, !PT ;  /* 0x000001c002027812 */ /* 0x000fe200078ec0ff */
[----:B------:R-:W-:Y:S01]  /*09c0*/  @!UP2 UIMAD UR6, UR7, UR16, URZ ;  /* 0x000000100706a2a4 */ /* 0x000fe2000f8e023f */
[----:B------:R-:W-:Y:S01]  /*09d0*/  LOP3.LUT R128, R128, R0, RZ, 0x3c, !PT ;  /* 0x0000000080807212 */ /* 0x000fe200078e3cff */
[----:B------:R-:W-:Y:S01]  /*09e0*/  IMAD R0, R235, 0x200, R6 ;  /* 0x00000200eb007824 */ /* 0x000fe200078e0206 */
[----:B------:R-:W-:Y:S01]  /*09f0*/  LEA.HI R2, R2, R2, RZ, 0x1d ;  /* 0x0000000202027211 */ /* 0x000fe200078fe8ff */
[----:B------:R-:W-:Y:S01]  /*0a00*/  IMAD.U32 R250, RZ, RZ, UR5 ;  /* 0x00000005fffa7e24 */ /* 0x000fe2000f8e00ff */
[----:B------:R-:W-:Y:S01]  /*0a10*/  USHF.R.S32.HI UR5, URZ, 0x1f, UR19 ;  /* 0x0000001f3f057899 */ /* 0x000fe20008011413 */
[----:B------:R-:W-:Y:S01]  /*0a20*/  IMAD R12, R12, 0x20, R0 ;  /* 0x000000200c0c7824 */ /* 0x000fe200078e0200 */
[----:B------:R-:W-:Y:S01]  /*0a30*/  SHF.R.S32.HI R0, RZ, 0x1, R10 ;  /* 0x00000001ff007819 */ /* 0x000fe2000001140a */
[----:B------:R-:W-:Y:S01]  /*0a40*/  IMAD.U32 R128, R17, 0x20, R128 ;  /* 0x0000002011807824 */ /* 0x000fe200078e0080 */
[----:B------:R-:W-:Y:S01]  /*0a50*/  IADD3 R216, R2, R216, R4 ;  /* 0x000000d802d87210 */ /* 0x000fe20007ffe004 */
[----:B------:R-:W-:Y:S01]  /*0a60*/  IMAD.SHL.U32 R4, R13, 0x10, RZ ;  /* 0x000000100d047824 */ /* 0x000fe200078e00ff */
[----:B------:R-:W-:Y:S01]  /*0a70*/  SHF.R.U32.HI R2, RZ, 0x3, R8 ;  /* 0x00000003ff027819 */ /* 0x000fe20000011608 */
[----:B------:R-:W-:Y:S01]  /*0a80*/  IMAD.U32 R241, RZ, RZ, UR5 ;  /* 0x00000005fff17e24 */ /* 0x000fe2000f8e00ff */
[C---:B------:R-:W-:Y:S01]  /*0a90*/  LOP3.LUT P3, RZ, R0.reuse, 0x2, RZ, 0xc0, !PT ;  /* 0x0000000200ff7812 */ /* 0x040fe2000786c0ff */
[----:B------:R-:W-:Y:S01]  /*0aa0*/  IMAD.SHL.U32 R0, R0, 0x40, RZ ;  /* 0x0000004000007824 */ /* 0x000fe200078e00ff */
[----:B------:R-:W-:Y:S01]  /*0ab0*/  LOP3.LUT R5, R3, R2, RZ, 0x3c, !PT ;  /* 0x0000000203057212 */ /* 0x000fe200078e3cff */
[----:B------:R-:W-:Y:S01]  /*0ac0*/  IMAD.SHL.U32 R2, R232, 0x8, RZ ;  /* 0x00000008e8027824 */ /* 0x000fe200078e00ff */
[----:B------:R-:W-:Y:S01]  /*0ad0*/  R2P PR, R15, 0x6 ;  /* 0x000000060f007804 */ /* 0x000fe20000000000 */
[----:B------:R-:W-:Y:S01]  /*0ae0*/  IMAD.SHL.U32 R216, R216, 0x2, RZ ;  /* 0x00000002d8d87824 */ /* 0x000fe200078e00ff */
[----:B------:R-:W-:Y:S01]  /*0af0*/  LOP3.LUT R0, R0, 0xc0, RZ, 0xc0, !PT ;  /* 0x000000c000007812 */ /* 0x000fe200078ec0ff */
[----:B------:R-:W-:Y:S01]  /*0b00*/  USHF.R.S32.HI UR5, URZ, 0x1f, UR59 ;  /* 0x0000001f3f057899 */ /* 0x000fe2000801143b */
[----:B------:R-:W-:Y:S01]  /*0b10*/  LOP3.LUT R2, R2, 0x8, RZ, 0xc0, !PT ;  /* 0x0000000802027812 */ /* 0x000fe200078ec0ff */
[----:B------:R-:W-:Y:S01]  /*0b20*/  IMAD.SHL.U32 R128, R128, 0x2, RZ ;  /* 0x0000000280807824 */ /* 0x000fe200078e00ff */
[----:B------:R-:W-:Y:S01]  /*0b30*/  SHF.R.U32.HI R3, RZ, 0x3, R0 ;  /* 0x00000003ff037819 */ /* 0x000fe20000011600 */
[----:B------:R-:W-:Y:S01]  /*0b40*/  IMAD.IADD R217, R216, 0x1, R212 ;  /* 0x00000001d8d97824 */ /* 0x000fe200078e02d4 */
[----:B------:R-:W-:Y:S01]  /*0b50*/  LOP3.LUT R7, R2, 0x10, R4, 0xf8, !PT ;  /* 0x0000001002077812 */ /* 0x000fe200078ef804 */
[----:B------:R-:W-:Y:S01]  /*0b60*/  IMAD.U32 R243, RZ, RZ, UR8 ;  /* 0x00000008fff37e24 */ /* 0x000fe2000f8e00ff */
[----:B------:R-:W-:Y:S01]  /*0b70*/  LOP3.LUT R8, R3, R0, R2, 0x1e, !PT ;  /* 0x0000000003087212 */ /* 0x000fe200078e1e02 */
[----:B------:R-:W-:Y:S01]  /*0b80*/  IMAD.SHL.U32 R0, R15, 0x40, RZ ;  /* 0x000000400f007824 */ /* 0x000fe200078e00ff */
[----:B------:R-:W-:Y:S01]  /*0b90*/  SEL R210, R210, 0x10, !P6 ;  /* 0x00000010d2d27807 */ /* 0x000fe20007000000 */
[C---:B------:R-:W-:Y:S01]  /*0ba0*/  IMAD R3, R13.reuse, 0x200, R5 ;  /* 0x000002000d037824 */ /* 0x040fe200078e0205 */
[----:B------:R-:W-:Y:S01]  /*0bb0*/  IADD3 R211, R216, 0x40, RZ ;  /* 0x00000040d8d37810 */ /* 0x000fe20007ffe0ff */
[----:B------:R-:W-:Y:S01]  /*0bc0*/  IMAD.SHL.U32 R5, R13, 0x8, RZ ;  /* 0x000000080d057824 */ /* 0x000fe200078e00ff */
[----:B------:R-:W-:Y:S01]  /*0bd0*/  LOP3.LUT R0, R0, 0x1c0, RZ, 0xc0, !PT ;  /* 0x000001c000007812 */ /* 0x000fe200078ec0ff */
[----:B------:R-:W-:Y:S01]  /*0be0*/  IMAD.SHL.U32 R2, R14, 0x40, RZ ;  /* 0x000000400e027824 */ /* 0x000fe200078e00ff */
[----:B------:R-:W-:Y:S01]  /*0bf0*/  @P4 IADD3 R211, R216, -0x40, RZ ;  /* 0xffffffc0d8d34810 */ /* 0x000fe20007ffe0ff */
[----:B------:R-:W-:Y:S01]  /*0c00*/  IMAD.IADD R8, R8, 0x1, R12 ;  /* 0x0000000108087824 */ /* 0x000fe200078e020c */
[----:B------:R-:W-:Y:S01]  /*0c10*/  LOP3.LUT R5, R5, 0x8, RZ, 0xc0, !PT ;  /* 0x0000000805057812 */ /* 0x000fe200078ec0ff */
[----:B------:R-:W-:Y:S01]  /*0c20*/  IMAD.IADD R215, R216, 0x1, R210 ;  /* 0x00000001d8d77824 */ /* 0x000fe200078e02d2 */
[----:B------:R-:W-:Y:S01]  /*0c30*/  SHF.R.U32.HI R6, RZ, 0x3, R0 ;  /* 0x00000003ff067819 */ /* 0x000fe20000011600 */
[----:B------:R-:W-:Y:S01]  /*0c40*/  IMAD.IADD R210, R210, 0x1, R211 ;  /* 0x00000001d2d27824 */ /* 0x000fe200078e02d3 */
[----:B------:R-:W-:Y:S01]  /*0c50*/  LOP3.LUT R2, R2, 0xc0, RZ, 0xc0, !PT ;  /* 0x000000c002027812 */ /* 0x000fe200078ec0ff */
[----:B------:R-:W-:Y:S01]  /*0c60*/  IMAD.IADD R214, R215, 0x1, R212 ;  /* 0x00000001d7d67824 */ /* 0x000fe200078e02d4 */
[----:B------:R-:W-:Y:S01]  /*0c70*/  LOP3.LUT R6, R6, R0, R5, 0x1e, !PT ;  /* 0x0000000006067212 */ /* 0x000fe200078e1e05 */
[----:B------:R-:W-:Y:S01]  /*0c80*/  IMAD.SHL.U32 R0, R16, 0x20, RZ ;  /* 0x0000002010007824 */ /* 0x000fe200078e00ff */
[----:B------:R-:W-:Y:S01]  /*0c90*/  SHF.R.U32.HI R4, RZ, 0x3, R2 ;  /* 0x00000003ff047819 */ /* 0x000fe20000011602 */
[----:B------:R-:W-:Y:S01]  /*0ca0*/  IMAD.IADD R213, R212, 0x1, R211 ;  /* 0x00000001d4d57824 */ /* 0x000fe200078e02d3 */
[----:B------:R-:W-:Y:S01]  /*0cb0*/  SEL R132, R132, 0xffffffc0, !P2 ;  /* 0xffffffc084847807 */ /* 0x000fe20005000000 */
[----:B------:R-:W-:Y:S01]  /*0cc0*/  IMAD.IADD R131, R131, 0x1, R6 ;  /* 0x0000000183837824 */ /* 0x000fe200078e0206 */
[C---:B------:R-:W-:Y:S01]  /*0cd0*/  LOP3.LUT R5, R4.reuse, R2, R5, 0x1e, !PT ;  /* 0x0000000204057212 */ /* 0x040fe200078e1e05 */
[----:B------:R-:W-:Y:S01]  /*0ce0*/  IMAD R142, R235, 0x200, R0 ;  /* 0x00000200eb8e7824 */ /* 0x000fe200078e0200 */
[----:B------:R-:W-:Y:S01]  /*0cf0*/  LOP3.LUT R2, R4, R7, R2, 0x1e, !PT ;  /* 0x0000000704027212 */ /* 0x000fe200078e1e02 */
[----:B------:R-:W-:Y:S01]  /*0d00*/  IMAD.U32 R240, RZ, RZ, UR6 ;  /* 0x00000006fff07e24 */ /* 0x000fe2000f8e00ff */
[----:B------:R-:W-:Y:S01]  /*0d10*/  LEA R131, R131, 0xa000, 0x1 ;  /* 0x0000a00083837811 */ /* 0x000fe200078e08ff */
[----:B------:R-:W-:Y:S01]  /*0d20*/  IMAD.IADD R142, R142, 0x1, R5 ;  /* 0x000000018e8e7824 */ /* 0x000fe200078e0205 */
[----:B------:R-:W-:Y:S01]  /*0d30*/  SEL R129, R137, 0xffffffe0, !P0 ;  /* 0xffffffe089817807 */ /* 0x000fe20004000000 */
[----:B------:R-:W-:Y:S01]  /*0d40*/  IMAD.IADD R136, R0, 0x1, R2 ;  /* 0x0000000100887824 */ /* 0x000fe200078e0202 */
[C---:B------:R-:W-:Y:S01]  /*0d50*/  IADD3 R138, R131.reuse, 0x20, RZ ;  /* 0x00000020838a7810 */ /* 0x040fe20007ffe0ff */
[C---:B------:R-:W-:Y:S01]  /*0d60*/  IMAD.IADD R133, R131.reuse, 0x1, R132 ;  /* 0x0000000183857824 */ /* 0x040fe200078e0284 */
[----:B------:R-:W-:Y:S01]  /*0d70*/  LEA R236, R8, 0x6000, 0x1 ;  /* 0x0000600008ec7811 */ /* 0x000fe200078e08ff */
[----:B------:R-:W-:Y:S01]  /*0d80*/  IMAD.U32 R249, RZ, RZ, UR5 ;  /* 0x00000005fff97e24 */ /* 0x000fe2000f8e00ff */
[----:B------:R-:W-:Y:S01]  /*0d90*/  @P1 IADD3 R138, R131, -0x20, RZ ;  /* 0xffffffe0838a1810 */ /* 0x000fe20007ffe0ff */
[----:B------:R-:W-:Y:S01]  /*0da0*/  IMAD.SHL.U32 R2, R3, 0x2, RZ ;  /* 0x0000000203027824 */ /* 0x000fe200078e00ff */
[----:B------:R-:W-:Y:S01]  /*0db0*/  LOP3.LUT P0, RZ, R14, 0x2, RZ, 0xc0, !PT ;  /* 0x000000020eff7812 */ /* 0x000fe2000780c0ff */
[----:B------:R-:W-:Y:S01]  /*0dc0*/  IMAD.IADD R129, R128, 0x1, R129 ;  /* 0x0000000180817824 */ /* 0x000fe200078e0281 */
[----:B------:R-:W-:Y:S01]  /*0dd0*/  IADD3 R237, R236, 0x20, RZ ;  /* 0x00000020eced7810 */ /* 0x000fe20007ffe0ff */
[----:B------:R-:W-:Y:S01]  /*0de0*/  IMAD.IADD R212, R212, 0x1, R210 ;  /* 0x00000001d4d47824 */ /* 0x000fe200078e02d2 */
[----:B------:R-:W-:Y:S01]  /*0df0*/  SEL R137, R137, 0xffffffe0, !P0 ;  /* 0xffffffe089897807 */ /* 0x000fe20004000000 */
[----:B------:R-:W-:Y:S01]  /*0e00*/  IMAD.IADD R132, R132, 0x1, R138 ;  /* 0x0000000184847824 */ /* 0x000fe200078e028a */
[----:B------:R-:W-:Y:S01]  /*0e10*/  @P3 IADD3 R237, R236, -0x20, RZ ;  /* 0xffffffe0eced3810 */ /* 0x000fe20007ffe0ff */
[----:B------:R-:W-:Y:S01]  /*0e20*/  UIMAD.WIDE.U32 UR56, UR50, UR60, URZ ;  /* 0x0000003c323872a5 */ /* 0x000fe2000f8e003f */
[C---:B------:R-:W-:Y:S01]  /*0e30*/  IADD3 R141, R138.reuse, 0x2000, RZ ;  /* 0x000020008a8d7810 */ /* 0x040fe20007ffe0ff */
[----:B------:R-:W-:Y:S01]  /*0e40*/  USHF.L.U32 UR32, UR58, 0x3, URZ ;  /* 0x000000033a207899 */ /* 0x000fe2000800063f */
[C---:B------:R-:W-:Y:S01]  /*0e50*/  IADD3 R140, R138.reuse, 0x4000, RZ ;  /* 0x000040008a8c7810 */ /* 0x040fe20007ffe0ff */
[----:B------:R-:W-:Y:S01]  /*0e60*/  USHF.L.U32 UR31, UR58, 0x4, URZ ;  /* 0x000000043a1f7899 */ /* 0x000fe2000800063f */
[----:B------:R-:W-:Y:S01]  /*0e70*/  IADD3 R139, R138, 0x6000, RZ ;  /* 0x000060008a8b7810 */ /* 0x000fe20007ffe0ff */
[----:B------:R-:W-:-:S02]  /*0e80*/  UIMAD UR30, UR58, 0x18, URZ ;  /* 0x000000183a1e78a4 */ /* 0x000fc4000f8e023f */
[----:B------:R-:W-:Y:S02]  /*0e90*/  USHF.L.U32 UR29, UR58, 0x5, URZ ;  /* 0x000000053a1d7899 */ /* 0x000fe4000800063f */
[----:B------:R-:W-:Y:S02]  /*0ea0*/  UIMAD UR28, UR58, 0x28, URZ ;  /* 0x000000283a1c78a4 */ /* 0x000fe4000f8e023f */
[----:B------:R-:W-:Y:S02]  /*0eb0*/  UIMAD UR27, UR58, 0x30, URZ ;  /* 0x000000303a1b78a4 */ /* 0x000fe4000f8e023f */
[----:B------:R-:W-:Y:S02]  /*0ec0*/  UIMAD UR26, UR58, 0x38, URZ ;  /* 0x000000383a1a78a4 */ /* 0x000fe4000f8e023f */
[----:B------:R-:W-:Y:S02]  /*0ed0*/  USHF.L.U32 UR25, UR58, 0x6, URZ ;  /* 0x000000063a197899 */ /* 0x000fe4000800063f */
[----:B------:R-:W-:-:S02]  /*0ee0*/  UIMAD UR24, UR58, 0x48, URZ ;  /* 0x000000483a1878a4 */ /* 0x000fc4000f8e023f */
[----:B------:R-:W-:Y:S02]  /*0ef0*/  UIMAD UR23, UR58, 0x50, URZ ;  /* 0x000000503a1778a4 */ /* 0x000fe4000f8e023f */
[----:B------:R-:W-:Y:S02]  /*0f00*/  UIMAD UR22, UR58, 0x58, URZ ;  /* 0x000000583a1678a4 */ /* 0x000fe4000f8e023f */
[----:B------:R-:W-:Y:S02]  /*0f10*/  UIMAD UR21, UR58, 0x60, URZ ;  /* 0x000000603a1578a4 */ /* 0x000fe4000f8e023f */
[----:B------:R-:W-:Y:S02]  /*0f20*/  UIMAD UR20, UR58, 0x68, URZ ;  /* 0x000000683a1478a4 */ /* 0x000fe4000f8e023f */
[----:B------:R-:W-:Y:S02]  /*0f30*/  UIMAD UR19, UR58, 0x70, URZ ;  /* 0x000000703a1378a4 */ /* 0x000fe4000f8e023f */
[----:B------:R-:W-:-:S02]  /*0f40*/  UIMAD UR18, UR58, 0x78, URZ ;  /* 0x000000783a1278a4 */ /* 0x000fc4000f8e023f */
[----:B------:R-:W-:Y:S02]  /*0f50*/  UIADD3 UR17, -UR59, URZ, URZ ;  /* 0x0000003f3b117290 */ /* 0x000fe4000fffe13f */
[----:B------:R-:W-:Y:S02]  /*0f60*/  UMOV UR55, 0xffffe000 ;  /* 0xffffe00000377882 */ /* 0x000fe40000000000 */
.L_x_826:
[----:B------:R-:W-:Y:S02]  /*0f70*/  ULDC.64 UR6, c[0x0][0x250] ;  /* 0x0000940000067ab9 */ /* 0x000fe40000000a00 */
[----:B------:R-:W-:Y:S02]  /*0f80*/  UISETP.NE.U32.AND UP4, UPT, URZ, UR6, UPT ;  /* 0x000000063f00728c */ /* 0x000fe4000bf85070 */
[----:B------:R-:W-:Y:S02]  /*0f90*/  USHF.L.U32 UR12, UR45, 0x2, URZ ;  /* 0x000000022d0c7899 */ /* 0x000fe4000800063f */
[----:B------:R-:W-:Y:S02]  /*0fa0*/  UISETP.NE.AND.EX UP4, UPT, URZ, UR7, UPT, UP4 ;  /* 0x000000073f00728c */ /* 0x000fe4000bf85340 */
[----:B------:R-:W-:-:S02]  /*0fb0*/  USHF.R.S32.HI UR53, URZ, 0x1f, UR45 ;  /* 0x0000001f3f357899 */ /* 0x000fc4000801142d */
[----:B------:R-:W-:Y:S02]  /*0fc0*/  ULDC.U8 UR4, c[0x0][0x312] ;  /* 0x0000c48000047ab9 */ /* 0x000fe40000000000 */
        /* <DEDUP_REMOVED lines=47> */
.L_x_798:
        /* <DEDUP_REMOVED lines=58> */
.L_x_800:
        /* <DEDUP_REMOVED lines=18> */
.L_x_801:
[----:B------:R-:W-:Y:S01]  /*1780*/  IABS R7, c[0x0][0x1c8] ;  /* 0x0000720000077a13 */ /* 0x000fe20000000000 */
[----:B------:R-:W1:Y:S01]  /*1790*/  R2UR UR34, R242 ;  /* 0x00000000f22273c2 */ /* 0x000e6200000e0000 */
[----:B------:R-:W-:Y:S01]  /*17a0*/  ULDC.64 UR12, c[0x0][0x370] ;  /* 0x0000dc00000c7ab9 */ /* 0x000fe20000000a00 */
[----:B------:R-:W-:Y:S01]  /*17b0*/  IABS R3, UR52 ;  /* 0x0000003400037c13 */ /* 0x000fe20008000000 */
[----:B------:R-:W2:Y:S01]  /*17c0*/  I2F.RP R4, R7 ;  /* 0x0000000700047306 */ /* 0x000ea20000209400 */
[----:B------:R-:W-:Y:S01]  /*17d0*/  @UP1 UIMAD.WIDE.U32 UR8, UR4, UR12, URZ ;  /* 0x0000000c040812a5 */ /* 0x000fe2000f8e003f */
[----:B------:R-:W-:Y:S01]  /*17e0*/  ISETP.NE.AND P1, PT, RZ, c[0x0][0x1c8], PT ;  /* 0x00007200ff007a0c */ /* 0x000fe20003f25270 */
[----:B------:R-:W-:Y:S02]  /*17f0*/  ULDC UR16, c[0x0][0x224] ;  /* 0x0000890000107ab9 */ /* 0x000fe40000000800 */
[----:B------:R-:W-:Y:S02]  /*1800*/  @UP1 UIMAD UR40, UR4, UR13, UR9 ;  /* 0x0000000d042812a4 */ /* 0x000fe4000f8e0209 */
[----:B------:R-:W-:-:S02]  /*1810*/  UIMAD UR15, UR51, UR60, URZ ;  /* 0x0000003c330f72a4 */ /* 0x000fc4000f8e023f */
[----:B------:R-:W-:Y:S02]  /*1820*/  @UP1 UMOV UR39, UR8 ;  /* 0x0000000800271c82 */ /* 0x000fe40008000000 */
[----:B------:R-:W-:Y:S02]  /*1830*/  ULDC.64 UR8, c[0x0][0x368] ;  /* 0x0000da0000087ab9 */ /* 0x000fe40000000a00 */
[----:B------:R-:W-:Y:S02]  /*1840*/  @!UP1 UIMAD UR7, UR53, UR8, URZ ;  /* 0x00000008350792a4 */ /* 0x000fe4000f8e023f */
[----:B------:R-:W-:Y:S01]  /*1850*/  ULDC.64 UR12, c[0x0][0x3d8] ;  /* 0x0000f600000c7ab9 */ /* 0x000fe20000000a00 */
[----:B--2---:R-:W2:Y:S01]  /*1860*/  MUFU.RCP R4, R4 ;  /* 0x0000000400047308 */ /* 0x004ea20000001000 */
[----:B------:R-:W-:Y:S02]  /*1870*/  @!UP1 UIMAD UR7, UR45, UR9, UR7 ;  /* 0x000000092d0792a4 */ /* 0x000fe4000f8e0207 */
[----:B------:R-:W-:-:S04]  /*1880*/  @!UP1 UIMAD.WIDE.U32 UR8, UR45, UR8, URZ ;  /* 0x000000082d0892a5 */ /* 0x000fc8000f8e003f */
[----:B------:R-:W-:Y:S02]  /*1890*/  @!UP1 UIADD3 UR40, UR9, UR7, URZ ;  /* 0x0000000709289290 */ /* 0x000fe4000fffe03f */
[----:B-1----:R-:W-:Y:S01]  /*18a0*/  UIMAD UR7, UR53, UR16, UR34 ;  /* 0x00000010350772a4 */ /* 0x002fe2000f8e0222 */
[----:B------:R-:W1:Y:S01]  /*18b0*/  S2UR UR16, SR_CTAID.X ;  /* 0x00000000001079c3 */ /* 0x000e620000002500 */
[----:B------:R-:W-:Y:S02]  /*18c0*/  @!UP1 UMOV UR39, UR8 ;  /* 0x0000000800279c82 */ /* 0x000fe40008000000 */
[----:B------:R-:W-:Y:S02]  /*18d0*/  UIADD3 UR7, UR61, UR7, URZ ;  /* 0x000000073d077290 */ /* 0x000fe4000fffe03f */
[----:B------:R-:W-:Y:S01]  /*18e0*/  UIMAD.WIDE.U32 UR8, UR50, UR4, URZ ;  /* 0x00000004320872a5 */ /* 0x000fe2000f8e003f */
[----:B--2---:R-:W-:Y:S01]  /*18f0*/  IADD3 R4, R4, 0xffffffe, RZ ;  /* 0x0ffffffe04047810 */ /* 0x004fe20007ffe0ff */
[----:B------:R-:W-:-:S02]  /*1900*/  UIMAD UR7, UR50, UR7, UR15 ;  /* 0x00000007320772a4 */ /* 0x000fc4000f8e020f */
[----:B------:R-:W-:Y:S01]  /*1910*/  USEL UR38, UR56, UR8, !UP1 ;  /* 0x0000000838267287 */ /* 0x000fe2000c800000 */
[----:B------:R-:W2:Y:S01]  /*1920*/  F2I.FTZ.U32.TRUNC.NTZ R5, R4 ;  /* 0x0000000400057305 */ /* 0x000ea2000021f000 */
[----:B------:R-:W-:Y:S02]  /*1930*/  UIADD3 UR15, UR57, UR7, URZ ;  /* 0x00000007390f7290 */ /* 0x000fe4000fffe03f */
[----:B------:R-:W-:Y:S02]  /*1940*/  UIMAD UR7, UR51, UR4, URZ ;  /* 0x00000004330772a4 */ /* 0x000fe4000f8e023f */
[----:B------:R-:W-:Y:S02]  /*1950*/  USHF.L.U32 UR34, UR45, 0x7, URZ ;  /* 0x000000072d227899 */ /* 0x000fe4000800063f */
[----:B------:R-:W-:Y:S02]  /*1960*/  @UP1 UIADD3 UR15, UR9, UR7, URZ ;  /* 0x00000007090f1290 */ /* 0x000fe4000fffe03f */
[----:B------:R-:W-:Y:S01]  /*1970*/  USHF.L.U64.HI UR7, UR45, 0x7, UR53 ;  /* 0x000000072d077899 */ /* 0x000fe20008010235 */
[----:B------:R-:W3:Y:S03]  /*1980*/  R2UR UR53, R244 ;  /* 0x00000000f43573c2 */ /* 0x000ee600000e0000 */
[----:B------:R-:W-:-:S02]  /*1990*/  USEL UR7, UR7, URZ, UP6 ;  /* 0x0000003f07077287 */ /* 0x000fc4000b000000 */
[----:B-1----:R-:W-:Y:S01]  /*19a0*/  UIMAD.WIDE.U32 UR8, UR16, UR12, URZ ;  /* 0x0000000c100872a5 */ /* 0x002fe2000f8e003f */
[--C-:B--2---:R-:W-:Y:S02]  /*19b0*/  IMAD.MOV R0, RZ, RZ, -R5.reuse ;  /* 0x000000ffff007224 */ /* 0x104fe400078e0a05 */
[----:B------:R-:W-:Y:S01]  /*19c0*/  IMAD.MOV.U32 R4, RZ, RZ, RZ ;  /* 0x000000ffff047224 */ /* 0x000fe200078e00ff */
[----:B------:R-:W-:Y:S01]  /*19d0*/  UIMAD UR16, UR16, UR13, UR9 ;  /* 0x0000000d101072a4 */ /* 0x000fe2000f8e0209 */
[----:B------:R-:W-:Y:S01]  /*19e0*/  IMAD R0, R0, R7, RZ ;  /* 0x0000000700007224 */ /* 0x000fe200078e02ff */
[----:B------:R-:W1:Y:S01]  /*19f0*/  R2UR UR13, R245 ;  /* 0x00000000f50d73c2 */ /* 0x000e6200000e0000 */
[----:B------:R-:W-:Y:S02]  /*1a00*/  USEL UR35, UR8, URZ, UP3 ;  /* 0x0000003f08237287 */ /* 0x000fe40009800000 */
[----:B------:R-:W-:Y:S01]  /*1a10*/  IMAD.HI.U32 R4, R5, R0, R4 ;  /* 0x0000000005047227 */ /* 0x000fe200078e0004 */
[----:B------:R-:W-:-:S02]  /*1a20*/  USEL UR8, UR34, URZ, UP6 ;  /* 0x0000003f22087287 */ /* 0x000fc4000b000000 */
[----:B------:R-:W-:Y:S01]  /*1a30*/  USEL UR16, UR16, URZ, UP3 ;  /* 0x0000003f10107287 */ /* 0x000fe20009800000 */
[----:B------:R-:W-:Y:S01]  /*1a40*/  IMAD.MOV.U32 R0, RZ, RZ, R3 ;  /* 0x000000ffff007224 */ /* 0x000fe200078e0003 */
[----:B------:R-:W2:Y:S01]  /*1a50*/  R2UR UR34, R240 ;  /* 0x00000000f02273c2 */ /* 0x000ea200000e0000 */
[----:B------:R-:W-:Y:S02]  /*1a60*/  UIADD3 UR8, UP0, UR5, UR8, URZ ;  /* 0x0000000805087290 */ /* 0x000fe4000ff1e03f */
[----:B------:R-:W-:Y:S02]  /*1a70*/  IMAD.HI.U32 R6, R4, R0, RZ ;  /* 0x0000000004067227 */ /* 0x000fe400078e00ff */
[----:B------:R-:W-:Y:S02]  /*1a80*/  UIADD3.X UR9, UR41, UR7, URZ, UP0, !UPT ;  /* 0x0000000729097290 */ /* 0x000fe400087fe43f */
[----:B------:R-:W-:Y:S01]  /*1a90*/  IMAD.MOV R3, RZ, RZ, -R6 ;  /* 0x000000ffff037224 */ /* 0x000fe200078e0a06 */
[----:B------:R-:W-:-:S03]  /*1aa0*/  UIMAD UR7, UR51, UR8, URZ ;  /* 0x00000008330772a4 */ /* 0x000fc6000f8e023f */
[C---:B------:R-:W-:Y:S01]  /*1ab0*/  IMAD R0, R7.reuse, R3, R0 ;  /* 0x0000000307007224 */ /* 0x040fe200078e0200 */
[----:B------:R-:W-:Y:S02]  /*1ac0*/  UIMAD UR12, UR50, UR9, UR7 ;  /* 0x00000009320c72a4 */ /* 0x000fe4000f8e0207 */
[----:B---3--:R-:W-:Y:S02]  /*1ad0*/  @UP2 USEL UR7, UR53, UR4, !UP1 ;  /* 0x0000000435072287 */ /* 0x008fe4000c800000 */
[----:B------:R-:W-:Y:S01]  /*1ae0*/  ISETP.GT.U32.AND P0, PT, R7, R0, PT ;  /* 0x000000000700720c */ /* 0x000fe20003f04070 */
[----:B------:R-:W-:-:S12]  /*1af0*/  UIMAD.WIDE.U32 UR8, UR50, UR8, URZ ;  /* 0x00000008320872a5 */ /* 0x000fd8000f8e003f */
[----:B------:R-:W-:Y:S01]  /*1b00*/  @!P0 IMAD.IADD R0, R0, 0x1, -R7 ;  /* 0x0000000100008824 */ /* 0x000fe200078e0a07 */
[----:B------:R-:W-:Y:S02]  /*1b10*/  @!P0 IADD3 R6, R6, 0x1, RZ ;  /* 0x0000000106068810 */ /* 0x000fe40007ffe0ff */
[----:B-1----:R-:W-:Y:S01]  /*1b20*/  ISETP.LE.AND P0, PT, RZ, UR13, PT ;  /* 0x0000000dff007c0c */ /* 0x002fe2000bf03270 */
[----:B------:R-:W-:Y:S01]  /*1b30*/  ULDC UR13, c[0x0][0x234] ;  /* 0x00008d00000d7ab9 */ /* 0x000fe20000000800 */
[----:B------:R-:W-:Y:S01]  /*1b40*/  ISETP.GE.U32.AND P2, PT, R0, R7, PT ;  /* 0x000000070000720c */ /* 0x000fe20003f46070 */
[----:B------:R-:W-:Y:S02]  /*1b50*/  @UP2 UIMAD UR13, UR52, UR13, UR7 ;  /* 0x0000000d340d22a4 */ /* 0x000fe4000f8e0207 */
[----:B------:R-:W-:-:S05]  /*1b60*/  UIADD3 UR7, UR9, UR12, URZ ;  /* 0x0000000c09077290 */ /* 0x000fca000fffe03f */
[----:B--2---:R-:W-:Y:S02]  /*1b70*/  @!UP2 UMOV UR13, UR34 ;  /* 0x00000022000dac82 */ /* 0x004fe40008000000 */
[----:B------:R-:W-:-:S03]  /*1b80*/  USHF.R.S32.HI UR34, URZ, 0x1f, UR37 ;  /* 0x0000001f3f227899 */ /* 0x000fc60008011425 */
[----:B------:R-:W-:-:S05]  /*1b90*/  @P2 IADD3 R6, R6, 0x1, RZ ;  /* 0x0000000106062810 */ /* 0x000fca0007ffe0ff */
[----:B------:R-:W-:Y:S01]  /*1ba0*/  @!P0 IMAD.MOV R6, RZ, RZ, -R6 ;  /* 0x000000ffff068224 */ /* 0x000fe200078e0a06 */
[----:B------:R-:W-:Y:S02]  /*1bb0*/  PLOP3.LUT P0, PT, PT, PT, UP2, 0x80, 0x0 ;  /* 0x000000000000781c */ /* 0x000fe40003f0f028 */
[----:B------:R-:W-:-:S04]  /*1bc0*/  @!P1 LOP3.LUT R6, RZ, c[0x0][0x1c8], RZ, 0x33, !PT ;  /* 0x00007200ff069a12 */ /* 0x000fc800078e33ff */
[----:B------:R-:W-:-:S07]  /*1bd0*/  SHF.R.S32.HI R18, RZ, 0x1f, R6 ;  /* 0x0000001fff127819 */ /* 0x000fce0000011406 */
[----:B------:R-:W-:Y:S05]  /*1be0*/  @!P0 BRA `(.L_x_802) ;  /* 0x0000006000008947 */ /* 0x000fea0003800000 */
[----:B------:R-:W1:Y:S01]  /*1bf0*/  R2UR UR12, R247 ;  /* 0x00000000f70c73c2 */ /* 0x000e6200000e0000 */
[----:B------:R-:W-:Y:S02]  /*1c00*/  ULDC UR53, c[0x0][0x224] ;  /* 0x0000890000357ab9 */ /* 0x000fe40000000800 */
[----:B------:R-:W-:-:S04]  /*1c10*/  @!UP1 UIMAD UR4, UR45, UR53, URZ ;  /* 0x000000352d0492a4 */ /* 0x000fc8000f8e023f */
[----:B------:R-:W-:-:S04]  /*1c20*/  ULEA UR4, UR45, UR4, 0x7 ;  /* 0x000000042d047291 */ /* 0x000fc8000f8e383f */
[----:B-1----:R-:W-:Y:S01]  /*1c30*/  UIMAD UR4, UR12, UR52, UR4 ;  /* 0x000000340c0472a4 */ /* 0x002fe2000f8e0204 */
[----:B------:R-:W-:Y:S05]  /*1c40*/  BRA `(.L_x_803) ;  /* 0x0000002000007947 */ /* 0x000fea0003800000 */
.L_x_802:
[----:B------:R1:W2:Y:S01]  /*1c50*/  R2UR UR4, R243 ;  /* 0x00000000f30473c2 */ /* 0x0002a200000e0000 */
[----:B------:R-:W-:-:S07]  /*1c60*/  DEPBAR.LE SB1, 0x0, {2} ;  /* 0x000090040000791a */ /* 0x000fce0000000000 */
.L_x_803:
[----:B------:R-:W1:Y:S01]  /*1c70*/  S2R R19, SR_TID.X ;  /* 0x0000000000137919 */ /* 0x000e620000002100 */
[----:B------:R-:W2:Y:S01]  /*1c80*/  R2UR UR12, R246 ;  /* 0x00000000f60c73c2 */ /* 0x000ea200000e0000 */
[----:B------:R-:W-:Y:S01]  /*1c90*/  USHF.R.S32.HI UR53, URZ, 0x1f, UR59 ;  /* 0x0000001f3f357899 */ /* 0x000fe2000801143b */
[----:B------:R-:W-:Y:S01]  /*1ca0*/  BSSY B1, `(.L_x_799) ;  /* 0x0000831000017945 */ /* 0x000fe20003800000 */
[----:B------:R-:W-:-:S05]  /*1cb0*/  UIADD3 UR4, UR5, UR4, URZ ;  /* 0x0000000405047290 */ /* 0x000fca000fffe03f */
[----:B------:R-:W3:Y:S01]  /*1cc0*/  R2UR UR9, R241 ;  /* 0x00000000f10973c2 */ /* 0x000ee200000e0000 */
[----:B-1----:R-:W-:Y:S01]  /*1cd0*/  SHF.R.S32.HI R12, RZ, 0x1f, R19 ;  /* 0x0000001fff0c7819 */ /* 0x002fe20000011413 */
[----:B--2---:R-:W-:Y:S02]  /*1ce0*/  UIADD3 UR8, UP5, UP4, UR8, UR59, UR12 ;  /* 0x0000003b08087290 */ /* 0x004fe4000fcbe00c */
[----:B------:R-:W-:Y:S01]  /*1cf0*/  USHF.R.S32.HI UR12, URZ, 0x1f, UR52 ;  /* 0x0000001f3f0c7899 */ /* 0x000fe20008011434 */
[----:B------:R-:W-:Y:S01]  /*1d00*/  LEA.HI R4, R12, R19, RZ, 0x2 ;  /* 0x000000130c047211 */ /* 0x000fe200078f10ff */
[----:B------:R-:W-:-:S03]  /*1d10*/  UIADD3 UR35, UP1, UP0, UR35, UR8, UR38 ;  /* 0x0000000823237290 */ /* 0x000fc6000f83e026 */
[----:B------:R-:W-:Y:S01]  /*1d20*/  SHF.R.S32.HI R3, RZ, 0x2, R4 ;  /* 0x00000002ff037819 */ /* 0x000fe20000011404 */
[----:B---3--:R-:W-:Y:S01]  /*1d30*/  UIADD3.X UR7, UR7, UR53, UR9, UP5, UP4 ;  /* 0x0000003507077290 */ /* 0x008fe2000afe8409 */
[----:B------:R-:W-:Y:S02]  /*1d40*/  LOP3.LUT R4, R4, 0xfffffffc, RZ, 0xc0, !PT ;  /* 0xfffffffc04047812 */ /* 0x000fe400078ec0ff */
[----:B------:R-:W-:Y:S01]  /*1d50*/  SHF.R.S32.HI R20, RZ, 0x1f, R3 ;  /* 0x0000001fff147819 */ /* 0x000fe20000011403 */
[----:B------:R-:W-:Y:S01]  /*1d60*/  ULDC.64 UR8, c[0x0][0x1a8] ;  /* 0x00006a0000087ab9 */ /* 0x000fe20000000a00 */
[----:B------:R-:W-:Y:S01]  /*1d70*/  IADD3 R0, P0, R3, UR5, RZ ;  /* 0x0000000503007c10 */ /* 0x000fe2000ff1e0ff */
[----:B------:R-:W-:Y:S01]  /*1d80*/  IMAD.IADD R4, R19, 0x1, -R4 ;  /* 0x0000000113047824 */ /* 0x000fe200078e0a04 */
[----:B------:R-:W-:Y:S02]  /*1d90*/  UIADD3.X UR16, UR16, UR7, UR15, UP1, UP0 ;  /* 0x0000000710107290 */ /* 0x000fe40008fe040f */
[----:B------:R-:W-:Y:S01]  /*1da0*/  IADD3.X R7, R20, UR41, RZ, P0, !PT ;  /* 0x0000002914077c10 */ /* 0x000fe200087fe4ff */
[----:B------:R-:W-:Y:S01]  /*1db0*/  IMAD.SHL.U32 R4, R4, 0x8, RZ ;  /* 0x0000000804047824 */ /* 0x000fe200078e00ff */
[----:B------:R-:W-:-:S02]  /*1dc0*/  UIMAD UR7, UR12, UR8, URZ ;  /* 0x000000080c0772a4 */ /* 0x000fc4000f8e023f */
[----:B------:R-:W-:Y:S01]  /*1dd0*/  UISETP.GE.AND UP0, UPT, UR42, 0x1, UPT ;  /* 0x000000012a00788c */ /* 0x000fe2000bf06270 */
[----:B------:R-:W-:Y:S01]  /*1de0*/  IMAD R7, R7, c[0x0][0x190], RZ ;  /* 0x0000640007077a24 */ /* 0x000fe200078e02ff */
[--C-:B------:R-:W-:Y:S01]  /*1df0*/  SHF.R.S32.HI R5, RZ, 0x1f, R4.reuse ;  /* 0x0000001fff057819 */ /* 0x100fe20000011404 */
[----:B------:R-:W-:Y:S02]  /*1e00*/  UIMAD UR15, UR52, UR9, UR7 ;  /* 0x00000009340f72a4 */ /* 0x000fe4000f8e0207 */
[----:B------:R-:W-:Y:S02]  /*1e10*/  UMOV UR53, 0x4 ;  /* 0x0000000400357882 */ /* 0x000fe40000000000 */
[C---:B------:R-:W-:Y:S01]  /*1e20*/  IMAD.WIDE.U32 R8, R0.reuse, c[0x0][0x190], R4 ;  /* 0x0000640000087a25 */ /* 0x040fe200078e0004 */
[----:B------:R-:W-:Y:S02]  /*1e30*/  ULDC.64 UR8, c[0x0][0x378] ;  /* 0x0000de0000087ab9 */ /* 0x000fe40000000a00 */
[----:B------:R-:W-:Y:S01]  /*1e40*/  UIMAD UR7, UR12, UR8, URZ ;  /* 0x000000080c0772a4 */ /* 0x000fe2000f8e023f */
[----:B------:R-:W-:Y:S01]  /*1e50*/  IMAD R0, R0, c[0x0][0x194], R7 ;  /* 0x0000650000007a24 */ /* 0x000fe200078e0207 */
[----:B------:R-:W-:-:S02]  /*1e60*/  IADD3 R10, P0, R8, UR54, RZ ;  /* 0x00000036080a7c10 */ /* 0x000fc4000ff1e0ff */
[----:B------:R-:W-:Y:S01]  /*1e70*/  IADD3 R8, P1, R4, UR39, RZ ;  /* 0x0000002704087c10 */ /* 0x000fe2000ff3e0ff */
[----:B------:R-:W-:Y:S01]  /*1e80*/  UIMAD UR12, UR52, UR9, UR7 ;  /* 0x00000009340c72a4 */ /* 0x000fe2000f8e0207 */
[----:B------:R-:W-:Y:S01]  /*1e90*/  IADD3.X R11, R9, UR49, R0, P0, !PT ;  /* 0x00000031090b7c10 */ /* 0x000fe200087fe400 */
[----:B------:R-:W-:Y:S01]  /*1ea0*/  ULDC.64 UR38, c[0x0][0x200] ;  /* 0x0000800000267ab9 */ /* 0x000fe20000000a00 */
[----:B------:R-:W-:Y:S01]  /*1eb0*/  LEA.HI R0, R12, R19, RZ, 0x5 ;  /* 0x000000130c007211 */ /* 0x000fe200078f28ff */
[----:B------:R-:W-:Y:S01]  /*1ec0*/  ULDC.64 UR8, c[0x0][0x370] ;  /* 0x0000dc0000087ab9 */ /* 0x000fe20000000a00 */
[----:B------:R-:W-:Y:S01]  /*1ed0*/  IADD3.X R9, R5, UR40, RZ, P1, !PT ;  /* 0x0000002805097c10 */ /* 0x000fe20008ffe4ff */
[----:B------:R-:W-:Y:S01]  /*1ee0*/  UIMAD UR7, UR41, UR8, URZ ;  /* 0x00000008290772a4 */ /* 0x000fe2000f8e023f */
[----:B------:R-:W-:Y:S02]  /*1ef0*/  LOP3.LUT R7, R0, 0xffffffe0, RZ, 0xc0, !PT ;  /* 0xffffffe000077812 */ /* 0x000fe400078ec0ff */
[----:B------:R-:W-:Y:S01]  /*1f00*/  SHF.R.S32.HI R0, RZ, 0x5, R0 ;  /* 0x00000005ff007819 */ /* 0x000fe20000011400 */
[----:B------:R-:W-:-:S02]  /*1f10*/  UIMAD UR7, UR5, UR9, UR7 ;  /* 0x00000009050772a4 */ /* 0x000fc4000f8e0207 */
[----:B------:R-:W-:Y:S01]  /*1f20*/  IMAD.IADD R19, R19, 0x1, -R7 ;  /* 0x0000000113137824 */ /* 0x000fe200078e0a07 */
[----:B------:R-:W-:Y:S01]  /*1f30*/  ULDC.64 UR8, c[0x0][0x3c8] ;  /* 0x0000f20000087ab9 */ /* 0x000fe20000000a00 */
[----:B------:R-:W-:Y:S01]  /*1f40*/  IMAD.U32 R7, RZ, RZ, UR5 ;  /* 0x00000005ff077e24 */ /* 0x000fe2000f8e00ff */
[----:B------:R-:W-:Y:S01]  /*1f50*/  UIADD3 UR5, UR5, UR13, URZ ;  /* 0x0000000d05057290 */ /* 0x000fe2000fffe03f */
[----:B------:R-:W-:Y:S02]  /*1f60*/  IMAD R0, R0, UR58, R19 ;  /* 0x0000003a00007c24 */ /* 0x000fe4000f8e0213 */
[----:B------:R-:W-:Y:S01]  /*1f70*/  IMAD.WIDE.U32 R8, R7, c[0x0][0x370], R8 ;  /* 0x0000dc0007087a25 */ /* 0x000fe200078e0008 */
[----:B------:R-:W-:Y:S02]  /*1f80*/  UIMAD.WIDE UR38, UR5, UR53, UR38 ;  /* 0x00000035052672a5 */ /* 0x000fe4000f8e0226 */
[C---:B------:R-:W-:Y:S01]  /*1f90*/  IADD3 R16, P0, R0.reuse, UR35, RZ ;  /* 0x0000002300107c10 */ /* 0x040fe2000ff1e0ff */
[----:B------:R-:W-:Y:S01]  /*1fa0*/  ULEA.HI.SX32 UR35, UR46, 0xffffffff, 0x19 ;  /* 0xffffffff2e237891 */ /* 0x000fe2000f8fca3f */
[----:B------:R-:W-:Y:S01]  /*1fb0*/  IADD3 R9, R9, UR7, RZ ;  /* 0x0000000709097c10 */ /* 0x000fe2000fffe0ff */
[----:B------:R-:W-:Y:S01]  /*1fc0*/  UIMAD.WIDE UR4, UR4, UR53, UR8 ;  /* 0x00000035040472a5 */ /* 0x000fe2000f8e0208 */
[----:B------:R-:W-:Y:S01]  /*1fd0*/  LEA.HI.X.SX32 R17, R0, UR16, 0x1, P0 ;  /* 0x0000001000117c11 */ /* 0x000fe200080f0eff */
[----:B------:R-:W-:Y:S01]  /*1fe0*/  IMAD.U32 R0, RZ, RZ, UR52 ;  /* 0x00000034ff007e24 */ /* 0x000fe2000f8e00ff */
[----:B------:R-:W-:-:S03]  /*1ff0*/  LEA R223, P0, R16, c[0x0][0x350], 0x2 ;  /* 0x0000d40010df7a11 */ /* 0x000fc600078010ff */
[----:B------:R-:W-:Y:S01]  /*2000*/  IMAD.WIDE.U32 R8, R0, c[0x0][0x378], R8 ;  /* 0x0000de0000087a25 */ /* 0x000fe200078e0008 */
[----:B------:R-:W-:Y:S02]  /*2010*/  LEA.HI.X R222, R16, c[0x0][0x354], R17, 0x2, P0 ;  /* 0x0000d50010de7a11 */ /* 0x000fe400000f1411 */
        /* <DEDUP_REMOVED lines=13> */
[----:B------:R-:W-:Y:S01]  /*20f0*/  ULDC.64 UR8, c[0x0][0x198] ;  /* 0x0000660000087ab9 */ /* 0x000fe20000000a00 */
[----:B------:R-:W-:Y:S01]  /*2100*/  IMAD.U32 R0, RZ, RZ, UR37 ;  /* 0x00000025ff007e24 */ /* 0x000fe2000f8e00ff */
[----:B------:R-:W-:Y:S01]  /*2110*/  UIMAD UR7, UR34, UR8, URZ ;  /* 0x00000008220772a4 */ /* 0x000fe2000f8e023f */
[----:B------:R-:W-:Y:S01]  /*2120*/  IMAD.MOV.U32 R220, RZ, RZ, R12 ;  /* 0x000000ffffdc7224 */ /* 0x000fe200078e000c */
[----:B------:R-:W-:Y:S01]  /*2130*/  ULDC.64 UR12, c[0x0][0x1a0] ;  /* 0x00006800000c7ab9 */ /* 0x000fe20000000a00 */
[C-C-:B------:R-:W-:Y:S01]  /*2140*/  IMAD.WIDE.U32 R8, R0.reuse, c[0x0][0x198], R4.reuse ;  /* 0x0000660000087a25 */ /* 0x140fe200078e0004 */
[----:B------:R-:W-:Y:S01]  /*2150*/  UIMAD UR7, UR37, UR9, UR7 ;  /* 0x00000009250772a4 */ /* 0x000fe2000f8e0207 */
[----:B------:R-:W-:Y:S01]  /*2160*/  MOV R221, R13 ;  /* 0x0000000d00dd7202 */ /* 0x000fe20000000f00 */
[----:B------:R-:W-:Y:S01]  /*2170*/  UIMAD UR12, UR34, UR12, URZ ;  /* 0x0000000c220c72a4 */ /* 0x000fe2000f8e023f */
[----:B------:R-:W-:Y:S01]  /*2180*/  IMAD.WIDE.U32 R4, R0, c[0x0][0x1a0], R4 ;  /* 0x0000680000047a25 */ /* 0x000fe200078e0004 */
[----:B------:R-:W-:Y:S01]  /*2190*/  UMOV UR16, UR4 ;  /* 0x0000000400107c82 */ /* 0x000fe20008000000 */
[----:B------:R-:W-:Y:S01]  /*21a0*/  IADD3 R8, P0, R8, UR47, RZ ;  /* 0x0000002f08087c10 */ /* 0x000fe2000ff1e0ff */
[----:B------:R-:W-:Y:S01]  /*21b0*/  UIADD3 UR4, UR37, 0x80, URZ ;  /* 0x0000008025047890 */ /* 0x000fe2000fffe03f */
[----:B------:R-:W-:Y:S01]  /*21c0*/  IMAD.U32 R7, RZ, RZ, UR7 ;  /* 0x00000007ff077e24 */ /* 0x000fe2000f8e00ff */
[----:B------:R-:W-:Y:S01]  /*21d0*/  UIMAD UR7, UR37, UR13, UR12 ;  /* 0x0000000d250772a4 */ /* 0x000fe2000f8e020c */
[----:B------:R-:W-:Y:S01]  /*21e0*/  IMAD.MOV.U32 R218, RZ, RZ, R14 ;  /* 0x000000ffffda7224 */ /* 0x000fe200078e000e */
[----:B------:R-:W-:Y:S01]  /*21f0*/  UISETP.GE.AND UP1, UPT, UR4, UR6, UPT ;  /* 0x000000060400728c */ /* 0x000fe2000bf26270 */
[----:B------:R-:W-:Y:S01]  /*2200*/  IMAD.MOV.U32 R219, RZ, RZ, R15 ;  /* 0x000000ffffdb7224 */ /* 0x000fe200078e000f */
[----:B------:R-:W-:Y:S01]  /*2210*/  IADD3.X R9, R9, UR48, R7, P0, !PT ;  /* 0x0000003009097c10 */ /* 0x000fe200087fe407 */
[----:B------:R-:W1:Y:S01]  /*2220*/  R2UR UR41, R239 ;  /* 0x00000000ef2973c2 */ /* 0x000e6200000e0000 */
[----:B------:R-:W-:Y:S01]  /*2230*/  MOV R0, UR7 ;  /* 0x0000000700007c02 */ /* 0x000fe20008000f00 */
[----:B------:R-:W-:Y:S01]  /*2240*/  UMOV UR7, UR35 ;  /* 0x0000002300077c82 */ /* 0x000fe20008000000 */
[----:B------:R-:W-:Y:S01]  /*2250*/  IADD3 R10, P0, R4, UR43, RZ ;  /* 0x0000002b040a7c10 */ /* 0x000fe2000ff1e0ff */
[----:B------:R-:W-:-:S02]  /*2260*/  ULEA.HI UR4, UR7, UR7, URZ, 0x1 ;  /* 0x0000000707047291 */ /* 0x000fc4000f8f083f */
[----:B------:R-:W-:Y:S01]  /*2270*/  UMOV UR15, UR5 ;  /* 0x00000005000f7c82 */ /* 0x000fe20008000000 */
[----:B------:R-:W-:Y:S01]  /*2280*/  IADD3.X R11, R5, UR44, R0, P0, !PT ;  /* 0x0000002c050b7c10 */ /* 0x000fe200087fe400 */
[----:B------:R-:W-:Y:S01]  /*2290*/  ULOP3.LUT UR4, UR4, 0xfffffffe, URZ, 0xc0, !UPT ;  /* 0xfffffffe04047892 */ /* 0x000fe2000f8ec03f */
[----:B------:R-:W-:Y:S01]  /*22a0*/  IADD3 R0, R3, 0x40, RZ ;  /* 0x0000004003007810 */ /* 0x000fe20007ffe0ff */
[----:B------:R-:W2:Y:S01]  /*22b0*/  R2UR UR40, R238 ;  /* 0x00000000ee2873c2 */ /* 0x000ea200000e0000 */
[----:B------:R-:W-:Y:S01]  /*22c0*/  PLOP3.LUT P0, PT, PT, PT, UP3, 0x80, 0x0 ;  /* 0x000000000000781c */ /* 0x000fe20003f0f038 */
        /* <DEDUP_REMOVED lines=8> */
[----:B------:R-:W-:Y:S01]  /*2350*/  IMAD.MOV.U32 R0, RZ, RZ, 0x80 ;  /* 0x00000080ff007424 */ /* 0x000fe200078e00ff */
[----:B------:R-:W-:Y:S02]  /*2360*/  ISETP.GE.AND P4, PT, R3, UR4, PT ;  /* 0x0000000403007c0c */ /* 0x000fe4000bf86270 */
[----:B------:R-:W-:Y:S01]  /*2370*/  ISETP.GE.AND P6, PT, R229, UR4, PT ;  /* 0x00000004e5007c0c */ /* 0x000fe2000bfc6270 */
[----:B------:R-:W-:-:S04]  /*2380*/  IMAD.WIDE.U32 R4, R0, c[0x0][0x370], RZ ;  /* 0x0000dc0000047a25 */ /* 0x000fc800078e00ff */
[C---:B------:R-:W-:Y:S02]  /*2390*/  IMAD R7, R0.reuse, c[0x0][0x374], RZ ;  /* 0x0000dd0000077a24 */ /* 0x040fe400078e02ff */
[----:B------:R-:W-:Y:S02]  /*23a0*/  IMAD.WIDE.U32 R12, R0, c[0x0][0x190], RZ ;  /* 0x00006400000c7a25 */ /* 0x000fe400078e00ff */
[----:B------:R-:W-:Y:S02]  /*23b0*/  @!P3 IADD3 R4, P5, R220, R4, RZ ;  /* 0x00000004dc04b210 */ /* 0x000fe40007fbe0ff */
[----:B------:R-:W-:Y:S01]  /*23c0*/  IMAD R15, R0, c[0x0][0x194], RZ ;  /* 0x00006500000f7a24 */ /* 0x000fe200078e02ff */
[----:B------:R-:W-:Y:S01]  /*23d0*/  SHF.L.U32 R0, R234, 0x1, RZ ;  /* 0x00000001ea007819 */ /* 0x000fe200000006ff */
[----:B------:R-:W-:Y:S01]  /*23e0*/  @P0 BAR.SYNC.DEFER_BLOCKING 0x0 ;  /* 0x0000000000000b1d */ /* 0x000fe20000010000 */
[----:B------:R-:W-:Y:S02]  /*23f0*/  @!P3 IADD3.X R5, R221, R5, R7, P5, !PT ;  /* 0x00000005dd05b210 */ /* 0x000fe40002ffe407 */
[----:B------:R-:W-:-:S02]  /*2400*/  @!P3 IADD3 R14, P5, R218, R12, RZ ;  /* 0x0000000cda0eb210 */ /* 0x000fc40007fbe0ff */
[----:B------:R-:W-:Y:S02]  /*2410*/  IADD3 R7, R229, 0x8, RZ ;  /* 0x00000008e5077810 */ /* 0x000fe40007ffe0ff */
[----:B------:R-:W-:Y:S01]  /*2420*/  @!P3 IADD3.X R15, R219, R13, R15, P5, !PT ;  /* 0x0000000ddb0fb210 */ /* 0x000fe20002ffe40f */
[C---:B------:R-:W-:Y:S01]  /*2430*/  IMAD R13, R18.reuse, c[0x0][0x1b8], RZ ;  /* 0x00006e00120d7a24 */ /* 0x040fe200078e02ff */
[----:B------:R-:W-:Y:S01]  /*2440*/  ISETP.GE.AND P5, PT, R7, UR4, PT ;  /* 0x0000000407007c0c */ /* 0x000fe2000bfa6270 */
[----:B------:R-:W-:Y:S02]  /*2450*/  IMAD R7, R18, c[0x0][0x1b0], RZ ;  /* 0x00006c0012077a24 */ /* 0x000fe400078e02ff */
[C---:B------:R-:W-:Y:S02]  /*2460*/  IMAD R17, R6.reuse, c[0x0][0x1bc], R13 ;  /* 0x00006f0006117a24 */ /* 0x040fe400078e020d */
[C---:B------:R-:W-:Y:S01]  /*2470*/  IMAD R12, R6.reuse, c[0x0][0x1b4], R7 ;  /* 0x00006d00060c7a24 */ /* 0x040fe200078e0207 */
[----:B------:R-:W-:Y:S01]  /*2480*/  @!P1 IADD3 R7, P0, R3, 0x40, RZ ;  /* 0x0000004003079810 */ /* 0x000fe20007f1e0ff */
        /* <DEDUP_REMOVED lines=11> */
[----:B------:R4:W-:Y:S02]  /*2540*/  @!P3 LDGSTS.E.BYPASS.LTC128B.128 [R0+0x5000], [R4.64] ;  /* 0x050000000400bfae */ /* 0x0009e4000b901d4a */
[----:B----4-:R-:W-:Y:S01]  /*2550*/  IMAD.WIDE.U32 R4, R6, c[0x0][0x1b0], R8 ;  /* 0x00006c0006047a25 */ /* 0x010fe200078e0008 */
[----:B------:R-:W-:-:S03]  /*2560*/  IADD3 R9, R234, 0x1000, RZ ;  /* 0x00001000ea097810 */ /* 0x000fc60007ffe0ff */
[----:B------:R-:W-:Y:S01]  /*2570*/  @!P1 IMAD.X R8, RZ, RZ, R20, P0 ;  /* 0x000000ffff089224 */ /* 0x000fe200000e0614 */
[----:B------:R-:W-:Y:S01]  /*2580*/  PLOP3.LUT P0, PT, PT, PT, UP0, 0x80, 0x0 ;  /* 0x000000000000781c */ /* 0x000fe20003f0f008 */
[----:B------:R-:W-:Y:S01]  /*2590*/  IMAD.IADD R5, R5, 0x1, R12 ;  /* 0x0000000105057824 */ /* 0x000fe200078e020c */
[----:B------:R-:W-:Y:S01]  /*25a0*/  @!P1 MOV R12, R4 ;  /* 0x00000004000c9202 */ /* 0x000fe20000000f00 */
[----:B------:R-:W-:Y:S01]  /*25b0*/  @!P1 IMAD R6, R8, c[0x0][0x198], RZ ;  /* 0x0000660008069a24 */ /* 0x000fe200078e02ff */
[----:B------:R-:W-:Y:S01]  /*25c0*/  SEL R8, R9, R234, !P0 ;  /* 0x000000ea09087207 */ /* 0x000fe20004000000 */
[----:B------:R-:W-:Y:S02]  /*25d0*/  @!P1 IMAD.MOV.U32 R13, RZ, RZ, R5 ;  /* 0x000000ffff0d9224 */ /* 0x000fe400078e0005 */
[----:B------:R-:W-:Y:S02]  /*25e0*/  @!P2 IMAD R9, R20, c[0x0][0x198], RZ ;  /* 0x000066001409aa24 */ /* 0x000fe400078e02ff */
[----:B------:R-:W-:-:S02]  /*25f0*/  @!P1 IMAD R16, R7, c[0x0][0x19c], R6 ;  /* 0x0000670007109a24 */ /* 0x000fc400078e0206 */
[----:B------:R-:W-:Y:S02]  /*2600*/  IMAD.SHL.U32 R224, R8, 0x2, RZ ;  /* 0x0000000208e07824 */ /* 0x000fe400078e00ff */
[----:B------:R-:W-:-:S03]  /*2610*/  @!P1 IMAD.WIDE.U32 R12, R7, c[0x0][0x198], R12 ;  /* 0x00006600070c9a25 */ /* 0x000fc600078e000c */
[----:B------:R-:W-:Y:S01]  /*2620*/  @P4 STS [R224], RZ ;  /* 0x000000ffe0004388 */ /* 0x000fe20000000800 */
[C---:B------:R-:W-:Y:S02]  /*2630*/  @!P2 IMAD R7, R3.reuse, c[0x0][0x19c], R9 ;  /* 0x000067000307aa24 */ /* 0x040fe400078e0209 */
[----:B------:R-:W-:Y:S01]  /*2640*/  @!P2 IMAD.WIDE.U32 R8, R3, c[0x0][0x198], R4 ;  /* 0x000066000308aa25 */ /* 0x000fe200078e0004 */
[----:B------:R-:W-:Y:S01]  /*2650*/  @P4 STS [R224+0x4], RZ ;  /* 0x000004ffe0004388 */ /* 0x000fe20000000800 */
[----:B------:R-:W-:Y:S02]  /*2660*/  IADD3 R5, R11, R17, RZ ;  /* 0x000000110b057210 */ /* 0x000fe40007ffe0ff */
[----:B------:R-:W-:Y:S01]  /*2670*/  @!P2 IMAD R6, R20, c[0x0][0x1a0], RZ ;  /* 0x000068001406aa24 */ /* 0x000fe200078e02ff */
[----:B------:R-:W-:Y:S01]  /*2680*/  @P4 STS [R224+0x8], RZ ;  /* 0x000008ffe0004388 */ /* 0x000fe20000000800 */
[----:B------:R-:W-:Y:S01]  /*2690*/  @!P2 IMAD.IADD R9, R9, 0x1, R7 ;  /* 0x000000010909a824 */ /* 0x000fe200078e0207 */
[----:B------:R-:W-:Y:S01]  /*26a0*/  @!P2 MOV R4, R10 ;  /* 0x0000000a0004a202 */ /* 0x000fe20000000f00 */
[----:B------:R-:W-:Y:S01]  /*26b0*/  @!P1 IMAD.IADD R11, R13, 0x1, R16 ;  /* 0x000000010d0b9824 */ /* 0x000fe200078e0210 */
[----:B------:R-:W-:Y:S01]  /*26c0*/  @P4 STS [R224+0xc], RZ ;  /* 0x00000cffe0004388 */ /* 0x000fe20000000800 */
[C---:B------:R-:W-:Y:S01]  /*26d0*/  @!P2 IMAD R18, R3.reuse, c[0x0][0x1a4], R6 ;  /* 0x000069000312aa24 */ /* 0x040fe200078e0206 */
[----:B------:R-:W-:Y:S01]  /*26e0*/  MOV R13, c[0x0][0x30c] ;  /* 0x0000c300000d7a02 */ /* 0x000fe20000000f00 */
[----:B------:R-:W-:Y:S01]  /*26f0*/  @!P2 IMAD.WIDE.U32 R6, R3, c[0x0][0x1a0], R4 ;  /* 0x000068000306aa25 */ /* 0x000fe200078e0004 */
[----:B------:R-:W-:Y:S01]  /*2700*/  @!PT LDS RZ, [RZ] ;  /* 0x00000000fffff984 */ /* 0x000fe20000000800 */
[----:B------:R-:W-:Y:S01]  /*2710*/  @!PT LDS RZ, [RZ] ;  /* 0x00000000fffff984 */ /* 0x000fe20000000800 */
[----:B------:R-:W-:Y:S01]  /*2720*/  @!PT LDS RZ, [RZ] ;  /* 0x00000000fffff984 */ /* 0x000fe20000000800 */
[----:B------:R4:W-:Y:S01]  /*2730*/  @!P4 LDGSTS.E.BYPASS.LTC128B.128 [R224], [R218.64] ;  /* 0x00000000dae0cfae */ /* 0x0009e2000b901d4a */
[----:B------:R-:W-:-:S02]  /*2740*/  @!P2 LEA R16, P4, R8, c[0x0][0x168], 0x1 ;  /* 0x00005a000810aa11 */ /* 0x000fc400078808ff */
[----:B------:R-:W-:Y:S01]  /*2750*/  @!P2 IMAD.IADD R7, R7, 0x1, R18 ;  /* 0x000000010707a824 */ /* 0x000fe200078e0212 */
[----:B------:R-:W-:Y:S01]  /*2760*/  @P3 STS [R224+0x1000], RZ ;  /* 0x001000ffe0003388 */ /* 0x000fe20000000800 */
[----:B------:R-:W-:Y:S02]  /*2770*/  @!P2 LEA.HI.X R17, R8, c[0x0][0x16c], R9, 0x1, P4 ;  /* 0x00005b000811aa11 */ /* 0x000fe400020f0c09 */
[----:B------:R-:W-:Y:S01]  /*2780*/  @!P1 IADD3 R3, P4, R3, 0x40, RZ ;  /* 0x0000004003039810 */ /* 0x000fe20007f9e0ff */
[----:B------:R-:W-:Y:S01]  /*2790*/  @P3 STS [R224+0x1004], RZ ;  /* 0x001004ffe0003388 */ /* 0x000fe20000000800 */
[----:B------:R-:W-:-:S03]  /*27a0*/  IADD3 R9, R229, 0x40, RZ ;  /* 0x00000040e5097810 */ /* 0x000fc60007ffe0ff */
[----:B------:R-:W-:Y:S01]  /*27b0*/  @P3 STS [R224+0x1008], RZ ;  /* 0x001008ffe0003388 */ /* 0x000fe20000000800 */
[----:B------:R-:W-:Y:S01]  /*27c0*/  @!P1 IMAD.X R4, RZ, RZ, R20, P4 ;  /* 0x000000ffff049224 */ /* 0x000fe200020e0614 */
[----:B------:R-:W-:Y:S02]  /*27d0*/  ISETP.GE.AND P4, PT, R9, UR4, PT ;  /* 0x0000000409007c0c */ /* 0x000fe4000bf86270 */
        /* <DEDUP_REMOVED lines=13> */
[----:B-1----:R-:W-:-:S04]  /*28b0*/  @!P1 LEA R14, P3, R12, c[0x0][0x168], 0x1 ;  /* 0x00005a000c0e9a11 */ /* 0x002fc800078608ff */
[----:B------:R-:W-:Y:S01]  /*28c0*/  @!P1 LEA.HI.X R15, R12, c[0x0][0x16c], R11, 0x1, P3 ;  /* 0x00005b000c0f9a11 */ /* 0x000fe200018f0c0b */
[----:B------:R-:W-:Y:S01]  /*28d0*/  IMAD.MOV.U32 R12, RZ, RZ, c[0x0][0x308] ;  /* 0x0000c200ff0c7624 */ /* 0x000fe200078e00ff */
[C---:B------:R-:W-:Y:S02]  /*28e0*/  @!P2 LEA R8, P3, R6.reuse, c[0x0][0x170], 0x1 ;  /* 0x00005c000608aa11 */ /* 0x040fe400078608ff */
[----:B------:R-:W-:Y:S01]  /*28f0*/  IADD3 R11, R229, 0x48, RZ ;  /* 0x00000048e50b7810 */ /* 0x000fe20007ffe0ff */
[----:B------:R-:W-:Y:S01]  /*2900*/  @!PT LDS RZ, [RZ] ;  /* 0x00000000fffff984 */ /* 0x000fe20000000800 */
[----:B------:R-:W-:Y:S01]  /*2910*/  @!PT LDS RZ, [RZ] ;  /* 0x00000000fffff984 */ /* 0x000fe20000000800 */
[----:B------:R-:W-:Y:S01]  /*2920*/  @!PT LDS RZ, [RZ] ;  /* 0x00000000fffff984 */ /* 0x000fe20000000800 */
[----:B------:R3:W-:Y:S01]  /*2930*/  @!P1 LDGSTS.E.BYPASS.LTC128B.128 [R0+0x7000], [R14.64] ;  /* 0x070000000e009fae */ /* 0x0007e2000b901d4a */
[----:B------:R-:W-:Y:S01]  /*2940*/  @!P2 LEA.HI.X R9, R6, c[0x0][0x174], R7, 0x1, P3 ;  /* 0x00005d000609aa11 */ /* 0x000fe200018f0c07 */
[----:B------:R-:W-:Y:S01]  /*2950*/  @!P1 IMAD R6, R4, c[0x0][0x1a0], RZ ;  /* 0x0000680004069a24 */ /* 0x000fe200078e02ff */
[----:B------:R-:W-:Y:S01]  /*2960*/  @!P1 MOV R4, R10 ;  /* 0x0000000a00049202 */ /* 0x000fe20000000f00 */
[----:B------:R-:W-:Y:S01]  /*2970*/  @P2 STS [R0+0x8000], RZ ;  /* 0x008000ff00002388 */ /* 0x000fe20000000800 */
[----:B------:R-:W-:Y:S01]  /*2980*/  ISETP.GE.AND P3, PT, R11, UR4, PT ;  /* 0x000000040b007c0c */ /* 0x000fe2000bf66270 */
[----:B------:R-:W-:-:S02]  /*2990*/  @!P1 IMAD R6, R3, c[0x0][0x1a4], R6 ;  /* 0x0000690003069a24 */ /* 0x000fc400078e0206 */
[----:B------:R-:W-:Y:S01]  /*29a0*/  @!P1 IMAD.WIDE.U32 R4, R3, c[0x0][0x1a0], R4 ;  /* 0x0000680003049a25 */ /* 0x000fe200078e0004 */
[----:B------:R-:W-:Y:S03]  /*29b0*/  @P2 STS [R0+0x8004], RZ ;  /* 0x008004ff00002388 */ /* 0x000fe60000000800 */
[----:B------:R-:W-:Y:S01]  /*29c0*/  @!P1 IMAD.IADD R3, R5, 0x1, R6 ;  /* 0x0000000105039824 */ /* 0x000fe200078e0206 */
[----:B------:R-:W-:Y:S04]  /*29d0*/  @P2 STS.64 [R0+0x8008], RZ ;  /* 0x008008ff00002388 */ /* 0x000fe80000000a00 */
[----:B------:R-:W-:Y:S01]  /*29e0*/  @!PT LDS RZ, [RZ] ;  /* 0x00000000fffff984 */ /* 0x000fe20000000800 */
[----:B------:R-:W-:Y:S01]  /*29f0*/  @!PT LDS RZ, [RZ] ;  /* 0x00000000fffff984 */ /* 0x000fe20000000800 */
[----:B------:R-:W-:Y:S01]  /*2a00*/  @!PT LDS RZ, [RZ] ;  /* 0x00000000fffff984 */ /* 0x000fe20000000800 */
[----:B------:R1:W-:Y:S01]  /*2a10*/  @!P2 LDGSTS.E.BYPASS.LTC128B.128 [R0+0x8000], [R8.64] ;  /* 0x080000000800afae */ /* 0x0003e2000b901d4a */
[----:B------:R-:W-:-:S03]  /*2a20*/  @!P1 LEA R6, P2, R4, c[0x0][0x170], 0x1 ;  /* 0x00005c0004069a11 */ /* 0x000fc600078408ff */
[----:B------:R3:W-:Y:S01]  /*2a30*/  @P1 STS.128 [R0+0x9000], RZ ;  /* 0x009000ff00001388 */ /* 0x0007e20000000c00 */
[----:B------:R-:W-:-:S05]  /*2a40*/  @!P1 LEA.HI.X R7, R4, c[0x0][0x174], R3, 0x1, P2 ;  /* 0x00005d0004079a11 */ /* 0x000fca00010f0c03 */
[----:B------:R-:W-:Y:S01]  /*2a50*/  @!PT LDS RZ, [RZ] ;  /* 0x00000000fffff984 */ /* 0x000fe20000000800 */
[----:B------:R-:W-:Y:S01]  /*2a60*/  @!PT LDS RZ, [RZ] ;  /* 0x00000000fffff984 */ /* 0x000fe20000000800 */
[----:B------:R-:W-:Y:S01]  /*2a70*/  @!PT LDS RZ, [RZ] ;  /* 0x00000000fffff984 */ /* 0x000fe20000000800 */
[----:B------:R1:W-:Y:S04]  /*2a80*/  @!P1 LDGSTS.E.BYPASS.LTC128B.128 [R0+0x9000], [R6.64] ;  /* 0x0900000006009fae */ /* 0x0003e8000b901d4a */
[----:B------:R-:W0:Y:S01]  /*2a90*/  LDGDEPBAR ;  /* 0x00000000000079af */ /* 0x000e220000000000 */
[----:B------:R-:W-:Y:S01]  /*2aa0*/  IMAD.MOV.U32 R4, RZ, RZ, 0x4 ;  /* 0x00000004ff047424 */ /* 0x000fe200078e00ff */
[----:B------:R-:W-:Y:S01]  /*2ab0*/  UMOV UR12, UR38 ;  /* 0x00000026000c7c82 */ /* 0x000fe20008000000 */
[----:B------:R-:W-:Y:S01]  /*2ac0*/  IMAD.MOV.U32 R227, RZ, RZ, 0x7f800000 ;  /* 0x7f800000ffe37424 */ /* 0x000fe200078e00ff */
[----:B------:R-:W-:Y:S01]  /*2ad0*/  UMOV UR13, UR39 ;  /* 0x00000027000d7c82 */ /* 0x000fe20008000000 */
[----:B-1----:R1:W2:Y:S01]  /*2ae0*/  LDG.E.64 R6, [R12.64+0x8] ;  /* 0x0000080a0c067981 */ /* 0x0022a2000c1e1b00 */
[----:B------:R-:W-:Y:S01]  /*2af0*/  MOV R8, 0x4 ;  /* 0x0000000400087802 */ /* 0x000fe20000000f00 */
[----:B------:R-:W-:Y:S01]  /*2b00*/  IMAD.MOV.U32 R228, RZ, RZ, 0x7f800000 ;  /* 0x7f800000ffe47424 */ /* 0x000fe200078e00ff */
[----:B------:R-:W-:Y:S01]  /*2b10*/  MOV R226, 0x7f800000 ;  /* 0x7f80000000e27802 */ /* 0x000fe20000000f00 */
[----:B------:R-:W-:-:S02]  /*2b20*/  IMAD.MOV.U32 R225, RZ, RZ, 0x7f800000 ;  /* 0x7f800000ffe17424 */ /* 0x000fc400078e00ff */
[----:B------:R-:W-:Y:S01]  /*2b30*/  IMAD.WIDE R4, R229, R4, UR12 ;  /* 0x0000000ce5047e25 */ /* 0x000fe2000f8e0204 */
[----:B-1----:R-:W4:Y:S03]  /*2b40*/  LDG.E.64 R12, [R12.64] ;  /* 0x0000000a0c0c7981 */ /* 0x002f26000c1e1b00 */
[----:B------:R-:W-:Y:S01]  /*2b50*/  @!P3 IMAD.WIDE R8, R11, R8, UR12 ;  /* 0x0000000c0b08be25 */ /* 0x000fe2000f8e0208 */
[----:B------:R1:W5:Y:S04]  /*2b60*/  @!P6 LDG.E R227, [R4.64] ;  /* 0x0000000a04e3e981 */ /* 0x000368000c1e1900 */
[----:B------:R1:W5:Y:S04]  /*2b70*/  @!P5 LDG.E R228, [R4.64+0x20] ;  /* 0x0000200a04e4d981 */ /* 0x000368000c1e1900 */
[----:B------:R1:W5:Y:S04]  /*2b80*/  @!P4 LDG.E R225, [R4.64+0x100] ;  /* 0x0001000a04e1c981 */ /* 0x000368000c1e1900 */
[----:B------:R1:W5:Y:S01]  /*2b90*/  @!P3 LDG.E R226, [R8.64] ;  /* 0x0000000a08e2b981 */ /* 0x000362000c1e1900 */
[----:B---3--:R-:W-:Y:S01]  /*2ba0*/  SHF.R.S32.HI R0, RZ, 0x1f, R19 ;  /* 0x0000001fff007819 */ /* 0x008fe20000011413 */
[----:B------:R-:W-:Y:S01]  /*2bb0*/  CS2R R94, SRZ ;  /* 0x00000000005e7805 */ /* 0x000fe2000001ff00 */
[C---:B------:R-:W-:Y:S01]  /*2bc0*/  IADD3 R3, R142.reuse, 0x1000, RZ ;  /* 0x000010008e037810 */ /* 0x040fe20007ffe0ff */
[----:B------:R-:W-:Y:S01]  /*2bd0*/  CS2R R92, SRZ ;  /* 0x00000000005c7805 */ /* 0x000fe2000001ff00 */
[----:B------:R-:W-:Y:S01]  /*2be0*/  SHF.L.U32 R134, R142, 0x1, RZ ;  /* 0x000000018e867819 */ /* 0x000fe200000006ff */
[----:B------:R-:W-:Y:S01]  /*2bf0*/  CS2R R98, SRZ ;  /* 0x0000000000627805 */ /* 0x000fe2000001ff00 */
        /* <DEDUP_REMOVED lines=15> */
[----:B------:R-:W-:Y:S01]  /*2cf0*/  IMAD.MOV.U32 R248, RZ, RZ, 0x4 ;  /* 0x00000004fff87424 */ /* 0x000fe200078e00ff */
[----:B------:R-:W-:-:S02]  /*2d00*/  IADD3 R135, R134, R137, RZ ;  /* 0x0000008986877210 */ /* 0x000fc40007ffe0ff */
[----:B--2---:R-:W-:-:S04]  /*2d10*/  IADD3 R230, P2, P1, R6, UR41, R19 ;  /* 0x0000002906e67c10 */ /* 0x004fc8000f95e013 */
[----:B------:R-:W-:Y:S01]  /*2d20*/  IADD3.X R233, R7, UR40, R0, P2, P1 ;  /* 0x0000002807e97c10 */ /* 0x000fe200097e2400 */
[----:B------:R-:W-:Y:S01]  /*2d30*/  IMAD.WIDE.U32 R230, R230, -0x2daee0ad, RZ ;  /* 0xd2511f53e6e67825 */ /* 0x000fe200078e00ff */
[----:B------:R-:W-:-:S04]  /*2d40*/  IADD3 R0, R136, 0x1000, RZ ;  /* 0x0000100088007810 */ /* 0x000fc80007ffe0ff */
[----:B------:R-:W-:-:S05]  /*2d50*/  SEL R0, R0, R136, !P0 ;  /* 0x0000008800007207 */ /* 0x000fca0004000000 */
[----:B------:R-:W-:Y:S01]  /*2d60*/  IMAD.SHL.U32 R3, R0, 0x2, RZ ;  /* 0x0000000200037824 */ /* 0x000fe200078e00ff */
[----:B----4-:R1:W2:Y:S08]  /*2d70*/  R2UR UR8, R13 ;  /* 0x000000000d0873c2 */ /* 0x0102b000000e0000 */
[----:B------:R1:W3:Y:S02]  /*2d80*/  R2UR UR9, R12 ;  /* 0x000000000c0973c2 */ /* 0x0002e400000e0000 */
.L_x_807:
[----:B------:R-:W-:Y:S01]  /*2d90*/  PLOP3.LUT P0, PT, PT, PT, UP1, 0x80, 0x0 ;  /* 0x000000000000781c */ /* 0x000fe20003f0f018 */
[----:B------:R-:W-:Y:S01]  /*2da0*/  IMAD.U32 R0, RZ, RZ, UR14 ;  /* 0x0000000eff007e24 */ /* 0x000fe2000f8e00ff */
[----:B------:R-:W-:Y:S01]  /*2db0*/  PLOP3.LUT P3, PT, PT, PT, UP1, 0x80, 0x0 ;  /* 0x000000000000781c */ /* 0x000fe20003f6f018 */
[----:B------:R-:W-:Y:S01]  /*2dc0*/  IMAD.U32 R6, RZ, RZ, UR7 ;  /* 0x00000007ff067e24 */ /* 0x000fe2000f8e00ff */
        /* <DEDUP_REMOVED lines=8> */
[----:B-1----:R-:W-:Y:S01]  /*2e50*/  IADD3 R5, R6, 0x4, RZ ;  /* 0x0000000406057810 */ /* 0x002fe20007ffe0ff */
[----:B-----5:R-:W-:Y:S01]  /*2e60*/  FMUL.FTZ R113, R227, 1.4426950216293334961 ;  /* 0x3fb8aa3be3717820 */ /* 0x020fe20000410000 */
[----:B------:R-:W-:Y:S01]  /*2e70*/  IADD3 R4, R0, 0x1, RZ ;  /* 0x0000000100047810 */ /* 0x000fe20007ffe0ff */
[----:B------:R-:W-:Y:S01]  /*2e80*/  IMAD.WIDE.U32 R6, R6, -0x326172a9, RZ ;  /* 0xcd9e8d5706067825 */ /* 0x000fe200078e00ff */
[C---:B--2---:R-:W-:Y:S01]  /*2e90*/  LOP3.LUT R8, R231.reuse, UR8, R0, 0x96, !PT ;  /* 0x00000008e7087c12 */ /* 0x044fe2000f8e9600 */
[----:B------:R-:W-:Y:S01]  /*2ea0*/  UIADD3 UR4, UR8, -0x4498517b, URZ ;  /* 0xbb67ae8508047890 */ /* 0x000fe2000fffe03f */
[----:B------:R-:W-:Y:S01]  /*2eb0*/  LOP3.LUT R0, R231, UR8, R4, 0x96, !PT ;  /* 0x00000008e7007c12 */ /* 0x000fe2000f8e9604 */
[----:B------:R-:W-:Y:S01]  /*2ec0*/  IMAD.WIDE.U32 R4, R5, -0x326172a9, RZ ;  /* 0xcd9e8d5705047825 */ /* 0x000fe200078e00ff */
[----:B------:R-:W-:Y:S01]  /*2ed0*/  PLOP3.LUT P6, PT, PT, PT, UP1, 0x80, 0x0 ;  /* 0x000000000000781c */ /* 0x000fe20003fcf018 */
[----:B------:R-:W1:Y:S01]  /*2ee0*/  @P0 S2R R112, SR_TID.X ;  /* 0x0000000000700919 */ /* 0x000e620000002100 */
[----:B------:R-:W-:Y:S01]  /*2ef0*/  PLOP3.LUT P0, PT, PT, PT, UP1, 0x80, 0x0 ;  /* 0x000000000000781c */ /* 0x000fe20003f0f018 */
[----:B------:R-:W-:Y:S01]  /*2f00*/  IMAD.WIDE.U32 R20, R0, -0x326172a9, RZ ;  /* 0xcd9e8d5700147825 */ /* 0x000fe200078e00ff */
[----:B---3--:R-:W-:Y:S01]  /*2f10*/  LOP3.LUT R0, R233, UR9, RZ, 0x3c, !PT ;  /* 0x00000009e9007c12 */ /* 0x008fe2000f8e3cff */
[----:B------:R-:W-:Y:S01]  /*2f20*/  UISETP.GE.AND UP4, UPT, UR7, 0x1, UPT ;  /* 0x000000010700788c */ /* 0x000fe2000bf86270 */
[----:B------:R-:W-:Y:S01]  /*2f30*/  LOP3.LUT R12, R230, UR4, RZ, 0x3c, !PT ;  /* 0x00000004e60c7c12 */ /* 0x000fe2000f8e3cff */
[----:B------:R-:W-:Y:S01]  /*2f40*/  UIADD3 UR4, UR9, -0x61c88647, URZ ;  /* 0x9e3779b909047890 */ /* 0x000fe2000fffe03f */
[-C--:B------:R-:W-:Y:S01]  /*2f50*/  LOP3.LUT R10, R7, R0.reuse, RZ, 0x3c, !PT ;  /* 0x00000000070a7212 */ /* 0x080fe200078e3cff */
[----:B------:R-:W-:Y:S01]  /*2f60*/  IMAD.WIDE.U32 R22, R8, -0x326172a9, RZ ;  /* 0xcd9e8d5708167825 */ /* 0x000fe200078e00ff */
[----:B------:R-:W-:Y:S03]  /*2f70*/  LOP3.LUT R8, R5, R0, RZ, 0x3c, !PT ;  /* 0x0000000005087212 */ /* 0x000fe600078e3cff */
[--C-:B------:R-:W-:Y:S01]  /*2f80*/  LOP3.LUT R16, R21, UR4, R6.reuse, 0x96, !PT ;  /* 0x0000000415107c12 */ /* 0x100fe2000f8e9606 */
[----:B------:R-:W-:Y:S01]  /*2f90*/  IMAD.WIDE.U32 R10, R10, -0x2daee0ad, RZ ;  /* 0xd2511f530a0a7825 */ /* 0x000fe200078e00ff */
[C---:B------:R-:W-:Y:S02]  /*2fa0*/  LOP3.LUT R18, R23.reuse, UR4, R6, 0x96, !PT ;  /* 0x0000000417127c12 */ /* 0x040fe4000f8e9606 */
[--C-:B------:R-:W-:Y:S01]  /*2fb0*/  LOP3.LUT R14, R23, UR4, R4.reuse, 0x96, !PT ;  /* 0x00000004170e7c12 */ /* 0x100fe2000f8e9604 */
        /* <DEDUP_REMOVED lines=71> */
[----:B------:R-:W-:Y:S01]  /*3430*/  IMAD.WIDE.U32 R118, R118, -0x326172a9, RZ ;  /* 0xcd9e8d5776767825 */ /* 0x000fe200078e00ff */
[----:B------:R-:W-:Y:S01]  /*3440*/  LOP3.LUT R0, R13, UR4, R4, 0x96, !PT ;  /* 0x000000040d007c12 */ /* 0x000fe2000f8e9604 */
[----:B------:R-:W-:Y:S02]  /*3450*/  UIADD3 UR4, UR9, 0x1715609d, URZ ;  /* 0x1715609d09047890 */ /* 0x000fe4000fffe03f */
        /* <DEDUP_REMOVED lines=18> */
[----:B------:R-:W-:Y:S02]  /*3580*/  IMAD.WIDE.U32 R124, R32, -0x2daee0ad, RZ ;  /* 0xd2511f53207c7825 */ /* 0x000fe400078e00ff */
[----:B------:R-:W-:Y:S02]  /*3590*/  LDSM.16.M88.4 R32, [R128+0x6400] ;  /* 0x006400008020783b */ /* 0x000fe40000000200 */
[----:B------:R-:W-:Y:S01]  /*35a0*/  LOP3.LUT R147, R117, UR4, R18, 0x96, !PT ;  /* 0x0000000475937c12 */ /* 0x000fe2000f8e9612 */
[----:B------:R-:W-:Y:S01]  /*35b0*/  IMAD.WIDE.U32 R114, R30, -0x2daee0ad, RZ ;  /* 0xd2511f531e727825 */ /* 0x000fe200078e00ff */
[----:B------:R-:W-:Y:S03]  /*35c0*/  LOP3.LUT R152, R125, UR4, R16, 0x96, !PT ;  /* 0x000000047d987c12 */ /* 0x000fe6000f8e9610 */
[----:B------:R-:W-:Y:S01]  /*35d0*/  IMAD.WIDE.U32 R126, R28, -0x2daee0ad, RZ ;  /* 0xd2511f531c7e7825 */ /* 0x000fe200078e00ff */
[----:B------:R-:W-:Y:S01]  /*35e0*/  LOP3.LUT R148, R115, UR4, R14, 0x96, !PT ;  /* 0x0000000473947c12 */ /* 0x000fe2000f8e960e */
[----:B------:R-:W2:Y:S02]  /*35f0*/  LDSM.16.M88.4 R16, [R128+0x6000] ;  /* 0x006000008010783b */ /* 0x000ea40000000200 */
[----:B------:R-:W-:Y:S01]  /*3600*/  IMAD.IADD R0, R137, 0x1, R130 ;  /* 0x0000000189007824 */ /* 0x000fe200078e0282 */
[----:B------:R-:W-:Y:S01]  /*3610*/  LOP3.LUT R154, R127, UR4, R12, 0x96, !PT ;  /* 0x000000047f9a7c12 */ /* 0x000fe2000f8e960c */
[----:B------:R-:W-:Y:S04]  /*3620*/  ULDC.U8 UR4, c[0x0][0x2d8] ;  /* 0x0000b60000047ab9 */ /* 0x000fe80000000000 */
[----:B------:R-:W3:Y:S01]  /*3630*/  LDSM.16.M88.4 R104, [R0] ;  /* 0x000000000068783b */ /* 0x000ee20000000200 */
        /* <DEDUP_REMOVED lines=15> */
[----:B------:R-:W-:Y:S01]  /*3730*/  FSETP.NEU.FTZ.AND P3, PT, R226, -INF , PT ;  /* 0xff800000e200780b */ /* 0x000fe20003f7d000 */
[-C--:B------:R-:W-:Y:S03]  /*3740*/  HMMA.16816.F32 R60, R60, R102.reuse, RZ ;  /* 0x000000663c3c723c */ /* 0x080fe600000018ff */
[----:B------:R-:W-:Y:S02]  /*3750*/  @P2 LOP3.LUT R112, R100, 0x6, RZ, 0xc0, !PT ;  /* 0x0000000664702812 */ /* 0x000fe400078ec0ff */
[----:B------:R-:W-:Y:S03]  /*3760*/  FSETP.NEU.FTZ.AND P2, PT, R227, -INF , PT ;  /* 0xff800000e300780b */ /* 0x000fe60003f5d000 */
[----:B------:R-:W-:Y:S01]  /*3770*/  HMMA.16816.F32 R64, R64, R102, RZ ;  /* 0x000000664040723c */ /* 0x000fe200000018ff */
[----:B------:R-:W-:Y:S01]  /*3780*/  FSEL R113, R113, RZ, P2 ;  /* 0x000000ff71717208 */ /* 0x000fe20001000000 */
[----:B------:R1:W2:Y:S01]  /*3790*/  LDSM.16.M88.4 R100, [R0+0x1000] ;  /* 0x001000000064783b */ /* 0x0002a20000000200 */
[----:B------:R-:W-:Y:S01]  /*37a0*/  FSETP.NEU.FTZ.AND P2, PT, R228, -INF , PT ;  /* 0xff800000e400780b */ /* 0x000fe20003f5d000 */
[----:B------:R-:W-:Y:S01]  /*37b0*/  @P1 IMAD R112, R232, 0x40, R112 ;  /* 0x00000040e8701824 */ /* 0x000fe200078e0270 */
[----:B------:R-:W-:Y:S03]  /*37c0*/  PLOP3.LUT P1, PT, PT, PT, UP1, 0x80, 0x0 ;  /* 0x000000000000781c */ /* 0x000fe60003f2f018 */
[-C--:B---3--:R-:W-:Y:S01]  /*37d0*/  HMMA.16816.F32 R4, R104, R108.reuse, R4 ;  /* 0x0000006c6804723c */ /* 0x088fe20000001804 */
[----:B-1----:R-:W-:Y:S04]  /*37e0*/  IMAD.U32 R0, RZ, RZ, UR14 ;  /* 0x0000000eff007e24 */ /* 0x002fe8000f8e00ff */
[----:B------:R-:W-:Y:S01]  /*37f0*/  @P0 IMAD R0, R0, 0x80, R112 ;  /* 0x0000008000000824 */ /* 0x000fe200078e0270 */
[----:B------:R-:W-:Y:S06]  /*3800*/  PLOP3.LUT P0, PT, PT, PT, UP1, 0x80, 0x0 ;  /* 0x000000000000781c */ /* 0x000fec0003f0f018 */
[C---:B------:R-:W-:Y:S02]  /*3810*/  @P1 IADD3 R112, R0.reuse, 0x1, RZ ;  /* 0x0000000100701810 */ /* 0x040fe40007ffe0ff */
[----:B------:R-:W-:Y:S02]  /*3820*/  @P5 ISETP.GE.AND P5, PT, R0, UR6, PT ;  /* 0x0000000600005c0c */ /* 0x000fe4000bfa6270 */
[----:B------:R-:W-:Y:S01]  /*3830*/  @P4 ISETP.GE.AND P4, PT, R112, UR6, PT ;  /* 0x0000000670004c0c */ /* 0x000fe2000bf86270 */
[----:B------:R-:W-:Y:S01]  /*3840*/  FMUL.FTZ R112, R228, 1.4426950216293334961 ;  /* 0x3fb8aa3be4707820 */ /* 0x000fe20000410000 */
[----:B------:R-:W-:Y:S01]  /*3850*/  PLOP3.LUT P1, PT, PT, PT, UP1, 0x80, 0x0 ;  /* 0x000000000000781c */ /* 0x000fe20003f2f018 */
[C---:B--2---:R-:W-:Y:S03]  /*3860*/  HMMA.16816.F32 R8, R100.reuse, R108, R8 ;  /* 0x0000006c6408723c */ /* 0x044fe60000001808 */
[----:B------:R-:W-:Y:S02]  /*3870*/  FSEL R112, R112, RZ, P2 ;  /* 0x000000ff70707208 */ /* 0x000fe40001000000 */
[----:B------:R-:W-:Y:S03]  /*3880*/  FSETP.NEU.FTZ.AND P2, PT, R225, -INF , PT ;  /* 0xff800000e100780b */ /* 0x000fe60003f5d000 */
[----:B------:R-:W-:Y:S01]  /*3890*/  @P0 FSEL R4, R4, -INF , !P5 ;  /* 0xff80000004040808 */ /* 0x000fe20006800000 */
[-C--:B------:R-:W-:Y:S01]  /*38a0*/  HMMA.16816.F32 R12, R100, R110.reuse, R12 ;  /* 0x0000006e640c723c */ /* 0x080fe2000000180c */
[----:B------:R-:W-:Y:S02]  /*38b0*/  PLOP3.LUT P0, PT, PT, PT, UP1, 0x80, 0x0 ;  /* 0x000000000000781c */ /* 0x000fe40003f0f018 */
[----:B------:R-:W-:Y:S01]  /*38c0*/  @P1 FSEL R5, R5, -INF , !P4 ;  /* 0xff80000005051808 */ /* 0x000fe20006000000 */
[--C-:B------:R-:W-:Y:S01]  /*38d0*/  FFMA.FTZ R4, R4, c[0x0][0x23c], -R113.reuse ;  /* 0x00008f0004047a23 */ /* 0x100fe20000010871 */
[----:B------:R-:W-:Y:S01]  /*38e0*/  PLOP3.LUT P1, PT, PT, PT, UP1, 0x80, 0x0 ;  /* 0x000000000000781c */ /* 0x000fe20003f2f018 */
[----:B------:R-:W-:Y:S02]  /*38f0*/  FMUL.FTZ R109, R225, 1.4426950216293334961 ;  /* 0x3fb8aa3be16d7820 */ /* 0x000fe40000410000 */
[C---:B------:R-:W-:Y:S01]  /*3900*/  HMMA.16816.F32 R16, R104.reuse, R110, R16 ;  /* 0x0000006e6810723c */ /* 0x040fe20000001810 */
[----:B------:R-:W-:Y:S01]  /*3910*/  FFMA.FTZ R5, R5, c[0x0][0x23c], -R113 ;  /* 0x00008f0005057a23 */ /* 0x000fe20000010871 */
[----:B------:R-:W-:Y:S02]  /*3920*/  MUFU.EX2 R199, R4 ;  /* 0x0000000400c77308 */ /* 0x000fe40000000800 */
[----:B------:R-:W-:Y:S01]  /*3930*/  FSEL R109, R109, RZ, P2 ;  /* 0x000000ff6d6d7208 */ /* 0x000fe20001000000 */
[----:B------:R-:W-:Y:S01]  /*3940*/  FMUL.FTZ R108, R226, 1.4426950216293334961 ;  /* 0x3fb8aa3be26c7820 */ /* 0x000fe20000410000 */
[----:B------:R-:W-:Y:S02]  /*3950*/  @P0 FSEL R6, R6, -INF , !P5 ;  /* 0xff80000006060808 */ /* 0x000fe40006800000 */
[----:B------:R-:W-:Y:S02]  /*3960*/  PLOP3.LUT P0, PT, PT, PT, UP1, 0x80, 0x0 ;  /* 0x000000000000781c */ /* 0x000fe40003f0f018 */
[----:B------:R-:W-:Y:S02]  /*3970*/  PLOP3.LUT P2, PT, PT, PT, UP1, 0x80, 0x0 ;  /* 0x000000000000781c */ /* 0x000fe40003f4f018 */
[----:B------:R-:W-:Y:S01]  /*3980*/  @P1 FSEL R7, R7, -INF , !P4 ;  /* 0xff80000007071808 */ /* 0x000fe20006000000 */
[--C-:B------:R-:W-:Y:S01]  /*3990*/  FFMA.FTZ R6, R6, c[0x0][0x23c], -R112.reuse ;  /* 0x00008f0006067a23 */ /* 0x100fe20000010870 */
[----:B------:R-:W-:Y:S01]  /*39a0*/  PLOP3.LUT P1, PT, PT, PT, UP1, 0x80, 0x0 ;  /* 0x000000000000781c */ /* 0x000fe20003f2f018 */
[----:B------:R-:W-:Y:S01]  /*39b0*/  MUFU.EX2 R196, R5 ;  /* 0x0000000500c47308 */ /* 0x000fe20000000800 */
[----:B------:R-:W-:Y:S01]  /*39c0*/  FSEL R108, R108, RZ, P3 ;  /* 0x000000ff6c6c7208 */ /* 0x000fe20001800000 */
[----:B------:R-:W-:Y:S01]  /*39d0*/  FFMA.FTZ R7, R7, c[0x0][0x23c], -R112 ;  /* 0x00008f0007077a23 */ /* 0x000fe20000010870 */
[----:B------:R-:W-:Y:S03]  /*39e0*/  PLOP3.LUT P3, PT, PT, PT, UP1, 0x80, 0x0 ;  /* 0x000000000000781c */ /* 0x000fe60003f6f018 */
[----:B------:R-:W-:Y:S02]  /*39f0*/  @P0 FSEL R8, R8, -INF , !P5 ;  /* 0xff80000008080808 */ /* 0x000fe40006800000 */
[----:B------:R-:W-:Y:S02]  /*3a00*/  PLOP3.LUT P0, PT, PT, PT, UP1, 0x80, 0x0 ;  /* 0x000000000000781c */ /* 0x000fe40003f0f018 */
[----:B------:R-:W-:Y:S01]  /*3a10*/  MUFU.EX2 R201, R6 ;  /* 0x0000000600c97308 */ /* 0x000fe20000000800 */
[--C-:B------:R-:W-:Y:S01]  /*3a20*/  FFMA.FTZ R8, R8, c[0x0][0x23c], -R109.reuse ;  /* 0x00008f0008087a23 */ /* 0x100fe2000001086d */
[----:B------:R-:W-:Y:S02]  /*3a30*/  @P1 FSEL R9, R9, -INF , !P4 ;  /* 0xff80000009091808 */ /* 0x000fe40006000000 */
[----:B------:R-:W-:Y:S03]  /*3a40*/  PLOP3.LUT P1, PT, PT, PT, UP1, 0x80, 0x0 ;  /* 0x000000000000781c */ /* 0x000fe60003f2f018 */
[--C-:B------:R-:W-:Y:S03]  /*3a50*/  FFMA.FTZ R9, R9, c[0x0][0x23c], -R109.reuse ;  /* 0x00008f0009097a23 */ /* 0x100fe6000001086d */
[----:B------:R1:W-:Y:S01]  /*3a60*/  MUFU.EX2 R200, R7 ;  /* 0x0000000700c87308 */ /* 0x0003e20000000800 */
[----:B------:R-:W-:Y:S02]  /*3a70*/  @P0 FSEL R10, R10, -INF , !P5 ;  /* 0xff8000000a0a0808 */ /* 0x000fe40006800000 */
[----:B------:R-:W-:Y:S02]  /*3a80*/  PLOP3.LUT P0, PT, PT, PT, UP1, 0x80, 0x0 ;  /* 0x000000000000781c */ /* 0x000fe40003f0f018 */
[----:B------:R-:W-:Y:S01]  /*3a90*/  PLOP3.LUT P5, PT, PT, PT, UP1, 0x80, 0x0 ;  /* 0x000000000000781c */ /* 0x000fe20003faf018 */
[--C-:B------:R-:W-:Y:S01]  /*3aa0*/  FFMA.FTZ R10, R10, c[0x0][0x23c], -R108.reuse ;  /* 0x00008f000a0a7a23 */ /* 0x100fe2000001086c */
[----:B------:R-:W-:Y:S02]  /*3ab0*/  @P1 FSEL R11, R11, -INF , !P4 ;  /* 0xff8000000b0b1808 */ /* 0x000fe40006000000 */
[----:B------:R-:W-:Y:S01]  /*3ac0*/  PLOP3.LUT P4, PT, PT, PT, UP1, 0x80, 0x0 ;  /* 0x000000000000781c */ /* 0x000fe20003f8f018 */
[----:B------:R2:W-:Y:S02]  /*3ad0*/  MUFU.EX2 R204, R8 ;  /* 0x0000000800cc7308 */ /* 0x0005e40000000800 */
[--C-:B------:R-:W-:Y:S08]  /*3ae0*/  FFMA.FTZ R11, R11, c[0x0][0x23c], -R108.reuse ;  /* 0x00008f000b0b7a23 */ /* 0x100ff0000001086c */
[----:B------:R-:W-:Y:S01]  /*3af0*/  MUFU.EX2 R205, R9 ;  /* 0x0000000900cd7308 */ /* 0x000fe20000000800 */
[----:B-1----:R-:W1:Y:S09]  /*3b00*/  LDSM.16.M88.4 R4, [R129+0x6400] ;  /* 0x006400008104783b */ /* 0x002e720000000200 */
[----:B------:R-:W-:Y:S01]  /*3b10*/  MUFU.EX2 R209, R10 ;  /* 0x0000000a00d17308 */ /* 0x000fe20000000800 */
[----:B--2---:R-:W-:Y:S02]  /*3b20*/  @P2 IADD3 R8, R0, 0x8, RZ ;  /* 0x0000000800082810 */ /* 0x004fe40007ffe0ff */
[----:B------:R-:W-:Y:S02]  /*3b30*/  PLOP3.LUT P2, PT, PT, PT, UP1, 0x80, 0x0 ;  /* 0x000000000000781c */ /* 0x000fe40003f4f018 */
[----:B------:R-:W-:Y:S02]  /*3b40*/  @P6 ISETP.GE.AND P6, PT, R8, UR6, PT ;  /* 0x0000000608006c0c */ /* 0x000fe4000bfc6270 */
[----:B------:R-:W-:Y:S03]  /*3b50*/  @P3 IADD3 R8, R0, 0x9, RZ ;  /* 0x0000000900083810 */ /* 0x000fe60007ffe0ff */
[----:B------:R2:W-:Y:S01]  /*3b60*/  MUFU.EX2 R208, R11 ;  /* 0x0000000b00d07308 */ /* 0x0005e20000000800 */
[----:B------:R-:W-:Y:S05]  /*3b70*/  PLOP3.LUT P3, PT, PT, PT, UP1, 0x80, 0x0 ;  /* 0x000000000000781c */ /* 0x000fea0003f6f018 */
[----:B------:R-:W-:Y:S02]  /*3b80*/  @P2 ISETP.GE.AND P1, PT, R8, UR6, PT ;  /* 0x0000000608002c0c */ /* 0x000fe4000bf26270 */
[----:B------:R-:W-:Y:S02]  /*3b90*/  @P0 FSEL R12, R12, -INF , !P6 ;  /* 0xff8000000c0c0808 */ /* 0x000fe40007000000 */
[----:B------:R-:W-:Y:S02]  /*3ba0*/  PLOP3.LUT P0, PT, PT, PT, UP1, 0x80, 0x0 ;  /* 0x000000000000781c */ /* 0x000fe40003f0f018 */
[----:B------:R-:W-:Y:S01]  /*3bb0*/  PLOP3.LUT P2, PT, PT, PT, UP1, 0x80, 0x0 ;  /* 0x000000000000781c */ /* 0x000fe20003f4f018 */
[----:B------:R-:W-:Y:S01]  /*3bc0*/  FFMA.FTZ R12, R12, c[0x0][0x23c], -R109 ;  /* 0x00008f000c0c7a23 */ /* 0x000fe2000001086d */
[----:B------:R-:W-:Y:S02]  /*3bd0*/  @P5 FSEL R14, R14, -INF , !P6 ;  /* 0xff8000000e0e5808 */ /* 0x000fe40007000000 */
[----:B------:R-:W-:Y:S01]  /*3be0*/  PLOP3.LUT P5, PT, PT, PT, UP1, 0x80, 0x0 ;  /* 0x000000000000781c */ /* 0x000fe20003faf018 */
[----:B------:R3:W-:Y:S01]  /*3bf0*/  MUFU.EX2 R203, R12 ;  /* 0x0000000c00cb7308 */ /* 0x0007e20000000800 */
[----:B------:R-:W-:Y:S01]  /*3c00*/  @P4 FSEL R16, R16, -INF , !P6 ;  /* 0xff80000010104808 */ /* 0x000fe20007000000 */
[----:B------:R-:W-:Y:S01]  /*3c10*/  FFMA.FTZ R14, R14, c[0x0][0x23c], -R108 ;  /* 0x00008f000e0e7a23 */ /* 0x000fe2000001086c */
[----:B------:R-:W-:Y:S01]  /*3c20*/  PLOP3.LUT P4, PT, PT, PT, UP1, 0x80, 0x0 ;  /* 0x000000000000781c */ /* 0x000fe20003f8f018 */
[-C--:B-1----:R-:W-:Y:S01]  /*3c30*/  HMMA.16816.F32 R20, R104, R4.reuse, R20 ;  /* 0x000000046814723c */ /* 0x082fe20000001814 */
[----:B------:R-:W-:Y:S01]  /*3c40*/  @P3 FSEL R13, R13, -INF , !P1 ;  /* 0xff8000000d0d3808 */ /* 0x000fe20004800000 */
[----:B--2---:R-:W1:Y:S01]  /*3c50*/  LDSM.16.M88.4 R8, [R129+0x6800] ;  /* 0x006800008108783b */ /* 0x004e620000000200 */
[----:B------:R-:W-:Y:S01]  /*3c60*/  PLOP3.LUT P3, PT, PT, PT, UP1, 0x80, 0x0 ;  /* 0x000000000000781c */ /* 0x000fe20003f6f018 */
[----:B------:R-:W-:Y:S01]  /*3c70*/  FFMA.FTZ R16, R16, c[0x0][0x23c], -R113 ;  /* 0x00008f0010107a23 */ /* 0x000fe20000010871 */
        /* <DEDUP_REMOVED lines=8> */
[----:B------:R-:W-:Y:S02]  /*3d00*/  PLOP3.LUT P5, PT, PT, PT, UP1, 0x80, 0x0 ;  /* 0x000000000000781c */ /* 0x000fe40003faf018 */
[----:B------:R-:W-:Y:S01]  /*3d10*/  @P0 IADD3 R4, R0, 0x10, RZ ;  /* 0x0000001000040810 */ /* 0x000fe20007ffe0ff */
[-C--:B------:R-:W-:Y:S01]  /*3d20*/  HMMA.16816.F32 R28, R100, R6.reuse, R28 ;  /* 0x00000006641c723c */ /* 0x080fe2000000181c */
[----:B------:R-:W-:Y:S02]  /*3d30*/  PLOP3.LUT P0, PT, PT, PT, UP1, 0x80, 0x0 ;  /* 0x000000000000781c */ /* 0x000fe40003f0f018 */
[----:B------:R-:W-:Y:S01]  /*3d40*/  @P3 ISETP.GE.AND P3, PT, R4, UR6, PT ;  /* 0x0000000604003c0c */ /* 0x000fe2000bf66270 */
[----:B------:R-:W-:Y:S01]  /*3d50*/  FFMA.FTZ R15, R15, c[0x0][0x23c], -R108 ;  /* 0x00008f000f0f7a23 */ /* 0x000fe2000001086c */
[----:B------:R-:W-:Y:S01]  /*3d60*/  @P4 IADD3 R4, R0, 0x11, RZ ;  /* 0x0000001100044810 */ /* 0x000fe20007ffe0ff */
[----:B------:R-:W-:Y:S01]  /*3d70*/  MUFU.EX2 R193, R18 ;  /* 0x0000001200c17308 */ /* 0x000fe20000000800 */
[----:B------:R-:W-:Y:S01]  /*3d80*/  PLOP3.LUT P4, PT, PT, PT, UP1, 0x80, 0x0 ;  /* 0x000000000000781c */ /* 0x000fe20003f8f018 */
[C---:B------:R-:W-:Y:S01]  /*3d90*/  HMMA.16816.F32 R32, R104.reuse, R6, R32 ;  /* 0x000000066820723c */ /* 0x040fe20000001820 */
[----:B------:R-:W-:Y:S02]  /*3da0*/  @P6 FSEL R17, R17, -INF , !P1 ;  /* 0xff80000011116808 */ /* 0x000fe40004800000 */
[----:B------:R-:W-:Y:S02]  /*3db0*/  PLOP3.LUT P6, PT, PT, PT, UP1, 0x80, 0x0 ;  /* 0x000000000000781c */ /* 0x000fe40003fcf018 */
[----:B------:R-:W-:Y:S01]  /*3dc0*/  @P2 ISETP.GE.AND P2, PT, R4, UR6, PT ;  /* 0x0000000604002c0c */ /* 0x000fe2000bf46270 */
[--C-:B------:R-:W-:Y:S01]  /*3dd0*/  FFMA.FTZ R17, R17, c[0x0][0x23c], -R113.reuse ;  /* 0x00008f0011117a23 */ /* 0x100fe20000010871 */
[----:B------:R-:W-:Y:S01]  /*3de0*/  @P0 FSEL R19, R19, -INF , !P1 ;  /* 0xff80000013130808 */ /* 0x000fe20004800000 */
[----:B------:R-:W-:Y:S01]  /*3df0*/  MUFU.EX2 R206, R15 ;  /* 0x0000000f00ce7308 */ /* 0x000fe20000000800 */
[----:B------:R-:W-:Y:S02]  /*3e00*/  PLOP3.LUT P1, PT, PT, PT, UP1, 0x80, 0x0 ;  /* 0x000000000000781c */ /* 0x000fe40003f2f018 */
[----:B------:R-:W-:Y:S01]  /*3e10*/  PLOP3.LUT P0, PT, PT, PT, UP1, 0x80, 0x0 ;  /* 0x000000000000781c */ /* 0x000fe20003f0f018 */
[--C-:B------:R-:W-:Y:S01]  /*3e20*/  FFMA.FTZ R19, R19, c[0x0][0x23c], -R112.reuse ;  /* 0x00008f0013137a23 */ /* 0x100fe20000010870 */
[----:B------:R-:W-:Y:S02]  /*3e30*/  @P5 FSEL R20, R20, -INF , !P3 ;  /* 0xff80000014145808 */ /* 0x000fe40005800000 */
[----:B------:R-:W-:Y:S02]  /*3e40*/  PLOP3.LUT P5, PT, PT, PT, UP1, 0x80, 0x0 ;  /* 0x000000000000781c */ /* 0x000fe40003faf018 */
[----:B------:R-:W-:Y:S01]  /*3e50*/  @P4 FSEL R22, R22, -INF , !P3 ;  /* 0xff80000016164808 */ /* 0x000fe20005800000 */
[-C--:B-1----:R-:W-:Y:S01]  /*3e60*/  HMMA.16816.F32 R36, R104, R8.reuse, R36 ;  /* 0x000000086824723c */ /* 0x082fe20000001824 */
[----:B------:R-:W-:Y:S01]  /*3e70*/  PLOP3.LUT P4, PT, PT, PT, UP1, 0x80, 0x0 ;  /* 0x000000000000781c */ /* 0x000fe20003f8f018 */
[----:B------:R-:W-:Y:S01]  /*3e80*/  MUFU.EX2 R184, R17 ;  /* 0x0000001100b87308 */ /* 0x000fe20000000800 */
[----:B------:R-:W-:Y:S01]  /*3e90*/  @P6 FSEL R24, R24, -INF , !P3 ;  /* 0xff80000018186808 */ /* 0x000fe20005800000 */
[----:B------:R-:W-:Y:S01]  /*3ea0*/  FFMA.FTZ R20, R20, c[0x0][0x23c], -R113 ;  /* 0x00008f0014147a23 */ /* 0x000fe20000010871 */
[----:B------:R-:W-:Y:S01]  /*3eb0*/  @P1 IADD3 R4, R0, 0x18, RZ ;  /* 0x0000001800041810 */ /* 0x000fe20007ffe0ff */
[----:B------:R-:W-:Y:S01]  /*3ec0*/  FFMA.FTZ R22, R22, c[0x0][0x23c], -R112 ;  /* 0x00008f0016167a23 */ /* 0x000fe20000010870 */
[----:B------:R-:W-:Y:S01]  /*3ed0*/  PLOP3.LUT P6, PT, PT, PT, UP1, 0x80, 0x0 ;  /* 0x000000000000781c */ /* 0x000fe20003fcf018 */
[C---:B------:R-:W-:Y:S01]  /*3ee0*/  HMMA.16816.F32 R40, R100.reuse, R8, R40 ;  /* 0x000000086428723c */ /* 0x040fe20000001828 */
[----:B------:R-:W-:Y:S02]  /*3ef0*/  @P0 FSEL R26, R26, -INF , !P3 ;  /* 0xff8000001a1a0808 */ /* 0x000fe40005800000 */
[----:B------:R-:W-:Y:S01]  /*3f00*/  PLOP3.LUT P0, PT, PT, PT, UP1, 0x80, 0x0 ;  /* 0x000000000000781c */ /* 0x000fe20003f0f018 */
[----:B------:R-:W-:Y:S01]  /*3f10*/  MUFU.EX2 R182, R20 ;  /* 0x0000001400b67308 */ /* 0x000fe20000000800 */
[----:B------:R-:W-:Y:S01]  /*3f20*/  PLOP3.LUT P3, PT, PT, PT, UP1, 0x80, 0x0 ;  /* 0x000000000000781c */ /* 0x000fe20003f6f018 */
[----:B------:R-:W-:Y:S01]  /*3f30*/  FFMA.FTZ R24, R24, c[0x0][0x23c], -R109 ;  /* 0x00008f0018187a23 */ /* 0x000fe2000001086d */
[----:B------:R-:W-:Y:S01]  /*3f40*/  PLOP3.LUT P1, PT, PT, PT, UP1, 0x80, 0x0 ;  /* 0x000000000000781c */ /* 0x000fe20003f2f018 */
[-C--:B------:R-:W-:Y:S01]  /*3f50*/  HMMA.16816.F32 R44, R100, R10.reuse, R44 ;  /* 0x0000000a642c723c */ /* 0x080fe2000000182c */
[----:B------:R-:W-:Y:S02]  /*3f60*/  @P5 IADD3 R5, R0, 0x19, RZ ;  /* 0x0000001900055810 */ /* 0x000fe40007ffe0ff */
[----:B------:R-:W-:Y:S01]  /*3f70*/  PLOP3.LUT P5, PT, PT, PT, UP1, 0x80, 0x0 ;  /* 0x000000000000781c */ /* 0x000fe20003faf018 */
[----:B------:R-:W-:Y:S01]  /*3f80*/  IMAD.U32 R8, RZ, RZ, UR16 ;  /* 0x00000010ff087e24 */ /* 0x000fe2000f8e00ff */
[----:B------:R-:W-:Y:S01]  /*3f90*/  @P4 ISETP.GE.AND P4, PT, R4, UR6, PT ;  /* 0x0000000604004c0c */ /* 0x000fe2000bf86270 */
[----:B------:R-:W-:Y:S01]  /*3fa0*/  FFMA.FTZ R26, R26, c[0x0][0x23c], -R108 ;  /* 0x00008f001a1a7a23 */ /* 0x000fe2000001086c */
[----:B------:R-:W-:Y:S01]  /*3fb0*/  @P6 FSEL R21, R21, -INF , !P2 ;  /* 0xff80000015156808 */ /* 0x000fe20005000000 */
[C---:B------:R-:W-:Y:S01]  /*3fc0*/  HMMA.16816.F32 R48, R104.reuse, R10, R48 ;  /* 0x0000000a6830723c */ /* 0x040fe20000001830 */
[----:B------:R-:W-:Y:S01]  /*3fd0*/  PLOP3.LUT P6, PT, PT, PT, UP1, 0x80, 0x0 ;  /* 0x000000000000781c */ /* 0x000fe20003fcf018 */
[----:B------:R-:W-:Y:S02]  /*3fe0*/  MUFU.EX2 R189, R19 ;  /* 0x0000001300bd7308 */ /* 0x000fe40000000800 */
[----:B------:R-:W-:Y:S01]  /*3ff0*/  @P0 FSEL R23, R23, -INF , !P2 ;  /* 0xff80000017170808 */ /* 0x000fe20005000000 */
[----:B------:R-:W-:Y:S01]  /*4000*/  IMAD.U32 R9, RZ, RZ, UR15 ;  /* 0x0000000fff097e24 */ /* 0x000fe2000f8e00ff */
[----:B------:R-:W-:Y:S01]  /*4010*/  PLOP3.LUT P0, PT, PT, PT, UP1, 0x80, 0x0 ;  /* 0x000000000000781c */ /* 0x000fe20003f0f018 */
[----:B------:R-:W-:Y:S01]  /*4020*/  FFMA.FTZ R21, R21, c[0x0][0x23c], -R113 ;  /* 0x00008f0015157a23 */ /* 0x000fe20000010871 */
[----:B------:R-:W-:Y:S01]  /*4030*/  @P3 FSEL R25, R25, -INF , !P2 ;  /* 0xff80000019193808 */ /* 0x000fe20005000000 */
[----:B------:R-:W-:Y:S01]  /*4040*/  FFMA.FTZ R23, R23, c[0x0][0x23c], -R112 ;  /* 0x00008f0017177a23 */ /* 0x000fe20000010870 */
[----:B------:R-:W-:Y:S02]  /*4050*/  PLOP3.LUT P3, PT, PT, PT, UP1, 0x80, 0x0 ;  /* 0x000000000000781c */ /* 0x000fe40003f6f018 */
[----:B------:R-:W-:Y:S01]  /*4060*/  @P1 FSEL R27, R27, -INF , !P2 ;  /* 0xff8000001b1b1808 */ /* 0x000fe20005000000 */
[--C-:B------:R-:W-:Y:S01]  /*4070*/  FFMA.FTZ R25, R25, c[0x0][0x23c], -R109.reuse ;  /* 0x00008f0019197a23 */ /* 0x100fe2000001086d */
[----:B------:R-:W-:Y:S01]  /*4080*/  PLOP3.LUT P1, PT, PT, PT, UP1, 0x80, 0x0 ;  /* 0x000000000000781c */ /* 0x000fe20003f2f018 */
[----:B------:R-:W1:Y:S01]  /*4090*/  MUFU.EX2 R186, R16 ;  /* 0x0000001000ba7308 */ /* 0x000e620000000800 */
[----:B------:R-:W-:Y:S01]  /*40a0*/  PLOP3.LUT P2, PT, PT, PT, UP1, 0x80, 0x0 ;  /* 0x000000000000781c */ /* 0x000fe20003f4f018 */
[--C-:B------:R-:W-:Y:S01]  /*40b0*/  FFMA.FTZ R27, R27, c[0x0][0x23c], -R108.reuse ;  /* 0x00008f001b1b7a23 */ /* 0x100fe2000001086c */
        /* <DEDUP_REMOVED lines=13> */
[----:B------:R-:W-:Y:S01]  /*4190*/  @P2 IADD3 R4, R0, 0x20, RZ ;  /* 0x0000002000042810 */ /* 0x000fe20007ffe0ff */
[----:B------:R-:W-:Y:S01]  /*41a0*/  FFMA.FTZ R34, R34, c[0x0][0x23c], -R112 ;  /* 0x00008f0022227a23 */ /* 0x000fe20000010870 */
[----:B------:R-:W-:Y:S01]  /*41b0*/  PLOP3.LUT P2, PT, PT, PT, UP1, 0x80, 0x0 ;  /* 0x000000000000781c */ /* 0x000fe20003f4f018 */
[----:B------:R-:W-:Y:S01]  /*41c0*/  MUFU.EX2 R173, R32 ;  /* 0x0000002000ad7308 */ /* 0x000fe20000000800 */
[----:B------:R-:W-:Y:S02]  /*41d0*/  PLOP3.LUT P4, PT, PT, PT, UP1, 0x80, 0x0 ;  /* 0x000000000000781c */ /* 0x000fe40003f8f018 */
[----:B------:R-:W-:Y:S02]  /*41e0*/  @P6 FSEL R29, R29, -INF , !P5 ;  /* 0xff8000001d1d6808 */ /* 0x000fe40006800000 */
[----:B------:R-:W-:Y:S02]  /*41f0*/  @P3 ISETP.GE.AND P3, PT, R4, UR6, PT ;  /* 0x0000000604003c0c */ /* 0x000fe4000bf66270 */
[----:B------:R-:W-:Y:S01]  /*4200*/  PLOP3.LUT P6, PT, PT, PT, UP1, 0x80, 0x0 ;  /* 0x000000000000781c */ /* 0x000fe20003fcf018 */
[----:B------:R-:W-:Y:S01]  /*4210*/  FFMA.FTZ R29, R29, c[0x0][0x23c], -R109 ;  /* 0x00008f001d1d7a23 */ /* 0x000fe2000001086d */
[----:B------:R-:W-:Y:S01]  /*4220*/  @P0 FSEL R31, R31, -INF , !P5 ;  /* 0xff8000001f1f0808 */ /* 0x000fe20006800000 */
[----:B------:R-:W-:Y:S01]  /*4230*/  MUFU.EX2 R176, R34 ;  /* 0x0000002200b07308 */ /* 0x000fe20000000800 */
[----:B------:R-:W-:Y:S02]  /*4240*/  PLOP3.LUT P0, PT, PT, PT, UP1, 0x80, 0x0 ;  /* 0x000000000000781c */ /* 0x000fe40003f0f018 */
[----:B------:R-:W-:Y:S01]  /*4250*/  @P1 FSEL R33, R33, -INF , !P5 ;  /* 0xff80000021211808 */ /* 0x000fe20006800000 */
[----:B------:R-:W-:Y:S01]  /*4260*/  FFMA.FTZ R31, R31, c[0x0][0x23c], -R108 ;  /* 0x00008f001f1f7a23 */ /* 0x000fe2000001086c */
[----:B------:R-:W-:Y:S02]  /*4270*/  PLOP3.LUT P1, PT, PT, PT, UP1, 0x80, 0x0 ;  /* 0x000000000000781c */ /* 0x000fe40003f2f018 */
[----:B------:R-:W-:Y:S01]  /*4280*/  @P2 IADD3 R4, R0, 0x21, RZ ;  /* 0x0000002100042810 */ /* 0x000fe20007ffe0ff */
[--C-:B------:R-:W-:Y:S01]  /*4290*/  FFMA.FTZ R33, R33, c[0x0][0x23c], -R113.reuse ;  /* 0x00008f0021217a23 */ /* 0x100fe20000010871 */
[----:B------:R-:W-:Y:S01]  /*42a0*/  PLOP3.LUT P2, PT, PT, PT, UP1, 0x80, 0x0 ;  /* 0x000000000000781c */ /* 0x000fe20003f4f018 */
[----:B------:R-:W-:Y:S01]  /*42b0*/  MUFU.EX2 R192, R24 ;  /* 0x0000001800c07308 */ /* 0x000fe20000000800 */
[----:B------:R-:W-:Y:S02]  /*42c0*/  @P4 FSEL R35, R35, -INF , !P5 ;  /* 0xff80000023234808 */ /* 0x000fe40006800000 */
[----:B------:R-:W-:Y:S02]  /*42d0*/  PLOP3.LUT P5, PT, PT, PT, UP1, 0x80, 0x0 ;  /* 0x000000000000781c */ /* 0x000fe40003faf018 */
[----:B------:R-:W-:Y:S01]  /*42e0*/  PLOP3.LUT P4, PT, PT, PT, UP1, 0x80, 0x0 ;  /* 0x000000000000781c */ /* 0x000fe20003f8f018 */
[--C-:B------:R-:W-:Y:S01]  /*42f0*/  FFMA.FTZ R35, R35, c[0x0][0x23c], -R112.reuse ;  /* 0x00008f0023237a23 */ /* 0x100fe20000010870 */
[----:B------:R-:W-:Y:S02]  /*4300*/  @P6 ISETP.GE.AND P6, PT, R4, UR6, PT ;  /* 0x0000000604006c0c */ /* 0x000fe4000bfc6270 */
[----:B------:R-:W-:Y:S01]  /*4310*/  @P1 FSEL R36, R36, -INF , !P3 ;  /* 0xff80000024241808 */ /* 0x000fe20005800000 */
[----:B------:R-:W-:Y:S01]  /*4320*/  MUFU.EX2 R175, R35 ;  /* 0x0000002300af7308 */ /* 0x000fe20000000800 */
[----:B------:R-:W-:Y:S02]  /*4330*/  @P0 IADD3 R4, R0, 0x28, RZ ;  /* 0x0000002800040810 */ /* 0x000fe40007ffe0ff */
[----:B------:R-:W-:Y:S01]  /*4340*/  PLOP3.LUT P0, PT, PT, PT, UP1, 0x80, 0x0 ;  /* 0x000000000000781c */ /* 0x000fe20003f0f018 */
[----:B------:R-:W-:Y:S01]  /*4350*/  FFMA.FTZ R36, R36, c[0x0][0x23c], -R113 ;  /* 0x00008f0024247a23 */ /* 0x000fe20000010871 */
[----:B------:R-:W-:Y:S02]  /*4360*/  PLOP3.LUT P1, PT, PT, PT, UP1, 0x80, 0x0 ;  /* 0x000000000000781c */ /* 0x000fe40003f2f018 */
[----:B------:R-:W-:Y:S02]  /*4370*/  @P2 FSEL R40, R40, -INF , !P3 ;  /* 0xff80000028282808 */ /* 0x000fe40005800000 */
[----:B------:R-:W-:Y:S01]  /*4380*/  @P4 ISETP.GE.AND P4, PT, R4, UR6, PT ;  /* 0x0000000604004c0c */ /* 0x000fe2000bf86270 */
[----:B------:R-:W-:Y:S01]  /*4390*/  MUFU.EX2 R171, R33 ;  /* 0x0000002100ab7308 */ /* 0x000fe20000000800 */
[----:B------:R-:W-:Y:S01]  /*43a0*/  @P5 FSEL R38, R38, -INF , !P3 ;  /* 0xff80000026265808 */ /* 0x000fe20005800000 */
[----:B------:R-:W2:Y:S01]  /*43b0*/  LDSM.16.M88.4 R4, [R129+0x6c00] ;  /* 0x006c00008104783b */ /* 0x000ea20000000200 */
[----:B------:R-:W-:Y:S01]  /*43c0*/  PLOP3.LUT P2, PT, PT, PT, UP1, 0x80, 0x0 ;  /* 0x000000000000781c */ /* 0x000fe20003f4f018 */
[----:B------:R-:W-:Y:S01]  /*43d0*/  FFMA.FTZ R40, R40, c[0x0][0x23c], -R109 ;  /* 0x00008f0028287a23 */ /* 0x000fe2000001086d */
[----:B------:R-:W-:Y:S01]  /*43e0*/  PLOP3.LUT P5, PT, PT, PT, UP1, 0x80, 0x0 ;  /* 0x000000000000781c */ /* 0x000fe20003faf018 */
[----:B------:R-:W-:Y:S01]  /*43f0*/  FFMA.FTZ R38, R38, c[0x0][0x23c], -R112 ;  /* 0x00008f0026267a23 */ /* 0x000fe20000010870 */
[----:B------:R-:W-:Y:S02]  /*4400*/  @P0 FSEL R42, R42, -INF , !P3 ;  /* 0xff8000002a2a0808 */ /* 0x000fe40005800000 */
[----:B------:R-:W-:Y:S01]  /*4410*/  @P1 FSEL R37, R37, -INF , !P6 ;  /* 0xff80000025251808 */ /* 0x000fe20007000000 */
[----:B------:R-:W-:Y:S01]  /*4420*/  MUFU.EX2 R185, R23 ;  /* 0x0000001700b97308 */ /* 0x000fe20000000800 */
[----:B------:R-:W-:Y:S01]  /*4430*/  PLOP3.LUT P0, PT, PT, PT, UP1, 0x80, 0x0 ;  /* 0x000000000000781c */ /* 0x000fe20003f0f018 */
[----:B------:R-:W-:Y:S01]  /*4440*/  FFMA.FTZ R42, R42, c[0x0][0x23c], -R108 ;  /* 0x00008f002a2a7a23 */ /* 0x000fe2000001086c */
[----:B------:R-:W-:Y:S01]  /*4450*/  PLOP3.LUT P1, PT, PT, PT, UP1, 0x80, 0x0 ;  /* 0x000000000000781c */ /* 0x000fe20003f2f018 */
[----:B------:R-:W-:Y:S01]  /*4460*/  FFMA.FTZ R37, R37, c[0x0][0x23c], -R113 ;  /* 0x00008f0025257a23 */ /* 0x000fe20000010871 */
[----:B------:R-:W-:Y:S02]  /*4470*/  PLOP3.LUT P3, PT, PT, PT, UP1, 0x80, 0x0 ;  /* 0x000000000000781c */ /* 0x000fe40003f6f018 */
[----:B------:R-:W-:Y:S02]  /*4480*/  @P2 FSEL R41, R41, -INF , !P6 ;  /* 0xff80000029292808 */ /* 0x000fe40007000000 */
[----:B------:R-:W-:Y:S01]  /*4490*/  PLOP3.LUT P2, PT, PT, PT, UP1, 0x80, 0x0 ;  /* 0x000000000000781c */ /* 0x000fe20003f4f018 */
[----:B------:R-:W-:Y:S01]  /*44a0*/  MUFU.EX2 R191, R28 ;  /* 0x0000001c00bf7308 */ /* 0x000fe20000000800 */
[----:B------:R-:W-:Y:S01]  /*44b0*/  @P5 FSEL R39, R39, -INF , !P6 ;  /* 0xff80000027275808 */ /* 0x000fe20007000000 */
[--C-:B------:R-:W-:Y:S01]  /*44c0*/  FFMA.FTZ R41, R41, c[0x0][0x23c], -R109.reuse ;  /* 0x00008f0029297a23 */ /* 0x100fe2000001086d */
[----:B------:R-:W-:Y:S02]  /*44d0*/  PLOP3.LUT P5, PT, PT, PT, UP1, 0x80, 0x0 ;  /* 0x000000000000781c */ /* 0x000fe40003faf018 */
[----:B------:R-:W-:Y:S01]  /*44e0*/  @P0 IADD3 R10, R0, 0x29, RZ ;  /* 0x00000029000a0810 */ /* 0x000fe20007ffe0ff */
[----:B------:R-:W-:Y:S01]  /*44f0*/  FFMA.FTZ R39, R39, c[0x0][0x23c], -R112 ;  /* 0x00008f0027277a23 */ /* 0x000fe20000010870 */
[----:B------:R-:W-:Y:S02]  /*4500*/  PLOP3.LUT P0, PT, PT, PT, UP1, 0x80, 0x0 ;  /* 0x000000000000781c */ /* 0x000fe40003f0f018 */
[----:B------:R-:W-:Y:S01]  /*4510*/  @P3 FSEL R43, R43, -INF , !P6 ;  /* 0xff8000002b2b3808 */ /* 0x000fe20007000000 */
[----:B------:R-:W-:Y:S01]  /*4520*/  MUFU.EX2 R168, R39 ;  /* 0x0000002700a87308 */ /* 0x000fe20000000800 */
[----:B------:R-:W-:Y:S02]  /*4530*/  @P1 FSEL R44, R44, -INF , !P4 ;  /* 0xff8000002c2c1808 */ /* 0x000fe40006000000 */
[----:B------:R-:W-:Y:S01]  /*4540*/  LEA R8, P3, R229, R8, 0x2 ;  /* 0x00000008e5087211 */ /* 0x000fe200078610ff */
[----:B------:R-:W-:Y:S01]  /*4550*/  FFMA.FTZ R43, R43, c[0x0][0x23c], -R108 ;  /* 0x00008f002b2b7a23 */ /* 0x000fe2000001086c */
[----:B------:R-:W-:Y:S01]  /*4560*/  PLOP3.LUT P1, PT, PT, PT, UP1, 0x80, 0x0 ;  /* 0x000000000000781c */ /* 0x000fe20003f2f018 */
[----:B------:R-:W-:Y:S01]  /*4570*/  FFMA.FTZ R44, R44, c[0x0][0x23c], -R109 ;  /* 0x00008f002c2c7a23 */ /* 0x000fe2000001086d */
[----:B------:R-:W-:Y:S02]  /*4580*/  LEA.HI.X.SX32 R9, R229, R9, 0x2, P3 ;  /* 0x00000009e5097211 */ /* 0x000fe400018f16ff */
[----:B------:R-:W-:Y:S01]  /*4590*/  PLOP3.LUT P3, PT, PT, PT, UP1, 0x80, 0x0 ;  /* 0x000000000000781c */ /* 0x000fe20003f6f018 */
[----:B------:R-:W-:Y:S01]  /*45a0*/  MUFU.EX2 R197, R27 ;  /* 0x0000001b00c57308 */ /* 0x000fe20000000800 */
[----:B------:R-:W-:Y:S01]  /*45b0*/  @P2 ISETP.GE.AND P2, PT, R10, UR6, PT ;  /* 0x000000060a002c0c */ /* 0x000fe2000bf46270 */
[-C--:B--2---:R-:W-:Y:S01]  /*45c0*/  HMMA.16816.F32 R52, R104, R4.reuse, R52 ;  /* 0x000000046834723c */ /* 0x084fe20000001834 */
[C---:B------:R-:W-:Y:S02]  /*45d0*/  @P0 IADD3 R11, R0.reuse, 0x30, RZ ;  /* 0x00000030000b0810 */ /* 0x040fe40007ffe0ff */
[----:B------:R-:W-:Y:S02]  /*45e0*/  PLOP3.LUT P0, PT, PT, PT, UP1, 0x80, 0x0 ;  /* 0x000000000000781c */ /* 0x000fe40003f0f018 */
[----:B------:R-:W-:Y:S02]  /*45f0*/  PLOP3.LUT P6, PT, PT, PT, UP1, 0x80, 0x0 ;  /* 0x000000000000781c */ /* 0x000fe40003fcf018 */
[----:B------:R-:W-:Y:S01]  /*4600*/  @P1 IADD3 R10, R0, 0x31, RZ ;  /* 0x00000031000a1810 */ /* 0x000fe20007ffe0ff */
[C---:B------:R-:W-:Y:S01]  /*4610*/  HMMA.16816.F32 R56, R100.reuse, R4, R56 ;  /* 0x000000046438723c */ /* 0x040fe20000001838 */
[----:B------:R-:W-:Y:S01]  /*4620*/  PLOP3.LUT P1, PT, PT, PT, UP1, 0x80, 0x0 ;  /* 0x000000000000781c */ /* 0x000fe20003f2f018 */
[----:B------:R-:W2:Y:S02]  /*4630*/  MUFU.EX2 R202, R13 ;  /* 0x0000000d00ca7308 */ /* 0x000ea40000000800 */
[----:B------:R-:W-:Y:S02]  /*4640*/  @P3 FSEL R50, R50, -INF , !P4 ;  /* 0xff80000032323808 */ /* 0x000fe40006000000 */
[----:B------:R-:W-:Y:S02]  /*4650*/  PLOP3.LUT P3, PT, PT, PT, UP1, 0x80, 0x0 ;  /* 0x000000000000781c */ /* 0x000fe40003f6f018 */
[--C-:B------:R-:W-:Y:S01]  /*4660*/  SHF.R.U32.HI R5, RZ, 0x10, R143.reuse ;  /* 0x00000010ff057819 */ /* 0x100fe2000001168f */
[-C--:B------:R-:W-:Y:S03]  /*4670*/  HMMA.16816.F32 R60, R100, R6.reuse, R60 ;  /* 0x00000006643c723c */ /* 0x080fe6000000183c */
[----:B------:R-:W-:Y:S01]  /*4680*/  @P0 FSEL R45, R45, -INF , !P2 ;  /* 0xff8000002d2d0808 */ /* 0x000fe20005000000 */
[----:B------:R-:W-:Y:S01]  /*4690*/  FFMA.FTZ R50, R50, c[0x0][0x23c], -R112 ;  /* 0x00008f0032327a23 */ /* 0x000fe20000010870 */
[----:B------:R-:W-:Y:S01]  /*46a0*/  SHF.R.U32.HI R4, RZ, 0x18, R143 ;  /* 0x00000018ff047819 */ /* 0x000fe2000001168f */
[----:B------:R-:W-:Y:S01]  /*46b0*/  MUFU.EX2 R188, R29 ;  /* 0x0000001d00bc7308 */ /* 0x000fe20000000800 */
[----:B------:R-:W-:Y:S01]  /*46c0*/  PLOP3.LUT P0, PT, PT, PT, UP1, 0x80, 0x0 ;  /* 0x000000000000781c */ /* 0x000fe20003f0f018 */
[----:B------:R-:W-:Y:S01]  /*46d0*/  HMMA.16816.F32 R64, R104, R6, R64 ;  /* 0x000000066840723c */ /* 0x000fe20000001840 */
[----:B------:R-:W-:Y:S02]  /*46e0*/  @P1 FSEL R47, R47, -INF , !P2 ;  /* 0xff8000002f2f1808 */ /* 0x000fe40005000000 */
[----:B------:R-:W-:Y:S01]  /*46f0*/  PLOP3.LUT P1, PT, PT, PT, UP1, 0x80, 0x0 ;  /* 0x000000000000781c */ /* 0x000fe20003f2f018 */
[----:B------:R-:W-:Y:S01]  /*4700*/  FFMA.FTZ R45, R45, c[0x0][0x23c], -R109 ;  /* 0x00008f002d2d7a23 */ /* 0x000fe2000001086d */
[----:B------:R-:W-:Y:S01]  /*4710*/  @P3 ISETP.GE.AND P3, PT, R11, UR6, PT ;  /* 0x000000060b003c0c */ /* 0x000fe2000bf66270 */
[--C-:B------:R-:W-:Y:S01]  /*4720*/  FFMA.FTZ R47, R47, c[0x0][0x23c], -R108.reuse ;  /* 0x00008f002f2f7a23 */ /* 0x100fe2000001086c */
[----:B------:R-:W-:Y:S01]  /*4730*/  LOP3.LUT R7, R122, 0xff, RZ, 0xc0, !PT ;  /* 0x000000ff7a077812 */ /* 0x000fe200078ec0ff */
[----:B------:R-:W-:Y:S01]  /*4740*/  MUFU.EX2 R163, R50 ;  /* 0x0000003200a37308 */ /* 0x000fe20000000800 */
[----:B------:R-:W-:Y:S02]  /*4750*/  @P5 FSEL R46, R46, -INF , !P4 ;  /* 0xff8000002e2e5808 */ /* 0x000fe40006000000 */
        /* <DEDUP_REMOVED lines=12> */
[--C-:B------:R-:W-:Y:S01]  /*4820*/  FFMA.FTZ R51, R51, c[0x0][0x23c], -R112.reuse ;  /* 0x00008f0033337a23 */ /* 0x100fe20000010870 */
[----:B------:R-:W-:Y:S02]  /*4830*/  PLOP3.LUT P2, PT, PT, PT, UP1, 0x80, 0x0 ;  /* 0x000000000000781c */ /* 0x000fe40003f4f018 */
[----:B------:R-:W-:Y:S01]  /*4840*/  @P0 FSEL R52, R52, -INF , !P3 ;  /* 0xff80000034340808 */ /* 0x000fe20005800000 */
[----:B------:R-:W-:Y:S01]  /*4850*/  MUFU.EX2 R156, R49 ;  /* 0x00000031009c7308 */ /* 0x000fe20000000800 */
[----:B------:R-:W-:Y:S02]  /*4860*/  PLOP3.LUT P0, PT, PT, PT, UP1, 0x80, 0x0 ;  /* 0x000000000000781c */ /* 0x000fe40003f0f018 */
[----:B------:R-:W-:Y:S01]  /*4870*/  @P4 ISETP.GE.AND P4, PT, R10, UR6, PT ;  /* 0x000000060a004c0c */ /* 0x000fe2000bf86270 */
[----:B------:R-:W-:Y:S01]  /*4880*/  FFMA.FTZ R52, R52, c[0x0][0x23c], -R113 ;  /* 0x00008f0034347a23 */ /* 0x000fe20000010871 */
[----:B---3--:R-:W-:Y:S02]  /*4890*/  @P5 IADD3 R12, R0, 0x38, RZ ;  /* 0x00000038000c5810 */ /* 0x008fe40007ffe0ff */
[----:B------:R-:W-:Y:S02]  /*48a0*/  PLOP3.LUT P5, PT, PT, PT, UP1, 0x80, 0x0 ;  /* 0x000000000000781c */ /* 0x000fe40003faf018 */
[----:B------:R-:W-:Y:S01]  /*48b0*/  @P1 FSEL R54, R54, -INF , !P3 ;  /* 0xff80000036361808 */ /* 0x000fe20005800000 */
[----:B------:R-:W-:Y:S01]  /*48c0*/  MUFU.EX2 R157, R48 ;  /* 0x00000030009d7308 */ /* 0x000fe20000000800 */
        /* <DEDUP_REMOVED lines=8> */
[----:B------:R-:W-:Y:S01]  /*4950*/  LOP3.LUT R5, R5, 0xff, RZ, 0xc0, !PT ;  /* 0x000000ff05057812 */ /* 0x000fe200078ec0ff */
[----:B------:R-:W-:Y:S01]  /*4960*/  FFMA.FTZ R58, R58, c[0x0][0x23c], -R108 ;  /* 0x00008f003a3a7a23 */ /* 0x000fe2000001086c */
[----:B------:R-:W-:Y:S02]  /*4970*/  PLOP3.LUT P3, PT, PT, PT, UP1, 0x80, 0x0 ;  /* 0x000000000000781c */ /* 0x000fe40003f6f018 */
[----:B------:R-:W-:Y:S02]  /*4980*/  SHF.R.U32.HI R10, RZ, 0x10, R122 ;  /* 0x00000010ff0a7819 */ /* 0x000fe4000001167a */
[----:B------:R-:W-:Y:S02]  /*4990*/  @P6 IADD3 R0, R0, 0x39, RZ ;  /* 0x0000003900006810 */ /* 0x000fe40007ffe0ff */
[----:B------:R-:W-:Y:S01]  /*49a0*/  PLOP3.LUT P6, PT, PT, PT, UP1, 0x80, 0x0 ;  /* 0x000000000000781c */ /* 0x000fe20003fcf018 */
[----:B------:R-:W3:Y:S01]  /*49b0*/  MUFU.EX2 R187, R22 ;  /* 0x0000001600bb7308 */ /* 0x000ee20000000800 */
[----:B------:R-:W-:Y:S02]  /*49c0*/  @P5 ISETP.GE.AND P5, PT, R12, UR6, PT ;  /* 0x000000060c005c0c */ /* 0x000fe4000bfa6270 */
[----:B------:R-:W-:Y:S02]  /*49d0*/  LOP3.LUT R6, R122, 0xffff, RZ, 0xc0, !PT ;  /* 0x0000ffff7a067812 */ /* 0x000fe400078ec0ff */
        /* <DEDUP_REMOVED lines=14> */
[----:B------:R-:W-:Y:S01]  /*4ac0*/  LOP3.LUT R0, R118, 0xff, RZ, 0xc0, !PT ;  /* 0x000000ff76007812 */ /* 0x000fe200078ec0ff */
[----:B------:R-:W-:Y:S01]  /*4ad0*/  MUFU.EX2 R155, R55 ;  /* 0x00000037009b7308 */ /* 0x000fe20000000800 */
[----:B------:R-:W-:Y:S02]  /*4ae0*/  @P1 FSEL R60, R60, -INF , !P5 ;  /* 0xff8000003c3c1808 */ /* 0x000fe40006800000 */
[----:B------:R-:W-:Y:S02]  /*4af0*/  ISETP.LE.U32.AND P4, PT, R0, UR4, PT ;  /* 0x0000000400007c0c */ /* 0x000fe4000bf83070 */
[----:B------:R-:W-:Y:S01]  /*4b00*/  PLOP3.LUT P1, PT, PT, PT, UP1, 0x80, 0x0 ;  /* 0x000000000000781c */ /* 0x000fe20003f2f018 */
[----:B------:R-:W-:Y:S01]  /*4b10*/  FFMA.FTZ R60, R60, c[0x0][0x23c], -R109 ;  /* 0x00008f003c3c7a23 */ /* 0x000fe2000001086d */
[C---:B------:R-:W-:Y:S02]  /*4b20*/  LOP3.LUT R0, R143.reuse, 0xff, RZ, 0xc0, !PT ;  /* 0x000000ff8f007812 */ /* 0x040fe400078ec0ff */
[----:B------:R-:W-:Y:S01]  /*4b30*/  @P0 FSEL R66, R66, -INF , !P5 ;  /* 0xff80000042420808 */ /* 0x000fe20006800000 */
[----:B------:R-:W-:Y:S01]  /*4b40*/  MUFU.EX2 R167, R36 ;  /* 0x0000002400a77308 */ /* 0x000fe20000000800 */
[----:B------:R-:W-:Y:S02]  /*4b50*/  PLOP3.LUT P0, PT, PT, PT, UP1, 0x80, 0x0 ;  /* 0x000000000000781c */ /* 0x000fe40003f0f018 */
[----:B------:R-:W-:Y:S01]  /*4b60*/  @P2 FSEL R62, R62, -INF , !P5 ;  /* 0xff8000003e3e2808 */ /* 0x000fe20006800000 */
[----:B------:R-:W-:Y:S01]  /*4b70*/  FFMA.FTZ R66, R66, c[0x0][0x23c], -R112 ;  /* 0x00008f0042427a23 */ /* 0x000fe20000010870 */
[----:B------:R-:W-:Y:S01]  /*4b80*/  @P3 FSEL R64, R64, -INF , !P5 ;  /* 0xff80000040403808 */ /* 0x000fe20006800000 */
[----:B-1----:R-:W-:Y:S01]  /*4b90*/  @!P4 FADD.FTZ R186, -R186, -RZ ;  /* 0x800000ffbabac221 */ /* 0x002fe20000010100 */
[----:B------:R-:W-:Y:S01]  /*4ba0*/  ISETP.LE.U32.AND P5, PT, R0, UR4, PT ;  /* 0x0000000400007c0c */ /* 0x000fe2000bfa3070 */
[----:B------:R-:W-:Y:S01]  /*4bb0*/  FFMA.FTZ R62, R62, c[0x0][0x23c], -R108 ;  /* 0x00008f003e3e7a23 */ /* 0x000fe2000001086c */
[----:B------:R-:W-:Y:S01]  /*4bc0*/  PLOP3.LUT P2, PT, PT, PT, UP1, 0x80, 0x0 ;  /* 0x000000000000781c */ /* 0x000fe20003f4f018 */
[----:B------:R-:W-:Y:S01]  /*4bd0*/  FFMA.FTZ R64, R64, c[0x0][0x23c], -R113 ;  /* 0x00008f0040407a23 */ /* 0x000fe20000010871 */
[----:B------:R-:W-:Y:S01]  /*4be0*/  LOP3.LUT R0, R143, 0xffff, RZ, 0xc0, !PT ;  /* 0x0000ffff8f007812 */ /* 0x000fe200078ec0ff */
[----:B------:R-:W-:Y:S01]  /*4bf0*/  MUFU.EX2 R159, R62 ;  /* 0x0000003e009f7308 */ /* 0x000fe20000000800 */
[----:B------:R-:W-:Y:S01]  /*4c00*/  @P1 FSEL R61, R61, -INF , !P6 ;  /* 0xff8000003d3d1808 */ /* 0x000fe20007000000 */
[----:B------:R1:W4:Y:S01]  /*4c10*/  LDG.E R143, [R8.64+0x100] ;  /* 0x0001000a088f7981 */ /* 0x000322000c1e1900 */
[----:B------:R-:W-:Y:S02]  /*4c20*/  PLOP3.LUT P1, PT, PT, PT, UP1, 0x80, 0x0 ;  /* 0x000000000000781c */ /* 0x000fe40003f2f018 */
[----:B------:R-:W-:Y:S01]  /*4c30*/  SHF.R.U32.HI R0, RZ, 0x8, R0 ;  /* 0x00000008ff007819 */ /* 0x000fe20000011600 */
[----:B------:R-:W-:Y:S01]  /*4c40*/  FFMA.FTZ R109, R61, c[0x0][0x23c], -R109 ;  /* 0x00008f003d6d7a23 */ /* 0x000fe2000001086d */
[----:B------:R-:W-:Y:S01]  /*4c50*/  @P0 FSEL R65, R65, -INF , !P6 ;  /* 0xff80000041410808 */ /* 0x000fe20007000000 */
[----:B------:R-:W-:Y:S01]  /*4c60*/  @!P5 FADD.FTZ R199, -R199, -RZ ;  /* 0x800000ffc7c7d221 */ /* 0x000fe20000010100 */
[----:B------:R-:W-:Y:S01]  /*4c70*/  LOP3.LUT R0, R0, 0xffff, RZ, 0xc0, !PT ;  /* 0x0000ffff00007812 */ /* 0x000fe200078ec0ff */
[----:B------:R-:W-:Y:S01]  /*4c80*/  MUFU.EX2 R166, R37 ;  /* 0x0000002500a67308 */ /* 0x000fe20000000800 */
[----:B------:R-:W-:Y:S01]  /*4c90*/  @P2 FSEL R63, R63, -INF , !P6 ;  /* 0xff8000003f3f2808 */ /* 0x000fe20007000000 */
[----:B------:R-:W-:Y:S01]  /*4ca0*/  FFMA.FTZ R113, R65, c[0x0][0x23c], -R113 ;  /* 0x00008f0041717a23 */ /* 0x000fe20000010871 */
[----:B------:R-:W-:Y:S02]  /*4cb0*/  ISETP.LE.U32.AND P2, PT, R4, UR4, PT ;  /* 0x0000000404007c0c */ /* 0x000fe4000bf43070 */
[----:B------:R-:W-:Y:S01]  /*4cc0*/  ISETP.LE.U32.AND P0, PT, R0, UR4, PT ;  /* 0x0000000400007c0c */ /* 0x000fe2000bf03070 */
[----:B------:R-:W-:Y:S01]  /*4cd0*/  FFMA.FTZ R108, R63, c[0x0][0x23c], -R108 ;  /* 0x00008f003f6c7a23 */ /* 0x000fe2000001086c */
[----:B------:R-:W-:Y:S02]  /*4ce0*/  LOP3.LUT R0, R146, 0xffff, RZ, 0xc0, !PT ;  /* 0x0000ffff92007812 */ /* 0x000fe400078ec0ff */
[----:B------:R-:W-:Y:S01]  /*4cf0*/  @P1 FSEL R67, R67, -INF , !P6 ;  /* 0xff80000043431808 */ /* 0x000fe20007000000 */
[----:B------:R-:W-:Y:S01]  /*4d00*/  MUFU.EX2 R172, R38 ;  /* 0x0000002600ac7308 */ /* 0x000fe20000000800 */
[----:B------:R-:W-:Y:S02]  /*4d10*/  ISETP.LE.U32.AND P6, PT, R5, UR4, PT ;  /* 0x0000000405007c0c */ /* 0x000fe4000bfc3070 */
[----:B------:R-:W-:Y:S01]  /*4d20*/  SHF.R.U32.HI R5, RZ, 0x8, R0 ;  /* 0x00000008ff057819 */ /* 0x000fe20000011600 */
[----:B------:R-:W-:Y:S01]  /*4d30*/  FFMA.FTZ R112, R67, c[0x0][0x23c], -R112 ;  /* 0x00008f0043707a23 */ /* 0x000fe20000010870 */
[--C-:B------:R-:W-:Y:S01]  /*4d40*/  SHF.R.U32.HI R0, RZ, 0x18, R146.reuse ;  /* 0x00000018ff007819 */ /* 0x100fe20000011692 */
[----:B------:R-:W-:Y:S01]  /*4d50*/  @!P2 FADD.FTZ R200, -R200, -RZ ;  /* 0x800000ffc8c8a221 */ /* 0x000fe20000010100 */
[----:B------:R-:W-:Y:S01]  /*4d60*/  ISETP.LE.U32.AND P2, PT, R7, UR4, PT ;  /* 0x0000000407007c0c */ /* 0x000fe2000bf43070 */
[----:B------:R-:W-:Y:S01]  /*4d70*/  @!P0 FADD.FTZ R196, -R196, -RZ ;  /* 0x800000ffc4c48221 */ /* 0x000fe20000010100 */
[----:B------:R-:W-:Y:S01]  /*4d80*/  LOP3.LUT R5, R5, 0xffff, RZ, 0xc0, !PT ;  /* 0x0000ffff05057812 */ /* 0x000fe200078ec0ff */
[----:B------:R-:W-:Y:S01]  /*4d90*/  MUFU.EX2 R174, R41 ;  /* 0x0000002900ae7308 */ /* 0x000fe20000000800 */
[----:B------:R-:W-:Y:S02]  /*4da0*/  LOP3.LUT R7, R144, 0xffff, RZ, 0xc0, !PT ;  /* 0x0000ffff90077812 */ /* 0x000fe400078ec0ff */
[----:B------:R-:W-:Y:S01]  /*4db0*/  LOP3.LUT R4, R146, 0xff, RZ, 0xc0, !PT ;  /* 0x000000ff92047812 */ /* 0x000fe200078ec0ff */
[----:B------:R1:W4:Y:S01]  /*4dc0*/  LDG.E R145, [R8.64] ;  /* 0x0000000a08917981 */ /* 0x000322000c1e1900 */
[----:B------:R-:W-:Y:S01]  /*4dd0*/  ISETP.LE.U32.AND P5, PT, R0, UR4, PT ;  /* 0x0000000400007c0c */ /* 0x000fe2000bfa3070 */
[----:B------:R-:W-:Y:S01]  /*4de0*/  @!P6 FADD.FTZ R201, -R201, -RZ ;  /* 0x800000ffc9c9e221 */ /* 0x000fe20000010100 */
[----:B------:R-:W-:Y:S02]  /*4df0*/  ISETP.LE.U32.AND P0, PT, R5, UR4, PT ;  /* 0x0000000405007c0c */ /* 0x000fe4000bf03070 */
[----:B------:R-:W-:Y:S01]  /*4e00*/  ISETP.LE.U32.AND P1, PT, R4, UR4, PT ;  /* 0x0000000404007c0c */ /* 0x000fe2000bf23070 */
[----:B------:R-:W-:Y:S01]  /*4e10*/  @!P2 FADD.FTZ R203, -R203, -RZ ;  /* 0x800000ffcbcba221 */ /* 0x000fe20000010100 */
[----:B------:R-:W-:Y:S01]  /*4e20*/  SHF.R.U32.HI R4, RZ, 0x10, R146 ;  /* 0x00000010ff047819 */ /* 0x000fe20000011692 */
[----:B------:R-:W-:Y:S01]  /*4e30*/  MUFU.EX2 R177, R40 ;  /* 0x0000002800b17308 */ /* 0x000fe20000000800 */
[----:B------:R-:W-:Y:S02]  /*4e40*/  SHF.R.U32.HI R122, RZ, 0x18, R122 ;  /* 0x00000018ff7a7819 */ /* 0x000fe4000001167a */
[----:B------:R-:W-:Y:S02]  /*4e50*/  LOP3.LUT R0, R4, 0xff, RZ, 0xc0, !PT ;  /* 0x000000ff04007812 */ /* 0x000fe400078ec0ff */
[----:B------:R-:W-:Y:S01]  /*4e60*/  LOP3.LUT R4, R10, 0xff, RZ, 0xc0, !PT ;  /* 0x000000ff0a047812 */ /* 0x000fe200078ec0ff */
[----:B------:R-:W-:Y:S01]  /*4e70*/  @!P5 FADD.FTZ R208, -R208, -RZ ;  /* 0x800000ffd0d0d221 */ /* 0x000fe20000010100 */
[----:B------:R-:W-:Y:S01]  /*4e80*/  ISETP.LE.U32.AND P6, PT, R0, UR4, PT ;  /* 0x0000000400007c0c */ /* 0x000fe2000bfc3070 */
[----:B------:R-:W-:Y:S01]  /*4e90*/  @!P0 FADD.FTZ R205, -R205, -RZ ;  /* 0x800000ffcdcd8221 */ /* 0x000fe20000010100 */
[----:B------:R-:W-:Y:S01]  /*4ea0*/  SHF.R.U32.HI R0, RZ, 0x8, R6 ;  /* 0x00000008ff007819 */ /* 0x000fe20000011606 */
[----:B------:R-:W-:Y:S01]  /*4eb0*/  MUFU.EX2 R146, R112 ;  /* 0x0000007000927308 */ /* 0x000fe20000000800 */
[----:B------:R-:W-:Y:S01]  /*4ec0*/  ISETP.LE.U32.AND P0, PT, R4, UR4, PT ;  /* 0x0000000404007c0c */ /* 0x000fe2000bf03070 */
[----:B------:R-:W-:Y:S01]  /*4ed0*/  @!P1 FADD.FTZ R204, -R204, -RZ ;  /* 0x800000ffcccc9221 */ /* 0x000fe20000010100 */
[----:B------:R-:W-:Y:S02]  /*4ee0*/  ISETP.LE.U32.AND P5, PT, R122, UR4, PT ;  /* 0x000000047a007c0c */ /* 0x000fe4000bfa3070 */
[----:B------:R-:W-:Y:S02]  /*4ef0*/  LOP3.LUT R15, R118, 0xffff, RZ, 0xc0, !PT ;  /* 0x0000ffff760f7812 */ /* 0x000fe400078ec0ff */
[----:B------:R-:W-:Y:S02]  /*4f00*/  LOP3.LUT R0, R0, 0xffff, RZ, 0xc0, !PT ;  /* 0x0000ffff00007812 */ /* 0x000fe400078ec0ff */
[--C-:B------:R-:W-:Y:S01]  /*4f10*/  SHF.R.U32.HI R11, RZ, 0x18, R118.reuse ;  /* 0x00000018ff0b7819 */ /* 0x100fe20000011676 */
[----:B------:R-:W-:Y:S01]  /*4f20*/  @!P6 FADD.FTZ R209, -R209, -RZ ;  /* 0x800000ffd1d1e221 */ /* 0x000fe20000010100 */
[----:B------:R-:W-:Y:S01]  /*4f30*/  SHF.R.U32.HI R118, RZ, 0x10, R118 ;  /* 0x00000010ff767819 */ /* 0x000fe20000011676 */
[----:B------:R-:W-:Y:S01]  /*4f40*/  MUFU.EX2 R181, R42 ;  /* 0x0000002a00b57308 */ /* 0x000fe20000000800 */
[----:B------:R-:W-:Y:S01]  /*4f50*/  ISETP.LE.U32.AND P3, PT, R11, UR4, PT ;  /* 0x000000040b007c0c */ /* 0x000fe2000bf63070 */
[----:B------:R-:W-:Y:S01]  /*4f60*/  @!P0 FADD.FTZ R207, -R207, -RZ ;  /* 0x800000ffcfcf8221 */ /* 0x000fe20000010100 */
[----:B------:R-:W-:Y:S01]  /*4f70*/  ISETP.LE.U32.AND P1, PT, R0, UR4, PT ;  /* 0x0000000400007c0c */ /* 0x000fe2000bf23070 */
[----:B------:R-:W-:Y:S01]  /*4f80*/  @!P5 FADD.FTZ R206, -R206, -RZ ;  /* 0x800000ffceced221 */ /* 0x000fe20000010100 */
[----:B------:R-:W-:Y:S02]  /*4f90*/  SHF.R.U32.HI R11, RZ, 0x18, R144 ;  /* 0x00000018ff0b7819 */ /* 0x000fe40000011690 */
[----:B------:R-:W-:Y:S02]  /*4fa0*/  SHF.R.U32.HI R0, RZ, 0x8, R15 ;  /* 0x00000008ff007819 */ /* 0x000fe4000001160f */
[----:B------:R-:W-:Y:S01]  /*4fb0*/  LOP3.LUT R4, R118, 0xff, RZ, 0xc0, !PT ;  /* 0x000000ff76047812 */ /* 0x000fe200078ec0ff */
[----:B------:R-:W-:Y:S01]  /*4fc0*/  MUFU.EX2 R180, R43 ;  /* 0x0000002b00b47308 */ /* 0x000fe20000000800 */
[----:B------:R-:W-:Y:S02]  /*4fd0*/  LOP3.LUT R0, R0, 0xffff, RZ, 0xc0, !PT ;  /* 0x0000ffff00007812 */ /* 0x000fe400078ec0ff */
[----:B------:R-:W-:Y:S01]  /*4fe0*/  ISETP.LE.U32.AND P5, PT, R4, UR4, PT ;  /* 0x0000000404007c0c */ /* 0x000fe2000bfa3070 */
[----:B------:R-:W-:Y:S01]  /*4ff0*/  @!P3 FADD.FTZ R189, -R189, -RZ ;  /* 0x800000ffbdbdb221 */ /* 0x000fe20000010100 */
[----:B------:R-:W-:Y:S01]  /*5000*/  ISETP.LE.U32.AND P0, PT, R0, UR4, PT ;  /* 0x0000000400007c0c */ /* 0x000fe2000bf03070 */
[----:B--2---:R-:W-:Y:S01]  /*5010*/  @!P1 FADD.FTZ R202, -R202, -RZ ;  /* 0x800000ffcaca9221 */ /* 0x004fe20000010100 */
[C---:B------:R-:W-:Y:S02]  /*5020*/  LOP3.LUT R0, R147.reuse, 0xff, RZ, 0xc0, !PT ;  /* 0x000000ff93007812 */ /* 0x040fe400078ec0ff */
[----:B------:R-:W-:Y:S01]  /*5030*/  LOP3.LUT R4, R147, 0xffff, RZ, 0xc0, !PT ;  /* 0x0000ffff93047812 */ /* 0x000fe200078ec0ff */
[----:B------:R-:W-:Y:S01]  /*5040*/  MUFU.EX2 R169, R45 ;  /* 0x0000002d00a97308 */ /* 0x000fe20000000800 */
[----:B------:R-:W-:Y:S02]  /*5050*/  ISETP.LE.U32.AND P4, PT, R0, UR4, PT ;  /* 0x0000000400007c0c */ /* 0x000fe4000bf83070 */
[--C-:B------:R-:W-:Y:S02]  /*5060*/  SHF.R.U32.HI R5, RZ, 0x10, R147.reuse ;  /* 0x00000010ff057819 */ /* 0x100fe40000011693 */
[----:B------:R-:W-:Y:S01]  /*5070*/  SHF.R.U32.HI R6, RZ, 0x8, R4 ;  /* 0x00000008ff067819 */ /* 0x000fe20000011604 */
[----:B------:R-:W-:Y:S01]  /*5080*/  @!P5 FADD.FTZ R193, -R193, -RZ ;  /* 0x800000ffc1c1d221 */ /* 0x000fe20000010100 */
[----:B------:R-:W-:Y:S01]  /*5090*/  LOP3.LUT R4, R5, 0xff, RZ, 0xc0, !PT ;  /* 0x000000ff05047812 */ /* 0x000fe200078ec0ff */
[----:B------:R-:W-:Y:S01]  /*50a0*/  @!P0 FADD.FTZ R184, -R184, -RZ ;  /* 0x800000ffb8b88221 */ /* 0x000fe20000010100 */
[----:B------:R-:W-:Y:S01]  /*50b0*/  LOP3.LUT R0, R6, 0xffff, RZ, 0xc0, !PT ;  /* 0x0000ffff06007812 */ /* 0x000fe200078ec0ff */
[----:B------:R-:W-:Y:S01]  /*50c0*/  MUFU.EX2 R179, R47 ;  /* 0x0000002f00b37308 */ /* 0x000fe20000000800 */
[----:B------:R-:W-:Y:S02]  /*50d0*/  ISETP.LE.U32.AND P0, PT, R4, UR4, PT ;  /* 0x0000000404007c0c */ /* 0x000fe4000bf03070 */
[----:B------:R-:W-:Y:S01]  /*50e0*/  LOP3.LUT R6, R144, 0xff, RZ, 0xc0, !PT ;  /* 0x000000ff90067812 */ /* 0x000fe200078ec0ff */
[----:B------:R-:W-:Y:S01]  /*50f0*/  @!P4 FADD.FTZ R182, -R182, -RZ ;  /* 0x800000ffb6b6c221 */ /* 0x000fe20000010100 */
[----:B------:R-:W-:Y:S02]  /*5100*/  ISETP.LE.U32.AND P5, PT, R0, UR4, PT ;  /* 0x0000000400007c0c */ /* 0x000fe4000bfa3070 */
[----:B------:R-:W-:Y:S02]  /*5110*/  SHF.R.U32.HI R144, RZ, 0x10, R144 ;  /* 0x00000010ff907819 */ /* 0x000fe40000011690 */
[C---:B------:R-:W-:Y:S01]  /*5120*/  LOP3.LUT R4, R148.reuse, 0xff, RZ, 0xc0, !PT ;  /* 0x000000ff94047812 */ /* 0x040fe200078ec0ff */
[----:B------:R-:W2:Y:S01]  /*5130*/  MUFU.EX2 R190, R25 ;  /* 0x0000001900be7308 */ /* 0x000ea20000000800 */
[----:B------:R-:W-:Y:S02]  /*5140*/  LOP3.LUT R0, R148, 0xffff, RZ, 0xc0, !PT ;  /* 0x0000ffff94007812 */ /* 0x000fe400078ec0ff */
[----:B------:R-:W-:Y:S01]  /*5150*/  SHF.R.U32.HI R5, RZ, 0x18, R147 ;  /* 0x00000018ff057819 */ /* 0x000fe20000011693 */
[----:B---3--:R-:W-:Y:S01]  /*5160*/  @!P0 FADD.FTZ R187, -R187, -RZ ;  /* 0x800000ffbbbb8221 */ /* 0x008fe20000010100 */
[----:B------:R-:W-:Y:S02]  /*5170*/  ISETP.LE.U32.AND P4, PT, R4, UR4, PT ;  /* 0x0000000404007c0c */ /* 0x000fe4000bf83070 */
[----:B------:R-:W-:Y:S01]  /*5180*/  SHF.R.U32.HI R0, RZ, 0x8, R0 ;  /* 0x00000008ff007819 */ /* 0x000fe20000011600 */
[----:B------:R-:W-:Y:S01]  /*5190*/  @!P5 FADD.FTZ R183, -R183, -RZ ;  /* 0x800000ffb7b7d221 */ /* 0x000fe20000010100 */
[----:B------:R-:W-:Y:S01]  /*51a0*/  ISETP.LE.U32.AND P3, PT, R5, UR4, PT ;  /* 0x0000000405007c0c */ /* 0x000fe2000bf63070 */
[----:B------:R-:W-:Y:S01]  /*51b0*/  MUFU.EX2 R147, R66 ;  /* 0x0000004200937308 */ /* 0x000fe20000000800 */
[----:B------:R-:W-:Y:S02]  /*51c0*/  LOP3.LUT R0, R0, 0xffff, RZ, 0xc0, !PT ;  /* 0x0000ffff00007812 */ /* 0x000fe400078ec0ff */
[--C-:B------:R-:W-:Y:S02]  /*51d0*/  SHF.R.U32.HI R4, RZ, 0x10, R148.reuse ;  /* 0x00000010ff047819 */ /* 0x100fe40000011694 */
[----:B------:R-:W-:Y:S02]  /*51e0*/  LOP3.LUT R12, R114, 0xff, RZ, 0xc0, !PT ;  /* 0x000000ff720c7812 */ /* 0x000fe400078ec0ff */
[----:B------:R-:W-:Y:S01]  /*51f0*/  ISETP.LE.U32.AND P5, PT, R0, UR4, PT ;  /* 0x0000000400007c0c */ /* 0x000fe2000bfa3070 */
[----:B------:R-:W-:Y:S01]  /*5200*/  @!P4 FADD.FTZ R192, -R192, -RZ ;  /* 0x800000ffc0c0c221 */ /* 0x000fe20000010100 */
[----:B------:R-:W-:Y:S01]  /*5210*/  LOP3.LUT R0, R4, 0xff, RZ, 0xc0, !PT ;  /* 0x000000ff04007812 */ /* 0x000fe200078ec0ff */
[----:B------:R-:W-:Y:S01]  /*5220*/  MUFU.EX2 R178, R46 ;  /* 0x0000002e00b27308 */ /* 0x000fe20000000800 */
[----:B------:R-:W-:Y:S01]  /*5230*/  SHF.R.U32.HI R4, RZ, 0x18, R148 ;  /* 0x00000018ff047819 */ /* 0x000fe20000011694 */
[----:B------:R-:W-:Y:S01]  /*5240*/  @!P3 FADD.FTZ R185, -R185, -RZ ;  /* 0x800000ffb9b9b221 */ /* 0x000fe20000010100 */
[----:B------:R-:W-:Y:S02]  /*5250*/  ISETP.LE.U32.AND P6, PT, R12, UR4, PT ;  /* 0x000000040c007c0c */ /* 0x000fe4000bfc3070 */
[----:B------:R-:W-:Y:S02]  /*5260*/  LOP3.LUT R19, R114, 0xffff, RZ, 0xc0, !PT ;  /* 0x0000ffff72137812 */ /* 0x000fe400078ec0ff */
[----:B------:R-:W-:Y:S02]  /*5270*/  ISETP.LE.U32.AND P4, PT, R4, UR4, PT ;  /* 0x0000000404007c0c */ /* 0x000fe4000bf83070 */
[----:B------:R-:W-:Y:S01]  /*5280*/  ISETP.LE.U32.AND P3, PT, R0, UR4, PT ;  /* 0x0000000400007c0c */ /* 0x000fe2000bf63070 */
[----:B------:R-:W-:Y:S01]  /*5290*/  MUFU.EX2 R148, R113 ;  /* 0x0000007100947308 */ /* 0x000fe20000000800 */
[----:B------:R-:W-:Y:S01]  /*52a0*/  SHF.R.U32.HI R0, RZ, 0x8, R19 ;  /* 0x00000008ff007819 */ /* 0x000fe20000011613 */
[----:B--2---:R-:W-:Y:S01]  /*52b0*/  @!P5 FADD.FTZ R190, -R190, -RZ ;  /* 0x800000ffbebed221 */ /* 0x004fe20000010100 */
[--C-:B------:R-:W-:Y:S02]  /*52c0*/  SHF.R.U32.HI R14, RZ, 0x18, R114.reuse ;  /* 0x00000018ff0e7819 */ /* 0x100fe40000011672 */
[----:B------:R-:W-:Y:S01]  /*52d0*/  SHF.R.U32.HI R114, RZ, 0x10, R114 ;  /* 0x00000010ff727819 */ /* 0x000fe20000011672 */
[----:B------:R-:W-:Y:S01]  /*52e0*/  @!P6 FADD.FTZ R191, -R191, -RZ ;  /* 0x800000ffbfbfe221 */ /* 0x000fe20000010100 */
[----:B------:R-:W-:Y:S02]  /*52f0*/  LOP3.LUT R0, R0, 0xffff, RZ, 0xc0, !PT ;  /* 0x0000ffff00007812 */ /* 0x000fe400078ec0ff */
[----:B------:R-:W-:Y:S01]  /*5300*/  LOP3.LUT R4, R114, 0xff, RZ, 0xc0, !PT ;  /* 0x000000ff72047812 */ /* 0x000fe200078ec0ff */
[----:B------:R-:W-:Y:S01]  /*5310*/  @!P4 FADD.FTZ R197, -R197, -RZ ;  /* 0x800000ffc5c5c221 */ /* 0x000fe20000010100 */
[----:B------:R-:W-:Y:S01]  /*5320*/  ISETP.LE.U32.AND P6, PT, R0, UR4, PT ;  /* 0x0000000400007c0c */ /* 0x000fe2000bfc3070 */
[----:B------:R-:W2:Y:S01]  /*5330*/  MUFU.EX2 R198, R26 ;  /* 0x0000001a00c67308 */ /* 0x000ea20000000800 */
[----:B------:R-:W-:Y:S02]  /*5340*/  ISETP.LE.U32.AND P4, PT, R4, UR4, PT ;  /* 0x0000000404007c0c */ /* 0x000fe4000bf83070 */
[C---:B------:R-:W-:Y:S02]  /*5350*/  LOP3.LUT R20, R116.reuse, 0xffff, RZ, 0xc0, !PT ;  /* 0x0000ffff74147812 */ /* 0x040fe400078ec0ff */
[----:B------:R-:W-:Y:S02]  /*5360*/  LOP3.LUT R13, R116, 0xff, RZ, 0xc0, !PT ;  /* 0x000000ff740d7812 */ /* 0x000fe400078ec0ff */
[--C-:B------:R-:W-:Y:S02]  /*5370*/  SHF.R.U32.HI R18, RZ, 0x18, R116.reuse ;  /* 0x00000018ff127819 */ /* 0x100fe40000011674 */
[----:B------:R-:W-:Y:S01]  /*5380*/  SHF.R.U32.HI R116, RZ, 0x10, R116 ;  /* 0x00000010ff747819 */ /* 0x000fe20000011674 */
[----:B------:R-:W-:Y:S01]  /*5390*/  MUFU.EX2 R150, R53 ;  /* 0x0000003500967308 */ /* 0x000fe20000000800 */
[----:B------:R-:W-:Y:S01]  /*53a0*/  SHF.R.U32.HI R0, RZ, 0x8, R20 ;  /* 0x00000008ff007819 */ /* 0x000fe20000011614 */
[----:B------:R-:W-:Y:S01]  /*53b0*/  @!P6 FADD.FTZ R188, -R188, -RZ ;  /* 0x800000ffbcbce221 */ /* 0x000fe20000010100 */
[----:B------:R-:W-:Y:S01]  /*53c0*/  ISETP.LE.U32.AND P2, PT, R14, UR4, PT ;  /* 0x000000040e007c0c */ /* 0x000fe2000bf43070 */
[----:B------:R-:W-:Y:S01]  /*53d0*/  @!P4 FADD.FTZ R194, -R194, -RZ ;  /* 0x800000ffc2c2c221 */ /* 0x000fe20000010100 */
[----:B------:R-:W-:Y:S02]  /*53e0*/  LOP3.LUT R4, R116, 0xff, RZ, 0xc0, !PT ;  /* 0x000000ff74047812 */ /* 0x000fe400078ec0ff */
[----:B------:R-:W-:Y:S02]  /*53f0*/  LOP3.LUT R0, R0, 0xffff, RZ, 0xc0, !PT ;  /* 0x0000ffff00007812 */ /* 0x000fe400078ec0ff */
[----:B------:R-:W-:Y:S01]  /*5400*/  ISETP.LE.U32.AND P6, PT, R4, UR4, PT ;  /* 0x0000000404007c0c */ /* 0x000fe2000bfc3070 */
[----:B------:R-:W-:Y:S01]  /*5410*/  MUFU.EX2 R160, R57 ;  /* 0x0000003900a07308 */ /* 0x000fe20000000800 */
[----:B------:R-:W-:Y:S02]  /*5420*/  ISETP.LE.U32.AND P4, PT, R0, UR4, PT ;  /* 0x0000000400007c0c */ /* 0x000fe4000bf83070 */
[----:B------:R-:W-:Y:S01]  /*5430*/  LOP3.LUT R0, R149, 0xffff, RZ, 0xc0, !PT ;  /* 0x0000ffff95007812 */ /* 0x000fe200078ec0ff */
[----:B--2---:R-:W-:Y:S01]  /*5440*/  @!P3 FADD.FTZ R198, -R198, -RZ ;  /* 0x800000ffc6c6b221 */ /* 0x004fe20000010100 */
[----:B------:R-:W-:Y:S01]  /*5450*/  ISETP.LE.U32.AND P0, PT, R18, UR4, PT ;  /* 0x0000000412007c0c */ /* 0x000fe2000bf03070 */
[----:B------:R-:W-:Y:S01]  /*5460*/  @!P2 FADD.FTZ R195, -R195, -RZ ;  /* 0x800000ffc3c3a221 */ /* 0x000fe20000010100 */
[----:B------:R-:W-:Y:S02]  /*5470*/  LOP3.LUT R4, R149, 0xff, RZ, 0xc0, !PT ;  /* 0x000000ff95047812 */ /* 0x000fe400078ec0ff */
[----:B------:R-:W-:Y:S01]  /*5480*/  SHF.R.U32.HI R0, RZ, 0x8, R0 ;  /* 0x00000008ff007819 */ /* 0x000fe20000011600 */
[----:B------:R-:W2:Y:S01]  /*5490*/  MUFU.EX2 R153, R52 ;  /* 0x0000003400997308 */ /* 0x000ea20000000800 */
[----:B------:R-:W-:Y:S01]  /*54a0*/  ISETP.LE.U32.AND P1, PT, R13, UR4, PT ;  /* 0x000000040d007c0c */ /* 0x000fe2000bf23070 */
[----:B------:R-:W-:Y:S01]  /*54b0*/  @!P6 FADD.FTZ R176, -R176, -RZ ;  /* 0x800000ffb0b0e221 */ /* 0x000fe20000010100 */
[----:B------:R-:W-:Y:S01]  /*54c0*/  ISETP.LE.U32.AND P2, PT, R4, UR4, PT ;  /* 0x0000000404007c0c */ /* 0x000fe2000bf43070 */
[----:B------:R-:W-:Y:S01]  /*54d0*/  @!P4 FADD.FTZ R171, -R171, -RZ ;  /* 0x800000ffababc221 */ /* 0x000fe20000010100 */
[----:B------:R-:W-:Y:S02]  /*54e0*/  LOP3.LUT R0, R0, 0xffff, RZ, 0xc0, !PT ;  /* 0x0000ffff00007812 */ /* 0x000fe400078ec0ff */
[--C-:B------:R-:W-:Y:S01]  /*54f0*/  SHF.R.U32.HI R4, RZ, 0x10, R149.reuse ;  /* 0x00000010ff047819 */ /* 0x100fe20000011695 */
[----:B------:R-:W-:Y:S01]  /*5500*/  @!P0 FADD.FTZ R175, -R175, -RZ ;  /* 0x800000ffafaf8221 */ /* 0x000fe20000010100 */
[----:B------:R-:W-:Y:S01]  /*5510*/  ISETP.LE.U32.AND P6, PT, R0, UR4, PT ;  /* 0x0000000400007c0c */ /* 0x000fe2000bfc3070 */
[----:B------:R-:W-:Y:S01]  /*5520*/  MUFU.EX2 R170, R44 ;  /* 0x0000002c00aa7308 */ /* 0x000fe20000000800 */
[----:B------:R-:W-:Y:S02]  /*5530*/  LOP3.LUT R4, R4, 0xff, RZ, 0xc0, !PT ;  /* 0x000000ff04047812 */ /* 0x000fe400078ec0ff */
[----:B------:R-:W-:Y:S01]  /*5540*/  LOP3.LUT R0, R151, 0xffff, RZ, 0xc0, !PT ;  /* 0x0000ffff97007812 */ /* 0x000fe200078ec0ff */
[----:B------:R-:W-:Y:S01]  /*5550*/  @!P1 FADD.FTZ R173, -R173, -RZ ;  /* 0x800000ffadad9221 */ /* 0x000fe20000010100 */
[----:B------:R-:W-:Y:S01]  /*5560*/  SHF.R.U32.HI R5, RZ, 0x18, R149 ;  /* 0x00000018ff057819 */ /* 0x000fe20000011695 */
[----:B------:R-:W-:Y:S01]  /*5570*/  @!P2 FADD.FTZ R167, -R167, -RZ ;  /* 0x800000ffa7a7a221 */ /* 0x000fe20000010100 */
[----:B------:R-:W-:Y:S02]  /*5580*/  SHF.R.U32.HI R0, RZ, 0x8, R0 ;  /* 0x00000008ff007819 */ /* 0x000fe40000011600 */
[----:B------:R-:W-:Y:S01]  /*5590*/  ISETP.LE.U32.AND P0, PT, R4, UR4, PT ;  /* 0x0000000404007c0c */ /* 0x000fe2000bf03070 */
[----:B------:R-:W-:Y:S01]  /*55a0*/  MUFU.EX2 R149, R64 ;  /* 0x0000004000957308 */ /* 0x000fe20000000800 */
[----:B------:R-:W-:Y:S01]  /*55b0*/  ISETP.LE.U32.AND P1, PT, R5, UR4, PT ;  /* 0x0000000405007c0c */ /* 0x000fe2000bf23070 */
[----:B------:R-:W-:Y:S01]  /*55c0*/  @!P6 FADD.FTZ R166, -R166, -RZ ;  /* 0x800000ffa6a6e221 */ /* 0x000fe20000010100 */
[----:B------:R-:W-:Y:S02]  /*55d0*/  LOP3.LUT R4, R151, 0xff, RZ, 0xc0, !PT ;  /* 0x000000ff97047812 */ /* 0x000fe400078ec0ff */
[--C-:B------:R-:W-:Y:S02]  /*55e0*/  SHF.R.U32.HI R5, RZ, 0x10, R151.reuse ;  /* 0x00000010ff057819 */ /* 0x100fe40000011697 */
[----:B------:R-:W-:Y:S02]  /*55f0*/  ISETP.LE.U32.AND P2, PT, R4, UR4, PT ;  /* 0x0000000404007c0c */ /* 0x000fe4000bf43070 */
[----:B------:R-:W-:Y:S01]  /*5600*/  LOP3.LUT R16, R120, 0xff, RZ, 0xc0, !PT ;  /* 0x000000ff78107812 */ /* 0x000fe200078ec0ff */
[----:B------:R-:W-:Y:S01]  /*5610*/  MUFU.EX2 R165, R58 ;  /* 0x0000003a00a57308 */ /* 0x000fe20000000800 */
[----:B------:R-:W-:Y:S01]  /*5620*/  LOP3.LUT R4, R0, 0xffff, RZ, 0xc0, !PT ;  /* 0x0000ffff00047812 */ /* 0x000fe200078ec0ff */
[----:B------:R-:W-:Y:S01]  /*5630*/  @!P0 FADD.FTZ R172, -R172, -RZ ;  /* 0x800000ffacac8221 */ /* 0x000fe20000010100 */
[----:B------:R-:W-:Y:S01]  /*5640*/  LOP3.LUT R0, R5, 0xff, RZ, 0xc0, !PT ;  /* 0x000000ff05007812 */ /* 0x000fe200078ec0ff */
[----:B------:R-:W-:Y:S01]  /*5650*/  @!P1 FADD.FTZ R168, -R168, -RZ ;  /* 0x800000ffa8a89221 */ /* 0x000fe20000010100 */
[----:B------:R-:W-:Y:S02]  /*5660*/  ISETP.LE.U32.AND P6, PT, R4, UR4, PT ;  /* 0x0000000404007c0c */ /* 0x000fe4000bfc3070 */
[----:B------:R-:W-:Y:S02]  /*5670*/  ISETP.LE.U32.AND P0, PT, R0, UR4, PT ;  /* 0x0000000400007c0c */ /* 0x000fe4000bf03070 */
[----:B------:R-:W-:Y:S01]  /*5680*/  SHF.R.U32.HI R4, RZ, 0x18, R151 ;  /* 0x00000018ff047819 */ /* 0x000fe20000011697 */
[----:B------:R-:W-:Y:S01]  /*5690*/  @!P2 FADD.FTZ R177, -R177, -RZ ;  /* 0x800000ffb1b1a221 */ /* 0x000fe20000010100 */
[----:B------:R-:W-:Y:S01]  /*56a0*/  SHF.R.U32.HI R0, RZ, 0x8, R7 ;  /* 0x00000008ff007819 */ /* 0x000fe20000011607 */
[----:B------:R-:W-:Y:S01]  /*56b0*/  MUFU.EX2 R151, R109 ;  /* 0x0000006d00977308 */ /* 0x000fe20000000800 */
[----:B------:R-:W-:Y:S02]  /*56c0*/  ISETP.LE.U32.AND P1, PT, R4, UR4, PT ;  /* 0x0000000404007c0c */ /* 0x000fe4000bf23070 */
[----:B------:R-:W-:Y:S02]  /*56d0*/  LOP3.LUT R0, R0, 0xffff, RZ, 0xc0, !PT ;  /* 0x0000ffff00007812 */ /* 0x000fe400078ec0ff */
[----:B------:R-:W-:Y:S01]  /*56e0*/  LOP3.LUT R4, R144, 0xff, RZ, 0xc0, !PT ;  /* 0x000000ff90047812 */ /* 0x000fe200078ec0ff */
[----:B------:R-:W-:Y:S01]  /*56f0*/  @!P6 FADD.FTZ R174, -R174, -RZ ;  /* 0x800000ffaeaee221 */ /* 0x000fe20000010100 */
[----:B------:R-:W-:Y:S01]  /*5700*/  ISETP.LE.U32.AND P6, PT, R0, UR4, PT ;  /* 0x0000000400007c0c */ /* 0x000fe2000bfc3070 */
[----:B------:R1:W3:Y:S01]  /*5710*/  LDG.E R144, [R8.64+0x20] ;  /* 0x0000200a08907981 */ /* 0x0002e2000c1e1900 */
[----:B------:R-:W-:Y:S01]  /*5720*/  ISETP.LE.U32.AND P2, PT, R11, UR4, PT ;  /* 0x000000040b007c0c */ /* 0x000fe2000bf43070 */
[----:B------:R-:W-:Y:S01]  /*5730*/  @!P0 FADD.FTZ R181, -R181, -RZ ;  /* 0x800000ffb5b58221 */ /* 0x000fe20000010100 */
[--C-:B------:R-:W-:Y:S01]  /*5740*/  SHF.R.U32.HI R17, RZ, 0x18, R120.reuse ;  /* 0x00000018ff117819 */ /* 0x100fe20000011678 */
[----:B------:R-:W-:Y:S01]  /*5750*/  MUFU.EX2 R158, R54 ;  /* 0x00000036009e7308 */ /* 0x000fe20000000800 */
[----:B------:R-:W-:Y:S01]  /*5760*/  SHF.R.U32.HI R21, RZ, 0x10, R120 ;  /* 0x00000010ff157819 */ /* 0x000fe20000011678 */
[----:B------:R-:W-:Y:S01]  /*5770*/  @!P1 FADD.FTZ R180, -R180, -RZ ;  /* 0x800000ffb4b49221 */ /* 0x000fe20000010100 */
[----:B------:R-:W-:Y:S02]  /*5780*/  LOP3.LUT R120, R120, 0xffff, RZ, 0xc0, !PT ;  /* 0x0000ffff78787812 */ /* 0x000fe400078ec0ff */
[----:B------:R-:W-:Y:S02]  /*5790*/  ISETP.LE.U32.AND P0, PT, R4, UR4, PT ;  /* 0x0000000404007c0c */ /* 0x000fe4000bf03070 */
[----:B------:R-:W-:Y:S01]  /*57a0*/  LOP3.LUT R0, R21, 0xff, RZ, 0xc0, !PT ;  /* 0x000000ff15007812 */ /* 0x000fe200078ec0ff */
[----:B------:R-:W-:Y:S01]  /*57b0*/  @!P6 FADD.FTZ R169, -R169, -RZ ;  /* 0x800000ffa9a9e221 */ /* 0x000fe20000010100 */
[----:B------:R-:W-:Y:S01]  /*57c0*/  SHF.R.U32.HI R4, RZ, 0x8, R120 ;  /* 0x00000008ff047819 */ /* 0x000fe20000011678 */
[----:B------:R-:W-:Y:S01]  /*57d0*/  @!P2 FADD.FTZ R179, -R179, -RZ ;  /* 0x800000ffb3b3a221 */ /* 0x000fe20000010100 */
[----:B------:R-:W-:Y:S01]  /*57e0*/  ISETP.LE.U32.AND P1, PT, R0, UR4, PT ;  /* 0x0000000400007c0c */ /* 0x000fe2000bf23070 */
[----:B------:R-:W1:Y:S01]  /*57f0*/  MUFU.EX2 R162, R56 ;  /* 0x0000003800a27308 */ /* 0x000e620000000800 */
[----:B------:R-:W-:Y:S02]  /*5800*/  LOP3.LUT R0, R4, 0xffff, RZ, 0xc0, !PT ;  /* 0x0000ffff04007812 */ /* 0x000fe400078ec0ff */
[----:B------:R-:W-:Y:S02]  /*5810*/  ISETP.LE.U32.AND P5, PT, R16, UR4, PT ;  /* 0x0000000410007c0c */ /* 0x000fe4000bfa3070 */
[----:B------:R-:W-:Y:S01]  /*5820*/  ISETP.LE.U32.AND P6, PT, R0, UR4, PT ;  /* 0x0000000400007c0c */ /* 0x000fe2000bfc3070 */
[----:B------:R-:W-:Y:S01]  /*5830*/  @!P0 FADD.FTZ R178, -R178, -RZ ;  /* 0x800000ffb2b28221 */ /* 0x000fe20000010100 */
[----:B------:R-:W-:Y:S02]  /*5840*/  SHF.R.U32.HI R0, RZ, 0x18, R152 ;  /* 0x00000018ff007819 */ /* 0x000fe40000011698 */
[----:B------:R-:W-:Y:S01]  /*5850*/  LOP3.LUT R4, R152, 0xff, RZ, 0xc0, !PT ;  /* 0x000000ff98047812 */ /* 0x000fe200078ec0ff */
[----:B------:R-:W1:Y:S01]  /*5860*/  MUFU.EX2 R164, R59 ;  /* 0x0000003b00a47308 */ /* 0x000e620000000800 */
[----:B------:R-:W-:Y:S01]  /*5870*/  ISETP.LE.U32.AND P2, PT, R0, UR4, PT ;  /* 0x0000000400007c0c */ /* 0x000fe2000bf43070 */
[----:B------:R-:W-:Y:S01]  /*5880*/  @!P1 FADD.FTZ R163, -R163, -RZ ;  /* 0x800000ffa3a39221 */ /* 0x000fe20000010100 */
[----:B------:R-:W-:Y:S02]  /*5890*/  LOP3.LUT R0, R152, 0xffff, RZ, 0xc0, !PT ;  /* 0x0000ffff98007812 */ /* 0x000fe400078ec0ff */
[----:B------:R-:W-:Y:S01]  /*58a0*/  ISETP.LE.U32.AND P0, PT, R4, UR4, PT ;  /* 0x0000000404007c0c */ /* 0x000fe2000bf03070 */
[----:B------:R-:W-:Y:S01]  /*58b0*/  @!P5 FADD.FTZ R157, -R157, -RZ ;  /* 0x800000ff9d9dd221 */ /* 0x000fe20000010100 */
[----:B------:R-:W-:Y:S01]  /*58c0*/  SHF.R.U32.HI R0, RZ, 0x8, R0 ;  /* 0x00000008ff007819 */ /* 0x000fe20000011600 */
[----:B------:R-:W-:Y:S01]  /*58d0*/  @!P6 FADD.FTZ R156, -R156, -RZ ;  /* 0x800000ff9c9ce221 */ /* 0x000fe20000010100 */
[----:B------:R-:W-:Y:S02]  /*58e0*/  LOP3.LUT R4, R154, 0xff, RZ, 0xc0, !PT ;  /* 0x000000ff9a047812 */ /* 0x000fe400078ec0ff */
[----:B------:R-:W-:Y:S02]  /*58f0*/  LOP3.LUT R0, R0, 0xffff, RZ, 0xc0, !PT ;  /* 0x0000ffff00007812 */ /* 0x000fe400078ec0ff */
[----:B------:R-:W-:Y:S01]  /*5900*/  ISETP.LE.U32.AND P3, PT, R17, UR4, PT ;  /* 0x0000000411007c0c */ /* 0x000fe2000bf63070 */
[----:B------:R-:W-:Y:S01]  /*5910*/  @!P2 FADD.FTZ R155, -R155, -RZ ;  /* 0x800000ff9b9ba221 */ /* 0x000fe20000010100 */
[----:B------:R-:W-:Y:S02]  /*5920*/  ISETP.LE.U32.AND P6, PT, R0, UR4, PT ;  /* 0x0000000400007c0c */ /* 0x000fe4000bfc3070 */
[----:B------:R-:W-:Y:S01]  /*5930*/  SHF.R.U32.HI R0, RZ, 0x10, R154 ;  /* 0x00000010ff007819 */ /* 0x000fe2000001169a */
[----:B--2---:R-:W-:Y:S01]  /*5940*/  @!P0 FADD.FTZ R153, -R153, -RZ ;  /* 0x800000ff99998221 */ /* 0x004fe20000010100 */
[----:B------:R-:W-:Y:S02]  /*5950*/  ISETP.LE.U32.AND P5, PT, R4, UR4, PT ;  /* 0x0000000404007c0c */ /* 0x000fe4000bfa3070 */
[----:B------:R-:W-:Y:S02]  /*5960*/  LOP3.LUT R4, R154, 0xffff, RZ, 0xc0, !PT ;  /* 0x0000ffff9a047812 */ /* 0x000fe400078ec0ff */
[----:B------:R-:W-:Y:S02]  /*5970*/  LOP3.LUT R10, R124, 0xff, RZ, 0xc0, !PT ;  /* 0x000000ff7c0a7812 */ /* 0x000fe400078ec0ff */
[----:B------:R-:W-:Y:S01]  /*5980*/  LOP3.LUT R0, R0, 0xff, RZ, 0xc0, !PT ;  /* 0x000000ff00007812 */ /* 0x000fe200078ec0ff */
[----:B------:R-:W-:Y:S01]  /*5990*/  @!P3 FADD.FTZ R161, -R161, -RZ ;  /* 0x800000ffa1a1b221 */ /* 0x000fe20000010100 */
[----:B------:R-:W-:Y:S01]  /*59a0*/  SHF.R.U32.HI R4, RZ, 0x8, R4 ;  /* 0x00000008ff047819 */ /* 0x000fe20000011604 */
[----:B------:R-:W-:Y:S01]  /*59b0*/  @!P6 FADD.FTZ R150, -R150, -RZ ;  /* 0x800000ff9696e221 */ /* 0x000fe20000010100 */
[----:B------:R-:W-:Y:S02]  /*59c0*/  ISETP.LE.U32.AND P6, PT, R0, UR4, PT ;  /* 0x0000000400007c0c */ /* 0x000fe4000bfc3070 */
[----:B------:R-:W-:Y:S01]  /*59d0*/  LOP3.LUT R12, R124, 0xffff, RZ, 0xc0, !PT ;  /* 0x0000ffff7c0c7812 */ /* 0x000fe200078ec0ff */
[----:B-1----:R-:W-:Y:S01]  /*59e0*/  @!P5 FADD.FTZ R162, -R162, -RZ ;  /* 0x800000ffa2a2d221 */ /* 0x002fe20000010100 */
[----:B------:R-:W-:Y:S02]  /*59f0*/  SHF.R.U32.HI R5, RZ, 0x10, R152 ;  /* 0x00000010ff057819 */ /* 0x000fe40000011698 */
[----:B------:R-:W-:Y:S01]  /*5a00*/  LOP3.LUT R4, R4, 0xffff, RZ, 0xc0, !PT ;  /* 0x0000ffff04047812 */ /* 0x000fe200078ec0ff */
[----:B------:R-:W1:Y:S01]  /*5a10*/  MUFU.EX2 R152, R60 ;  /* 0x0000003c00987308 */ /* 0x000e620000000800 */
[--C-:B------:R-:W-:Y:S02]  /*5a20*/  SHF.R.U32.HI R16, RZ, 0x18, R124.reuse ;  /* 0x00000018ff107819 */ /* 0x100fe4000001167c */
[----:B------:R-:W-:Y:S02]  /*5a30*/  SHF.R.U32.HI R124, RZ, 0x10, R124 ;  /* 0x00000010ff7c7819 */ /* 0x000fe4000001167c */
[C---:B------:R-:W-:Y:S01]  /*5a40*/  LOP3.LUT R13, R126.reuse, 0xff, RZ, 0xc0, !PT ;  /* 0x000000ff7e0d7812 */ /* 0x040fe200078ec0ff */
[----:B------:R-:W-:Y:S01]  /*5a50*/  @!P6 FADD.FTZ R165, -R165, -RZ ;  /* 0x800000ffa5a5e221 */ /* 0x000fe20000010100 */
[--C-:B------:R-:W-:Y:S02]  /*5a60*/  SHF.R.U32.HI R15, RZ, 0x18, R126.reuse ;  /* 0x00000018ff0f7819 */ /* 0x100fe4000001167e */
[----:B------:R-:W-:Y:S02]  /*5a70*/  LOP3.LUT R14, R126, 0xffff, RZ, 0xc0, !PT ;  /* 0x0000ffff7e0e7812 */ /* 0x000fe400078ec0ff */
[----:B------:R-:W-:Y:S02]  /*5a80*/  SHF.R.U32.HI R126, RZ, 0x10, R126 ;  /* 0x00000010ff7e7819 */ /* 0x000fe4000001167e */
[----:B------:R-:W-:Y:S02]  /*5a90*/  LOP3.LUT R5, R5, 0xff, RZ, 0xc0, !PT ;  /* 0x000000ff05057812 */ /* 0x000fe400078ec0ff */
[----:B------:R-:W-:Y:S02]  /*5aa0*/  ISETP.LE.U32.AND P3, PT, R4, UR4, PT ;  /* 0x0000000404007c0c */ /* 0x000fe4000bf63070 */
[----:B------:R-:W-:Y:S02]  /*5ab0*/  SHF.R.U32.HI R4, RZ, 0x8, R12 ;  /* 0x00000008ff047819 */ /* 0x000fe4000001160c */
[----:B------:R-:W-:Y:S02]  /*5ac0*/  ISETP.LE.U32.AND P1, PT, R5, UR4, PT ;  /* 0x0000000405007c0c */ /* 0x000fe4000bf23070 */
[----:B------:R-:W-:Y:S02]  /*5ad0*/  LOP3.LUT R0, R4, 0xffff, RZ, 0xc0, !PT ;  /* 0x0000ffff04007812 */ /* 0x000fe400078ec0ff */
[----:B------:R-:W-:Y:S02]  /*5ae0*/  LOP3.LUT R4, R124, 0xff, RZ, 0xc0, !PT ;  /* 0x000000ff7c047812 */ /* 0x000fe400078ec0ff */
[----:B------:R-:W-:Y:S02]  /*5af0*/  ISETP.LE.U32.AND P2, PT, R0, UR4, PT ;  /* 0x0000000400007c0c */ /* 0x000fe4000bf43070 */
[----:B------:R-:W-:Y:S01]  /*5b00*/  LOP3.LUT R5, R126, 0xff, RZ, 0xc0, !PT ;  /* 0x000000ff7e057812 */ /* 0x000fe200078ec0ff */
[----:B------:R-:W-:Y:S01]  /*5b10*/  @!P3 FADD.FTZ R160, -R160, -RZ ;  /* 0x800000ffa0a0b221 */ /* 0x000fe20000010100 */
[----:B------:R-:W-:Y:S02]  /*5b20*/  SHF.R.U32.HI R0, RZ, 0x18, R154 ;  /* 0x00000018ff007819 */ /* 0x000fe4000001169a */
[----:B------:R-:W-:Y:S01]  /*5b30*/  ISETP.LE.U32.AND P0, PT, R16, UR4, PT ;  /* 0x0000000410007c0c */ /* 0x000fe2000bf03070 */
[----:B------:R-:W2:Y:S01]  /*5b40*/  MUFU.EX2 R154, R108 ;  /* 0x0000006c009a7308 */ /* 0x000ea20000000800 */
[----:B------:R-:W-:Y:S01]  /*5b50*/  ISETP.LE.U32.AND P3, PT, R0, UR4, PT ;  /* 0x0000000400007c0c */ /* 0x000fe2000bf63070 */
[----:B------:R-:W-:Y:S01]  /*5b60*/  @!P1 FADD.FTZ R158, -R158, -RZ ;  /* 0x800000ff9e9e9221 */ /* 0x000fe20000010100 */
[----:B------:R-:W-:Y:S02]  /*5b70*/  SHF.R.U32.HI R0, RZ, 0x8, R14 ;  /* 0x00000008ff007819 */ /* 0x000fe4000001160e */
[----:B------:R-:W-:Y:S01]  /*5b80*/  ISETP.LE.U32.AND P4, PT, R6, UR4, PT ;  /* 0x0000000406007c0c */ /* 0x000fe2000bf83070 */
[----:B------:R-:W-:Y:S01]  /*5b90*/  @!P2 FADD.FTZ R148, -R148, -RZ ;  /* 0x800000ff9494a221 */ /* 0x000fe20000010100 */
[----:B------:R-:W-:Y:S02]  /*5ba0*/  LOP3.LUT R0, R0, 0xffff, RZ, 0xc0, !PT ;  /* 0x0000ffff00007812 */ /* 0x000fe400078ec0ff */
[----:B------:R-:W-:Y:S02]  /*5bb0*/  F2FP.RELU.PACK_AB R7, R196, R199 ;  /* 0x000000c7c407723e */ /* 0x000fe400000008ff */
[----:B------:R-:W-:Y:S01]  /*5bc0*/  ISETP.LE.U32.AND P2, PT, R0, UR4, PT ;  /* 0x0000000400007c0c */ /* 0x000fe2000bf43070 */
[----:B------:R-:W-:Y:S01]  /*5bd0*/  @!P0 FADD.FTZ R146, -R146, -RZ ;  /* 0x800000ff92928221 */ /* 0x000fe20000010100 */
[----:B------:R-:W-:Y:S01]  /*5be0*/  F2FP.RELU.PACK_AB R6, R200, R201 ;  /* 0x000000c9c806723e */ /* 0x000fe200000008ff */
[----:B------:R2:W3:Y:S01]  /*5bf0*/  LDG.E R0, [R8.64+0x120] ;  /* 0x0001200a08007981 */ /* 0x0004e2000c1e1900 */
[----:B------:R-:W-:Y:S01]  /*5c00*/  FSETP.GE.FTZ.AND P0, PT, R182, RZ, PT ;  /* 0x000000ffb600720b */ /* 0x000fe20003f16000 */
[----:B------:R-:W-:Y:S01]  /*5c10*/  @!P3 FADD.FTZ R164, -R164, -RZ ;  /* 0x800000ffa4a4b221 */ /* 0x000fe20000010100 */
[----:B------:R-:W-:Y:S01]  /*5c20*/  ISETP.LE.U32.AND P6, PT, R4, UR4, PT ;  /* 0x0000000404007c0c */ /* 0x000fe2000bfc3070 */
[----:B------:R-:W-:Y:S01]  /*5c30*/  @!P4 FADD.FTZ R170, -R170, -RZ ;  /* 0x800000ffaaaac221 */ /* 0x000fe20000010100 */
[----:B------:R-:W-:Y:S01]  /*5c40*/  FSETP.GE.FTZ.AND P3, PT, R196, RZ, PT ;  /* 0x000000ffc400720b */ /* 0x000fe20003f76000 */
        /* <DEDUP_REMOVED lines=8> */
[----:B------:R-:W-:Y:S01]  /*5cd0*/  ISETP.LE.U32.AND P5, PT, R15, UR4, PT ;  /* 0x000000040f007c0c */ /* 0x000fe2000bfa3070 */
[----:B------:R-:W-:Y:S04]  /*5ce0*/  @!P6 FADD.FTZ R147, -R147, -RZ ;  /* 0x800000ff9393e221 */ /* 0x000fe80000010100 */
[----:B------:R-:W-:Y:S01]  /*5cf0*/  @!P4 FADD.FTZ R149, -R149, -RZ ;  /* 0x800000ff9595c221 */ /* 0x000fe20000010100 */
[----:B------:R-:W-:Y:S02]  /*5d00*/  ISETP.LE.U32.AND P4, PT, R5, UR4, PT ;  /* 0x0000000405007c0c */ /* 0x000fe4000bf83070 */
[----:B------:R-:W-:Y:S01]  /*5d10*/  F2FP.RELU.PACK_AB R5, R184, R186 ;  /* 0x000000bab805723e */ /* 0x000fe200000008ff */
[----:B-1----:R-:W-:Y:S01]  /*5d20*/  @!P1 FADD.FTZ R152, -R152, -RZ ;  /* 0x800000ff98989221 */ /* 0x002fe20000010100 */
[----:B------:R-:W-:Y:S02]  /*5d30*/  FSETP.GE.FTZ.AND P1, PT, R184, RZ, PT ;  /* 0x000000ffb800720b */ /* 0x000fe40003f36000 */
[----:B--2---:R-:W-:Y:S01]  /*5d40*/  F2FP.RELU.PACK_AB R8, R183, R182 ;  /* 0x000000b6b708723e */ /* 0x004fe200000008ff */
[----:B------:R1:W-:Y:S01]  /*5d50*/  STS [R215+0x12000], R5 ;  /* 0x01200005d7007388 */ /* 0x0003e20000000800 */
[----:B------:R-:W-:Y:S01]  /*5d60*/  @!P5 FADD.FTZ R154, -R154, -RZ ;  /* 0x800000ff9a9ad221 */ /* 0x000fe20000010100 */
[----:B----4-:R-:W-:Y:S04]  /*5d70*/  F2FP.RELU.PACK_AB R7, R205, R204 ;  /* 0x000000cccd07723e */ /* 0x010fe800000008ff */
[----:B------:R-:W-:Y:S01]  /*5d80*/  @!P4 FADD.FTZ R159, -R159, -RZ ;  /* 0x800000ff9f9fc221 */ /* 0x000fe20000010100 */
[----:B------:R-:W-:Y:S01]  /*5d90*/  FSETP.GE.FTZ.AND P4, PT, R199, RZ, PT ;  /* 0x000000ffc700720b */ /* 0x000fe20003f96000 */
[----:B------:R2:W-:Y:S01]  /*5da0*/  STS [R216+0x14000], R7 ;  /* 0x01400007d8007388 */ /* 0x0005e20000000800 */
[----:B------:R-:W-:Y:S02]  /*5db0*/  F2FP.RELU.PACK_AB R6, R208, R209 ;  /* 0x000000d1d006723e */ /* 0x000fe400000008ff */
[----:B------:R-:W-:Y:S03]  /*5dc0*/  F2FP.RELU.PACK_AB R4, R206, R207 ;  /* 0x000000cfce04723e */ /* 0x000fe600000008ff */
[----:B------:R4:W-:Y:S04]  /*5dd0*/  STS [R216+0x14400], R6 ;  /* 0x01440006d8007388 */ /* 0x0009e80000000800 */
[----:B------:R4:W-:Y:S01]  /*5de0*/  STS [R215+0x14400], R4 ;  /* 0x01440004d7007388 */ /* 0x0009e20000000800 */
[----:B-1----:R-:W-:Y:S05]  /*5df0*/  F2FP.RELU.PACK_AB R5, R202, R203 ;  /* 0x000000cbca05723e */ /* 0x002fea00000008ff */
[----:B------:R1:W-:Y:S01]  /*5e00*/  STS [R215+0x14000], R5 ;  /* 0x01400005d7007388 */ /* 0x0003e20000000800 */
[----:B--2---:R-:W-:Y:S03]  /*5e10*/  F2FP.RELU.PACK_AB R7, R185, R187 ;  /* 0x000000bbb907723e */ /* 0x004fe600000008ff */
[----:B------:R2:W-:Y:S04]  /*5e20*/  STS [R217+0x12000], R8 ;  /* 0x01200008d9007388 */ /* 0x0005e80000000800 */
[----:B------:R2:W-:Y:S01]  /*5e30*/  STS [R217+0x12400], R7 ;  /* 0x01240007d9007388 */ /* 0x0005e20000000800 */
[----:B----4-:R-:W-:Y:S02]  /*5e40*/  F2FP.RELU.PACK_AB R6, R190, R192 ;  /* 0x000000c0be06723e */ /* 0x010fe400000008ff */
[----:B------:R-:W-:Y:S05]  /*5e50*/  F2FP.RELU.PACK_AB R4, R175, R176 ;  /* 0x000000b0af04723e */ /* 0x000fea00000008ff */
[----:B------:R4:W-:Y:S01]  /*5e60*/  STS [R214+0x12400], R4 ;  /* 0x01240004d6007388 */ /* 0x0009e20000000800 */
[----:B-1----:R-:W-:Y:S02]  /*5e70*/  F2FP.RELU.PACK_AB R5, R171, R173 ;  /* 0x000000adab05723e */ /* 0x002fe400000008ff */
[----:B--2---:R-:W-:Y:S03]  /*5e80*/  F2FP.RELU.PACK_AB R8, R168, R172 ;  /* 0x000000aca808723e */ /* 0x004fe600000008ff */
[----:B------:R1:W-:Y:S01]  /*5e90*/  STS [R214+0x12000], R5 ;  /* 0x01200005d6007388 */ /* 0x0003e20000000800 */
[----:B------:R-:W-:Y:S03]  /*5ea0*/  F2FP.RELU.PACK_AB R7, R197, R198 ;  /* 0x000000c6c507723e */ /* 0x000fe600000008ff */
[----:B------:R2:W-:Y:S04]  /*5eb0*/  STS [R217+0x14000], R6 ;  /* 0x01400006d9007388 */ /* 0x0005e80000000800 */
[----:B------:R2:W-:Y:S01]  /*5ec0*/  STS [R217+0x14400], R7 ;  /* 0x01440007d9007388 */ /* 0x0005e20000000800 */
[----:B----4-:R-:W-:Y:S02]  /*5ed0*/  F2FP.RELU.PACK_AB R4, R166, R167 ;  /* 0x000000a7a604723e */ /* 0x010fe400000008ff */
[----:B-1----:R-:W-:Y:S02]  /*5ee0*/  F2FP.RELU.PACK_AB R5, R195, R194 ;  /* 0x000000c2c305723e */ /* 0x002fe400000008ff */
[----:B--2---:R-:W-:Y:S03]  /*5ef0*/  F2FP.RELU.PACK_AB R6, R188, R191 ;  /* 0x000000bfbc06723e */ /* 0x004fe600000008ff */
[----:B------:R1:W-:Y:S01]  /*5f00*/  STS [R214+0x14400], R5 ;  /* 0x01440005d6007388 */ /* 0x0003e20000000800 */
[----:B------:R-:W-:Y:S03]  /*5f10*/  F2FP.RELU.PACK_AB R7, R174, R177 ;  /* 0x000000b1ae07723e */ /* 0x000fe600000008ff */
[----:B------:R2:W-:Y:S04]  /*5f20*/  STS [R214+0x14000], R6 ;  /* 0x01400006d6007388 */ /* 0x0005e80000000800 */
[----:B------:R4:W-:Y:S04]  /*5f30*/  STS [R211+0x12000], R4 ;  /* 0x01200004d3007388 */ /* 0x0009e80000000800 */
[----:B------:R4:W-:Y:S01]  /*5f40*/  STS [R211+0x12400], R8 ;  /* 0x01240008d3007388 */ /* 0x0009e20000000800 */
[----:B-1----:R-:W-:Y:S02]  /*5f50*/  F2FP.RELU.PACK_AB R5, R156, R157 ;  /* 0x0000009d9c05723e */ /* 0x002fe400000008ff */
[----:B--2---:R-:W-:Y:S03]  /*5f60*/  F2FP.RELU.PACK_AB R6, R180, R181 ;  /* 0x000000b5b406723e */ /* 0x004fe600000008ff */
[----:B------:R1:W-:Y:S01]  /*5f70*/  STS [R210+0x12000], R5 ;  /* 0x01200005d2007388 */ /* 0x0003e20000000800 */
[----:B----4-:R-:W-:Y:S02]  /*5f80*/  F2FP.RELU.PACK_AB R4, R161, R163 ;  /* 0x000000a3a104723e */ /* 0x010fe400000008ff */
[----:B------:R-:W-:Y:S03]  /*5f90*/  F2FP.RELU.PACK_AB R8, R169, R170 ;  /* 0x000000aaa908723e */ /* 0x000fe600000008ff */
[----:B------:R2:W-:Y:S04]  /*5fa0*/  STS [R210+0x12400], R4 ;  /* 0x01240004d2007388 */ /* 0x0005e80000000800 */
[----:B------:R4:W-:Y:S04]  /*5fb0*/  STS [R211+0x14000], R7 ;  /* 0x01400007d3007388 */ /* 0x0009e80000000800 */
[----:B------:R4:W-:Y:S04]  /*5fc0*/  STS [R211+0x14400], R6 ;  /* 0x01440006d3007388 */ /* 0x0009e80000000800 */
[----:B------:R4:W-:Y:S01]  /*5fd0*/  STS [R210+0x14000], R8 ;  /* 0x01400008d2007388 */ /* 0x0009e20000000800 */
[----:B-1----:R-:W-:Y:S02]  /*5fe0*/  F2FP.RELU.PACK_AB R5, R155, R158 ;  /* 0x0000009e9b05723e */ /* 0x002fe400000008ff */
[----:B--2---:R-:W-:Y:S02]  /*5ff0*/  F2FP.RELU.PACK_AB R4, R148, R149 ;  /* 0x000000959404723e */ /* 0x004fe400000008ff */
[----:B----4-:R-:W-:Y:S02]  /*6000*/  F2FP.RELU.PACK_AB R7, R179, R178 ;  /* 0x000000b2b307723e */ /* 0x010fe400000008ff */
[----:B------:R-:W-:Y:S03]  /*6010*/  F2FP.RELU.PACK_AB R6, R150, R153 ;  /* 0x000000999606723e */ /* 0x000fe600000008ff */
[----:B------:R1:W-:Y:S01]  /*6020*/  STS [R210+0x14400], R7 ;  /* 0x01440007d2007388 */ /* 0x0003e20000000800 */
[----:B------:R-:W-:Y:S03]  /*6030*/  F2FP.RELU.PACK_AB R8, R160, R162 ;  /* 0x000000a2a008723e */ /* 0x000fe600000008ff */
[----:B------:R2:W-:Y:S04]  /*6040*/  STS [R213+0x12000], R6 ;  /* 0x01200006d5007388 */ /* 0x0005e80000000800 */
[----:B------:R4:W-:Y:S04]  /*6050*/  STS [R213+0x12400], R5 ;  /* 0x01240005d5007388 */ /* 0x0009e80000000800 */
[----:B------:R4:W-:Y:S01]  /*6060*/  STS [R212+0x12000], R4 ;  /* 0x01200004d4007388 */ /* 0x0009e20000000800 */
[----:B-1----:R-:W-:Y:S02]  /*6070*/  F2FP.RELU.PACK_AB R7, R164, R165 ;  /* 0x000000a5a407723e */ /* 0x002fe400000008ff */
[----:B--2---:R-:W-:Y:S02]  /*6080*/  F2FP.RELU.PACK_AB R6, R146, R147 ;  /* 0x000000939206723e */ /* 0x004fe400000008ff */
[----:B----4-:R-:W-:Y:S03]  /*6090*/  F2FP.RELU.PACK_AB R5, R151, R152 ;  /* 0x000000989705723e */ /* 0x010fe600000008ff */
[----:B------:R-:W-:Y:S01]  /*60a0*/  STS [R212+0x12400], R6 ;  /* 0x01240006d4007388 */ /* 0x000fe20000000800 */
[----:B------:R-:W-:Y:S03]  /*60b0*/  F2FP.RELU.PACK_AB R4, R154, R159 ;  /* 0x0000009f9a04723e */ /* 0x000fe600000008ff */
[----:B------:R-:W-:Y:S04]  /*60c0*/  STS [R213+0x14000], R8 ;  /* 0x01400008d5007388 */ /* 0x000fe80000000800 */
[----:B------:R-:W-:Y:S04]  /*60d0*/  STS [R213+0x14400], R7 ;  /* 0x01440007d5007388 */ /* 0x000fe80000000800 */
[----:B------:R-:W-:Y:S04]  /*60e0*/  STS [R212+0x14000], R5 ;  /* 0x01400005d4007388 */ /* 0x000fe80000000800 */
[----:B------:R-:W-:Y:S04]  /*60f0*/  STS [R212+0x14400], R4 ;  /* 0x01440004d4007388 */ /* 0x000fe80000000800 */
[----:B------:R-:W-:Y:S08]  /*6100*/  LDSM.16.M88.4 R64, [R134+0x4000] ;  /* 0x004000008640783b */ /* 0x000ff00000000200 */
[----:B------:R-:W1:Y:S08]  /*6110*/  LDSM.16.M88.4 R16, [R128+0x8000] ;  /* 0x008000008010783b */ /* 0x000e700000000200 */
[----:B------:R-:W2:Y:S08]  /*6120*/  LDSM.16.M88.4 R60, [R134+0x5000] ;  /* 0x00500000863c783b */ /* 0x000eb00000000200 */
[----:B------:R-:W4:Y:S08]  /*6130*/  LDSM.16.M88.4 R32, [R128+0x8400] ;  /* 0x008400008020783b */ /* 0x000f300000000200 */
[----:B------:R-:W3:Y:S08]  /*6140*/  LDSM.16.M88.4 R48, [R128+0x8800] ;  /* 0x008800008030783b */ /* 0x000ef00000000200 */
[----:B------:R-:W3:Y:S01]  /*6150*/  LDSM.16.M88.4 R100, [R128+0x8c00] ;  /* 0x008c00008064783b */ /* 0x000ee20000000200 */
[-C--:B-1----:R-:W-:Y:S07]  /*6160*/  HMMA.16816.F32 R4, R64, R16.reuse, RZ ;  /* 0x000000104004723c */ /* 0x082fee00000018ff */
[----:B------:R-:W-:Y:S01]  /*6170*/  LDSM.16.M88.4 R104, [R135+0x4000] ;  /* 0x004000008768783b */ /* 0x000fe20000000200 */
[C---:B--2---:R-:W-:Y:S07]  /*6180*/  HMMA.16816.F32 R8, R60.reuse, R16, RZ ;  /* 0x000000103c08723c */ /* 0x044fee00000018ff */
[----:B------:R-:W1:Y:S01]  /*6190*/  LDSM.16.M88.4 R108, [R129+0x8000] ;  /* 0x00800000816c783b */ /* 0x000e620000000200 */
[-C--:B------:R-:W-:Y:S07]  /*61a0*/  HMMA.16816.F32 R12, R60, R18.reuse, RZ ;  /* 0x000000123c0c723c */ /* 0x080fee00000018ff */
[----:B------:R-:W2:Y:S01]  /*61b0*/  LDSM.16.M88.4 R112, [R135+0x5000] ;  /* 0x005000008770783b */ /* 0x000ea20000000200 */
[C---:B------:R-:W-:Y:S07]  /*61c0*/  HMMA.16816.F32 R16, R64.reuse, R18, RZ ;  /* 0x000000124010723c */ /* 0x040fee00000018ff */
[----:B------:R-:W1:Y:S01]  /*61d0*/  LDSM.16.M88.4 R116, [R129+0x8400] ;  /* 0x008400008174783b */ /* 0x000e620000000200 */
[-C--:B----4-:R-:W-:Y:S07]  /*61e0*/  HMMA.16816.F32 R20, R64, R32.reuse, RZ ;  /* 0x000000204014723c */ /* 0x090fee00000018ff */
[----:B------:R-:W4:Y:S01]  /*61f0*/  LDSM.16.M88.4 R120, [R129+0x8800] ;  /* 0x008800008178783b */ /* 0x000f220000000200 */
[C---:B------:R-:W-:Y:S07]  /*6200*/  HMMA.16816.F32 R24, R60.reuse, R32, RZ ;  /* 0x000000203c18723c */ /* 0x040fee00000018ff */
[----:B------:R-:W1:Y:S01]  /*6210*/  LDSM.16.M88.4 R124, [R129+0x8c00] ;  /* 0x008c0000817c783b */ /* 0x000e620000000200 */
[-C--:B------:R-:W-:Y:S08]  /*6220*/  HMMA.16816.F32 R28, R60, R34.reuse, RZ ;  /* 0x000000223c1c723c */ /* 0x080ff000000018ff */
[C---:B------:R-:W-:Y:S08]  /*6230*/  HMMA.16816.F32 R32, R64.reuse, R34, RZ ;  /* 0x000000224020723c */ /* 0x040ff000000018ff */
[-C--:B---3--:R-:W-:Y:S08]  /*6240*/  HMMA.16816.F32 R36, R64, R48.reuse, RZ ;  /* 0x000000304024723c */ /* 0x088ff000000018ff */
        /* <DEDUP_REMOVED lines=10> */
[C---:B------:R-:W-:Y:S01]  /*62f0*/  FADD.FTZ R101, -R145.reuse, R4 ;  /* 0x0000000491657221 */ /* 0x040fe20000010100 */
[C---:B------:R-:W-:Y:S03]  /*6300*/  HMMA.16816.F32 R16, R104.reuse, R110, R16 ;  /* 0x0000006e6810723c */ /* 0x040fe60000001810 */
[C---:B------:R-:W-:Y:S04]  /*6310*/  FADD.FTZ R100, -R145.reuse, R5 ;  /* 0x0000000591647221 */ /* 0x040fe80000010100 */
[----:B------:R-:W-:Y:S01]  /*6320*/  FADD.FTZ R10, -R0, R10 ;  /* 0x0000000a000a7221 */ /* 0x000fe20000010100 */
[-C--:B------:R-:W-:Y:S08]  /*6330*/  HMMA.16816.F32 R20, R104, R116.reuse, R20 ;  /* 0x000000746814723c */ /* 0x080ff00000001814 */
[C---:B------:R-:W-:Y:S08]  /*6340*/  HMMA.16816.F32 R24, R112.reuse, R116, R24 ;  /* 0x000000747018723c */ /* 0x040ff00000001818 */
[----:B------:R-:W-:Y:S01]  /*6350*/  FADD.FTZ R5, -R145, R17 ;  /* 0x0000001191057221 */ /* 0x000fe20000010100 */
[-C--:B------:R-:W-:Y:S01]  /*6360*/  FSEL R17, R100, R145.reuse, P3 ;  /* 0x0000009164117208 */ /* 0x080fe20001800000 */
[-C--:B------:R-:W-:Y:S01]  /*6370*/  HMMA.16816.F32 R28, R112, R118.reuse, R28 ;  /* 0x00000076701c723c */ /* 0x080fe2000000181c */
        /* <DEDUP_REMOVED lines=8> */
[C---:B------:R-:W-:Y:S01]  /*6400*/  HMMA.16816.F32 R32, R104.reuse, R118, R32 ;  /* 0x000000766820723c */ /* 0x040fe20000001820 */
[----:B------:R-:W-:Y:S02]  /*6410*/  FSETP.GE.FTZ.AND P2, PT, R171, RZ, PT ;  /* 0x000000ffab00720b */ /* 0x000fe40003f56000 */
[----:B------:R-:W-:Y:S01]  /*6420*/  FMUL.FTZ R186, R186, R16 ;  /* 0x00000010baba7220 */ /* 0x000fe20000410000 */
[-C--:B------:R-:W-:Y:S01]  /*6430*/  FSEL R4, R4, R145.reuse, P0 ;  /* 0x0000009104047208 */ /* 0x080fe20000000000 */
[----:B------:R-:W-:Y:S01]  /*6440*/  FADD.FTZ R19, -R144, R19 ;  /* 0x0000001390137221 */ /* 0x000fe20000010100 */
[----:B------:R-:W-:Y:S01]  /*6450*/  FSETP.GE.FTZ.AND P0, PT, R166, RZ, PT ;  /* 0x000000ffa600720b */ /* 0x000fe20003f16000 */
[----:B------:R-:W-:Y:S01]  /*6460*/  FADD.FTZ R18, -R144, R18 ;  /* 0x0000001290127221 */ /* 0x000fe20000010100 */
[-C--:B----4-:R-:W-:Y:S01]  /*6470*/  HMMA.16816.F32 R36, R104, R120.reuse, R36 ;  /* 0x000000786824723c */ /* 0x090fe20000001824 */
[----:B------:R-:W-:Y:S03]  /*6480*/  FMUL.FTZ R182, R182, R4 ;  /* 0x00000004b6b67220 */ /* 0x000fe60000410000 */
[C---:B------:R-:W-:Y:S01]  /*6490*/  FADD.FTZ R23, -R144.reuse, R23 ;  /* 0x0000001790177221 */ /* 0x040fe20000010100 */
[-C--:B------:R-:W-:Y:S01]  /*64a0*/  FSEL R20, R101, R145.reuse, P4 ;  /* 0x0000009165147208 */ /* 0x080fe20002000000 */
[----:B------:R-:W-:Y:S01]  /*64b0*/  FADD.FTZ R22, -R144, R22 ;  /* 0x0000001690167221 */ /* 0x000fe20000010100 */
[----:B------:R-:W-:Y:S01]  /*64c0*/  FSETP.GE.FTZ.AND P4, PT, R183, RZ, PT ;  /* 0x000000ffb700720b */ /* 0x000fe20003f96000 */
[----:B------:R-:W-:Y:S01]  /*64d0*/  FADD.FTZ R26, -R0, R26 ;  /* 0x0000001a001a7221 */ /* 0x000fe20000010100 */
[C---:B------:R-:W-:Y:S03]  /*64e0*/  HMMA.16816.F32 R40, R112.reuse, R120, R40 ;  /* 0x000000787028723c */ /* 0x040fe60000001828 */
[----:B------:R-:W-:Y:S02]  /*64f0*/  FMUL.FTZ R199, R199, R20 ;  /* 0x00000014c7c77220 */ /* 0x000fe40000410000 */
[C---:B------:R-:W-:Y:S02]  /*6500*/  FADD.FTZ R20, -R145.reuse, R21 ;  /* 0x0000001591147221 */ /* 0x040fe40000010100 */
[C---:B------:R-:W-:Y:S01]  /*6510*/  FADD.FTZ R17, -R145.reuse, R32 ;  /* 0x0000002091117221 */ /* 0x040fe20000010100 */
[-C--:B------:R-:W-:Y:S01]  /*6520*/  HMMA.16816.F32 R44, R112, R122.reuse, R44 ;  /* 0x0000007a702c723c */ /* 0x080fe2000000182c */
[----:B------:R-:W-:Y:S03]  /*6530*/  FADD.FTZ R16, -R145, R33 ;  /* 0x0000002191107221 */ /* 0x000fe60000010100 */
[C---:B------:R-:W-:Y:S01]  /*6540*/  FADD.FTZ R35, -R144.reuse, R35 ;  /* 0x0000002390237221 */ /* 0x040fe20000010100 */
[-C--:B------:R-:W-:Y:S01]  /*6550*/  FSEL R17, R17, R145.reuse, P3 ;  /* 0x0000009111117208 */ /* 0x080fe20001800000 */
[----:B------:R-:W-:Y:S01]  /*6560*/  FADD.FTZ R34, -R144, R34 ;  /* 0x0000002290227221 */ /* 0x000fe20000010100 */
[-C--:B------:R-:W-:Y:S01]  /*6570*/  FSEL R16, R16, R145.reuse, P2 ;  /* 0x0000009110107208 */ /* 0x080fe20001000000 */
[----:B------:R-:W-:Y:S01]  /*6580*/  FADD.FTZ R4, -R145, R37 ;  /* 0x0000002591047221 */ /* 0x000fe20000010100 */
[----:B------:R-:W-:Y:S01]  /*6590*/  FSETP.GE.FTZ.AND P3, PT, R156, RZ, PT ;  /* 0x000000ff9c00720b */ /* 0x000fe20003f76000 */
[C---:B------:R-:W-:Y:S01]  /*65a0*/  HMMA.16816.F32 R48, R104.reuse, R122, R48 ;  /* 0x0000007a6830723c */ /* 0x040fe20000001830 */
[----:B------:R-:W-:Y:S01]  /*65b0*/  FSETP.GE.FTZ.AND P2, PT, R153, RZ, PT ;  /* 0x000000ff9900720b */ /* 0x000fe20003f56000 */
[----:B------:R-:W-:Y:S01]  /*65c0*/  FADD.FTZ R5, -R145, R36 ;  /* 0x0000002491057221 */ /* 0x000fe20000010100 */
[-C--:B------:R-:W-:Y:S01]  /*65d0*/  FSEL R4, R4, R145.reuse, P0 ;  /* 0x0000009104047208 */ /* 0x080fe20000000000 */
[----:B------:R-:W-:Y:S01]  /*65e0*/  FADD.FTZ R39, -R144, R39 ;  /* 0x0000002790277221 */ /* 0x000fe20000010100 */
[----:B------:R-:W-:Y:S01]  /*65f0*/  FSETP.GE.FTZ.AND P0, PT, R148, RZ, PT ;  /* 0x000000ff9400720b */ /* 0x000fe20003f16000 */
[----:B------:R-:W-:Y:S01]  /*6600*/  FADD.FTZ R38, -R144, R38 ;  /* 0x0000002690267221 */ /* 0x000fe20000010100 */
[-C--:B------:R-:W-:Y:S01]  /*6610*/  FSEL R5, R5, R145.reuse, P1 ;  /* 0x0000009105057208 */ /* 0x080fe20000800000 */
[----:B------:R-:W-:Y:S01]  /*6620*/  FMUL.FTZ R166, R166, R4 ;  /* 0x00000004a6a67220 */ /* 0x000fe20000410000 */
[-C--:B------:R-:W-:Y:S01]  /*6630*/  HMMA.16816.F32 R52, R104, R124.reuse, R52 ;  /* 0x0000007c6834723c */ /* 0x080fe20000001834 */
[----:B------:R-:W-:Y:S02]  /*6640*/  FSETP.GE.FTZ.AND P1, PT, R157, RZ, PT ;  /* 0x000000ff9d00720b */ /* 0x000fe40003f36000 */
[----:B------:R-:W-:Y:S01]  /*6650*/  FADD.FTZ R4, -R144, R7 ;  /* 0x0000000790047221 */ /* 0x000fe20000010100 */
[----:B------:R-:W-:Y:S01]  /*6660*/  FSEL R20, R20, R145, P4 ;  /* 0x0000009114147208 */ /* 0x000fe20002000000 */
[----:B------:R-:W-:Y:S01]  /*6670*/  FMUL.FTZ R167, R167, R5 ;  /* 0x00000005a7a77220 */ /* 0x000fe20000410000 */
[----:B------:R-:W-:Y:S01]  /*6680*/  FSETP.GE.FTZ.AND P4, PT, R158, RZ, PT ;  /* 0x000000ff9e00720b */ /* 0x000fe20003f96000 */
[----:B------:R-:W-:Y:S01]  /*6690*/  FADD.FTZ R5, -R144, R6 ;  /* 0x0000000690057221 */ /* 0x000fe20000010100 */
[C---:B------:R-:W-:Y:S01]  /*66a0*/  HMMA.16816.F32 R56, R112.reuse, R124, R56 ;  /* 0x0000007c7038723c */ /* 0x040fe20000001838 */
[----:B------:R-:W-:Y:S03]  /*66b0*/  FMUL.FTZ R183, R183, R20 ;  /* 0x00000014b7b77220 */ /* 0x000fe60000410000 */
[----:B------:R-:W-:Y:S02]  /*66c0*/  FADD.FTZ R45, -R143, R45 ;  /* 0x0000002d8f2d7221 */ /* 0x000fe40000010100 */
[----:B------:R-:W-:Y:S02]  /*66d0*/  FMUL.FTZ R173, R173, R17 ;  /* 0x00000011adad7220 */ /* 0x000fe40000410000 */
[-C--:B------:R-:W-:Y:S01]  /*66e0*/  HMMA.16816.F32 R60, R112, R126.reuse, R60 ;  /* 0x0000007e703c723c */ /* 0x080fe2000000183c */
[C---:B------:R-:W-:Y:S03]  /*66f0*/  FADD.FTZ R48, -R145.reuse, R48 ;  /* 0x0000003091307221 */ /* 0x040fe60000010100 */
[----:B------:R-:W-:Y:S02]  /*6700*/  FADD.FTZ R49, -R145, R49 ;  /* 0x0000003191317221 */ /* 0x000fe40000010100 */
[-C--:B------:R-:W-:Y:S01]  /*6710*/  FSEL R48, R48, R145.reuse, P1 ;  /* 0x0000009130307208 */ /* 0x080fe20000800000 */
[----:B------:R-:W-:Y:S01]  /*6720*/  FADD.FTZ R51, -R144, R51 ;  /* 0x0000003390337221 */ /* 0x000fe20000010100 */
[----:B------:R-:W-:Y:S01]  /*6730*/  FSETP.GE.FTZ.AND P1, PT, R150, RZ, PT ;  /* 0x000000ff9600720b */ /* 0x000fe20003f36000 */
[----:B------:R-:W-:Y:S03]  /*6740*/  HMMA.16816.F32 R64, R104, R126, R64 ;  /* 0x0000007e6840723c */ /* 0x000fe60000001840 */
[-C--:B------:R-:W-:Y:S01]  /*6750*/  FSEL R49, R49, R145.reuse, P3 ;  /* 0x0000009131317208 */ /* 0x080fe20001800000 */
[----:B------:R-:W-:Y:S01]  /*6760*/  FADD.FTZ R53, -R145, R53 ;  /* 0x0000003591357221 */ /* 0x000fe20000010100 */
[----:B------:R-:W-:Y:S01]  /*6770*/  FSETP.GE.FTZ.AND P3, PT, R155, RZ, PT ;  /* 0x000000ff9b00720b */ /* 0x000fe20003f76000 */
[----:B------:R-:W-:Y:S02]  /*6780*/  FADD.FTZ R52, -R145, R52 ;  /* 0x0000003491347221 */ /* 0x000fe40000010100 */
[C---:B------:R-:W-:Y:S01]  /*6790*/  FADD.FTZ R50, -R144.reuse, R50 ;  /* 0x0000003290327221 */ /* 0x040fe20000010100 */
[-C--:B------:R-:W-:Y:S02]  /*67a0*/  FSEL R53, R53, R145.reuse, P1 ;  /* 0x0000009135357208 */ /* 0x080fe40000800000 */
[----:B------:R-:W-:Y:S01]  /*67b0*/  FSETP.GE.FTZ.AND P1, PT, R149, RZ, PT ;  /* 0x000000ff9500720b */ /* 0x000fe20003f36000 */
[----:B------:R-:W-:Y:S01]  /*67c0*/  FADD.FTZ R6, -R144, R55 ;  /* 0x0000003790067221 */ /* 0x000fe20000010100 */
[----:B------:R-:W-:Y:S01]  /*67d0*/  FSEL R52, R52, R145, P2 ;  /* 0x0000009134347208 */ /* 0x000fe20001000000 */
        /* <DEDUP_REMOVED lines=10> */
[----:B------:R-:W-:Y:S02]  /*6880*/  FADD.FTZ R64, -R145, R64 ;  /* 0x0000004091407221 */ /* 0x000fe40000010100 */
[----:B------:R-:W-:Y:S02]  /*6890*/  FADD.FTZ R6, -R143, R13 ;  /* 0x0000000d8f067221 */ /* 0x000fe40000010100 */
[----:B------:R-:W-:Y:S01]  /*68a0*/  FMUL.FTZ R158, R158, R7 ;  /* 0x000000079e9e7220 */ /* 0x000fe20000410000 */
[----:B------:R-:W-:Y:S01]  /*68b0*/  FSEL R64, R64, R145, P1 ;  /* 0x0000009140407208 */ /* 0x000fe20000800000 */
[----:B------:R-:W-:Y:S01]  /*68c0*/  @P0 FADD.FTZ R145, -R145, R65 ;  /* 0x0000004191910221 */ /* 0x000fe20000010100 */
[----:B------:R-:W-:Y:S01]  /*68d0*/  FSETP.GE.FTZ.AND P0, PT, R200, RZ, PT ;  /* 0x000000ffc800720b */ /* 0x000fe20003f16000 */
[----:B------:R-:W-:Y:S01]  /*68e0*/  FADD.FTZ R7, -R143, R12 ;  /* 0x0000000c8f077221 */ /* 0x000fe20000010100 */
[----:B------:R-:W-:Y:S01]  /*68f0*/  FSETP.GE.FTZ.AND P1, PT, R201, RZ, PT ;  /* 0x000000ffc900720b */ /* 0x000fe20003f36000 */
[----:B------:R-:W-:Y:S01]  /*6900*/  FADD.FTZ R60, -R143, R60 ;  /* 0x0000003c8f3c7221 */ /* 0x000fe20000010100 */
[----:B------:R-:W-:Y:S01]  /*6910*/  FSEL R4, R4, R144, P0 ;  /* 0x0000009004047208 */ /* 0x000fe20000000000 */
        /* <DEDUP_REMOVED lines=38> */
[----:B------:R-:W-:Y:S01]  /*6b80*/  IMAD.MOV.U32 R54, RZ, RZ, R223 ;  /* 0x000000ffff367224 */ /* 0x000fe200078e00df */
[----:B------:R-:W-:Y:S01]  /*6b90*/  FSEL R51, R51, R144, P0 ;  /* 0x0000009033337208 */ /* 0x000fe20000000000 */
[----:B------:R-:W-:Y:S01]  /*6ba0*/  FMUL.FTZ R172, R172, R38 ;  /* 0x00000026acac7220 */ /* 0x000fe20000410000 */
[----:B------:R-:W-:Y:S01]  /*6bb0*/  FSETP.GE.FTZ.AND P0, PT, R204, RZ, PT ;  /* 0x000000ffcc00720b */ /* 0x000fe20003f16000 */
[----:B------:R-:W-:Y:S01]  /*6bc0*/  IMAD.MOV.U32 R55, RZ, RZ, R222 ;  /* 0x000000ffff377224 */ /* 0x000fe200078e00de */
[----:B------:R-:W-:Y:S01]  /*6bd0*/  FSEL R50, R50, R144, P1 ;  /* 0x0000009032327208 */ /* 0x000fe20000800000 */
[----:B------:R-:W-:Y:S01]  /*6be0*/  FMUL.FTZ R51, R161, R51 ;  /* 0x00000033a1337220 */ /* 0x000fe20000410000 */
[----:B------:R-:W-:Y:S02]  /*6bf0*/  FSETP.GE.FTZ.AND P1, PT, R146, RZ, PT ;  /* 0x000000ff9200720b */ /* 0x000fe40003f36000 */
[-C--:B------:R-:W-:Y:S01]  /*6c00*/  FSEL R4, R4, R143.reuse, P0 ;  /* 0x0000008f04047208 */ /* 0x080fe20000000000 */
[----:B------:R-:W-:Y:S01]  /*6c10*/  FMUL.FTZ R50, R163, R50 ;  /* 0x00000032a3327220 */ /* 0x000fe20000410000 */
[----:B------:R-:W-:Y:S02]  /*6c20*/  FSEL R5, R5, R144, P2 ;  /* 0x0000009005057208 */ /* 0x000fe40001000000 */
[----:B------:R-:W-:Y:S01]  /*6c30*/  FSETP.GE.FTZ.AND P0, PT, R190, RZ, PT ;  /* 0x000000ffbe00720b */ /* 0x000fe20003f16000 */
[----:B------:R-:W-:Y:S01]  /*6c40*/  FMUL.FTZ R23, R204, R4 ;  /* 0x00000004cc177220 */ /* 0x000fe20000410000 */
[----:B------:R-:W-:Y:S01]  /*6c50*/  FSETP.GE.FTZ.AND P2, PT, R202, RZ, PT ;  /* 0x000000ffca00720b */ /* 0x000fe20003f56000 */
[----:B------:R-:W-:Y:S01]  /*6c60*/  FADD.FTZ R4, -R143, R25 ;  /* 0x000000198f047221 */ /* 0x000fe20000010100 */
[----:B------:R-:W-:Y:S01]  /*6c70*/  FSEL R7, R7, R143, P3 ;  /* 0x0000008f07077208 */ /* 0x000fe20001800000 */
[----:B------:R-:W-:Y:S01]  /*6c80*/  FMUL.FTZ R147, R147, R5 ;  /* 0x0000000593937220 */ /* 0x000fe20000410000 */
[-C--:B------:R-:W-:Y:S01]  /*6c90*/  FSEL R6, R6, R143.reuse, P2 ;  /* 0x0000008f06067208 */ /* 0x080fe20001000000 */
[----:B------:R-:W-:Y:S01]  /*6ca0*/  FADD.FTZ R5, -R143, R24 ;  /* 0x000000188f057221 */ /* 0x000fe20000010100 */
[-C--:B------:R-:W-:Y:S01]  /*6cb0*/  FSEL R4, R4, R143.reuse, P0 ;  /* 0x0000008f04047208 */ /* 0x080fe20000000000 */
[----:B------:R-:W-:Y:S01]  /*6cc0*/  @P1 FADD.FTZ R144, -R144, R67 ;  /* 0x0000004390901221 */ /* 0x000fe20000010100 */
        /* <DEDUP_REMOVED lines=8> */
[----:B------:R-:W-:Y:S01]  /*6d50*/  FSETP.GE.FTZ.AND P3, PT, R188, RZ, PT ;  /* 0x000000ffbc00720b */ /* 0x000fe20003f76000 */
[----:B------:R-:W-:Y:S01]  /*6d60*/  FMUL.FTZ R22, R203, R7 ;  /* 0x00000007cb167220 */ /* 0x000fe20000410000 */
[----:B------:R-:W-:Y:S01]  /*6d70*/  FSEL R4, R4, R143, P0 ;  /* 0x0000008f04047208 */ /* 0x000fe20000000000 */
[----:B------:R-:W-:Y:S01]  /*6d80*/  FMUL.FTZ R48, R192, R5 ;  /* 0x00000005c0307220 */ /* 0x000fe20000410000 */
[----:B------:R-:W-:Y:S01]  /*6d90*/  FSETP.GE.FTZ.AND P0, PT, R151, RZ, PT ;  /* 0x000000ff9700720b */ /* 0x000fe20003f16000 */
[C---:B------:R-:W-:Y:S01]  /*6da0*/  FADD.FTZ R7, -R143.reuse, R29 ;  /* 0x0000001d8f077221 */ /* 0x040fe20000010100 */
[----:B------:R-:W-:Y:S01]  /*6db0*/  FSETP.GE.FTZ.AND P1, PT, R174, RZ, PT ;  /* 0x000000ffae00720b */ /* 0x000fe20003f36000 */
[----:B------:R-:W-:Y:S01]  /*6dc0*/  FADD.FTZ R5, -R143, R41 ;  /* 0x000000298f057221 */ /* 0x000fe20000010100 */
[-C--:B------:R-:W-:Y:S01]  /*6dd0*/  FSEL R8, R8, R143.reuse, P4 ;  /* 0x0000008f08087208 */ /* 0x080fe20002000000 */
        /* <DEDUP_REMOVED lines=25> */
[----:B------:R-:W-:Y:S02]  /*6f70*/  FSETP.GE.FTZ.AND P2, PT, R206, RZ, PT ;  /* 0x000000ffce00720b */ /* 0x000fe40003f56000 */
[-C--:B------:R-:W-:Y:S01]  /*6f80*/  FSEL R8, R8, R143.reuse, P4 ;  /* 0x0000008f08087208 */ /* 0x080fe20002000000 */
[----:B------:R-:W-:Y:S01]  /*6f90*/  FMUL.FTZ R60, R152, R60 ;  /* 0x0000003c983c7220 */ /* 0x000fe20000410000 */
[----:B------:R-:W-:Y:S01]  /*6fa0*/  FSEL R45, R45, R143, P3 ;  /* 0x0000008f2d2d7208 */ /* 0x000fe20001800000 */
[----:B------:R-:W-:Y:S01]  /*6fb0*/  @P0 FADD.FTZ R143, -R143, R61 ;  /* 0x0000003d8f8f0221 */ /* 0x000fe20000010100 */
        /* <DEDUP_REMOVED lines=8> */
[-C--:B------:R-:W-:Y:S02]  /*7040*/  FSEL R6, R6, R0.reuse, P1 ;  /* 0x0000000006067208 */ /* 0x080fe40000800000 */
        /* <DEDUP_REMOVED lines=40> */
[----:B------:R-:W-:Y:S02]  /*72d0*/  FSETP.GE.FTZ.AND P2, PT, R159, RZ, PT ;  /* 0x000000ff9f00720b */ /* 0x000fe40003f56000 */
[-C--:B------:R-:W-:Y:S02]  /*72e0*/  FSEL R6, R6, R0.reuse, P4 ;  /* 0x0000000006067208 */ /* 0x080fe40002000000 */
[-C--:B------:R-:W-:Y:S02]  /*72f0*/  FSEL R5, R5, R0.reuse, P3 ;  /* 0x0000000005057208 */ /* 0x080fe40001800000 */
        /* <DEDUP_REMOVED lines=27> */
.L_x_805:
        /* <DEDUP_REMOVED lines=140> */
.L_x_806:
[----:B------:R-:W-:Y:S01]  /*7d70*/  LDSM.16.M88.4 R16, [R131] ;  /* 0x000000008310783b */ /* 0x000fe20000000200 */
[----:B-1----:R-:W-:Y:S01]  /*7d80*/  @P0 IADD3 R4, R229, -0x80, RZ ;  /* 0xffffff80e5040810 */ /* 0x002fe20007ffe0ff */
[----:B------:R-:W-:Y:S01]  /*7d90*/  IMAD.U32 R58, RZ, RZ, UR24 ;  /* 0x00000018ff3a7e24 */ /* 0x000fe2000f8e00ff */
        /* <DEDUP_REMOVED lines=8> */
[----:B------:R-:W-:Y:S03]  /*7e20*/  @UP4 UMOV UR12, UR5 ;  /* 0x00000005000c4c82 */ /* 0x000fe60008000000 */
        /* <DEDUP_REMOVED lines=291> */
.L_x_808:
        /* <DEDUP_REMOVED lines=19> */
.L_x_809:
        /* <DEDUP_REMOVED lines=44> */
.L_x_811:
[----:B-12---:R-:W-:Y:S05]  /*9450*/  BSYNC B0 ;  /* 0x0000000000007941 */ /* 0x006fea0003800000 */
.L_x_810:
        /* <DEDUP_REMOVED lines=14> */
.L_x_813:
[----:B------:R-:W-:Y:S05]  /*9540*/  BSYNC B0 ;  /* 0x0000000000007941 */ /* 0x000fea0003800000 */
.L_x_812:
        /* <DEDUP_REMOVED lines=25> */
.L_x_815:
[----:B------:R-:W-:Y:S05]  /*96e0*/  BSYNC B0 ;  /* 0x0000000000007941 */ /* 0x000fea0003800000 */
.L_x_814:
        /* <DEDUP_REMOVED lines=12> */
.L_x_804:
        /* <DEDUP_REMOVED lines=21> */
.L_x_817:
        /* <DEDUP_REMOVED lines=19> */
.L_x_818:
        /* <DEDUP_REMOVED lines=35> */
.L_x_820:
[----:B------:R-:W-:Y:S05]  /*9c60*/  BSYNC B0 ;  /* 0x0000000000007941 */ /* 0x000fea0003800000 */
.L_x_819:
        /* <DEDUP_REMOVED lines=14> */
.L_x_822:
[----:B------:R-:W-:Y:S05]  /*9d50*/  BSYNC B0 ;  /* 0x0000000000007941 */ /* 0x000fea0003800000 */
.L_x_821:
        /* <DEDUP_REMOVED lines=25> */
.L_x_824:
[----:B------:R-:W-:Y:S05]  /*9ef0*/  BSYNC B0 ;  /* 0x0000000000007941 */ /* 0x000fea0003800000 */
.L_x_823:
        /* <DEDUP_REMOVED lines=11> */
.L_x_816:
[----:B------:R-:W-:Y:S05]  /*9fb0*/  BSYNC B1 ;  /* 0x0000000000017941 */ /* 0x000fea0003800000 */
.L_x_799:
        /* <DEDUP_REMOVED lines=11> */
.L_x_825:
[----:B------:R-:W-:Y:S05]  /*a070*/  EXIT ;  /* 0x000000000000794d */ /* 0x000fea0003800000 */
.L_x_827:
        /* <DEDUP_REMOVED lines=16> */
.L_x_1349:


//--------------------- .text._ZN5flash44flash_bwd_dq_dk_dv_loop_seqk_parallel_kernelI23Flash_bwd_kernel_traitsILi32ELi128ELi128ELi8ELi4ELi4ELi4ELb0ELb0EN7cutlass6half_tE19Flash_kernel_traitsILi32ELi128ELi128ELi8ES3_EELb0ELb0ELb0ELb0ELb0ELb1ELb1EEEvNS_16Flash_bwd_paramsE --------------------------
	.section	.text._ZN5flash44flash_bwd_dq_dk_dv_loop_seqk_parallel_kernelI23Flash_bwd_kernel_traitsILi32ELi128ELi128ELi8ELi4ELi4ELi4ELb0ELb0EN7cutlass6half_tE19Flash_kernel_traitsILi32ELi128ELi128ELi8ES3_EELb0ELb0ELb0ELb0ELb0ELb1ELb1EEEvNS_16Flash_bwd_paramsE,"ax",@progbits
	.sectioninfo	@"SHI_REGISTERS=255"
	.align	128
        .global         _ZN5flash44flash_bwd_dq_dk_dv_loop_seqk_parallel_kernelI23Flash_bwd_kernel_traitsILi32ELi128ELi128ELi8ELi4ELi4ELi4ELb0ELb0EN7cutlass6half_tE19Flash_kernel_traitsILi32ELi128ELi128ELi8ES3_EELb0ELb0ELb0ELb0ELb0ELb1ELb1EEEvNS_16Flash_bwd_paramsE
        .type           _ZN5flash44flash_bwd_dq_dk_dv_loop_seqk_parallel_kernelI23Flash_bwd_kernel_traitsILi32ELi128ELi128ELi8ELi4ELi4ELi4ELb0ELb0EN7cutlass6half_tE19Flash_kernel_traitsILi32ELi128ELi128ELi8ES3_EELb0ELb0ELb0ELb0ELb0ELb1ELb1EEEvNS_16Flash_bwd_paramsE,@function
        .size           _ZN5flash44flash_bwd_dq_dk_dv_loop_seqk_parallel_kernelI23Flash_bwd_kernel_traitsILi32ELi128ELi128ELi8ELi4ELi4ELi4ELb0ELb0EN7cutlass6half_tE19Flash_kernel_traitsILi32ELi128ELi128ELi8ES3_EELb0ELb0ELb0ELb0ELb0ELb1ELb1EEEvNS_16Flash_bwd_paramsE,(.L_x_1350 - _ZN5flash44flash_bwd_dq_dk_dv_loop_seqk_parallel_kernelI23Flash_bwd_kernel_traitsILi32ELi128ELi128ELi8ELi4ELi4ELi4ELb0ELb0EN7cutlass6half_tE19Flash_kernel_traitsILi32ELi128ELi128ELi8ES3_EELb0ELb0ELb0ELb0ELb0ELb1ELb1EEEvNS_16Flash_bwd_paramsE)
        .other          _ZN5flash44flash_bwd_dq_dk_dv_loop_seqk_parallel_kernelI23Flash_bwd_kernel_traitsILi32ELi128ELi128ELi8ELi4ELi4ELi4ELb0ELb0EN7cutlass6half_tE19Flash_kernel_traitsILi32ELi128ELi128ELi8ES3_EELb0ELb0ELb0ELb0ELb0ELb1ELb1EEEvNS_16Flash_bwd_paramsE,@"STO_CUDA_ENTRY STV_DEFAULT"
_ZN5flash44flash_bwd_dq_dk_dv_loop_seqk_parallel_kernelI23Flash_bwd_kernel_traitsILi32ELi128ELi128ELi8ELi4ELi4ELi4ELb0ELb0EN7cutlass6half_tE19Flash_kernel_traitsILi32ELi128ELi128ELi8ES3_EELb0ELb0ELb0ELb0ELb0ELb1ELb1EEEvNS_16Flash_bwd_paramsE:
.text._ZN5flash44flash_bwd_dq_dk_dv_loop_seqk_parallel_kernelI23Flash_bwd_kernel_traitsILi32ELi128ELi128ELi8ELi4ELi4ELi4ELb0ELb0EN7cutlass6half_tE19Flash_kernel_traitsILi32ELi128ELi128ELi8ES3_EELb0ELb0ELb0ELb0ELb0ELb1ELb1EEEvNS_16Flash_bwd_paramsE:
        /* <DEDUP_REMOVED lines=264> */
.L_x_856:
        /* <DEDUP_REMOVED lines=54> */
.L_x_828:
        /* <DEDUP_REMOVED lines=58> */
.L_x_830:
        /* <DEDUP_REMOVED lines=18> */
.L_x_831:
        /* <DEDUP_REMOVED lines=83> */
.L_x_832:
[----:B------:R-:W2:Y:S02]  /*1dd0*/  LDL R0, [R1+0x34] ;  /* 0x0000340001007983 */ /* 0x000ea40000100800 */
[----:B--2---:R1:W2:Y:S01]  /*1de0*/  R2UR UR5, R0 ;  /* 0x00000000000573c2 */ /* 0x0042a200000e0000 */
[----:B------:R-:W-:-:S07]  /*1df0*/  DEPBAR.LE SB1, 0x0, {2} ;  /* 0x000090040000791a */ /* 0x000fce0000000000 */
.L_x_833:
        /* <DEDUP_REMOVED lines=102> */
[C---:B------:R-:W-:Y:S02]  /*2460*/  IADD3 R0, R3.reuse, 0x40, RZ ;  /* 0x0000004003007810 */ /* 0x040fe40007ffe0ff */
[----:B------:R-:W-:Y:S02]  /*2470*/  PLOP3.LUT P0, PT, PT, PT, UP3, 0x80, 0x0 ;  /* 0x000000000000781c */ /* 0x000fe40003f0f038 */
[----:B------:R-:W-:Y:S02]  /*2480*/  ISETP.GE.AND P2, PT, R3, UR12, PT ;  /* 0x0000000c03007c0c */ /* 0x000fe4000bf46270 */
[----:B------:R-:W-:Y:S01]  /*2490*/  ISETP.GE.AND P1, PT, R0, UR12, PT ;  /* 0x0000000c00007c0c */ /* 0x000fe2000bf26270 */
[----:B------:R-:W-:-:S06]  /*24a0*/  UIMAD UR12, UR5, -0x80, UR44 ;  /* 0xffffff80050c78a4 */ /* 0x000fcc000f8e022c */
[----:B------:R-:W-:Y:S01]  /*24b0*/  ISETP.GE.AND P3, PT, R0, UR12, PT ;  /* 0x0000000c00007c0c */ /* 0x000fe2000bf66270 */
[----:B------:R-:W-:Y:S02]  /*24c0*/  IMAD.MOV.U32 R0, RZ, RZ, 0x80 ;  /* 0x00000080ff007424 */ /* 0x000fe400078e00ff */
[----:B------:R-:W-:Y:S02]  /*24d0*/  IMAD.MOV.U32 R158, RZ, RZ, R12 ;  /* 0x000000ffff9e7224 */ /* 0x000fe400078e000c */
[----:B------:R-:W-:Y:S01]  /*24e0*/  IMAD.WIDE.U32 R4, R0, c[0x0][0x370], RZ ;  /* 0x0000dc0000047a25 */ /* 0x000fe200078e00ff */
[----:B------:R-:W-:-:S03]  /*24f0*/  MOV R159, R13 ;  /* 0x0000000d009f7202 */ /* 0x000fc60000000f00 */
[C---:B------:R-:W-:Y:S02]  /*2500*/  IMAD R7, R0.reuse, c[0x0][0x374], RZ ;  /* 0x0000dd0000077a24 */ /* 0x040fe400078e02ff */
[----:B------:R-:W-:Y:S02]  /*2510*/  IMAD.WIDE.U32 R12, R0, c[0x0][0x190], RZ ;  /* 0x00006400000c7a25 */ /* 0x000fe400078e00ff */
[----:B------:R-:W-:Y:S02]  /*2520*/  @!P3 IADD3 R4, P5, R158, R4, RZ ;  /* 0x000000049e04b210 */ /* 0x000fe40007fbe0ff */
[----:B------:R-:W-:Y:S01]  /*2530*/  IMAD.MOV.U32 R156, RZ, RZ, R14 ;  /* 0x000000ffff9c7224 */ /* 0x000fe200078e000e */
[----:B------:R-:W-:Y:S01]  /*2540*/  ISETP.GE.AND P4, PT, R3, UR12, PT ;  /* 0x0000000c03007c0c */ /* 0x000fe2000bf86270 */
[----:B------:R-:W-:Y:S01]  /*2550*/  IMAD.MOV.U32 R157, RZ, RZ, R15 ;  /* 0x000000ffff9d7224 */ /* 0x000fe200078e000f */
[----:B------:R-:W-:Y:S01]  /*2560*/  @!P3 IADD3.X R5, R159, R5, R7, P5, !PT ;  /* 0x000000059f05b210 */ /* 0x000fe20002ffe407 */
[----:B------:R-:W-:Y:S01]  /*2570*/  IMAD R15, R0, c[0x0][0x194], RZ ;  /* 0x00006500000f7a24 */ /* 0x000fe200078e02ff */
[----:B------:R-:W-:-:S04]  /*2580*/  @!P3 IADD3 R14, P5, R156, R12, RZ ;  /* 0x0000000c9c0eb210 */ /* 0x000fc80007fbe0ff */
[----:B------:R-:W-:Y:S01]  /*2590*/  @!P3 IADD3.X R15, R157, R13, R15, P5, !PT ;  /* 0x0000000d9d0fb210 */ /* 0x000fe20002ffe40f */
[----:B------:R-:W-:Y:S02]  /*25a0*/  IMAD R13, R18, c[0x0][0x1b8], RZ ;  /* 0x00006e00120d7a24 */ /* 0x000fe400078e02ff */
[----:B------:R-:W-:-:S04]  /*25b0*/  IMAD.WIDE.U32 R10, R6, c[0x0][0x1b8], R10 ;  /* 0x00006e00060a7a25 */ /* 0x000fc800078e000a */
[----:B------:R-:W-:Y:S01]  /*25c0*/  IMAD R17, R6, c[0x0][0x1bc], R13 ;  /* 0x00006f0006117a24 */ /* 0x000fe200078e020d */
[----:B------:R-:W-:Y:S01]  /*25d0*/  UMOV UR9, UR10 ;  /* 0x0000000a00097c82 */ /* 0x000fe20008000000 */
[----:B------:R-:W-:Y:S01]  /*25e0*/  IMAD.MOV.U32 R247, RZ, RZ, 0x7f800000 ;  /* 0x7f800000fff77424 */ /* 0x000fe200078e00ff */
[----:B------:R-:W-:Y:S01]  /*25f0*/  UMOV UR8, UR11 ;  /* 0x0000000b00087c82 */ /* 0x000fe20008000000 */
[----:B------:R-:W-:Y:S01]  /*2600*/  @P0 BAR.SYNC.DEFER_BLOCKING 0x0 ;  /* 0x0000000000000b1d */ /* 0x000fe20000010000 */
[----:B--2---:R-:W-:Y:S01]  /*2610*/  IADD3 R7, R20, 0x8, RZ ;  /* 0x0000000814077810 */ /* 0x004fe20007ffe0ff */
[----:B---3--:R-:W-:-:S03]  /*2620*/  IMAD.SHL.U32 R0, R21, 0x2, RZ ;  /* 0x0000000215007824 */ /* 0x008fc600078e00ff */
[----:B------:R-:W-:Y:S01]  /*2630*/  ISETP.GE.AND P5, PT, R7, UR12, PT ;  /* 0x0000000c07007c0c */ /* 0x000fe2000bfa6270 */
[----:B------:R-:W-:Y:S01]  /*2640*/  IMAD R7, R18, c[0x0][0x1b0], RZ ;  /* 0x00006c0012077a24 */ /* 0x000fe200078e02ff */
[----:B------:R-:W-:Y:S03]  /*2650*/  @P4 STS [R0+0x4000], RZ ;  /* 0x004000ff00004388 */ /* 0x000fe60000000800 */
[C---:B------:R-:W-:Y:S01]  /*2660*/  IMAD R12, R6.reuse, c[0x0][0x1b4], R7 ;  /* 0x00006d00060c7a24 */ /* 0x040fe200078e0207 */
[----:B------:R-:W-:Y:S01]  /*2670*/  @!P1 IADD3 R7, P0, R3, 0x40, RZ ;  /* 0x0000004003079810 */ /* 0x000fe20007f1e0ff */
        /* <DEDUP_REMOVED lines=11> */
[----:B--2---:R-:W-:Y:S01]  /*2730*/  IMAD.WIDE.U32 R4, R6, c[0x0][0x1b0], R8 ;  /* 0x00006c0006047a25 */ /* 0x004fe200078e0008 */
[----:B------:R-:W-:-:S03]  /*2740*/  IADD3 R9, R21, 0x1000, RZ ;  /* 0x0000100015097810 */ /* 0x000fc60007ffe0ff */
[----:B------:R-:W-:Y:S01]  /*2750*/  @!P1 IMAD.X R8, RZ, RZ, R19, P0 ;  /* 0x000000ffff089224 */ /* 0x000fe200000e0613 */
[----:B------:R-:W-:Y:S02]  /*2760*/  PLOP3.LUT P0, PT, PT, PT, UP1, 0x80, 0x0 ;  /* 0x000000000000781c */ /* 0x000fe40003f0f018 */
[----:B------:R-:W-:Y:S01]  /*2770*/  IADD3 R5, R5, R12, RZ ;  /* 0x0000000c05057210 */ /* 0x000fe20007ffe0ff */
[----:B------:R-:W-:Y:S01]  /*2780*/  @!P1 IMAD R6, R8, c[0x0][0x198], RZ ;  /* 0x0000660008069a24 */ /* 0x000fe200078e02ff */
[----:B------:R-:W-:Y:S01]  /*2790*/  SEL R8, R9, R21, !P0 ;  /* 0x0000001509087207 */ /* 0x000fe20004000000 */
[----:B------:R-:W-:Y:S02]  /*27a0*/  @!P1 IMAD.MOV.U32 R12, RZ, RZ, R4 ;  /* 0x000000ffff0c9224 */ /* 0x000fe400078e0004 */
[----:B------:R-:W-:Y:S02]  /*27b0*/  @!P1 IMAD.MOV.U32 R13, RZ, RZ, R5 ;  /* 0x000000ffff0d9224 */ /* 0x000fe400078e0005 */
[----:B------:R-:W-:-:S02]  /*27c0*/  @!P2 IMAD R9, R19, c[0x0][0x198], RZ ;  /* 0x000066001309aa24 */ /* 0x000fc400078e02ff */
[----:B------:R-:W-:Y:S02]  /*27d0*/  IMAD.SHL.U32 R184, R8, 0x2, RZ ;  /* 0x0000000208b87824 */ /* 0x000fe400078e00ff */
[C---:B------:R-:W-:Y:S02]  /*27e0*/  @!P1 IMAD R16, R7.reuse, c[0x0][0x19c], R6 ;  /* 0x0000670007109a24 */ /* 0x040fe400078e0206 */
[----:B------:R-:W-:Y:S01]  /*27f0*/  @!P1 IMAD.WIDE.U32 R12, R7, c[0x0][0x198], R12 ;  /* 0x00006600070c9a25 */ /* 0x000fe200078e000c */
[----:B------:R-:W-:Y:S03]  /*2800*/  @P4 STS [R184], RZ ;  /* 0x000000ffb8004388 */ /* 0x000fe60000000800 */
[C---:B------:R-:W-:Y:S01]  /*2810*/  @!P2 IMAD R7, R3.reuse, c[0x0][0x19c], R9 ;  /* 0x000067000307aa24 */ /* 0x040fe200078e0209 */
[----:B------:R-:W-:Y:S01]  /*2820*/  @P4 STS [R184+0x4], RZ ;  /* 0x000004ffb8004388 */ /* 0x000fe20000000800 */
[----:B------:R-:W-:-:S03]  /*2830*/  @!P2 IMAD.WIDE.U32 R8, R3, c[0x0][0x198], R4 ;  /* 0x000066000308aa25 */ /* 0x000fc600078e0004 */
[----:B------:R-:W-:Y:S01]  /*2840*/  @P4 STS [R184+0x8], RZ ;  /* 0x000008ffb8004388 */ /* 0x000fe20000000800 */
[----:B------:R-:W-:-:S03]  /*2850*/  IMAD.IADD R5, R11, 0x1, R17 ;  /* 0x000000010b057824 */ /* 0x000fc600078e0211 */
[----:B------:R-:W-:Y:S01]  /*2860*/  @P4 STS [R184+0xc], RZ ;  /* 0x00000cffb8004388 */ /* 0x000fe20000000800 */
[----:B------:R-:W-:-:S03]  /*2870*/  @!P2 IMAD R6, R19, c[0x0][0x1a0], RZ ;  /* 0x000068001306aa24 */ /* 0x000fc600078e02ff */
[----:B------:R-:W-:Y:S01]  /*2880*/  @!PT LDS RZ, [RZ] ;  /* 0x00000000fffff984 */ /* 0x000fe20000000800 */
[----:B------:R-:W-:Y:S01]  /*2890*/  @!PT LDS RZ, [RZ] ;  /* 0x00000000fffff984 */ /* 0x000fe20000000800 */
[----:B------:R-:W-:Y:S01]  /*28a0*/  @!PT LDS RZ, [RZ] ;  /* 0x00000000fffff984 */ /* 0x000fe20000000800 */
[----:B------:R2:W-:Y:S01]  /*28b0*/  @!P4 LDGSTS.E.BYPASS.LTC128B.128 [R184], [R156.64] ;  /* 0x000000009cb8cfae */ /* 0x0005e2000b901d60 */
[----:B------:R-:W-:Y:S01]  /*28c0*/  @!P1 IMAD.IADD R11, R13, 0x1, R16 ;  /* 0x000000010d0b9824 */ /* 0x000fe200078e0210 */
[----:B------:R-:W-:Y:S02]  /*28d0*/  @!P2 IADD3 R9, R9, R7, RZ ;  /* 0x000000070909a210 */ /* 0x000fe40007ffe0ff */
[----:B------:R-:W-:Y:S01]  /*28e0*/  @P3 STS [R184+0x1000], RZ ;  /* 0x001000ffb8003388 */ /* 0x000fe20000000800 */
[C---:B------:R-:W-:Y:S01]  /*28f0*/  @!P2 LEA R16, P4, R8.reuse, c[0x0][0x168], 0x1 ;  /* 0x00005a000810aa11 */ /* 0x040fe200078808ff */
[----:B------:R-:W-:Y:S02]  /*2900*/  @!P2 IMAD.MOV.U32 R4, RZ, RZ, R10 ;  /* 0x000000ffff04a224 */ /* 0x000fe400078e000a */
[----:B------:R-:W-:Y:S04]  /*2910*/  @P3 STS [R184+0x1004], RZ ;  /* 0x001004ffb8003388 */ /* 0x000fe80000000800 */
[----:B------:R-:W-:Y:S04]  /*2920*/  @P3 STS [R184+0x1008], RZ ;  /* 0x001008ffb8003388 */ /* 0x000fe80000000800 */
[----:B------:R-:W-:Y:S04]  /*2930*/  @P3 STS [R184+0x100c], RZ ;  /* 0x00100cffb8003388 */ /* 0x000fe80000000800 */
[----:B------:R-:W-:Y:S01]  /*2940*/  @!PT LDS RZ, [RZ] ;  /* 0x00000000fffff984 */ /* 0x000fe20000000800 */
[----:B------:R-:W-:Y:S01]  /*2950*/  @!PT LDS RZ, [RZ] ;  /* 0x00000000fffff984 */ /* 0x000fe20000000800 */
[----:B------:R-:W-:Y:S01]  /*2960*/  @!PT LDS RZ, [RZ] ;  /* 0x00000000fffff984 */ /* 0x000fe20000000800 */
[----:B------:R3:W-:Y:S01]  /*2970*/  @!P3 LDGSTS.E.BYPASS.LTC128B.128 [R184+0x1000], [R14.64] ;  /* 0x010000000eb8bfae */ /* 0x0007e2000b901d60 */
[C---:B------:R-:W-:Y:S01]  /*2980*/  @!P2 IMAD R18, R3.reuse, c[0x0][0x1a4], R6 ;  /* 0x000069000312aa24 */ /* 0x040fe200078e0206 */
[----:B------:R-:W-:Y:S01]  /*2990*/  @!P2 LEA.HI.X R17, R8, c[0x0][0x16c], R9, 0x1, P4 ;  /* 0x00005b000811aa11 */ /* 0x000fe200020f0c09 */
[----:B------:R-:W-:Y:S01]  /*29a0*/  @!P2 IMAD.WIDE.U32 R6, R3, c[0x0][0x1a0], R4 ;  /* 0x000068000306aa25 */ /* 0x000fe200078e0004 */
[----:B------:R-:W-:-:S03]  /*29b0*/  IADD3 R9, R20, 0x40, RZ ;  /* 0x0000004014097810 */ /* 0x000fc60007ffe0ff */
[----:B------:R-:W-:Y:S01]  /*29c0*/  @!P2 IMAD.IADD R7, R7, 0x1, R18 ;  /* 0x000000010707a824 */ /* 0x000fe200078e0212 */
[----:B------:R-:W-:Y:S01]  /*29d0*/  @P2 STS [R0+0x6000], RZ ;  /* 0x006000ff00002388 */ /* 0x000fe20000000800 */
[----:B---3--:R-:W-:-:S04]  /*29e0*/  @!P1 LEA R14, P3, R12, c[0x0][0x168], 0x1 ;  /* 0x00005a000c0e9a11 */ /* 0x008fc800078608ff */
[----:B------:R-:W-:Y:S02]  /*29f0*/  @!P1 LEA.HI.X R15, R12, c[0x0][0x16c], R11, 0x1, P3 ;  /* 0x00005b000c0f9a11 */ /* 0x000fe400018f0c0b */
[----:B------:R-:W-:Y:S02]  /*2a00*/  @!P1 IADD3 R11, P4, R3, 0x40, RZ ;  /* 0x00000040030b9810 */ /* 0x000fe40007f9e0ff */
[----:B------:R-:W-:-:S03]  /*2a10*/  @!P2 LEA R8, P3, R6, c[0x0][0x170], 0x1 ;  /* 0x00005c000608aa11 */ /* 0x000fc600078608ff */
[----:B------:R-:W-:Y:S01]  /*2a20*/  @!P1 IMAD.X R4, RZ, RZ, R19, P4 ;  /* 0x000000ffff049224 */ /* 0x000fe200020e0613 */
[----:B------:R-:W-:Y:S02]  /*2a30*/  ISETP.GE.AND P4, PT, R9, UR12, PT ;  /* 0x0000000c09007c0c */ /* 0x000fe4000bf86270 */
[----:B------:R-:W-:Y:S01]  /*2a40*/  @!P2 LEA.HI.X R9, R6, c[0x0][0x174], R7, 0x1, P3 ;  /* 0x00005d000609aa11 */ /* 0x000fe200018f0c07 */
[----:B------:R-:W-:Y:S01]  /*2a50*/  @!P1 IMAD R6, R4, c[0x0][0x1a0], RZ ;  /* 0x0000680004069a24 */ /* 0x000fe200078e02ff */
[----:B------:R-:W-:Y:S01]  /*2a60*/  @!P1 MOV R4, R10 ;  /* 0x0000000a00049202 */ /* 0x000fe20000000f00 */
[----:B------:R-:W-:Y:S01]  /*2a70*/  @P2 STS [R0+0x6004], RZ ;  /* 0x006004ff00002388 */ /* 0x000fe20000000800 */
[----:B------:R-:W-:Y:S01]  /*2a80*/  IADD3 R3, R20, 0x48, RZ ;  /* 0x0000004814037810 */ /* 0x000fe20007ffe0ff */
[C---:B------:R-:W-:Y:S02]  /*2a90*/  @!P1 IMAD R6, R11.reuse, c[0x0][0x1a4], R6 ;  /* 0x000069000b069a24 */ /* 0x040fe400078e0206 */
[----:B------:R-:W-:Y:S01]  /*2aa0*/  @P2 STS.64 [R0+0x6008], RZ ;  /* 0x006008ff00002388 */ /* 0x000fe20000000a00 */
[----:B------:R-:W-:Y:S01]  /*2ab0*/  @!P1 IMAD.WIDE.U32 R4, R11, c[0x0][0x1a0], R4 ;  /* 0x000068000b049a25 */ /* 0x000fe200078e0004 */
[----:B------:R-:W-:-:S02]  /*2ac0*/  ISETP.GE.AND P3, PT, R3, UR12, PT ;  /* 0x0000000c03007c0c */ /* 0x000fc4000bf66270 */
[----:B------:R-:W-:Y:S01]  /*2ad0*/  @!PT LDS RZ, [RZ] ;  /* 0x00000000fffff984 */ /* 0x000fe20000000800 */
[----:B------:R-:W-:Y:S01]  /*2ae0*/  @!PT LDS RZ, [RZ] ;  /* 0x00000000fffff984 */ /* 0x000fe20000000800 */
[----:B------:R-:W-:Y:S01]  /*2af0*/  @!PT LDS RZ, [RZ] ;  /* 0x00000000fffff984 */ /* 0x000fe20000000800 */
[----:B------:R1:W-:Y:S01]  /*2b00*/  @!P2 LDGSTS.E.BYPASS.LTC128B.128 [R0+0x6000], [R16.64] ;  /* 0x060000001000afae */ /* 0x0003e2000b901d60 */
[----:B------:R-:W-:-:S03]  /*2b10*/  @!P1 IMAD.IADD R5, R5, 0x1, R6 ;  /* 0x0000000105059824 */ /* 0x000fc600078e0206 */
[----:B------:R-:W-:Y:S04]  /*2b20*/  @P1 STS.128 [R0+0x7000], RZ ;  /* 0x007000ff00001388 */ /* 0x000fe80000000c00 */
        /* <DEDUP_REMOVED lines=13> */
[----:B------:R1:W-:Y:S04]  /*2c00*/  @P1 STS.128 [R0+0x9000], RZ ;  /* 0x009000ff00001388 */ /* 0x0003e80000000c00 */
[----:B------:R-:W-:Y:S01]  /*2c10*/  @!PT LDS RZ, [RZ] ;  /* 0x00000000fffff984 */ /* 0x000fe20000000800 */
[----:B------:R-:W-:Y:S01]  /*2c20*/  @!PT LDS RZ, [RZ] ;  /* 0x00000000fffff984 */ /* 0x000fe20000000800 */
[----:B------:R-:W-:Y:S01]  /*2c30*/  @!PT LDS RZ, [RZ] ;  /* 0x00000000fffff984 */ /* 0x000fe20000000800 */
[----:B------:R1:W-:Y:S01]  /*2c40*/  @!P1 LDGSTS.E.BYPASS.LTC128B.128 [R0+0x9000], [R6.64] ;  /* 0x0900000006009fae */ /* 0x0003e2000b901d60 */
[C---:B------:R-:W-:Y:S01]  /*2c50*/  IMAD.SHL.U32 R4, R20.reuse, 0x4, RZ ;  /* 0x0000000414047824 */ /* 0x040fe200078e00ff */
[----:B------:R-:W-:Y:S01]  /*2c60*/  ISETP.GE.AND P6, PT, R20, UR12, PT ;  /* 0x0000000c14007c0c */ /* 0x000fe2000bfc6270 */
[----:B------:R-:W-:Y:S01]  /*2c70*/  IMAD.MOV.U32 R248, RZ, RZ, 0x7f800000 ;  /* 0x7f800000fff87424 */ /* 0x000fe200078e00ff */
[----:B------:R-:W-:Y:S01]  /*2c80*/  MOV R246, 0x7f800000 ;  /* 0x7f80000000f67802 */ /* 0x000fe20000000f00 */
[----:B------:R-:W-:Y:S01]  /*2c90*/  IMAD.MOV.U32 R249, RZ, RZ, 0x7f800000 ;  /* 0x7f800000fff97424 */ /* 0x000fe200078e00ff */
[----:B-1----:R-:W-:Y:S01]  /*2ca0*/  SHF.R.S32.HI R0, RZ, 0x1f, R3 ;  /* 0x0000001fff007819 */ /* 0x002fe20000011403 */
[----:B------:R-:W0:Y:S01]  /*2cb0*/  LDGDEPBAR ;  /* 0x00000000000079af */ /* 0x000e220000000000 */
[----:B------:R-:W-:-:S04]  /*2cc0*/  @!P3 LEA R6, P1, R3, UR9, 0x2 ;  /* 0x000000090306bc11 */ /* 0x000fc8000f8210ff */
[----:B------:R-:W-:-:S05]  /*2cd0*/  @!P3 LEA.HI.X R7, R3, UR8, R0, 0x2, P1 ;  /* 0x000000080307bc11 */ /* 0x000fca00088f1400 */
[----:B------:R2:W5:Y:S01]  /*2ce0*/  @!P3 LDG.E R247, [R6.64] ;  /* 0x0000002006f7b981 */ /* 0x000562000c1e1900 */
[----:B------:R-:W-:Y:S02]  /*2cf0*/  SHF.R.S32.HI R8, RZ, 0x1f, R20 ;  /* 0x0000001fff087819 */ /* 0x000fe40000011414 */
[----:B------:R-:W-:Y:S02]  /*2d00*/  IADD3 R0, R130, 0x1000, RZ ;  /* 0x0000100082007810 */ /* 0x000fe40007ffe0ff */
[----:B------:R-:W-:Y:S02]  /*2d10*/  IADD3 R4, P2, R4, UR9, RZ ;  /* 0x0000000904047c10 */ /* 0x000fe4000ff5e0ff */
[----:B------:R-:W-:Y:S02]  /*2d20*/  SHF.L.U64.HI R5, R20, 0x2, R8 ;  /* 0x0000000214057819 */ /* 0x000fe40000010208 */
[----:B------:R-:W-:Y:S02]  /*2d30*/  SEL R0, R0, R130, !P0 ;  /* 0x0000008200007207 */ /* 0x000fe40004000000 */
[----:B------:R-:W-:-:S03]  /*2d40*/  IADD3.X R5, R5, UR8, RZ, P2, !PT ;  /* 0x0000000805057c10 */ /* 0x000fc600097fe4ff */
[----:B------:R-:W-:Y:S01]  /*2d50*/  IMAD.SHL.U32 R118, R0, 0x2, RZ ;  /* 0x0000000200767824 */ /* 0x000fe200078e00ff */
[----:B------:R-:W-:Y:S01]  /*2d60*/  IADD3 R0, R20, -0x80, RZ ;  /* 0xffffff8014007810 */ /* 0x000fe20007ffe0ff */
[----:B------:R1:W5:Y:S04]  /*2d70*/  @!P6 LDG.E R248, [R4.64] ;  /* 0x0000002004f8e981 */ /* 0x000368000c1e1900 */
[----:B------:R1:W5:Y:S01]  /*2d80*/  @!P5 LDG.E R249, [R4.64+0x20] ;  /* 0x0000202004f9d981 */ /* 0x000362000c1e1900 */
[----:B------:R-:W-:-:S03]  /*2d90*/  IMAD.SHL.U32 R0, R0, 0x4, RZ ;  /* 0x0000000400007824 */ /* 0x000fc600078e00ff */
[----:B------:R1:W5:Y:S01]  /*2da0*/  @!P4 LDG.E R246, [R4.64+0x100] ;  /* 0x0001002004f6c981 */ /* 0x000362000c1e1900 */
[----:B------:R-:W-:Y:S01]  /*2db0*/  IADD3 R3, R124, 0x1000, RZ ;  /* 0x000010007c037810 */ /* 0x000fe20007ffe0ff */
[----:B------:R-:W-:Y:S01]  /*2dc0*/  IMAD.SHL.U32 R122, R130, 0x2, RZ ;  /* 0x00000002827a7824 */ /* 0x000fe200078e00ff */
[C---:B-1----:R-:W-:Y:S02]  /*2dd0*/  SHF.L.U64.HI R5, R20.reuse, 0x2, R8 ;  /* 0x0000000214057819 */ /* 0x042fe40000010208 */
[----:B------:R-:W-:-:S03]  /*2de0*/  SHF.L.U32 R4, R20, 0x2, RZ ;  /* 0x0000000214047819 */ /* 0x000fc600000006ff */
[----:B------:R2:W-:Y:S04]  /*2df0*/  STL [R1+0x8], R5 ;  /* 0x0000080501007387 */ /* 0x0005e80000100800 */
[----:B------:R2:W-:Y:S04]  /*2e00*/  STL [R1+0x4], R4 ;  /* 0x0000040401007387 */ /* 0x0005e80000100800 */
[----:B------:R2:W-:Y:S01]  /*2e10*/  STL [R1], R0 ;  /* 0x0000000001007387 */ /* 0x0005e20000100800 */
        /* <DEDUP_REMOVED lines=20> */
[----:B------:R-:W-:Y:S02]  /*2f60*/  UMOV UR10, UR35 ;  /* 0x00000023000a7c82 */ /* 0x000fe40008000000 */
.L_x_837:
[----:B--2---:R-:W2:Y:S01]  /*2f70*/  LDL R0, [R1+0x10] ;  /* 0x0000100001007983 */ /* 0x004ea20000100800 */
[----:B------:R-:W-:Y:S01]  /*2f80*/  IADD3 R112, R125, R118, RZ ;  /* 0x000000767d707210 */ /* 0x000fe20007ffe0ff */
[----:B------:R-:W-:Y:S01]  /*2f90*/  UISETP.GE.AND UP5, UPT, UR5, 0x1, UPT ;  /* 0x000000010500788c */ /* 0x000fe2000bfa6270 */
[----:B------:R-:W-:Y:S01]  /*2fa0*/  PLOP3.LUT P1, PT, PT, PT, UP0, 0x80, 0x0 ;  /* 0x000000000000781c */ /* 0x000fe20003f2f008 */
[----:B------:R-:W0:Y:S01]  /*2fb0*/  LDGDEPBAR ;  /* 0x00000000000079af */ /* 0x000e220000000000 */
[----:B------:R-:W-:Y:S02]  /*2fc0*/  PLOP3.LUT P3, PT, PT, PT, UP0, 0x80, 0x0 ;  /* 0x000000000000781c */ /* 0x000fe40003f6f008 */
[----:B------:R-:W-:Y:S02]  /*2fd0*/  PLOP3.LUT P0, PT, PT, PT, UP0, 0x80, 0x0 ;  /* 0x000000000000781c */ /* 0x000fe40003f0f008 */
[----:B------:R-:W-:Y:S02]  /*2fe0*/  PLOP3.LUT P4, PT, PT, PT, UP0, 0x80, 0x0 ;  /* 0x000000000000781c */ /* 0x000fe40003f8f008 */
[----:B-----5:R-:W-:Y:S01]  /*2ff0*/  FSETP.NEU.FTZ.AND P2, PT, R248, -INF , PT ;  /* 0xff800000f800780b */ /* 0x020fe20003f5d000 */
[----:B------:R-:W-:Y:S01]  /*3000*/  STL [R1+0xa4], R89 ;  /* 0x0000a45901007387 */ /* 0x000fe20000100800 */
[----:B------:R-:W-:Y:S02]  /*3010*/  PLOP3.LUT P6, PT, PT, PT, UP0, 0x80, 0x0 ;  /* 0x000000000000781c */ /* 0x000fe40003fcf008 */
[----:B------:R-:W-:Y:S01]  /*3020*/  PLOP3.LUT P5, PT, PT, PT, UP0, 0x80, 0x0 ;  /* 0x000000000000781c */ /* 0x000fe20003faf008 */
        /* <DEDUP_REMOVED lines=22> */
[----:B------:R-:W-:Y:S01]  /*3190*/  STL [R1+0x48], R2 ;  /* 0x0000480201007387 */ /* 0x000fe20000100800 */
[----:B------:R-:W-:Y:S04]  /*31a0*/  DEPBAR.LE SB0, 0x0 ;  /* 0x000080000000791a */ /* 0x000fe80000000000 */
[----:B------:R-:W-:Y:S08]  /*31b0*/  BAR.SYNC.DEFER_BLOCKING 0x0 ;  /* 0x0000000000007b1d */ /* 0x000ff00000010000 */
[----:B------:R-:W-:Y:S08]  /*31c0*/  LDSM.16.M88.4 R64, [R118] ;  /* 0x000000007640783b */ /* 0x000ff00000000200 */
[----:B------:R-:W1:Y:S08]  /*31d0*/  LDSM.16.M88.4 R16, [R117+0x6000] ;  /* 0x006000007510783b */ /* 0x000e700000000200 */
[----:B------:R-:W3:Y:S08]  /*31e0*/  LDSM.16.M88.4 R60, [R118+0x1000] ;  /* 0x00100000763c783b */ /* 0x000ef00000000200 */
[----:B------:R-:W4:Y:S08]  /*31f0*/  LDSM.16.M88.4 R32, [R117+0x6400] ;  /* 0x006400007520783b */ /* 0x000f300000000200 */
[----:B------:R-:W4:Y:S08]  /*3200*/  LDSM.16.M88.4 R48, [R117+0x6800] ;  /* 0x006800007530783b */ /* 0x000f300000000200 */
[----:B------:R-:W4:Y:S01]  /*3210*/  LDSM.16.M88.4 R100, [R117+0x6c00] ;  /* 0x006c00007564783b */ /* 0x000f220000000200 */
[-C--:B-1----:R-:W-:Y:S07]  /*3220*/  HMMA.16816.F32 R4, R64, R16.reuse, RZ ;  /* 0x000000104004723c */ /* 0x082fee00000018ff */
[----:B------:R-:W-:Y:S01]  /*3230*/  LDSM.16.M88.4 R104, [R112] ;  /* 0x000000007068783b */ /* 0x000fe20000000200 */
[C---:B---3--:R-:W-:Y:S07]  /*3240*/  HMMA.16816.F32 R8, R60.reuse, R16, RZ ;  /* 0x000000103c08723c */ /* 0x048fee00000018ff */
[----:B------:R-:W1:Y:S01]  /*3250*/  LDSM.16.M88.4 R108, [R116+0x6000] ;  /* 0x00600000746c783b */ /* 0x000e620000000200 */
[-C--:B------:R-:W-:Y:S07]  /*3260*/  HMMA.16816.F32 R12, R60, R18.reuse, RZ ;  /* 0x000000123c0c723c */ /* 0x080fee00000018ff */
[----:B------:R-:W3:Y:S01]  /*3270*/  LDSM.16.M88.4 R112, [R112+0x1000] ;  /* 0x001000007070783b */ /* 0x000ee20000000200 */
        /* <DEDUP_REMOVED lines=14> */
[C---:B---3--:R-:W-:Y:S08]  /*3360*/  HMMA.16816.F32 R8, R112.reuse, R108, R8 ;  /* 0x0000006c7008723c */ /* 0x048ff00000001808 */
        /* <DEDUP_REMOVED lines=8> */
[----:B------:R-:W3:Y:S01]  /*33f0*/  MUFU.TANH R141, R5 ;  /* 0x00000005008d7308 */ /* 0x000ee20000002400 */
        /* <DEDUP_REMOVED lines=11> */
[----:B------:R-:W1:Y:S01]  /*34b0*/  MUFU.TANH R220, R6 ;  /* 0x0000000600dc7308 */ /* 0x000e620000002400 */
[----:B------:R-:W-:Y:S09]  /*34c0*/  FMUL.FTZ R9, R9, c[0x0][0x2ec] ;  /* 0x0000bb0009097a20 */ /* 0x000ff20000410000 */
[----:B------:R3:W-:Y:S01]  /*34d0*/  MUFU.TANH R77, R10 ;  /* 0x0000000a004d7308 */ /* 0x0007e20000002400 */
[----:B----4-:R-:W-:Y:S04]  /*34e0*/  MOV R11, UR30 ;  /* 0x0000001e000b7c02 */ /* 0x010fe80008000f00 */
[----:B--2---:R-:W-:Y:S05]  /*34f0*/  @P1 LEA R11, R11, R0, 0x7 ;  /* 0x000000000b0b1211 */ /* 0x004fea00078e38ff */
[----:B------:R2:W4:Y:S01]  /*3500*/  MUFU.TANH R219, R7 ;  /* 0x0000000700db7308 */ /* 0x0005220000002400 */
[----:B------:R-:W-:Y:S02]  /*3510*/  PLOP3.LUT P1, PT, PT, PT, UP0, 0x80, 0x0 ;  /* 0x000000000000781c */ /* 0x000fe40003f2f008 */
[C---:B------:R-:W-:Y:S02]  /*3520*/  @P3 ISETP.GE.AND P3, PT, R11.reuse, UR4, PT ;  /* 0x000000040b003c0c */ /* 0x040fe4000bf66270 */
[----:B------:R-:W-:Y:S02]  /*3530*/  @P0 IADD3 R0, R11, 0x1, RZ ;  /* 0x000000010b000810 */ /* 0x000fe40007ffe0ff */
[----:B------:R-:W-:Y:S02]  /*3540*/  PLOP3.LUT P0, PT, PT, PT, UP0, 0x80, 0x0 ;  /* 0x000000000000781c */ /* 0x000fe40003f0f008 */
[----:B------:R-:W-:Y:S01]  /*3550*/  @P4 ISETP.GE.AND P4, PT, R0, UR4, PT ;  /* 0x0000000400004c0c */ /* 0x000fe2000bf86270 */
[----:B------:R4:W4:Y:S01]  /*3560*/  MUFU.TANH R243, R8 ;  /* 0x0000000800f37308 */ /* 0x0009220000002400 */
[----:B-1----:R-:W-:Y:S01]  /*3570*/  MOV R0, R137 ;  /* 0x0000008900007202 */ /* 0x002fe20000000f00 */
[----:B---3--:R-:W-:Y:S04]  /*3580*/  FMUL.FTZ R10, R248, 1.4426950216293334961 ;  /* 0x3fb8aa3bf80a7820 */ /* 0x008fe80000410000 */
[----:B------:R-:W-:Y:S02]  /*3590*/  @P1 FSEL R0, R137, -INF , !P3 ;  /* 0xff80000089001808 */ /* 0x000fe40005800000 */
[----:B------:R-:W-:Y:S02]  /*35a0*/  PLOP3.LUT P1, PT, PT, PT, UP0, 0x80, 0x0 ;  /* 0x000000000000781c */ /* 0x000fe40003f2f008 */
[----:B------:R1:W3:Y:S01]  /*35b0*/  MUFU.TANH R242, R9 ;  /* 0x0000000900f27308 */ /* 0x0002e20000002400 */
[----:B------:R-:W-:Y:S02]  /*35c0*/  FSEL R10, R10, RZ, P2 ;  /* 0x000000ff0a0a7208 */ /* 0x000fe40001000000 */
[----:B------:R-:W-:Y:S01]  /*35d0*/  FSETP.NEU.FTZ.AND P2, PT, R249, -INF , PT ;  /* 0xff800000f900780b */ /* 0x000fe20003f5d000 */
[----:B--2---:R-:W2:Y:S06]  /*35e0*/  LDSM.16.M88.4 R4, [R116+0x6400] ;  /* 0x006400007404783b */ /* 0x004eac0000000200 */
[----:B------:R-:W-:Y:S01]  /*35f0*/  MUFU.TANH R239, R12 ;  /* 0x0000000c00ef7308 */ /* 0x000fe20000002400 */
[--C-:B----4-:R-:W-:Y:S01]  /*3600*/  FFMA.FTZ R8, R0, c[0x0][0x23c], -R10.reuse ;  /* 0x00008f0000087a23 */ /* 0x110fe2000001080a */
[----:B------:R-:W-:Y:S02]  /*3610*/  MOV R0, R141 ;  /* 0x0000008d00007202 */ /* 0x000fe40000000f00 */
[----:B------:R-:W-:Y:S02]  /*3620*/  @P0 FSEL R0, R141, -INF , !P4 ;  /* 0xff8000008d000808 */ /* 0x000fe40006000000 */
[----:B------:R-:W-:Y:S04]  /*3630*/  PLOP3.LUT P0, PT, PT, PT, UP0, 0x80, 0x0 ;  /* 0x000000000000781c */ /* 0x000fe80003f0f008 */
[----:B------:R4:W-:Y:S01]  /*3640*/  MUFU.EX2 R217, R8 ;  /* 0x0000000800d97308 */ /* 0x0009e20000000800 */
[----:B-1----:R-:W-:Y:S05]  /*3650*/  FMUL.FTZ R9, R249, 1.4426950216293334961 ;  /* 0x3fb8aa3bf9097820 */ /* 0x002fea0000410000 */
[----:B------:R-:W-:Y:S04]  /*3660*/  FSEL R9, R9, RZ, P2 ;  /* 0x000000ff09097208 */ /* 0x000fe80001000000 */
[----:B------:R-:W-:Y:S01]  /*3670*/  MUFU.TANH R238, R13 ;  /* 0x0000000d00ee7308 */ /* 0x000fe20000002400 */
[C---:B------:R-:W-:Y:S09]  /*3680*/  FSETP.NEU.FTZ.AND P2, PT, R246.reuse, -INF , PT ;  /* 0xff800000f600780b */ /* 0x040ff20003f5d000 */
[----:B------:R-:W-:Y:S01]  /*3690*/  MUFU.TANH R75, R14 ;  /* 0x0000000e004b7308 */ /* 0x000fe20000002400 */
[-C--:B--2---:R-:W-:Y:S01]  /*36a0*/  HMMA.16816.F32 R20, R104, R4.reuse, R20 ;  /* 0x000000046814723c */ /* 0x084fe20000001814 */
[----:B----4-:R-:W-:Y:S08]  /*36b0*/  FMUL.FTZ R8, R246, 1.4426950216293334961 ;  /* 0x3fb8aa3bf6087820 */ /* 0x010ff00000410000 */
[----:B------:R-:W-:Y:S03]  /*36c0*/  MUFU.TANH R74, R15 ;  /* 0x0000000f004a7308 */ /* 0x000fe60000002400 */
[----:B------:R-:W-:Y:S01]  /*36d0*/  FSEL R8, R8, RZ, P2 ;  /* 0x000000ff08087208 */ /* 0x000fe20001000000 */
[C---:B------:R-:W-:Y:S01]  /*36e0*/  HMMA.16816.F32 R24, R112.reuse, R4, R24 ;  /* 0x000000047018723c */ /* 0x040fe20000001818 */
[C---:B------:R-:W-:Y:S06]  /*36f0*/  FSETP.NEU.FTZ.AND P2, PT, R247.reuse, -INF , PT ;  /* 0xff800000f700780b */ /* 0x040fec0003f5d000 */
[----:B------:R-:W-:Y:S01]  /*3700*/  FFMA.FTZ R4, R0, c[0x0][0x23c], -R10 ;  /* 0x00008f0000047a23 */ /* 0x000fe2000001080a */
[----:B------:R-:W1:Y:S01]  /*3710*/  MUFU.TANH R189, R16 ;  /* 0x0000001000bd7308 */ /* 0x000e620000002400 */
[-C--:B------:R-:W-:Y:S03]  /*3720*/  HMMA.16816.F32 R28, R112, R6.reuse, R28 ;  /* 0x00000006701c723c */ /* 0x080fe6000000181c */
[----:B------:R-:W-:Y:S01]  /*3730*/  FMUL.FTZ R5, R247, 1.4426950216293334961 ;  /* 0x3fb8aa3bf7057820 */ /* 0x000fe20000410000 */
[----:B------:R-:W-:Y:S02]  /*3740*/  MOV R0, R220 ;  /* 0x000000dc00007202 */ /* 0x000fe40000000f00 */
[----:B------:R-:W-:Y:S01]  /*3750*/  @P1 FSEL R0, R220, -INF , !P3 ;  /* 0xff800000dc001808 */ /* 0x000fe20005800000 */
[----:B------:R-:W-:Y:S01]  /*3760*/  FMUL.FTZ R20, R20, c[0x0][0x2ec] ;  /* 0x0000bb0014147a20 */ /* 0x000fe20000410000 */
[C---:B------:R-:W-:Y:S01]  /*3770*/  HMMA.16816.F32 R32, R104.reuse, R6, R32 ;  /* 0x000000066820723c */ /* 0x040fe20000001820 */
[----:B------:R2:W-:Y:S01]  /*3780*/  MUFU.EX2 R150, R4 ;  /* 0x0000000400967308 */ /* 0x0005e20000000800 */
[----:B------:R-:W-:Y:S02]  /*3790*/  PLOP3.LUT P1, PT, PT, PT, UP0, 0x80, 0x0 ;  /* 0x000000000000781c */ /* 0x000fe40003f2f008 */
[----:B------:R-:W-:Y:S02]  /*37a0*/  FMUL.FTZ R21, R21, c[0x0][0x2ec] ;  /* 0x0000bb0015157a20 */ /* 0x000fe40000410000 */
[----:B------:R-:W-:Y:S02]  /*37b0*/  FMUL.FTZ R22, R22, c[0x0][0x2ec] ;  /* 0x0000bb0016167a20 */ /* 0x000fe40000410000 */
[----:B------:R-:W-:Y:S03]  /*37c0*/  FMUL.FTZ R27, R27, c[0x0][0x2ec] ;  /* 0x0000bb001b1b7a20 */ /* 0x000fe60000410000 */
[----:B------:R-:W4:Y:S01]  /*37d0*/  MUFU.TANH R140, R17 ;  /* 0x00000011008c7308 */ /* 0x000f220000002400 */
        /* <DEDUP_REMOVED lines=8> */
[--C-:B--2---:R-:W-:Y:S01]  /*3860*/  FFMA.FTZ R4, R0, c[0x0][0x23c], -R9.reuse ;  /* 0x00008f0000047a23 */ /* 0x104fe20000010809 */
[----:B------:R-:W-:Y:S01]  /*3870*/  MOV R0, R219 ;  /* 0x000000db00007202 */ /* 0x000fe20000000f00 */
[----:B------:R-:W-:Y:S01]  /*3880*/  FMUL.FTZ R33, R33, c[0x0][0x2ec] ;  /* 0x0000bb0021217a20 */ /* 0x000fe20000410000 */
[----:B------:R-:W-:Y:S01]  /*3890*/  @P0 FSEL R0, R219, -INF , !P4 ;  /* 0xff800000db000808 */ /* 0x000fe20006000000 */
[----:B------:R-:W-:Y:S01]  /*38a0*/  FMUL.FTZ R35, R35, c[0x0][0x2ec] ;  /* 0x0000bb0023237a20 */ /* 0x000fe20000410000 */
[----:B------:R-:W-:Y:S01]  /*38b0*/  MUFU.EX2 R2, R4 ;  /* 0x0000000400027308 */ /* 0x000fe20000000800 */
[----:B------:R-:W-:Y:S01]  /*38c0*/  PLOP3.LUT P0, PT, PT, PT, UP0, 0x80, 0x0 ;  /* 0x000000000000781c */ /* 0x000fe20003f0f008 */
[----:B------:R-:W-:Y:S02]  /*38d0*/  FMUL.FTZ R34, R34, c[0x0][0x2ec] ;  /* 0x0000bb0022227a20 */ /* 0x000fe40000410000 */
[--C-:B------:R-:W-:Y:S02]  /*38e0*/  FFMA.FTZ R0, R0, c[0x0][0x23c], -R9.reuse ;  /* 0x00008f0000007a23 */ /* 0x100fe40000010809 */
[----:B------:R-:W-:Y:S02]  /*38f0*/  FMUL.FTZ R30, R30, c[0x0][0x2ec] ;  /* 0x0000bb001e1e7a20 */ /* 0x000fe40000410000 */
[----:B------:R-:W-:Y:S02]  /*3900*/  FMUL.FTZ R31, R31, c[0x0][0x2ec] ;  /* 0x0000bb001f1f7a20 */ /* 0x000fe40000410000 */
[----:B------:R-:W2:Y:S10]  /*3910*/  MUFU.TANH R215, R18 ;  /* 0x0000001200d77308 */ /* 0x000eb40000002400 */
[----:B------:R1:W-:Y:S10]  /*3920*/  MUFU.EX2 R89, R0 ;  /* 0x0000000000597308 */ /* 0x0003f40000000800 */
[----:B------:R-:W-:Y:S10]  /*3930*/  MUFU.TANH R139, R20 ;  /* 0x00000014008b7308 */ /* 0x000ff40000002400 */
[----:B------:R-:W-:Y:S01]  /*3940*/  MUFU.TANH R138, R21 ;  /* 0x00000015008a7308 */ /* 0x000fe20000002400 */
[----:B-1----:R-:W-:Y:S02]  /*3950*/  MOV R0, R243 ;  /* 0x000000f300007202 */ /* 0x002fe40000000f00 */
[----:B------:R-:W-:Y:S02]  /*3960*/  @P1 FSEL R0, R243, -INF , !P3 ;  /* 0xff800000f3001808 */ /* 0x000fe40005800000 */
[----:B------:R-:W-:Y:S05]  /*3970*/  PLOP3.LUT P1, PT, PT, PT, UP0, 0x80, 0x0 ;  /* 0x000000000000781c */ /* 0x000fea0003f2f008 */
[----:B------:R-:W1:Y:S01]  /*3980*/  MUFU.TANH R210, R22 ;  /* 0x0000001600d27308 */ /* 0x000e620000002400 */
[--C-:B------:R-:W-:Y:S01]  /*3990*/  FFMA.FTZ R4, R0, c[0x0][0x23c], -R8.reuse ;  /* 0x00008f0000047a23 */ /* 0x100fe20000010808 */
[----:B---3--:R-:W-:Y:S02]  /*39a0*/  MOV R0, R242 ;  /* 0x000000f200007202 */ /* 0x008fe40000000f00 */
[----:B------:R-:W-:Y:S02]  /*39b0*/  @P0 FSEL R0, R242, -INF , !P4 ;  /* 0xff800000f2000808 */ /* 0x000fe40006000000 */
[----:B------:R-:W-:Y:S03]  /*39c0*/  PLOP3.LUT P0, PT, PT, PT, UP0, 0x80, 0x0 ;  /* 0x000000000000781c */ /* 0x000fe60003f0f008 */
[----:B------:R-:W-:Y:S01]  /*39d0*/  FFMA.FTZ R12, R0, c[0x0][0x23c], -R8 ;  /* 0x00008f00000c7a23 */ /* 0x000fe20000010808 */
[----:B------:R3:W-:Y:S01]  /*39e0*/  MUFU.EX2 R88, R4 ;  /* 0x0000000400587308 */ /* 0x0007e20000000800 */
[----:B------:R-:W-:Y:S02]  /*39f0*/  FSEL R0, R5, RZ, P2 ;  /* 0x000000ff05007208 */ /* 0x000fe40001000000 */
[----:B------:R-:W-:Y:S07]  /*3a00*/  PLOP3.LUT P2, PT, PT, PT, UP0, 0x80, 0x0 ;  /* 0x000000000000781c */ /* 0x000fee0003f4f008 */
[----:B------:R1:W-:Y:S10]  /*3a10*/  MUFU.EX2 R87, R12 ;  /* 0x0000000c00577308 */ /* 0x0003f40000000800 */
[----:B------:R-:W-:Y:S01]  /*3a20*/  MUFU.TANH R209, R23 ;  /* 0x0000001700d17308 */ /* 0x000fe20000002400 */
        /* <DEDUP_REMOVED lines=11> */
[----:B-1----:R-:W-:Y:S02]  /*3ae0*/  MOV R12, R189 ;  /* 0x000000bd000c7202 */ /* 0x002fe40000000f00 */
[----:B------:R-:W-:Y:S07]  /*3af0*/  PLOP3.LUT P4, PT, PT, PT, UP0, 0x80, 0x0 ;  /* 0x000000000000781c */ /* 0x000fee0003f8f008 */
        /* <DEDUP_REMOVED lines=15> */
[----:B------:R-:W-:Y:S02]  /*3bf0*/  MOV R4, R238 ;  /* 0x000000ee00047202 */ /* 0x000fe40000000f00 */
[----:B------:R-:W-:Y:S01]  /*3c00*/  @P0 FSEL R4, R238, -INF , !P3 ;  /* 0xff800000ee040808 */ /* 0x000fe20005800000 */
[----:B------:R1:W-:Y:S01]  /*3c10*/  MUFU.EX2 R86, R5 ;  /* 0x0000000500567308 */ /* 0x0003e20000000800 */
[----:B------:R-:W-:Y:S09]  /*3c20*/  PLOP3.LUT P0, PT, PT, PT, UP0, 0x80, 0x0 ;  /* 0x000000000000781c */ /* 0x000ff20003f0f008 */
        /* <DEDUP_REMOVED lines=12> */
[----:B------:R-:W3:Y:S01]  /*3cf0*/  MUFU.TANH R173, R32 ;  /* 0x0000002000ad7308 */ /* 0x000ee20000002400 */
        /* <DEDUP_REMOVED lines=12> */
[----:B-1----:R-:W1:Y:S09]  /*3dc0*/  LDSM.16.M88.4 R4, [R116+0x6800] ;  /* 0x006800007404783b */ /* 0x002e720000000200 */
[----:B------:R-:W1:Y:S01]  /*3dd0*/  MUFU.TANH R136, R33 ;  /* 0x0000002100887308 */ /* 0x000e620000002400 */
[----:B--2---:R-:W-:Y:S02]  /*3de0*/  MOV R13, R215 ;  /* 0x000000d7000d7202 */ /* 0x004fe40000000f00 */
[----:B------:R-:W-:Y:S02]  /*3df0*/  @P1 FSEL R13, R215, -INF , !P2 ;  /* 0xff800000d70d1808 */ /* 0x000fe40005000000 */
[----:B------:R-:W-:Y:S05]  /*3e00*/  PLOP3.LUT P1, PT, PT, PT, UP0, 0x80, 0x0 ;  /* 0x000000000000781c */ /* 0x000fea0003f2f008 */
[----:B------:R-:W-:Y:S01]  /*3e10*/  MUFU.TANH R191, R35 ;  /* 0x0000002300bf7308 */ /* 0x000fe20000002400 */
[----:B------:R-:W-:Y:S01]  /*3e20*/  PLOP3.LUT P2, PT, PT, PT, UP0, 0x80, 0x0 ;  /* 0x000000000000781c */ /* 0x000fe20003f4f008 */
[--C-:B------:R-:W-:Y:S01]  /*3e30*/  FFMA.FTZ R13, R13, c[0x0][0x23c], -R9.reuse ;  /* 0x00008f000d0d7a23 */ /* 0x100fe20000010809 */
[----:B----4-:R-:W-:Y:S02]  /*3e40*/  MOV R12, R213 ;  /* 0x000000d5000c7202 */ /* 0x010fe40000000f00 */
[----:B------:R-:W-:Y:S02]  /*3e50*/  @P0 FSEL R12, R213, -INF , !P3 ;  /* 0xff800000d50c0808 */ /* 0x000fe40005800000 */
[----:B------:R-:W-:Y:S03]  /*3e60*/  PLOP3.LUT P0, PT, PT, PT, UP0, 0x80, 0x0 ;  /* 0x000000000000781c */ /* 0x000fe60003f0f008 */
[----:B------:R-:W-:Y:S01]  /*3e70*/  MUFU.EX2 R236, R13 ;  /* 0x0000000d00ec7308 */ /* 0x000fe20000000800 */
[--C-:B------:R-:W-:Y:S01]  /*3e80*/  FFMA.FTZ R12, R12, c[0x0][0x23c], -R9.reuse ;  /* 0x00008f000c0c7a23 */ /* 0x100fe20000010809 */
[----:B------:R-:W-:Y:S08]  /*3e90*/  PLOP3.LUT P3, PT, PT, PT, UP0, 0x80, 0x0 ;  /* 0x000000000000781c */ /* 0x000ff00003f6f008 */
[----:B------:R2:W-:Y:S01]  /*3ea0*/  MUFU.EX2 R235, R12 ;  /* 0x0000000c00eb7308 */ /* 0x0005e20000000800 */
[-C--:B-1----:R-:W-:Y:S09]  /*3eb0*/  HMMA.16816.F32 R36, R104, R4.reuse, R36 ;  /* 0x000000046824723c */ /* 0x082ff20000001824 */
[----:B------:R-:W1:Y:S01]  /*3ec0*/  MUFU.TANH R192, R34 ;  /* 0x0000002200c07308 */ /* 0x000e620000002400 */
[C---:B------:R-:W-:Y:S07]  /*3ed0*/  HMMA.16816.F32 R40, R112.reuse, R4, R40 ;  /* 0x000000047028723c */ /* 0x040fee0000001828 */
[----:B------:R-:W-:Y:S01]  /*3ee0*/  MOV R4, R210 ;  /* 0x000000d200047202 */ /* 0x000fe20000000f00 */
[-C--:B------:R-:W-:Y:S01]  /*3ef0*/  HMMA.16816.F32 R44, R112, R6.reuse, R44 ;  /* 0x00000006702c723c */ /* 0x080fe2000000182c */
[C---:B--2---:R-:W-:Y:S02]  /*3f00*/  @P1 IADD3 R12, R11.reuse, 0x10, RZ ;  /* 0x000000100b0c1810 */ /* 0x044fe40007ffe0ff */
[----:B------:R-:W-:Y:S02]  /*3f10*/  PLOP3.LUT P1, PT, PT, PT, UP0, 0x80, 0x0 ;  /* 0x000000000000781c */ /* 0x000fe40003f2f008 */
[----:B------:R-:W-:Y:S03]  /*3f20*/  @P2 ISETP.GE.AND P2, PT, R12, UR4, PT ;  /* 0x000000040c002c0c */ /* 0x000fe6000bf46270 */
[C---:B------:R-:W-:Y:S01]  /*3f30*/  HMMA.16816.F32 R48, R104.reuse, R6, R48 ;  /* 0x000000066830723c */ /* 0x040fe20000001830 */
[----:B------:R-:W-:Y:S03]  /*3f40*/  @P0 IADD3 R12, R11, 0x11, RZ ;  /* 0x000000110b0c0810 */ /* 0x000fe60007ffe0ff */
[----:B------:R-:W-:Y:S01]  /*3f50*/  FMUL.FTZ R36, R36, c[0x0][0x2ec] ;  /* 0x0000bb0024247a20 */ /* 0x000fe20000410000 */
[----:B------:R-:W-:Y:S01]  /*3f60*/  PLOP3.LUT P0, PT, PT, PT, UP0, 0x80, 0x0 ;  /* 0x000000000000781c */ /* 0x000fe20003f0f008 */
[----:B------:R-:W-:Y:S01]  /*3f70*/  FMUL.FTZ R37, R37, c[0x0][0x2ec] ;  /* 0x0000bb0025257a20 */ /* 0x000fe20000410000 */
[----:B------:R-:W-:Y:S01]  /*3f80*/  @P3 ISETP.GE.AND P3, PT, R12, UR4, PT ;  /* 0x000000040c003c0c */ /* 0x000fe2000bf66270 */
[----:B------:R-:W2:Y:S01]  /*3f90*/  MUFU.TANH R134, R36 ;  /* 0x0000002400867308 */ /* 0x000ea20000002400 */
[----:B------:R-:W-:Y:S03]  /*3fa0*/  FMUL.FTZ R38, R38, c[0x0][0x2ec] ;  /* 0x0000bb0026267a20 */ /* 0x000fe60000410000 */
[----:B------:R-:W-:Y:S01]  /*3fb0*/  FMUL.FTZ R39, R39, c[0x0][0x2ec] ;  /* 0x0000bb0027277a20 */ /* 0x000fe20000410000 */
[----:B------:R-:W-:Y:S01]  /*3fc0*/  MOV R12, R139 ;  /* 0x0000008b000c7202 */ /* 0x000fe20000000f00 */
[----:B------:R-:W-:Y:S01]  /*3fd0*/  FMUL.FTZ R40, R40, c[0x0][0x2ec] ;  /* 0x0000bb0028287a20 */ /* 0x000fe20000410000 */
[----:B------:R-:W-:Y:S01]  /*3fe0*/  @P1 FSEL R12, R139, -INF , !P2 ;  /* 0xff8000008b0c1808 */ /* 0x000fe20005000000 */
[----:B------:R-:W-:Y:S01]  /*3ff0*/  FMUL.FTZ R41, R41, c[0x0][0x2ec] ;  /* 0x0000bb0029297a20 */ /* 0x000fe20000410000 */
[----:B------:R-:W-:Y:S01]  /*4000*/  PLOP3.LUT P1, PT, PT, PT, UP0, 0x80, 0x0 ;  /* 0x000000000000781c */ /* 0x000fe20003f2f008 */
[----:B------:R-:W4:Y:S01]  /*4010*/  MUFU.TANH R133, R37 ;  /* 0x0000002500857308 */ /* 0x000f220000002400 */
[----:B------:R-:W-:Y:S02]  /*4020*/  FMUL.FTZ R42, R42, c[0x0][0x2ec] ;  /* 0x0000bb002a2a7a20 */ /* 0x000fe40000410000 */
[--C-:B------:R-:W-:Y:S01]  /*4030*/  FFMA.FTZ R13, R12, c[0x0][0x23c], -R10.reuse ;  /* 0x00008f000c0d7a23 */ /* 0x100fe2000001080a */
[----:B------:R-:W-:Y:S01]  /*4040*/  MOV R12, R138 ;  /* 0x0000008a000c7202 */ /* 0x000fe20000000f00 */
[----:B------:R-:W-:Y:S01]  /*4050*/  FMUL.FTZ R43, R43, c[0x0][0x2ec] ;  /* 0x0000bb002b2b7a20 */ /* 0x000fe20000410000 */
[----:B------:R-:W-:Y:S01]  /*4060*/  @P0 FSEL R12, R138, -INF , !P3 ;  /* 0xff8000008a0c0808 */ /* 0x000fe20005800000 */
[----:B------:R-:W-:Y:S01]  /*4070*/  FMUL.FTZ R44, R44, c[0x0][0x2ec] ;  /* 0x0000bb002c2c7a20 */ /* 0x000fe20000410000 */
[----:B------:R-:W-:Y:S01]  /*4080*/  PLOP3.LUT P0, PT, PT, PT, UP0, 0x80, 0x0 ;  /* 0x000000000000781c */ /* 0x000fe20003f0f008 */
[----:B------:R-:W-:Y:S01]  /*4090*/  FMUL.FTZ R48, R48, c[0x0][0x2ec] ;  /* 0x0000bb0030307a20 */ /* 0x000fe20000410000 */
[----:B------:R-:W-:Y:S01]  /*40a0*/  MUFU.EX2 R194, R13 ;  /* 0x0000000d00c27308 */ /* 0x000fe20000000800 */
[----:B------:R-:W-:Y:S01]  /*40b0*/  FFMA.FTZ R5, R12, c[0x0][0x23c], -R10 ;  /* 0x00008f000c057a23 */ /* 0x000fe2000001080a */
[----:B------:R-:W-:Y:S01]  /*40c0*/  @P1 FSEL R4, R210, -INF , !P2 ;  /* 0xff800000d2041808 */ /* 0x000fe20005000000 */
[----:B------:R-:W-:Y:S01]  /*40d0*/  FMUL.FTZ R45, R45, c[0x0][0x2ec] ;  /* 0x0000bb002d2d7a20 */ /* 0x000fe20000410000 */
[----:B------:R-:W-:Y:S01]  /*40e0*/  PLOP3.LUT P1, PT, PT, PT, UP0, 0x80, 0x0 ;  /* 0x000000000000781c */ /* 0x000fe20003f2f008 */
[----:B------:R-:W-:Y:S01]  /*40f0*/  FMUL.FTZ R46, R46, c[0x0][0x2ec] ;  /* 0x0000bb002e2e7a20 */ /* 0x000fe20000410000 */
[----:B---3--:R-:W-:Y:S01]  /*4100*/  MOV R12, R173 ;  /* 0x000000ad000c7202 */ /* 0x008fe20000000f00 */
[----:B------:R-:W-:Y:S02]  /*4110*/  FMUL.FTZ R47, R47, c[0x0][0x2ec] ;  /* 0x0000bb002f2f7a20 */ /* 0x000fe40000410000 */
[----:B------:R-:W-:Y:S01]  /*4120*/  FMUL.FTZ R49, R49, c[0x0][0x2ec] ;  /* 0x0000bb0031317a20 */ /* 0x000fe20000410000 */
[----:B------:R3:W-:Y:S01]  /*4130*/  MUFU.EX2 R193, R5 ;  /* 0x0000000500c17308 */ /* 0x0007e20000000800 */
[----:B------:R-:W-:Y:S02]  /*4140*/  FMUL.FTZ R50, R50, c[0x0][0x2ec] ;  /* 0x0000bb0032327a20 */ /* 0x000fe40000410000 */
[----:B------:R-:W-:Y:S07]  /*4150*/  FMUL.FTZ R51, R51, c[0x0][0x2ec] ;  /* 0x0000bb0033337a20 */ /* 0x000fee0000410000 */
[----:B------:R-:W-:Y:S10]  /*4160*/  MUFU.TANH R166, R48 ;  /* 0x0000003000a67308 */ /* 0x000ff40000002400 */
[----:B------:R-:W-:Y:S01]  /*4170*/  MUFU.TANH R165, R49 ;  /* 0x0000003100a57308 */ /* 0x000fe20000002400 */
[--C-:B---3--:R-:W-:Y:S01]  /*4180*/  FFMA.FTZ R5, R4, c[0x0][0x23c], -R9.reuse ;  /* 0x00008f0004057a23 */ /* 0x108fe20000010809 */
[----:B------:R-:W-:Y:S02]  /*4190*/  MOV R4, R209 ;  /* 0x000000d100047202 */ /* 0x000fe40000000f00 */
[----:B------:R-:W-:Y:S02]  /*41a0*/  @P0 FSEL R4, R209, -INF , !P3 ;  /* 0xff800000d1040808 */ /* 0x000fe40005800000 */
[----:B------:R-:W-:Y:S04]  /*41b0*/  PLOP3.LUT P0, PT, PT, PT, UP0, 0x80, 0x0 ;  /* 0x000000000000781c */ /* 0x000fe80003f0f008 */
[----:B------:R-:W-:Y:S01]  /*41c0*/  MUFU.TANH R176, R50 ;  /* 0x0000003200b07308 */ /* 0x000fe20000002400 */
[--C-:B------:R-:W-:Y:S09]  /*41d0*/  FFMA.FTZ R4, R4, c[0x0][0x23c], -R9.reuse ;  /* 0x00008f0004047a23 */ /* 0x100ff20000010809 */
[----:B------:R3:W-:Y:S10]  /*41e0*/  MUFU.EX2 R228, R4 ;  /* 0x0000000400e47308 */ /* 0x0007f40000000800 */
[----:B------:R1:W-:Y:S10]  /*41f0*/  MUFU.EX2 R229, R5 ;  /* 0x0000000500e57308 */ /* 0x0003f40000000800 */
[----:B------:R-:W2:Y:S01]  /*4200*/  MUFU.TANH R190, R38 ;  /* 0x0000002600be7308 */ /* 0x000ea20000002400 */
[----:B---3--:R-:W-:Y:S02]  /*4210*/  MOV R4, R231 ;  /* 0x000000e700047202 */ /* 0x008fe40000000f00 */
[----:B------:R-:W-:Y:S02]  /*4220*/  @P1 FSEL R4, R231, -INF , !P2 ;  /* 0xff800000e7041808 */ /* 0x000fe40005000000 */
[----:B------:R-:W-:Y:S05]  /*4230*/  PLOP3.LUT P1, PT, PT, PT, UP0, 0x80, 0x0 ;  /* 0x000000000000781c */ /* 0x000fea0003f2f008 */
[----:B------:R-:W-:Y:S01]  /*4240*/  MUFU.TANH R175, R51 ;  /* 0x0000003300af7308 */ /* 0x000fe20000002400 */
[--C-:B-1----:R-:W-:Y:S01]  /*4250*/  FFMA.FTZ R5, R4, c[0x0][0x23c], -R8.reuse ;  /* 0x00008f0004057a23 */ /* 0x102fe20000010808 */
[----:B------:R-:W-:Y:S02]  /*4260*/  MOV R4, R230 ;  /* 0x000000e600047202 */ /* 0x000fe40000000f00 */
[----:B------:R-:W-:Y:S02]  /*4270*/  @P0 FSEL R4, R230, -INF , !P3 ;  /* 0xff800000e6040808 */ /* 0x000fe40005800000 */
[----:B------:R-:W-:Y:S04]  /*4280*/  PLOP3.LUT P0, PT, PT, PT, UP0, 0x80, 0x0 ;  /* 0x000000000000781c */ /* 0x000fe80003f0f008 */
[----:B------:R1:W-:Y:S01]  /*4290*/  MUFU.EX2 R84, R5 ;  /* 0x0000000500547308 */ /* 0x0003e20000000800 */
[----:B------:R-:W-:Y:S09]  /*42a0*/  FFMA.FTZ R4, R4, c[0x0][0x23c], -R8 ;  /* 0x00008f0004047a23 */ /* 0x000ff20000010808 */
[----:B------:R3:W-:Y:S10]  /*42b0*/  MUFU.EX2 R83, R4 ;  /* 0x0000000400537308 */ /* 0x0007f40000000800 */
[----:B------:R-:W2:Y:S01]  /*42c0*/  MUFU.TANH R187, R39 ;  /* 0x0000002700bb7308 */ /* 0x000ea20000002400 */
[----:B-1----:R-:W-:Y:S02]  /*42d0*/  MOV R5, R69 ;  /* 0x0000004500057202 */ /* 0x002fe40000000f00 */
[----:B------:R-:W-:Y:S02]  /*42e0*/  @P1 FSEL R5, R69, -INF , !P2 ;  /* 0xff80000045051808 */ /* 0x000fe40005000000 */
[----:B------:R-:W-:Y:S02]  /*42f0*/  PLOP3.LUT P1, PT, PT, PT, UP0, 0x80, 0x0 ;  /* 0x000000000000781c */ /* 0x000fe40003f2f008 */
[----:B------:R-:W-:Y:S01]  /*4300*/  PLOP3.LUT P2, PT, PT, PT, UP0, 0x80, 0x0 ;  /* 0x000000000000781c */ /* 0x000fe20003f4f008 */
[--C-:B------:R-:W-:Y:S02]  /*4310*/  FFMA.FTZ R5, R5, c[0x0][0x23c], -R0.reuse ;  /* 0x00008f0005057a23 */ /* 0x100fe40000010800 */
[----:B------:R-:W-:Y:S01]  /*4320*/  MUFU.TANH R208, R40 ;  /* 0x0000002800d07308 */ /* 0x000fe20000002400 */
[----:B---3--:R-:W-:Y:S02]  /*4330*/  MOV R4, R68 ;  /* 0x0000004400047202 */ /* 0x008fe40000000f00 */
        /* <DEDUP_REMOVED lines=35> */
[----:B------:R-:W-:Y:S03]  /*4570*/  MOV R12, R136 ;  /* 0x00000088000c7202 */ /* 0x000fe60000000f00 */
[----:B------:R3:W-:Y:S01]  /*4580*/  MUFU.EX2 R182, R13 ;  /* 0x0000000d00b67308 */ /* 0x0007e20000000800 */
        /* <DEDUP_REMOVED lines=8> */
[----:B------:R-:W-:Y:S02]  /*4610*/  PLOP3.LUT P0, PT, PT, PT, UP0, 0x80, 0x0 ;  /* 0x000000000000781c */ /* 0x000fe40003f0f008 */
[----:B---3--:R-:W-:Y:S01]  /*4620*/  MOV R13, R192 ;  /* 0x000000c0000d7202 */ /* 0x008fe20000000f00 */
[--C-:B------:R-:W-:Y:S01]  /*4630*/  FFMA.FTZ R12, R12, c[0x0][0x23c], -R10.reuse ;  /* 0x00008f000c0c7a23 */ /* 0x100fe2000001080a */
[----:B------:R-:W-:Y:S02]  /*4640*/  @P1 FSEL R13, R192, -INF , !P2 ;  /* 0xff800000c00d1808 */ /* 0x000fe40005000000 */
[----:B------:R-:W-:Y:S01]  /*4650*/  PLOP3.LUT P1, PT, PT, PT, UP0, 0x80, 0x0 ;  /* 0x000000000000781c */ /* 0x000fe20003f2f008 */
[----:B------:R3:W-:Y:S01]  /*4660*/  MUFU.EX2 R178, R12 ;  /* 0x0000000c00b27308 */ /* 0x0007e20000000800 */
[----:B------:R-:W-:Y:S01]  /*4670*/  PLOP3.LUT P2, PT, PT, PT, UP0, 0x80, 0x0 ;  /* 0x000000000000781c */ /* 0x000fe20003f4f008 */
[--C-:B------:R-:W-:Y:S08]  /*4680*/  FFMA.FTZ R13, R13, c[0x0][0x23c], -R9.reuse ;  /* 0x00008f000d0d7a23 */ /* 0x100ff00000010809 */
[----:B------:R-:W-:Y:S01]  /*4690*/  MUFU.EX2 R206, R13 ;  /* 0x0000000d00ce7308 */ /* 0x000fe20000000800 */
[----:B-1----:R-:W1:Y:S01]  /*46a0*/  LDSM.16.M88.4 R4, [R116+0x6c00] ;  /* 0x006c00007404783b */ /* 0x002e620000000200 */
[----:B---3--:R-:W-:Y:S02]  /*46b0*/  MOV R12, R191 ;  /* 0x000000bf000c7202 */ /* 0x008fe40000000f00 */
[----:B------:R-:W-:Y:S02]  /*46c0*/  @P0 FSEL R12, R191, -INF , !P3 ;  /* 0xff800000bf0c0808 */ /* 0x000fe40005800000 */
[----:B------:R-:W-:Y:S02]  /*46d0*/  PLOP3.LUT P0, PT, PT, PT, UP0, 0x80, 0x0 ;  /* 0x000000000000781c */ /* 0x000fe40003f0f008 */
[----:B------:R-:W-:Y:S01]  /*46e0*/  PLOP3.LUT P3, PT, PT, PT, UP0, 0x80, 0x0 ;  /* 0x000000000000781c */ /* 0x000fe20003f6f008 */
[--C-:B------:R-:W-:Y:S04]  /*46f0*/  FFMA.FTZ R12, R12, c[0x0][0x23c], -R9.reuse ;  /* 0x00008f000c0c7a23 */ /* 0x100fe80000010809 */
[----:B------:R3:W-:Y:S01]  /*4700*/  MUFU.EX2 R205, R12 ;  /* 0x0000000c00cd7308 */ /* 0x0007e20000000800 */
[-C--:B-1----:R-:W-:Y:S01]  /*4710*/  HMMA.16816.F32 R52, R104, R4.reuse, R52 ;  /* 0x000000046834723c */ /* 0x082fe20000001834 */
[C---:B---3--:R-:W-:Y:S02]  /*4720*/  @P1 IADD3 R12, R11.reuse, 0x20, RZ ;  /* 0x000000200b0c1810 */ /* 0x048fe40007ffe0ff */
[----:B------:R-:W-:Y:S05]  /*4730*/  PLOP3.LUT P1, PT, PT, PT, UP0, 0x80, 0x0 ;  /* 0x000000000000781c */ /* 0x000fea0003f2f008 */
[C---:B------:R-:W-:Y:S01]  /*4740*/  HMMA.16816.F32 R56, R112.reuse, R4, R56 ;  /* 0x000000047038723c */ /* 0x040fe20000001838 */
[----:B------:R-:W-:Y:S03]  /*4750*/  @P2 ISETP.GE.AND P2, PT, R12, UR4, PT ;  /* 0x000000040c002c0c */ /* 0x000fe6000bf46270 */
[----:B------:R-:W-:Y:S02]  /*4760*/  @P0 IADD3 R12, R11, 0x21, RZ ;  /* 0x000000210b0c0810 */ /* 0x000fe40007ffe0ff */
[----:B------:R-:W-:Y:S02]  /*4770*/  PLOP3.LUT P0, PT, PT, PT, UP0, 0x80, 0x0 ;  /* 0x000000000000781c */ /* 0x000fe40003f0f008 */
[----:B------:R-:W-:Y:S01]  /*4780*/  @P3 ISETP.GE.AND P3, PT, R12, UR4, PT ;  /* 0x000000040c003c0c */ /* 0x000fe2000bf66270 */
[-C--:B------:R-:W-:Y:S01]  /*4790*/  HMMA.16816.F32 R60, R112, R6.reuse, R60 ;  /* 0x00000006703c723c */ /* 0x080fe2000000183c */
[----:B------:R-:W3:Y:S02]  /*47a0*/  LDL R114, [R1+0x4] ;  /* 0x0000040001727983 */ /* 0x000ee40000100800 */
[----:B--2---:R-:W-:Y:S02]  /*47b0*/  MOV R12, R134 ;  /* 0x00000086000c7202 */ /* 0x004fe40000000f00 */
[----:B------:R-:W-:Y:S01]  /*47c0*/  @P1 FSEL R12, R134, -INF , !P2 ;  /* 0xff800000860c1808 */ /* 0x000fe20005000000 */
[----:B------:R-:W2:Y:S01]  /*47d0*/  LDL R112, [R1+0x8] ;  /* 0x0000080001707983 */ /* 0x000ea20000100800 */
[----:B------:R-:W-:Y:S01]  /*47e0*/  FMUL.FTZ R52, R52, c[0x0][0x2ec] ;  /* 0x0000bb0034347a20 */ /* 0x000fe20000410000 */
[----:B------:R-:W-:Y:S01]  /*47f0*/  HMMA.16816.F32 R64, R104, R6, R64 ;  /* 0x000000066840723c */ /* 0x000fe20000001840 */
[----:B------:R-:W-:Y:S01]  /*4800*/  FMUL.FTZ R53, R53, c[0x0][0x2ec] ;  /* 0x0000bb0035357a20 */ /* 0x000fe20000410000 */
[----:B------:R-:W-:Y:S01]  /*4810*/  PLOP3.LUT P1, PT, PT, PT, UP0, 0x80, 0x0 ;  /* 0x000000000000781c */ /* 0x000fe20003f2f008 */
[----:B------:R-:W-:Y:S01]  /*4820*/  MUFU.TANH R161, R52 ;  /* 0x0000003400a17308 */ /* 0x000fe20000002400 */
[--C-:B------:R-:W-:Y:S01]  /*4830*/  FFMA.FTZ R13, R12, c[0x0][0x23c], -R10.reuse ;  /* 0x00008f000c0d7a23 */ /* 0x100fe2000001080a */
[----:B----4-:R-:W-:Y:S01]  /*4840*/  MOV R12, R133 ;  /* 0x00000085000c7202 */ /* 0x010fe20000000f00 */
[----:B------:R-:W-:Y:S01]  /*4850*/  FMUL.FTZ R54, R54, c[0x0][0x2ec] ;  /* 0x0000bb0036367a20 */ /* 0x000fe20000410000 */
[----:B------:R-:W-:Y:S01]  /*4860*/  @P0 FSEL R12, R133, -INF , !P3 ;  /* 0xff800000850c0808 */ /* 0x000fe20005800000 */
[----:B------:R-:W-:Y:S01]  /*4870*/  FMUL.FTZ R55, R55, c[0x0][0x2ec] ;  /* 0x0000bb0037377a20 */ /* 0x000fe20000410000 */
[----:B------:R-:W-:Y:S02]  /*4880*/  MOV R113, R2 ;  /* 0x0000000200717202 */ /* 0x000fe40000000f00 */
[----:B------:R-:W-:Y:S01]  /*4890*/  PLOP3.LUT P0, PT, PT, PT, UP0, 0x80, 0x0 ;  /* 0x000000000000781c */ /* 0x000fe20003f0f008 */
[----:B------:R-:W-:Y:S01]  /*48a0*/  FFMA.FTZ R5, R12, c[0x0][0x23c], -R10 ;  /* 0x00008f000c057a23 */ /* 0x000fe2000001080a */
[----:B------:R-:W-:Y:S01]  /*48b0*/  MOV R4, R190 ;  /* 0x000000be00047202 */ /* 0x000fe20000000f00 */
[----:B------:R-:W-:Y:S01]  /*48c0*/  FMUL.FTZ R56, R56, c[0x0][0x2ec] ;  /* 0x0000bb0038387a20 */ /* 0x000fe20000410000 */
[----:B------:R-:W-:Y:S01]  /*48d0*/  @P1 FSEL R4, R190, -INF , !P2 ;  /* 0xff800000be041808 */ /* 0x000fe20005000000 */
[----:B------:R-:W-:Y:S01]  /*48e0*/  FMUL.FTZ R57, R57, c[0x0][0x2ec] ;  /* 0x0000bb0039397a20 */ /* 0x000fe20000410000 */
[----:B------:R1:W-:Y:S01]  /*48f0*/  MUFU.EX2 R135, R5 ;  /* 0x0000000500877308 */ /* 0x0003e20000000800 */
[----:B------:R-:W-:Y:S01]  /*4900*/  FMUL.FTZ R58, R58, c[0x0][0x2ec] ;  /* 0x0000bb003a3a7a20 */ /* 0x000fe20000410000 */
[----:B------:R-:W-:Y:S01]  /*4910*/  @P4 IADD3 R6, R11, 0x30, RZ ;  /* 0x000000300b064810 */ /* 0x000fe20007ffe0ff */
[----:B------:R-:W-:Y:S01]  /*4920*/  FMUL.FTZ R59, R59, c[0x0][0x2ec] ;  /* 0x0000bb003b3b7a20 */ /* 0x000fe20000410000 */
[----:B------:R-:W-:Y:S01]  /*4930*/  PLOP3.LUT P4, PT, PT, PT, UP0, 0x80, 0x0 ;  /* 0x000000000000781c */ /* 0x000fe20003f8f008 */
[----:B------:R-:W-:Y:S01]  /*4940*/  FMUL.FTZ R60, R60, c[0x0][0x2ec] ;  /* 0x0000bb003c3c7a20 */ /* 0x000fe20000410000 */
[----:B------:R-:W-:Y:S01]  /*4950*/  @P5 ISETP.GE.AND P5, PT, R6, UR4, PT ;  /* 0x0000000406005c0c */ /* 0x000fe2000bfa6270 */
[----:B------:R-:W-:Y:S01]  /*4960*/  FMUL.FTZ R61, R61, c[0x0][0x2ec] ;  /* 0x0000bb003d3d7a20 */ /* 0x000fe20000410000 */
[----:B------:R-:W-:Y:S01]  /*4970*/  PLOP3.LUT P1, PT, PT, PT, UP0, 0x80, 0x0 ;  /* 0x000000000000781c */ /* 0x000fe20003f2f008 */
[----:B------:R-:W-:Y:S01]  /*4980*/  FMUL.FTZ R62, R62, c[0x0][0x2ec] ;  /* 0x0000bb003e3e7a20 */ /* 0x000fe20000410000 */
[----:B------:R-:W-:Y:S01]  /*4990*/  MUFU.TANH R185, R60 ;  /* 0x0000003c00b97308 */ /* 0x000fe20000002400 */
[----:B------:R-:W-:Y:S02]  /*49a0*/  FMUL.FTZ R64, R64, c[0x0][0x2ec] ;  /* 0x0000bb0040407a20 */ /* 0x000fe40000410000 */
[----:B------:R-:W-:Y:S02]  /*49b0*/  FMUL.FTZ R65, R65, c[0x0][0x2ec] ;  /* 0x0000bb0041417a20 */ /* 0x000fe40000410000 */
[----:B------:R-:W-:Y:S02]  /*49c0*/  FMUL.FTZ R66, R66, c[0x0][0x2ec] ;  /* 0x0000bb0042427a20 */ /* 0x000fe40000410000 */
[----:B------:R-:W-:Y:S02]  /*49d0*/  FMUL.FTZ R67, R67, c[0x0][0x2ec] ;  /* 0x0000bb0043437a20 */ /* 0x000fe40000410000 */
[----:B------:R-:W-:Y:S01]  /*49e0*/  FMUL.FTZ R63, R63, c[0x0][0x2ec] ;  /* 0x0000bb003f3f7a20 */ /* 0x000fe20000410000 */
[----:B------:R-:W-:Y:S01]  /*49f0*/  MUFU.TANH R183, R61 ;  /* 0x0000003d00b77308 */ /* 0x000fe20000002400 */
[--C-:B-1----:R-:W-:Y:S01]  /*4a00*/  FFMA.FTZ R5, R4, c[0x0][0x23c], -R9.reuse ;  /* 0x00008f0004057a23 */ /* 0x102fe20000010809 */
[----:B------:R-:W-:Y:S02]  /*4a10*/  MOV R4, R187 ;  /* 0x000000bb00047202 */ /* 0x000fe40000000f00 */
[----:B------:R-:W-:Y:S02]  /*4a20*/  @P0 FSEL R4, R187, -INF , !P3 ;  /* 0xff800000bb040808 */ /* 0x000fe40005800000 */
[----:B------:R-:W-:Y:S04]  /*4a30*/  PLOP3.LUT P0, PT, PT, PT, UP0, 0x80, 0x0 ;  /* 0x000000000000781c */ /* 0x000fe80003f0f008 */
[----:B------:R-:W1:Y:S01]  /*4a40*/  MUFU.TANH R200, R62 ;  /* 0x0000003e00c87308 */ /* 0x000e620000002400 */
[--C-:B------:R-:W-:Y:S09]  /*4a50*/  FFMA.FTZ R4, R4, c[0x0][0x23c], -R9.reuse ;  /* 0x00008f0004047a23 */ /* 0x100ff20000010809 */
[----:B------:R4:W-:Y:S10]  /*4a60*/  MUFU.EX2 R195, R4 ;  /* 0x0000000400c37308 */ /* 0x0009f40000000800 */
[----:B------:R4:W-:Y:S01]  /*4a70*/  MUFU.EX2 R196, R5 ;  /* 0x0000000500c47308 */ /* 0x0009e20000000800 */
[----:B-1----:R-:W-:Y:S09]  /*4a80*/  MOV R7, R200 ;  /* 0x000000c800077202 */ /* 0x002ff20000000f00 */
[----:B------:R-:W1:Y:S01]  /*4a90*/  MUFU.TANH R155, R53 ;  /* 0x00000035009b7308 */ /* 0x000e620000002400 */
[----:B----4-:R-:W-:Y:S02]  /*4aa0*/  MOV R4, R208 ;  /* 0x000000d000047202 */ /* 0x010fe40000000f00 */
[----:B------:R-:W-:Y:S02]  /*4ab0*/  @P1 FSEL R4, R208, -INF , !P2 ;  /* 0xff800000d0041808 */ /* 0x000fe40005000000 */
[----:B------:R-:W-:Y:S05]  /*4ac0*/  PLOP3.LUT P1, PT, PT, PT, UP0, 0x80, 0x0 ;  /* 0x000000000000781c */ /* 0x000fea0003f2f008 */
[----:B------:R-:W-:Y:S01]  /*4ad0*/  MUFU.TANH R152, R64 ;  /* 0x0000004000987308 */ /* 0x000fe20000002400 */
[--C-:B------:R-:W-:Y:S01]  /*4ae0*/  FFMA.FTZ R5, R4, c[0x0][0x23c], -R8.reuse ;  /* 0x00008f0004057a23 */ /* 0x100fe20000010808 */
[----:B------:R-:W-:Y:S02]  /*4af0*/  MOV R4, R207 ;  /* 0x000000cf00047202 */ /* 0x000fe40000000f00 */
[----:B------:R-:W-:Y:S02]  /*4b00*/  @P0 FSEL R4, R207, -INF , !P3 ;  /* 0xff800000cf040808 */ /* 0x000fe40005800000 */
[----:B------:R-:W-:Y:S04]  /*4b10*/  PLOP3.LUT P0, PT, PT, PT, UP0, 0x80, 0x0 ;  /* 0x000000000000781c */ /* 0x000fe80003f0f008 */
[----:B------:R4:W-:Y:S10]  /*4b20*/  MUFU.EX2 R234, R5 ;  /* 0x0000000500ea7308 */ /* 0x0009f40000000800 */
[----:B------:R-:W-:Y:S10]  /*4b30*/  MUFU.TANH R151, R65 ;  /* 0x0000004100977308 */ /* 0x000ff40000002400 */
[----:B------:R-:W-:Y:S01]  /*4b40*/  MUFU.TANH R164, R66 ;  /* 0x0000004200a47308 */ /* 0x000fe20000002400 */
[----:B----4-:R-:W-:Y:S01]  /*4b50*/  FFMA.FTZ R5, R4, c[0x0][0x23c], -R8 ;  /* 0x00008f0004057a23 */ /* 0x010fe20000010808 */
        /* <DEDUP_REMOVED lines=8> */
[----:B------:R-:W-:Y:S01]  /*4be0*/  MUFU.TANH R199, R63 ;  /* 0x0000003f00c77308 */ /* 0x000fe20000002400 */
[--C-:B----4-:R-:W-:Y:S01]  /*4bf0*/  FFMA.FTZ R5, R4, c[0x0][0x23c], -R0.reuse ;  /* 0x00008f0004057a23 */ /* 0x110fe20000010800 */
[----:B------:R-:W-:Y:S02]  /*4c00*/  MOV R4, R232 ;  /* 0x000000e800047202 */ /* 0x000fe40000000f00 */
[----:B------:R-:W-:Y:S02]  /*4c10*/  @P0 FSEL R4, R232, -INF , !P3 ;  /* 0xff800000e8040808 */ /* 0x000fe40005800000 */
[----:B------:R-:W-:Y:S04]  /*4c20*/  PLOP3.LUT P3, PT, PT, PT, UP0, 0x80, 0x0 ;  /* 0x000000000000781c */ /* 0x000fe80003f6f008 */
[----:B------:R-:W-:Y:S01]  /*4c30*/  MUFU.EX2 R3, R5 ;  /* 0x0000000500037308 */ /* 0x000fe20000000800 */
[----:B------:R-:W-:Y:S01]  /*4c40*/  PLOP3.LUT P0, PT, PT, PT, UP0, 0x80, 0x0 ;  /* 0x000000000000781c */ /* 0x000fe20003f0f008 */
[----:B------:R-:W-:Y:S08]  /*4c50*/  FFMA.FTZ R4, R4, c[0x0][0x23c], -R0 ;  /* 0x00008f0004047a23 */ /* 0x000ff00000010800 */
[----:B------:R4:W-:Y:S10]  /*4c60*/  MUFU.EX2 R2, R4 ;  /* 0x0000000400027308 */ /* 0x0009f40000000800 */
[----:B------:R-:W1:Y:S10]  /*4c70*/  MUFU.TANH R172, R54 ;  /* 0x0000003600ac7308 */ /* 0x000e740000002400 */
[----:B------:R-:W1:Y:S01]  /*4c80*/  MUFU.TANH R171, R55 ;  /* 0x0000003700ab7308 */ /* 0x000e620000002400 */
[C---:B----4-:R-:W-:Y:S02]  /*4c90*/  @P1 IADD3 R4, R11.reuse, 0x28, RZ ;  /* 0x000000280b041810 */ /* 0x050fe40007ffe0ff */
[----:B------:R-:W-:Y:S02]  /*4ca0*/  PLOP3.LUT P1, PT, PT, PT, UP0, 0x80, 0x0 ;  /* 0x000000000000781c */ /* 0x000fe40003f2f008 */
[----:B------:R-:W-:Y:S02]  /*4cb0*/  @P6 ISETP.GE.AND P6, PT, R4, UR4, PT ;  /* 0x0000000404006c0c */ /* 0x000fe4000bfc6270 */
[----:B------:R-:W-:Y:S03]  /*4cc0*/  @P0 IADD3 R4, R11, 0x29, RZ ;  /* 0x000000290b040810 */ /* 0x000fe60007ffe0ff */
[----:B------:R-:W4:Y:S01]  /*4cd0*/  MUFU.TANH R188, R56 ;  /* 0x0000003800bc7308 */ /* 0x000f220000002400 */
        /* <DEDUP_REMOVED lines=17> */
[----:B------:R1:W-:Y:S10]  /*4df0*/  MUFU.EX2 R218, R5 ;  /* 0x0000000500da7308 */ /* 0x0003f40000000800 */
[----:B------:R-:W-:Y:S01]  /*4e00*/  MUFU.EX2 R174, R13 ;  /* 0x0000000d00ae7308 */ /* 0x000fe20000000800 */
[--C-:B-1----:R-:W-:Y:S01]  /*4e10*/  FFMA.FTZ R5, R4, c[0x0][0x23c], -R0.reuse ;  /* 0x00008f0004057a23 */ /* 0x102fe20000010800 */
[----:B------:R-:W-:Y:S02]  /*4e20*/  MOV R4, R224 ;  /* 0x000000e000047202 */ /* 0x000fe40000000f00 */
[----:B------:R-:W-:Y:S06]  /*4e30*/  @P0 FSEL R4, R224, -INF , !P3 ;  /* 0xff800000e0040808 */ /* 0x000fec0005800000 */
        /* <DEDUP_REMOVED lines=33> */
[----:B------:R-:W-:Y:S02]  /*5050*/  MOV R4, R155 ;  /* 0x0000009b00047202 */ /* 0x000fe40000000f00 */
[----:B------:R-:W-:Y:S03]  /*5060*/  @P1 FSEL R4, R155, -INF , !P6 ;  /* 0xff8000009b041808 */ /* 0x000fe60007000000 */
[----:B------:R1:W-:Y:S01]  /*5070*/  MUFU.EX2 R132, R5 ;  /* 0x0000000500847308 */ /* 0x0003e20000000800 */
[----:B------:R-:W-:Y:S01]  /*5080*/  PLOP3.LUT P1, PT, PT, PT, UP0, 0x80, 0x0 ;  /* 0x000000000000781c */ /* 0x000fe20003f2f008 */
[----:B-1----:R-:W-:Y:S01]  /*5090*/  FFMA.FTZ R5, R4, c[0x0][0x23c], -R10 ;  /* 0x00008f0004057a23 */ /* 0x002fe2000001080a */
[----:B------:R-:W-:Y:S02]  /*50a0*/  MOV R4, R172 ;  /* 0x000000ac00047202 */ /* 0x000fe40000000f00 */
[----:B------:R-:W-:Y:S05]  /*50b0*/  @P0 FSEL R4, R172, -INF , !P5 ;  /* 0xff800000ac040808 */ /* 0x000fea0006800000 */
[----:B------:R1:W-:Y:S01]  /*50c0*/  MUFU.EX2 R131, R5 ;  /* 0x0000000500837308 */ /* 0x0003e20000000800 */
[----:B------:R-:W-:Y:S01]  /*50d0*/  PLOP3.LUT P0, PT, PT, PT, UP0, 0x80, 0x0 ;  /* 0x000000000000781c */ /* 0x000fe20003f0f008 */
[--C-:B-1----:R-:W-:Y:S01]  /*50e0*/  FFMA.FTZ R5, R4, c[0x0][0x23c], -R9.reuse ;  /* 0x00008f0004057a23 */ /* 0x102fe20000010809 */
[----:B------:R-:W-:Y:S02]  /*50f0*/  MOV R4, R171 ;  /* 0x000000ab00047202 */ /* 0x000fe40000000f00 */
[----:B------:R-:W-:Y:S05]  /*5100*/  @P1 FSEL R4, R171, -INF , !P6 ;  /* 0xff800000ab041808 */ /* 0x000fea0007000000 */
[----:B------:R1:W-:Y:S01]  /*5110*/  MUFU.EX2 R179, R5 ;  /* 0x0000000500b37308 */ /* 0x0003e20000000800 */
[----:B------:R-:W-:Y:S01]  /*5120*/  PLOP3.LUT P1, PT, PT, PT, UP0, 0x80, 0x0 ;  /* 0x000000000000781c */ /* 0x000fe20003f2f008 */
[--C-:B-1----:R-:W-:Y:S01]  /*5130*/  FFMA.FTZ R5, R4, c[0x0][0x23c], -R9.reuse ;  /* 0x00008f0004057a23 */ /* 0x102fe20000010809 */
[----:B----4-:R-:W-:Y:S02]  /*5140*/  MOV R4, R188 ;  /* 0x000000bc00047202 */ /* 0x010fe40000000f00 */
        /* <DEDUP_REMOVED lines=13> */
[----:B----4-:R-:W-:Y:S01]  /*5220*/  F2FP.PACK_AB R6, R87, R88 ;  /* 0x000000585706723e */ /* 0x010fe200000000ff */
[----:B-1----:R-:W-:Y:S01]  /*5230*/  FFMA.FTZ R5, R4, c[0x0][0x23c], -R8 ;  /* 0x00008f0004057a23 */ /* 0x002fe20000010808 */
[----:B--2---:R-:W-:Y:S02]  /*5240*/  MOV R4, R214 ;  /* 0x000000d600047202 */ /* 0x004fe40000000f00 */
        /* <DEDUP_REMOVED lines=35> */
[----:B----4-:R-:W-:Y:S01]  /*5480*/  F2FP.PACK_AB R5, R80, R81 ;  /* 0x000000515005723e */ /* 0x010fe200000000ff */
        /* <DEDUP_REMOVED lines=11> */
[----:B----4-:R-:W-:Y:S01]  /*5540*/  F2FP.PACK_AB R6, R78, R79 ;  /* 0x0000004f4e06723e */ /* 0x010fe200000000ff */
[----:B------:R4:W-:Y:S01]  /*5550*/  STS [R147+0x14000], R4 ;  /* 0x0140000493007388 */ /* 0x0009e20000000800 */
[----:B---3--:R-:W-:Y:S02]  /*5560*/  F2FP.PACK_AB R7, R83, R84 ;  /* 0x000000545307723e */ /* 0x008fe400000000ff */
[----:B------:R-:W-:Y:S01]  /*5570*/  MOV R5, R164 ;  /* 0x000000a400057202 */ /* 0x000fe20000000f00 */
[----:B------:R3:W-:Y:S01]  /*5580*/  STS [R147+0x14400], R6 ;  /* 0x0144000693007388 */ /* 0x0007e20000000800 */
[----:B------:R-:W-:Y:S02]  /*5590*/  @P0 FSEL R5, R164, -INF , !P3 ;  /* 0xff800000a4050808 */ /* 0x000fe40005800000 */
[----:B------:R-:W-:Y:S01]  /*55a0*/  PLOP3.LUT P0, PT, PT, PT, UP0, 0x80, 0x0 ;  /* 0x000000000000781c */ /* 0x000fe20003f0f008 */
[----:B------:R2:W-:Y:S02]  /*55b0*/  STS [R148+0x12400], R8 ;  /* 0x0124000894007388 */ /* 0x0005e40000000800 */
[--C-:B-1----:R-:W-:Y:S01]  /*55c0*/  FFMA.FTZ R10, R5, c[0x0][0x23c], -R9.reuse ;  /* 0x00008f00050a7a23 */ /* 0x102fe20000010809 */
[----:B------:R-:W-:Y:S02]  /*55d0*/  F2FP.PACK_AB R5, R178, R182 ;  /* 0x000000b6b205723e */ /* 0x000fe400000000ff */
[----:B----4-:R-:W-:Y:S01]  /*55e0*/  F2FP.PACK_AB R4, R193, R194 ;  /* 0x000000c2c104723e */ /* 0x010fe200000000ff */
[----:B------:R-:W-:Y:S01]  /*55f0*/  MUFU.EX2 R170, R10 ;  /* 0x0000000a00aa7308 */ /* 0x000fe20000000800 */
[----:B---3--:R-:W-:Y:S03]  /*5600*/  MOV R6, R162 ;  /* 0x000000a200067202 */ /* 0x008fe60000000f00 */
        /* <DEDUP_REMOVED lines=10> */
[----:B------:R-:W-:Y:S02]  /*56b0*/  PLOP3.LUT P1, PT, PT, PT, UP5, 0x80, 0x0 ;  /* 0x000000000000781c */ /* 0x000fe40003f2f058 */
[----:B------:R-:W-:Y:S05]  /*56c0*/  IADD3.X R115, R112, UR10, RZ, P0, !PT ;  /* 0x0000000a70737c10 */ /* 0x000fea00087fe4ff */
[----:B------:R-:W4:Y:S02]  /*56d0*/  LDG.E R112, [R114.64] ;  /* 0x0000002072707981 */ /* 0x000f24000c1e1900 */
[----:B------:R3:W3:Y:S01]  /*56e0*/  MUFU.EX2 R226, R0 ;  /* 0x0000000000e27308 */ /* 0x0006e20000000800 */
[----:B-1----:R-:W-:Y:S02]  /*56f0*/  F2FP.PACK_AB R4, R205, R206 ;  /* 0x000000cecd04723e */ /* 0x002fe400000000ff */
[----:B--2---:R-:W-:Y:S03]  /*5700*/  F2FP.PACK_AB R5, R70, R71 ;  /* 0x000000474605723e */ /* 0x004fe600000000ff */
[----:B------:R1:W-:Y:S04]  /*5710*/  STS [R146+0x12400], R4 ;  /* 0x0124000492007388 */ /* 0x0003e80000000800 */
[----:B------:R2:W-:Y:S01]  /*5720*/  STS [R148+0x14000], R7 ;  /* 0x0140000794007388 */ /* 0x0005e20000000800 */
[----:B---3--:R-:W-:Y:S02]  /*5730*/  F2FP.PACK_AB R0, R180, R181 ;  /* 0x000000b5b400723e */ /* 0x008fe400000000ff */
        /* <DEDUP_REMOVED lines=9> */
[----:B---3--:R-:W-:Y:S03]  /*57d0*/  F2FP.PACK_AB R5, R2, R3 ;  /* 0x000000030205723e */ /* 0x008fe600000000ff */
[----:B------:R2:W-:Y:S01]  /*57e0*/  STS [R143+0x12400], R0 ;  /* 0x012400008f007388 */ /* 0x0005e20000000800 */
[----:B------:R-:W-:Y:S05]  /*57f0*/  F2FP.PACK_AB R4, R160, R163 ;  /* 0x000000a3a004723e */ /* 0x000fea00000000ff */
[----:B------:R3:W-:Y:S04]  /*5800*/  STS [R143+0x12000], R4 ;  /* 0x012000048f007388 */ /* 0x0007e80000000800 */
[----:B------:R3:W-:Y:S04]  /*5810*/  STS [R142+0x14000], R6 ;  /* 0x014000068e007388 */ /* 0x0007e80000000800 */
[----:B------:R3:W-:Y:S01]  /*5820*/  STS [R142+0x14400], R5 ;  /* 0x014400058e007388 */ /* 0x0007e20000000800 */
[----:B-1----:R-:W-:Y:S02]  /*5830*/  F2FP.PACK_AB R7, R218, R221 ;  /* 0x000000ddda07723e */ /* 0x002fe400000000ff */
[----:B--2---:R-:W-:Y:S03]  /*5840*/  F2FP.PACK_AB R0, R153, R154 ;  /* 0x0000009a9900723e */ /* 0x004fe600000000ff */
[----:B------:R1:W-:Y:S01]  /*5850*/  STS [R143+0x14000], R7 ;  /* 0x014000078f007388 */ /* 0x0003e20000000800 */
[----:B---3--:R-:W-:Y:S02]  /*5860*/  F2FP.PACK_AB R4, R177, R179 ;  /* 0x000000b3b104723e */ /* 0x008fe400000000ff */
[----:B------:R-:W-:Y:S02]  /*5870*/  F2FP.PACK_AB R6, R250, R252 ;  /* 0x000000fcfa06723e */ /* 0x000fe400000000ff */
        /* <DEDUP_REMOVED lines=8> */
[----:B------:R-:W-:Y:S03]  /*5900*/  F2FP.PACK_AB R4, R202, R204 ;  /* 0x000000ccca04723e */ /* 0x000fe600000000ff */
[----:B------:R-:W-:Y:S01]  /*5910*/  STS [R144+0x12400], R5 ;  /* 0x0124000590007388 */ /* 0x000fe20000000800 */
[----:B-1----:R-:W-:Y:S03]  /*5920*/  F2FP.PACK_AB R0, R226, R237 ;  /* 0x000000ede200723e */ /* 0x002fe600000000ff */
[----:B------:R-:W-:Y:S04]  /*5930*/  STS [R145+0x14000], R7 ;  /* 0x0140000791007388 */ /* 0x000fe80000000800 */
[----:B------:R-:W-:Y:S04]  /*5940*/  STS [R145+0x14400], R6 ;  /* 0x0144000691007388 */ /* 0x000fe80000000800 */
[----:B------:R-:W-:Y:S04]  /*5950*/  STS [R144+0x14000], R4 ;  /* 0x0140000490007388 */ /* 0x000fe80000000800 */
[----:B------:R1:W-:Y:S04]  /*5960*/  STS [R144+0x14400], R0 ;  /* 0x0144000090007388 */ /* 0x0003e80000000800 */
[----:B------:R-:W-:Y:S08]  /*5970*/  LDSM.16.M88.4 R64, [R122+0x4000] ;  /* 0x004000007a40783b */ /* 0x000ff00000000200 */
[----:B------:R-:W2:Y:S08]  /*5980*/  LDSM.16.M88.4 R16, [R117+0x8000] ;  /* 0x008000007510783b */ /* 0x000eb00000000200 */
[----:B------:R-:W3:Y:S01]  /*5990*/  LDSM.16.M88.4 R60, [R122+0x5000] ;  /* 0x005000007a3c783b */ /* 0x000ee20000000200 */
[----:B-1----:R-:W-:Y:S07]  /*59a0*/  FFMA.FTZ R0, -R137, R137, 1 ;  /* 0x3f80000089007423 */ /* 0x002fee0000010189 */
[----:B------:R-:W1:Y:S01]  /*59b0*/  LDSM.16.M88.4 R32, [R117+0x8400] ;  /* 0x008400007520783b */ /* 0x000e620000000200 */
[----:B------:R-:W-:Y:S07]  /*59c0*/  FMUL.FTZ R0, R0, c[0x0][0x2ec] ;  /* 0x0000bb0000007a20 */ /* 0x000fee0000410000 */
[----:B------:R-:W1:Y:S08]  /*59d0*/  LDSM.16.M88.4 R48, [R117+0x8800] ;  /* 0x008800007530783b */ /* 0x000e700000000200 */
[----:B------:R-:W1:Y:S01]  /*59e0*/  LDSM.16.M88.4 R100, [R117+0x8c00] ;  /* 0x008c00007564783b */ /* 0x000e620000000200 */
[-C--:B--2---:R-:W-:Y:S07]  /*59f0*/  HMMA.16816.F32 R4, R64, R16.reuse, RZ ;  /* 0x000000104004723c */ /* 0x084fee00000018ff */
[----:B------:R-:W-:Y:S01]  /*5a00*/  LDSM.16.M88.4 R104, [R123+0x4000] ;  /* 0x004000007b68783b */ /* 0x000fe20000000200 */
[C---:B---3--:R-:W-:Y:S07]  /*5a10*/  HMMA.16816.F32 R8, R60.reuse, R16, RZ ;  /* 0x000000103c08723c */ /* 0x048fee00000018ff */
[----:B------:R-:W2:Y:S01]  /*5a20*/  LDSM.16.M88.4 R108, [R116+0x8000] ;  /* 0x00800000746c783b */ /* 0x000ea20000000200 */
        /* <DEDUP_REMOVED lines=18> */
[C---:B----4-:R-:W-:Y:S02]  /*5b50*/  FADD.FTZ R4, -R112.reuse, R4 ;  /* 0x0000000470047221 */ /* 0x050fe40000010100 */
[----:B------:R-:W-:Y:S02]  /*5b60*/  FADD.FTZ R5, -R112, R5 ;  /* 0x0000000570057221 */ /* 0x000fe40000010100 */
[----:B------:R-:W-:Y:S01]  /*5b70*/  FMUL.FTZ R4, R217, R4 ;  /* 0x00000004d9047220 */ /* 0x000fe20000410000 */
[----:B------:R-:W-:Y:S01]  /*5b80*/  MOV R217, R113 ;  /* 0x0000007100d97202 */ /* 0x000fe20000000f00 */
[----:B------:R-:W-:Y:S02]  /*5b90*/  FMUL.FTZ R113, R150, R5 ;  /* 0x0000000596717220 */ /* 0x000fe40000410000 */
[----:B------:R-:W-:Y:S01]  /*5ba0*/  FMUL.FTZ R150, R4, R0 ;  /* 0x0000000004967220 */ /* 0x000fe20000410000 */
[----:B------:R-:W2:Y:S01]  /*5bb0*/  LDG.E R5, [R114.64+0x20] ;  /* 0x0000202072057981 */ /* 0x000ea2000c1e1900 */
[C---:B-1----:R-:W-:Y:S03]  /*5bc0*/  HMMA.16816.F32 R8, R100.reuse, R108, R8 ;  /* 0x0000006c6408723c */ /* 0x042fe60000001808 */
[----:B------:R1:W3:Y:S04]  /*5bd0*/  LDG.E R4, [R114.64+0x100] ;  /* 0x0001002072047981 */ /* 0x0002e8000c1e1900 */
[----:B------:R1:W4:Y:S01]  /*5be0*/  LDG.E R0, [R114.64+0x120] ;  /* 0x0001202072007981 */ /* 0x000322000c1e1900 */
[-C--:B------:R-:W-:Y:S08]  /*5bf0*/  HMMA.16816.F32 R12, R100, R110.reuse, R12 ;  /* 0x0000006e640c723c */ /* 0x080ff0000000180c */
[C---:B------:R-:W-:Y:S01]  /*5c00*/  HMMA.16816.F32 R16, R104.reuse, R110, R16 ;  /* 0x0000006e6810723c */ /* 0x040fe20000001810 */
[----:B------:R-:W1:Y:S11]  /*5c10*/  LDSM.16.M88.4 R108, [R116+0x8400] ;  /* 0x00840000746c783b */ /* 0x000e760000000200 */
[----:B------:R-:W-:Y:S11]  /*5c20*/  @!UPT UIADD3 URZ, URZ, URZ, URZ ;  /* 0x0000003f3f3ff290 */ /* 0x000ff6000fffe03f */
[----:B------:R-:W-:Y:S01]  /*5c30*/  @!UPT UIADD3 URZ, URZ, URZ, URZ ;  /* 0x0000003f3f3ff290 */ /* 0x000fe2000fffe03f */
[C---:B------:R-:W-:Y:S02]  /*5c40*/  FADD.FTZ R16, -R112.reuse, R16 ;  /* 0x0000001070107221 */ /* 0x040fe40000010100 */
[C---:B------:R-:W-:Y:S01]  /*5c50*/  FADD.FTZ R17, -R112.reuse, R17 ;  /* 0x0000001170117221 */ /* 0x040fe20000010100 */
[-C--:B-1----:R-:W-:Y:S08]  /*5c60*/  HMMA.16816.F32 R20, R104, R108.reuse, R20 ;  /* 0x0000006c6814723c */ /* 0x082ff00000001814 */
[C---:B------:R-:W-:Y:S08]  /*5c70*/  HMMA.16816.F32 R24, R100.reuse, R108, R24 ;  /* 0x0000006c6418723c */ /* 0x040ff00000001818 */
[-C--:B------:R-:W-:Y:S08]  /*5c80*/  HMMA.16816.F32 R28, R100, R110.reuse, R28 ;  /* 0x0000006e641c723c */ /* 0x080ff0000000181c */
[C---:B------:R-:W-:Y:S01]  /*5c90*/  FADD.FTZ R20, -R112.reuse, R20 ;  /* 0x0000001470147221 */ /* 0x040fe20000010100 */
[C---:B------:R-:W-:Y:S01]  /*5ca0*/  HMMA.16816.F32 R32, R104.reuse, R110, R32 ;  /* 0x0000006e6820723c */ /* 0x040fe20000001820 */
[----:B------:R-:W1:Y:S02]  /*5cb0*/  LDSM.16.M88.4 R108, [R116+0x8800] ;  /* 0x00880000746c783b */ /* 0x000e640000000200 */
[C---:B------:R-:W-:Y:S11]  /*5cc0*/  FADD.FTZ R21, -R112.reuse, R21 ;  /* 0x0000001570157221 */ /* 0x040ff60000010100 */
[----:B------:R-:W-:Y:S10]  /*5cd0*/  @!UPT UIADD3 URZ, URZ, URZ, URZ ;  /* 0x0000003f3f3ff290 */ /* 0x000ff4000fffe03f */
[C---:B------:R-:W-:Y:S02]  /*5ce0*/  FADD.FTZ R32, -R112.reuse, R32 ;  /* 0x0000002070207221 */ /* 0x040fe40000010100 */
[----:B------:R-:W-:Y:S01]  /*5cf0*/  FADD.FTZ R33, -R112, R33 ;  /* 0x0000002170217221 */ /* 0x000fe20000010100 */
[-C--:B-1----:R-:W-:Y:S08]  /*5d00*/  HMMA.16816.F32 R36, R104, R108.reuse, R36 ;  /* 0x0000006c6824723c */ /* 0x082ff00000001824 */
[C---:B------:R-:W-:Y:S08]  /*5d10*/  HMMA.16816.F32 R40, R100.reuse, R108, R40 ;  /* 0x0000006c6428723c */ /* 0x040ff00000001828 */
[-C--:B------:R-:W-:Y:S08]  /*5d20*/  HMMA.16816.F32 R44, R100, R110.reuse, R44 ;  /* 0x0000006e642c723c */ /* 0x080ff0000000182c */
[C---:B------:R-:W-:Y:S01]  /*5d30*/  HMMA.16816.F32 R48, R104.reuse, R110, R48 ;  /* 0x0000006e6830723c */ /* 0x040fe20000001830 */
[----:B------:R-:W1:Y:S07]  /*5d40*/  LDSM.16.M88.4 R108, [R116+0x8c00] ;  /* 0x008c0000746c783b */ /* 0x000e6e0000000200 */
[-C--:B-1----:R-:W-:Y:S08]  /*5d50*/  HMMA.16816.F32 R52, R104, R108.reuse, R52 ;  /* 0x0000006c6834723c */ /* 0x082ff00000001834 */
[C---:B------:R-:W-:Y:S08]  /*5d60*/  HMMA.16816.F32 R56, R100.reuse, R108, R56 ;  /* 0x0000006c6438723c */ /* 0x040ff00000001838 */
[-C--:B------:R-:W-:Y:S07]  /*5d70*/  HMMA.16816.F32 R60, R100, R110.reuse, R60 ;  /* 0x0000006e643c723c */ /* 0x080fee000000183c */
[----:B------:R-:W-:Y:S01]  /*5d80*/  FFMA.FTZ R100, -R141, R141, 1 ;  /* 0x3f8000008d647423 */ /* 0x000fe2000001018d */
[----:B------:R-:W-:Y:S01]  /*5d90*/  HMMA.16816.F32 R64, R104, R110, R64 ;  /* 0x0000006e6840723c */ /* 0x000fe20000001840 */
[----:B------:R-:W-:Y:S03]  /*5da0*/  FMUL.FTZ R103, R203, R16 ;  /* 0x00000010cb677220 */ /* 0x000fe60000410000 */
[----:B------:R-:W-:Y:S02]  /*5db0*/  FMUL.FTZ R100, R100, c[0x0][0x2ec] ;  /* 0x0000bb0064647a20 */ /* 0x000fe40000410000 */
[----:B------:R-:W-:Y:S02]  /*5dc0*/  FMUL.FTZ R102, R201, R17 ;  /* 0x00000011c9667220 */ /* 0x000fe40000410000 */
[----:B------:R-:W-:Y:S04]  /*5dd0*/  FFMA.FTZ R17, -R189, R189, 1 ;  /* 0x3f800000bd117423 */ /* 0x000fe800000101bd */
[----:B------:R-:W-:Y:S02]  /*5de0*/  FFMA.FTZ R16, -R140, R140, 1 ;  /* 0x3f8000008c107423 */ /* 0x000fe4000001018c */
[----:B------:R-:W-:Y:S02]  /*5df0*/  FMUL.FTZ R141, R113, R100 ;  /* 0x00000064718d7220 */ /* 0x000fe40000410000 */
[----:B------:R-:W-:Y:S02]  /*5e00*/  FMUL.FTZ R101, R194, R20 ;  /* 0x00000014c2657220 */ /* 0x000fe40000410000 */
[----:B------:R-:W-:Y:S02]  /*5e10*/  FMUL.FTZ R100, R193, R21 ;  /* 0x00000015c1647220 */ /* 0x000fe40000410000 */
[----:B------:R-:W-:Y:S02]  /*5e20*/  FMUL.FTZ R17, R17, c[0x0][0x2ec] ;  /* 0x0000bb0011117a20 */ /* 0x000fe40000410000 */
[----:B------:R-:W-:Y:S02]  /*5e30*/  FMUL.FTZ R16, R16, c[0x0][0x2ec] ;  /* 0x0000bb0010107a20 */ /* 0x000fe40000410000 */
[----:B------:R-:W-:Y:S02]  /*5e40*/  FFMA.FTZ R20, -R139, R139, 1 ;  /* 0x3f8000008b147423 */ /* 0x000fe4000001018b */
[----:B------:R-:W-:Y:S02]  /*5e50*/  FFMA.FTZ R21, -R138, R138, 1 ;  /* 0x3f8000008a157423 */ /* 0x000fe4000001018a */
[----:B------:R-:W-:Y:S02]  /*5e60*/  FMUL.FTZ R140, R103, R17 ;  /* 0x00000011678c7220 */ /* 0x000fe40000410000 */
[----:B------:R-:W-:Y:S02]  /*5e70*/  FMUL.FTZ R139, R102, R16 ;  /* 0x00000010668b7220 */ /* 0x000fe40000410000 */
[----:B------:R-:W-:Y:S02]  /*5e80*/  FMUL.FTZ R17, R20, c[0x0][0x2ec] ;  /* 0x0000bb0014117a20 */ /* 0x000fe40000410000 */
[----:B------:R-:W-:Y:S02]  /*5e90*/  FMUL.FTZ R16, R21, c[0x0][0x2ec] ;  /* 0x0000bb0015107a20 */ /* 0x000fe40000410000 */
        /* <DEDUP_REMOVED lines=30> */
[----:B------:R-:W-:Y:S02]  /*6080*/  FMUL.FTZ R37, R132, R37 ;  /* 0x0000002584257220 */ /* 0x000fe40000410000 */
[----:B------:R-:W-:Y:S02]  /*6090*/  FMUL.FTZ R36, R131, R36 ;  /* 0x0000002483247220 */ /* 0x000fe40000410000 */
        /* <DEDUP_REMOVED lines=12> */
[C---:B--2---:R-:W-:Y:S02]  /*6160*/  FADD.FTZ R17, -R5.reuse, R6 ;  /* 0x0000000605117221 */ /* 0x044fe40000010100 */
[----:B------:R-:W-:Y:S02]  /*6170*/  FADD.FTZ R16, -R5, R7 ;  /* 0x0000000705107221 */ /* 0x000fe40000010100 */
[----:B------:R-:W-:Y:S02]  /*6180*/  FFMA.FTZ R6, -R219, R219, 1 ;  /* 0x3f800000db067423 */ /* 0x000fe400000101db */
[----:B------:R-:W-:Y:S02]  /*6190*/  FFMA.FTZ R21, -R161, R161, 1 ;  /* 0x3f800000a1157423 */ /* 0x000fe400000101a1 */
[----:B------:R-:W-:Y:S02]  /*61a0*/  FFMA.FTZ R20, -R155, R155, 1 ;  /* 0x3f8000009b147423 */ /* 0x000fe4000001019b */
[----:B------:R-:W-:Y:S02]  /*61b0*/  FFMA.FTZ R7, -R220, R220, 1 ;  /* 0x3f800000dc077423 */ /* 0x000fe400000101dc */
[----:B------:R-:W-:Y:S02]  /*61c0*/  FMUL.FTZ R16, R89, R16 ;  /* 0x0000001059107220 */ /* 0x000fe40000410000 */
[----:B------:R-:W-:Y:S01]  /*61d0*/  FMUL.FTZ R6, R6, c[0x0][0x2ec] ;  /* 0x0000bb0006067a20 */ /* 0x000fe20000410000 */
[----:B------:R1:W5:Y:S01]  /*61e0*/  LDL.LU R89, [R1+0xa4] ;  /* 0x0000a40001597983 */ /* 0x0003620000300800 */
[----:B------:R-:W-:Y:S02]  /*61f0*/  FMUL.FTZ R21, R21, c[0x0][0x2ec] ;  /* 0x0000bb0015157a20 */ /* 0x000fe40000410000 */
[----:B------:R-:W-:Y:S02]  /*6200*/  FMUL.FTZ R20, R20, c[0x0][0x2ec] ;  /* 0x0000bb0014147a20 */ /* 0x000fe40000410000 */
[----:B------:R-:W-:Y:S02]  /*6210*/  FMUL.FTZ R17, R217, R17 ;  /* 0x00000011d9117220 */ /* 0x000fe40000410000 */
[----:B------:R-:W-:Y:S02]  /*6220*/  FMUL.FTZ R7, R7, c[0x0][0x2ec] ;  /* 0x0000bb0007077a20 */ /* 0x000fe40000410000 */
[C---:B------:R-:W-:Y:S02]  /*6230*/  FADD.FTZ R18, -R5.reuse, R18 ;  /* 0x0000001205127221 */ /* 0x040fe40000010100 */
[----:B------:R-:W-:Y:S02]  /*6240*/  FADD.FTZ R19, -R5, R19 ;  /* 0x0000001305137221 */ /* 0x000fe40000010100 */
[----:B------:R-:W-:Y:S02]  /*6250*/  FMUL.FTZ R110, R16, R6 ;  /* 0x00000006106e7220 */ /* 0x000fe40000410000 */
[----:B------:R-:W-:Y:S02]  /*6260*/  FFMA.FTZ R6, -R213, R213, 1 ;  /* 0x3f800000d5067423 */ /* 0x000fe400000101d5 */
[----:B------:R-:W-:Y:S02]  /*6270*/  FMUL.FTZ R115, R37, R21 ;  /* 0x0000001525737220 */ /* 0x000fe40000410000 */
[----:B------:R-:W-:Y:S02]  /*6280*/  FMUL.FTZ R114, R36, R20 ;  /* 0x0000001424727220 */ /* 0x000fe40000410000 */
[----:B------:R-:W-:Y:S02]  /*6290*/  FMUL.FTZ R111, R17, R7 ;  /* 0x00000007116f7220 */ /* 0x000fe40000410000 */
[----:B------:R-:W-:Y:S02]  /*62a0*/  FMUL.FTZ R21, R236, R18 ;  /* 0x00000012ec157220 */ /* 0x000fe40000410000 */
[----:B------:R-:W-:Y:S02]  /*62b0*/  FMUL.FTZ R20, R235, R19 ;  /* 0x00000013eb147220 */ /* 0x000fe40000410000 */
[----:B------:R-:W-:Y:S02]  /*62c0*/  FADD.FTZ R18, -R5, R23 ;  /* 0x0000001705127221 */ /* 0x000fe40000010100 */
[----:B------:R-:W-:Y:S02]  /*62d0*/  FFMA.FTZ R7, -R215, R215, 1 ;  /* 0x3f800000d7077423 */ /* 0x000fe400000101d7 */
[----:B------:R-:W-:Y:S02]  /*62e0*/  FMUL.FTZ R6, R6, c[0x0][0x2ec] ;  /* 0x0000bb0006067a20 */ /* 0x000fe40000410000 */
[----:B------:R-:W-:Y:S02]  /*62f0*/  FFMA.FTZ R17, -R209, R209, 1 ;  /* 0x3f800000d1117423 */ /* 0x000fe400000101d1 */
        /* <DEDUP_REMOVED lines=21> */
[----:B------:R-:W-:Y:S02]  /*6450*/  FMUL.FTZ R7, R7, c[0x0][0x2ec] ;  /* 0x0000bb0007077a20 */ /* 0x000fe40000410000 */
[----:B------:R-:W-:Y:S02]  /*6460*/  FFMA.FTZ R16, -R190, R190, 1 ;  /* 0x3f800000be107423 */ /* 0x000fe400000101be */
[----:B------:R-:W-:Y:S02]  /*6470*/  FMUL.FTZ R104, R20, R6 ;  /* 0x0000000614687220 */ /* 0x000fe40000410000 */
[----:B------:R-:W-:Y:S02]  /*6480*/  FMUL.FTZ R6, R17, c[0x0][0x2ec] ;  /* 0x0000bb0011067a20 */ /* 0x000fe40000410000 */
[----:B------:R-:W-:Y:S02]  /*6490*/  FMUL.FTZ R105, R21, R7 ;  /* 0x0000000715697220 */ /* 0x000fe40000410000 */
[----:B------:R-:W-:Y:S02]  /*64a0*/  FMUL.FTZ R7, R16, c[0x0][0x2ec] ;  /* 0x0000bb0010077a20 */ /* 0x000fe40000410000 */
[----:B------:R-:W-:Y:S02]  /*64b0*/  FADD.FTZ R16, -R5, R51 ;  /* 0x0000003305107221 */ /* 0x000fe40000010100 */
[----:B------:R-:W-:Y:S02]  /*64c0*/  FMUL.FTZ R102, R18, R6 ;  /* 0x0000000612667220 */ /* 0x000fe40000410000 */
[----:B------:R-:W-:Y:S02]  /*64d0*/  FFMA.FTZ R6, -R175, R175, 1 ;  /* 0x3f800000af067423 */ /* 0x000fe400000101af */
[C---:B------:R-:W-:Y:S02]  /*64e0*/  FADD.FTZ R19, -R5.reuse, R38 ;  /* 0x0000002605137221 */ /* 0x040fe40000010100 */
[----:B------:R-:W-:Y:S02]  /*64f0*/  FMUL.FTZ R16, R180, R16 ;  /* 0x00000010b4107220 */ /* 0x000fe40000410000 */
[----:B------:R-:W-:Y:S02]  /*6500*/  FMUL.FTZ R6, R6, c[0x0][0x2ec] ;  /* 0x0000bb0006067a20 */ /* 0x000fe40000410000 */
[----:B------:R-:W-:Y:S02]  /*6510*/  FMUL.FTZ R19, R196, R19 ;  /* 0x00000013c4137220 */ /* 0x000fe40000410000 */
[C---:B------:R-:W-:Y:S02]  /*6520*/  FADD.FTZ R18, -R5.reuse, R66 ;  /* 0x0000004205127221 */ /* 0x040fe40000010100 */
[----:B------:R-:W-:Y:S02]  /*6530*/  FMUL.FTZ R100, R16, R6 ;  /* 0x0000000610647220 */ /* 0x000fe40000410000 */
[----:B------:R-:W-:Y:S02]  /*6540*/  FFMA.FTZ R6, -R164, R164, 1 ;  /* 0x3f800000a4067423 */ /* 0x000fe400000101a4 */
[----:B------:R-:W-:Y:S02]  /*6550*/  FADD.FTZ R17, -R5, R50 ;  /* 0x0000003205117221 */ /* 0x000fe40000010100 */
[----:B------:R-:W-:Y:S02]  /*6560*/  FMUL.FTZ R103, R19, R7 ;  /* 0x0000000713677220 */ /* 0x000fe40000410000 */
[----:B------:R-:W-:Y:S02]  /*6570*/  FFMA.FTZ R7, -R176, R176, 1 ;  /* 0x3f800000b0077423 */ /* 0x000fe400000101b0 */
[----:B------:R-:W-:Y:S02]  /*6580*/  FMUL.FTZ R18, R170, R18 ;  /* 0x00000012aa127220 */ /* 0x000fe40000410000 */
[----:B------:R-:W-:Y:S02]  /*6590*/  FMUL.FTZ R6, R6, c[0x0][0x2ec] ;  /* 0x0000bb0006067a20 */ /* 0x000fe40000410000 */
[----:B------:R-:W-:Y:S02]  /*65a0*/  FMUL.FTZ R17, R181, R17 ;  /* 0x00000011b5117220 */ /* 0x000fe40000410000 */
[C---:B------:R-:W-:Y:S02]  /*65b0*/  FADD.FTZ R20, -R5.reuse, R54 ;  /* 0x0000003605147221 */ /* 0x040fe40000010100 */
[----:B------:R-:W-:Y:S02]  /*65c0*/  FADD.FTZ R19, -R5, R55 ;  /* 0x0000003705137221 */ /* 0x000fe40000010100 */
[----:B------:R-:W-:Y:S02]  /*65d0*/  FMUL.FTZ R7, R7, c[0x0][0x2ec] ;  /* 0x0000bb0007077a20 */ /* 0x000fe40000410000 */
[----:B------:R-:W-:Y:S02]  /*65e0*/  FADD.FTZ R67, -R5, R67 ;  /* 0x0000004305437221 */ /* 0x000fe40000010100 */
[----:B------:R-:W-:Y:S02]  /*65f0*/  FFMA.FTZ R16, -R172, R172, 1 ;  /* 0x3f800000ac107423 */ /* 0x000fe400000101ac */
[----:B------:R-:W-:Y:S02]  /*6600*/  FFMA.FTZ R5, -R162, R162, 1 ;  /* 0x3f800000a2057423 */ /* 0x000fe400000101a2 */
[----:B------:R-:W-:Y:S02]  /*6610*/  FMUL.FTZ R65, R18, R6 ;  /* 0x0000000612417220 */ /* 0x000fe40000410000 */
[----:B---3--:R-:W-:Y:S02]  /*6620*/  FADD.FTZ R12, -R4, R12 ;  /* 0x0000000c040c7221 */ /* 0x008fe40000010100 */
[----:B------:R-:W-:Y:S02]  /*6630*/  FFMA.FTZ R6, -R239, R239, 1 ;  /* 0x3f800000ef067423 */ /* 0x000fe400000101ef */
[----:B------:R-:W-:Y:S02]  /*6640*/  FMUL.FTZ R20, R179, R20 ;  /* 0x00000014b3147220 */ /* 0x000fe40000410000 */
[----:B------:R-:W-:Y:S02]  /*6650*/  FMUL.FTZ R101, R17, R7 ;  /* 0x0000000711657220 */ /* 0x000fe40000410000 */
[----:B------:R-:W-:Y:S02]  /*6660*/  FMUL.FTZ R17, R169, R67 ;  /* 0x00000043a9117220 */ /* 0x000fe40000410000 */
[----:B------:R-:W-:Y:S02]  /*6670*/  FMUL.FTZ R16, R16, c[0x0][0x2ec] ;  /* 0x0000bb0010107a20 */ /* 0x000fe40000410000 */
[----:B------:R-:W-:Y:S02]  /*6680*/  FMUL.FTZ R5, R5, c[0x0][0x2ec] ;  /* 0x0000bb0005057a20 */ /* 0x000fe40000410000 */
[----:B------:R-:W-:Y:S02]  /*6690*/  FADD.FTZ R8, -R4, R8 ;  /* 0x0000000804087221 */ /* 0x000fe40000010100 */
[----:B------:R-:W-:Y:S02]  /*66a0*/  FMUL.FTZ R12, R86, R12 ;  /* 0x0000000c560c7220 */ /* 0x000fe40000410000 */
[----:B------:R-:W-:Y:S02]  /*66b0*/  FMUL.FTZ R6, R6, c[0x0][0x2ec] ;  /* 0x0000bb0006067a20 */ /* 0x000fe40000410000 */
[----:B------:R-:W-:Y:S02]  /*66c0*/  FFMA.FTZ R7, -R171, R171, 1 ;  /* 0x3f800000ab077423 */ /* 0x000fe400000101ab */
[----:B------:R-:W-:Y:S02]  /*66d0*/  FMUL.FTZ R67, R20, R16 ;  /* 0x0000001014437220 */ /* 0x000fe40000410000 */
[----:B------:R-:W-:Y:S02]  /*66e0*/  FMUL.FTZ R64, R17, R5 ;  /* 0x0000000511407220 */ /* 0x000fe40000410000 */
[----:B------:R-:W-:Y:S02]  /*66f0*/  FADD.FTZ R5, -R4, R9 ;  /* 0x0000000904057221 */ /* 0x000fe40000010100 */
[----:B------:R-:W-:Y:S02]  /*6700*/  FMUL.FTZ R16, R88, R8 ;  /* 0x0000000858107220 */ /* 0x000fe40000410000 */
[----:B------:R-:W-:Y:S01]  /*6710*/  FMUL.FTZ R20, R12, R6 ;  /* 0x000000060c147220 */ /* 0x000fe20000410000 */
[----:B------:R1:W5:Y:S01]  /*6720*/  LDL.LU R88, [R1+0xa0] ;  /* 0x0000a00001587983 */ /* 0x0003620000300800 */
        /* <DEDUP_REMOVED lines=8> */
[----:B------:R-:W-:Y:S02]  /*67b0*/  FFMA.FTZ R5, -R238, R238, 1 ;  /* 0x3f800000ee057423 */ /* 0x000fe400000101ee */
[----:B------:R-:W-:Y:S01]  /*67c0*/  FMUL.FTZ R12, R82, R12 ;  /* 0x0000000c520c7220 */ /* 0x000fe20000410000 */
[----:B------:R1:W5:Y:S01]  /*67d0*/  LDL.LU R86, [R1+0x98] ;  /* 0x0000980001567983 */ /* 0x0003620000300800 */
[----:B------:R-:W-:Y:S02]  /*67e0*/  FMUL.FTZ R6, R6, c[0x0][0x2ec] ;  /* 0x0000bb0006067a20 */ /* 0x000fe40000410000 */
[----:B------:R-:W-:Y:S02]  /*67f0*/  FMUL.FTZ R66, R19, R7 ;  /* 0x0000000713427220 */ /* 0x000fe40000410000 */
[----:B------:R-:W-:Y:S02]  /*6800*/  FMUL.FTZ R9, R85, R9 ;  /* 0x0000000955097220 */ /* 0x000fe40000410000 */
[----:B------:R-:W-:Y:S01]  /*6810*/  FFMA.FTZ R7, -R242, R242, 1 ;  /* 0x3f800000f2077423 */ /* 0x000fe200000101f2 */
[----:B------:R1:W5:Y:S01]  /*6820*/  LDL.LU R85, [R1+0x94] ;  /* 0x0000940001557983 */ /* 0x0003620000300800 */
[----:B------:R-:W-:Y:S02]  /*6830*/  FMUL.FTZ R8, R8, c[0x0][0x2ec] ;  /* 0x0000bb0008087a20 */ /* 0x000fe40000410000 */
[----:B------:R-:W-:Y:S02]  /*6840*/  FMUL.FTZ R5, R5, c[0x0][0x2ec] ;  /* 0x0000bb0005057a20 */ /* 0x000fe40000410000 */
[----:B------:R-:W-:Y:S02]  /*6850*/  FMUL.FTZ R53, R12, R6 ;  /* 0x000000060c357220 */ /* 0x000fe40000410000 */
[----:B------:R-:W-:Y:S02]  /*6860*/  FADD.FTZ R12, -R4, R44 ;  /* 0x0000002c040c7221 */ /* 0x000fe40000010100 */
[----:B------:R-:W-:Y:S02]  /*6870*/  FFMA.FTZ R6, -R198, R198, 1 ;  /* 0x3f800000c6067423 */ /* 0x000fe400000101c6 */
[----:B------:R-:W-:Y:S02]  /*6880*/  FMUL.FTZ R7, R7, c[0x0][0x2ec] ;  /* 0x0000bb0007077a20 */ /* 0x000fe40000410000 */
[----:B------:R-:W-:Y:S02]  /*6890*/  FMUL.FTZ R55, R16, R8 ;  /* 0x0000000810377220 */ /* 0x000fe40000410000 */
[----:B------:R-:W-:Y:S02]  /*68a0*/  FMUL.FTZ R19, R9, R5 ;  /* 0x0000000509137220 */ /* 0x000fe40000410000 */
[C---:B------:R-:W-:Y:S02]  /*68b0*/  FADD.FTZ R16, -R4.reuse, R24 ;  /* 0x0000001804107221 */ /* 0x040fe40000010100 */
[----:B------:R-:W-:Y:S02]  /*68c0*/  FADD.FTZ R9, -R4, R29 ;  /* 0x0000001d04097221 */ /* 0x000fe40000010100 */
[----:B------:R-:W-:Y:S02]  /*68d0*/  FFMA.FTZ R5, -R222, R222, 1 ;  /* 0x3f800000de057423 */ /* 0x000fe400000101de */
[----:B------:R-:W-:Y:S02]  /*68e0*/  FMUL.FTZ R12, R221, R12 ;  /* 0x0000000cdd0c7220 */ /* 0x000fe40000410000 */
        /* <DEDUP_REMOVED lines=19> */
[----:B------:R-:W-:Y:S02]  /*6a20*/  FMUL.FTZ R12, R211, R12 ;  /* 0x0000000cd30c7220 */ /* 0x000fe40000410000 */
[----:B------:R-:W-:Y:S02]  /*6a30*/  FMUL.FTZ R6, R6, c[0x0][0x2ec] ;  /* 0x0000bb0006067a20 */ /* 0x000fe40000410000 */
[----:B------:R-:W-:Y:S02]  /*6a40*/  FMUL.FTZ R8, R8, c[0x0][0x2ec] ;  /* 0x0000bb0008087a20 */ /* 0x000fe40000410000 */
[----:B------:R-:W-:Y:S02]  /*6a50*/  FMUL.FTZ R7, R7, c[0x0][0x2ec] ;  /* 0x0000bb0007077a20 */ /* 0x000fe40000410000 */
[----:B------:R-:W-:Y:S02]  /*6a60*/  FMUL.FTZ R9, R218, R9 ;  /* 0x00000009da097220 */ /* 0x000fe40000410000 */
[----:B------:R-:W-:Y:S02]  /*6a70*/  FMUL.FTZ R5, R5, c[0x0][0x2ec] ;  /* 0x0000bb0005057a20 */ /* 0x000fe40000410000 */
[----:B------:R-:W-:Y:S02]  /*6a80*/  FMUL.FTZ R44, R12, R6 ;  /* 0x000000060c2c7220 */ /* 0x000fe40000410000 */
[----:B----4-:R-:W-:Y:S02]  /*6a90*/  FADD.FTZ R12, -R0, R10 ;  /* 0x0000000a000c7221 */ /* 0x010fe40000010100 */
[----:B------:R-:W-:Y:S02]  /*6aa0*/  FMUL.FTZ R54, R16, R8 ;  /* 0x0000000810367220 */ /* 0x000fe40000410000 */
[----:B------:R-:W-:Y:S02]  /*6ab0*/  FMUL.FTZ R22, R13, R7 ;  /* 0x000000070d167220 */ /* 0x000fe40000410000 */
[C---:B------:R-:W-:Y:S02]  /*6ac0*/  FADD.FTZ R16, -R4.reuse, R40 ;  /* 0x0000002804107221 */ /* 0x040fe40000010100 */
[----:B------:R-:W-:Y:S02]  /*6ad0*/  FADD.FTZ R13, -R4, R41 ;  /* 0x00000029040d7221 */ /* 0x000fe40000010100 */
[----:B------:R-:W-:Y:S02]  /*6ae0*/  FFMA.FTZ R8, -R208, R208, 1 ;  /* 0x3f800000d0087423 */ /* 0x000fe400000101d0 */
[----:B------:R-:W-:Y:S02]  /*6af0*/  FFMA.FTZ R7, -R207, R207, 1 ;  /* 0x3f800000cf077423 */ /* 0x000fe400000101cf */
[----:B------:R-:W-:Y:S02]  /*6b00*/  FMUL.FTZ R48, R9, R5 ;  /* 0x0000000509307220 */ /* 0x000fe40000410000 */
[----:B------:R-:W-:Y:S02]  /*6b10*/  FADD.FTZ R9, -R4, R60 ;  /* 0x0000003c04097221 */ /* 0x000fe40000010100 */
[----:B------:R-:W-:Y:S02]  /*6b20*/  FFMA.FTZ R5, -R185, R185, 1 ;  /* 0x3f800000b9057423 */ /* 0x000fe400000101b9 */
[----:B------:R-:W-:Y:S02]  /*6b30*/  FADD.FTZ R11, -R0, R11 ;  /* 0x0000000b000b7221 */ /* 0x000fe40000010100 */
[----:B------:R-:W-:Y:S02]  /*6b40*/  FMUL.FTZ R12, R81, R12 ;  /* 0x0000000c510c7220 */ /* 0x000fe40000410000 */
[----:B------:R-:W-:Y:S01]  /*6b50*/  FMUL.FTZ R16, R234, R16 ;  /* 0x00000010ea107220 */ /* 0x000fe20000410000 */
[----:B------:R1:W5:Y:S01]  /*6b60*/  LDL.LU R81, [R1+0x84] ;  /* 0x0000840001517983 */ /* 0x0003620000300800 */
[----:B------:R-:W-:Y:S02]  /*6b70*/  FMUL.FTZ R13, R227, R13 ;  /* 0x0000000de30d7220 */ /* 0x000fe40000410000 */
[----:B------:R-:W-:Y:S02]  /*6b80*/  FMUL.FTZ R8, R8, c[0x0][0x2ec] ;  /* 0x0000bb0008087a20 */ /* 0x000fe40000410000 */
[----:B------:R-:W-:Y:S02]  /*6b90*/  FMUL.FTZ R7, R7, c[0x0][0x2ec] ;  /* 0x0000bb0007077a20 */ /* 0x000fe40000410000 */
[----:B------:R-:W-:Y:S02]  /*6ba0*/  FMUL.FTZ R9, R204, R9 ;  /* 0x00000009cc097220 */ /* 0x000fe40000410000 */
[----:B------:R-:W-:Y:S02]  /*6bb0*/  FMUL.FTZ R5, R5, c[0x0][0x2ec] ;  /* 0x0000bb0005057a20 */ /* 0x000fe40000410000 */
[----:B------:R-:W-:Y:S02]  /*6bc0*/  FADD.FTZ R10, -R0, R14 ;  /* 0x0000000e000a7221 */ /* 0x000fe40000010100 */
[----:B------:R-:W-:Y:S02]  /*6bd0*/  FMUL.FTZ R11, R80, R11 ;  /* 0x0000000b500b7220 */ /* 0x000fe40000410000 */
[----:B------:R-:W-:Y:S01]  /*6be0*/  FMUL.FTZ R51, R16, R8 ;  /* 0x0000000810337220 */ /* 0x000fe20000410000 */
[----:B------:R1:W5:Y:S01]  /*6bf0*/  LDL.LU R80, [R1+0x80] ;  /* 0x0000800001507983 */ /* 0x0003620000300800 */
[----:B------:R-:W-:Y:S02]  /*6c00*/  FMUL.FTZ R50, R13, R7 ;  /* 0x000000070d327220 */ /* 0x000fe40000410000 */
[C---:B------:R-:W-:Y:S01]  /*6c10*/  FADD.FTZ R13, -R4.reuse, R56 ;  /* 0x00000038040d7221 */ /* 0x040fe20000010100 */
[----:B------:R-:W-:Y:S01]  /*6c20*/  MOV R56, R168 ;  /* 0x000000a800387202 */ /* 0x000fe20000000f00 */
[----:B------:R-:W-:Y:S02]  /*6c30*/  FADD.FTZ R8, -R4, R61 ;  /* 0x0000003d04087221 */ /* 0x000fe40000010100 */
[----:B------:R-:W-:Y:S02]  /*6c40*/  FFMA.FTZ R4, -R183, R183, 1 ;  /* 0x3f800000b7047423 */ /* 0x000fe400000101b7 */
        /* <DEDUP_REMOVED lines=9> */
[----:B------:R-:W-:Y:S02]  /*6ce0*/  FMUL.FTZ R40, R8, R4 ;  /* 0x0000000408287220 */ /* 0x000fe40000410000 */
[----:B------:R-:W-:Y:S02]  /*6cf0*/  FFMA.FTZ R4, -R77, R77, 1 ;  /* 0x3f8000004d047423 */ /* 0x000fe4000001014d */
[----:B------:R-:W-:Y:S01]  /*6d00*/  FMUL.FTZ R13, R216, R13 ;  /* 0x0000000dd80d7220 */ /* 0x000fe20000410000 */
[----:B------:R1:W5:Y:S01]  /*6d10*/  LDL.LU R77, [R1+0x74] ;  /* 0x00007400014d7983 */ /* 0x0003620000300800 */
[----:B------:R-:W-:Y:S02]  /*6d20*/  FMUL.FTZ R7, R7, c[0x0][0x2ec] ;  /* 0x0000bb0007077a20 */ /* 0x000fe40000410000 */
[----:B------:R-:W-:Y:S02]  /*6d30*/  FFMA.FTZ R6, -R76, R76, 1 ;  /* 0x3f8000004c067423 */ /* 0x000fe4000001014c */
        /* <DEDUP_REMOVED lines=9> */
[C---:B------:R-:W-:Y:S02]  /*6dd0*/  FADD.FTZ R12, -R0.reuse, R26 ;  /* 0x0000001a000c7221 */ /* 0x040fe40000010100 */
        /* <DEDUP_REMOVED lines=22> */
[C---:B------:R-:W-:Y:S01]  /*6f40*/  FADD.FTZ R12, -R0.reuse, R42 ;  /* 0x0000002a000c7221 */ /* 0x040fe20000010100 */
[----:B------:R1:W5:Y:S01]  /*6f50*/  LDL.LU R68, [R1+0x50] ;  /* 0x0000500001447983 */ /* 0x0003620000300800 */
[----:B------:R-:W-:Y:S02]  /*6f60*/  FMUL.FTZ R21, R11, R6 ;  /* 0x000000060b157220 */ /* 0x000fe40000410000 */
        /* <DEDUP_REMOVED lines=14> */
[----:B------:R-:W-:Y:S02]  /*7050*/  FFMA.FTZ R5, -R225, R225, 1 ;  /* 0x3f800000e1057423 */ /* 0x000fe400000101e1 */
[----:B------:R-:W-:Y:S02]  /*7060*/  FFMA.FTZ R8, -R224, R224, 1 ;  /* 0x3f800000e0087423 */ /* 0x000fe400000101e0 */
[----:B------:R-:W-:Y:S02]  /*7070*/  FMUL.FTZ R10, R252, R10 ;  /* 0x0000000afc0a7220 */ /* 0x000fe40000410000 */
[----:B------:R-:W-:Y:S02]  /*7080*/  FMUL.FTZ R9, R250, R9 ;  /* 0x00000009fa097220 */ /* 0x000fe40000410000 */
        /* <DEDUP_REMOVED lines=8> */
[C---:B------:R-:W-:Y:S02]  /*7110*/  FADD.FTZ R10, -R0.reuse, R58 ;  /* 0x0000003a000a7221 */ /* 0x040fe40000010100 */
[C---:B------:R-:W-:Y:S02]  /*7120*/  FADD.FTZ R9, -R0.reuse, R59 ;  /* 0x0000003b00097221 */ /* 0x040fe40000010100 */
[C---:B------:R-:W-:Y:S02]  /*7130*/  FADD.FTZ R35, -R0.reuse, R62 ;  /* 0x0000003e00237221 */ /* 0x040fe40000010100 */
[----:B------:R-:W-:Y:S02]  /*7140*/  FADD.FTZ R8, -R0, R63 ;  /* 0x0000003f00087221 */ /* 0x000fe40000010100 */
[----:B------:R-:W-:Y:S02]  /*7150*/  FFMA.FTZ R0, -R214, R214, 1 ;  /* 0x3f800000d6007423 */ /* 0x000fe400000101d6 */
[----:B------:R-:W-:Y:S02]  /*7160*/  FFMA.FTZ R5, -R212, R212, 1 ;  /* 0x3f800000d4057423 */ /* 0x000fe400000101d4 */
[----:B------:R-:W-:Y:S02]  /*7170*/  FFMA.FTZ R4, -R200, R200, 1 ;  /* 0x3f800000c8047423 */ /* 0x000fe400000101c8 */
[----:B------:R-:W-:Y:S02]  /*7180*/  FFMA.FTZ R7, -R199, R199, 1 ;  /* 0x3f800000c7077423 */ /* 0x000fe400000101c7 */
[----:B------:R-:W-:Y:S02]  /*7190*/  FMUL.FTZ R13, R11, R6 ;  /* 0x000000060b0d7220 */ /* 0x000fe40000410000 */
        /* <DEDUP_REMOVED lines=33> */
.L_x_835:
        /* <DEDUP_REMOVED lines=67> */
[----:B-----5:R-:W-:Y:S04]  /*77e0*/  LDSM.16.MT88.4 R4, [R2+0x12000] ;  /* 0x012000000204783b */ /* 0x020fe80000004200 */
        /* <DEDUP_REMOVED lines=73> */
.L_x_836:
        /* <DEDUP_REMOVED lines=288> */
.L_x_838:
        /* <DEDUP_REMOVED lines=19> */
.L_x_839:
        /* <DEDUP_REMOVED lines=44> */
.L_x_841:
[----:B-12---:R-:W-:Y:S05]  /*9270*/  BSYNC B0 ;  /* 0x0000000000007941 */ /* 0x006fea0003800000 */
.L_x_840:
        /* <DEDUP_REMOVED lines=14> */
.L_x_843:
[----:B------:R-:W-:Y:S05]  /*9360*/  BSYNC B0 ;  /* 0x0000000000007941 */ /* 0x000fea0003800000 */
.L_x_842:
        /* <DEDUP_REMOVED lines=25> */
.L_x_845:
[----:B------:R-:W-:Y:S05]  /*9500*/  BSYNC B0 ;  /* 0x0000000000007941 */ /* 0x000fea0003800000 */
.L_x_844:
        /* <DEDUP_REMOVED lines=12> */
.L_x_834:
        /* <DEDUP_REMOVED lines=21> */
.L_x_847:
        /* <DEDUP_REMOVED lines=19> */
.L_x_848:
        /* <DEDUP_REMOVED lines=36> */
.L_x_850:
[----:B------:R-:W-:Y:S05]  /*9a90*/  BSYNC B0 ;  /* 0x0000000000007941 */ /* 0x000fea0003800000 */
.L_x_849:
        /* <DEDUP_REMOVED lines=15> */
.L_x_852:
[----:B------:R-:W-:Y:S05]  /*9b90*/  BSYNC B0 ;  /* 0x0000000000007941 */ /* 0x000fea0003800000 */
.L_x_851:
        /* <DEDUP_REMOVED lines=26> */
.L_x_854:
[----:B------:R-:W-:Y:S05]  /*9d40*/  BSYNC B0 ;  /* 0x0000000000007941 */ /* 0x000fea0003800000 */
.L_x_853:
        /* <DEDUP_REMOVED lines=12> */
.L_x_846:
[----:B------:R-:W-:Y:S05]  /*9e10*/  BSYNC B1 ;  /* 0x0000000000017941 */ /* 0x000fea0003800000 */
.L_x_829:
        /* <DEDUP_REMOVED lines=11> */
.L_x_855:
[----:B------:R-:W-:Y:S05]  /*9ed0*/  EXIT ;  /* 0x000000000000794d */ /* 0x000fea0003800000 */
.L_x_857:
        /* <DEDUP_REMOVED lines=10> */
.L_x_1350:


//--------------------- .text._ZN5flash44flash_bwd_dq_dk_dv_loop_seqk_parallel_kernelI23Flash_bwd_kernel_traitsILi32ELi128ELi128ELi8ELi4ELi4ELi4ELb0ELb0EN7cutlass6half_tE19Flash_kernel_traitsILi32ELi128ELi128ELi8ES3_EELb1ELb0ELb0ELb0ELb0ELb0ELb0EEEvNS_16Flash_bwd_paramsE --------------------------
	.section	.text._ZN5flash44flash_bwd_dq_dk_dv_loop_seqk_parallel_kernelI23Flash_bwd_kernel_traitsILi32ELi128ELi128ELi8ELi4ELi4ELi4ELb0ELb0EN7cutlass6half_tE19Flash_kernel_traitsILi32ELi128ELi128ELi8ES3_EELb1ELb0ELb0ELb0ELb0ELb0ELb0EEEvNS_16Flash_bwd_paramsE,"ax",@progbits
	.sectioninfo	@"SHI_REGISTERS=255"
	.align	128
        .global         _ZN5flash44flash_bwd_dq_dk_dv_loop_seqk_parallel_kernelI23Flash_bwd_kernel_traitsILi32ELi128ELi128ELi8ELi4ELi4ELi4ELb0ELb0EN7cutlass6half_tE19Flash_kernel_traitsILi32ELi128ELi128ELi8ES3_EELb1ELb0ELb0ELb0ELb0ELb0ELb0EEEvNS_16Flash_bwd_paramsE
        .type           _ZN5flash44flash_bwd_dq_dk_dv_loop_seqk_parallel_kernelI23Flash_bwd_kernel_traitsILi32ELi128ELi128ELi8ELi4ELi4ELi4ELb0ELb0EN7cutlass6half_tE19Flash_kernel_traitsILi32ELi128ELi128ELi8ES3_EELb1ELb0ELb0ELb0ELb0ELb0ELb0EEEvNS_16Flash_bwd_paramsE,@function
        .size           _ZN5flash44flash_bwd_dq_dk_dv_loop_seqk_parallel_kernelI23Flash_bwd_kernel_traitsILi32ELi128ELi128ELi8ELi4ELi4ELi4ELb0ELb0EN7cutlass6half_tE19Flash_kernel_traitsILi32ELi128ELi128ELi8ES3_EELb1ELb0ELb0ELb0ELb0ELb0ELb0EEEvNS_16Flash_bwd_paramsE,(.L_x_1351 - _ZN5flash44flash_bwd_dq_dk_dv_loop_seqk_parallel_kernelI23Flash_bwd_kernel_traitsILi32ELi128ELi128ELi8ELi4ELi4ELi4ELb0ELb0EN7cutlass6half_tE19Flash_kernel_traitsILi32ELi128ELi128ELi8ES3_EELb1ELb0ELb0ELb0ELb0ELb0ELb0EEEvNS_16Flash_bwd_paramsE)
        .other          _ZN5flash44flash_bwd_dq_dk_dv_loop_seqk_parallel_kernelI23Flash_bwd_kernel_traitsILi32ELi128ELi128ELi8ELi4ELi4ELi4ELb0ELb0EN7cutlass6half_tE19Flash_kernel_traitsILi32ELi128ELi128ELi8ES3_EELb1ELb0ELb0ELb0ELb0ELb0ELb0EEEvNS_16Flash_bwd_paramsE,@"STO_CUDA_ENTRY STV_DEFAULT"
_ZN5flash44flash_bwd_dq_dk_dv_loop_seqk_parallel_kernelI23Flash_bwd_kernel_traitsILi32ELi128ELi128ELi8ELi4ELi4ELi4ELb0ELb0EN7cutlass6half_tE19Flash_kernel_traitsILi32ELi128ELi128ELi8ES3_EELb1ELb0ELb0ELb0ELb0ELb0ELb0EEEvNS_16Flash_bwd_paramsE:
.text._ZN5flash44flash_bwd_dq_dk_dv_loop_seqk_parallel_kernelI23Flash_bwd_kernel_traitsILi32ELi128ELi128ELi8ELi4ELi4ELi4ELb0ELb0EN7cutlass6half_tE19Flash_kernel_traitsILi32ELi128ELi128ELi8ES3_EELb1ELb0ELb0ELb0ELb0ELb0ELb0EEEvNS_16Flash_bwd_paramsE:
        /* <DEDUP_REMOVED lines=12> */
[----:B------:R-:W-:Y:S01]  /*00c0*/  UMOV UR6, 0x80 ;  /* 0x0000008000067882 */ /* 0x000fe20000000000 */
[----:B------:R-:W-:Y:S01]  /*00d0*/  IMAD.MOV.U32 R211, RZ, RZ, -0x10 ;  /* 0xfffffff0ffd37424 */ /* 0x000fe200078e00ff */
[----:B------:R-:W-:Y:S01]  /*00e0*/  ULDC UR5, c[0x0][0x210] ;  /* 0x0000840000057ab9 */ /* 0x000fe20000000800 */
[----:B------:R-:W-:Y:S01]  /*00f0*/  IMAD.MOV.U32 R137, RZ, RZ, 0x20 ;  /* 0x00000020ff897424 */ /* 0x000fe200078e00ff */
[----:B------:R-:W-:Y:S01]  /*0100*/  ULDC UR4, c[0x0][0x234] ;  /* 0x00008d0000047ab9 */ /* 0x000fe20000000800 */
[----:B------:R-:W-:Y:S01]  /*0110*/  IMAD.MOV.U32 R132, RZ, RZ, 0x40 ;  /* 0x00000040ff847424 */ /* 0x000fe200078e00ff */
[----:B------:R-:W-:Y:S01]  /*0120*/  ULDC UR7, c[0x0][0x1c0] ;  /* 0x0000700000077ab9 */ /* 0x000fe20000000800 */
[----:B------:R-:W3:Y:S01]  /*0130*/  S2UR UR49, SR_CTAID.Z ;  /* 0x00000000003179c3 */ /* 0x000ee20000002700 */
[----:B------:R-:W-:-:S02]  /*0140*/  UIMAD UR4, UR6, UR5, UR4 ;  /* 0x00000005060472a4 */ /* 0x000fc4000f8e0204 */
[----:B------:R-:W-:Y:S02]  /*0150*/  ULDC.U8 UR8, c[0x0][0x328] ;  /* 0x0000ca0000087ab9 */ /* 0x000fe40000000000 */
[----:B------:R-:W-:Y:S02]  /*0160*/  UISETP.NE.AND UP2, UPT, UR8, URZ, UPT ;  /* 0x0000003f0800728c */ /* 0x000fe4000bf45270 */
[----:B------:R-:W-:Y:S01]  /*0170*/  ULDC UR11, c[0x0][0x1c8] ;  /* 0x00007200000b7ab9 */ /* 0x000fe20000000800 */
[----:B------:R-:W-:Y:S01]  /*0180*/  IMAD.U32 R248, RZ, RZ, UR4 ;  /* 0x00000004fff87e24 */ /* 0x000fe2000f8e00ff */
[----:B------:R-:W-:Y:S02]  /*0190*/  ULDC UR12, c[0x0][0x1c0] ;  /* 0x00007000000c7ab9 */ /* 0x000fe40000000800 */
[----:B------:R-:W-:Y:S02]  /*01a0*/  ULDC UR55, c[0x0][0x22c] ;  /* 0x00008b0000377ab9 */ /* 0x000fe40000000800 */
[----:B------:R-:W-:Y:S01]  /*01b0*/  ULDC UR18, c[0x0][0x224] ;  /* 0x0000890000127ab9 */ /* 0x000fe20000000800 */
[----:B-1----:R-:W-:Y:S01]  /*01c0*/  SHF.R.S32.HI R6, RZ, 0x1f, R10 ;  /* 0x0000001fff067819 */ /* 0x002fe2000001140a */
[----:B--2---:R-:W-:-:S02]  /*01d0*/  USHF.L.U32 UR8, UR46, 0x7, URZ ;  /* 0x000000072e087899 */ /* 0x004fc4000800063f */
[----:B------:R-:W-:Y:S01]  /*01e0*/  USHF.R.S32.HI UR6, URZ, 0x1f, UR18 ;  /* 0x0000001f3f067899 */ /* 0x000fe20008011412 */
        /* <DEDUP_REMOVED lines=9> */
[----:B------:R-:W-:Y:S01]  /*0280*/  ULOP3.LUT UR4, UR49, UR11, URZ, 0x3c, !UPT ;  /* 0x0000000b31047292 */ /* 0x000fe2000f8e3c3f */
[----:B------:R-:W-:Y:S01]  /*0290*/  LEA.HI R128, R6, R10, RZ, 0x3 ;  /* 0x0000000a06807211 */ /* 0x000fe200078f18ff */
[----:B------:R-:W-:Y:S01]  /*02a0*/  UIMAD UR17, UR49, UR55, URZ ;  /* 0x00000037311172a4 */ /* 0x000fe2000f8e023f */
[----:B------:R-:W-:Y:S01]  /*02b0*/  LEA.HI R2, R2, R0, RZ, 0x3 ;  /* 0x0000000002027211 */ /* 0x000fe200078f18ff */
[----:B------:R-:W-:Y:S01]  /*02c0*/  ULDC UR50, c[0x0][0x1c0] ;  /* 0x0000700000327ab9 */ /* 0x000fe20000000800 */
[----:B------:R-:W-:Y:S01]  /*02d0*/  LEA.HI R6, R6, R10, RZ, 0x4 ;  /* 0x0000000a06067211 */ /* 0x000fe200078f20ff */
[----:B------:R-:W-:Y:S01]  /*02e0*/  IMAD.U32 R246, RZ, RZ, UR4 ;  /* 0x00000004fff67e24 */ /* 0x000fe2000f8e00ff */
[----:B------:R-:W-:Y:S01]  /*02f0*/  LOP3.LUT R3, R7, 0xfffffffc, RZ, 0xc0, !PT ;  /* 0xfffffffc07037812 */ /* 0x000fe200078ec0ff */
[----:B------:R-:W-:Y:S01]  /*0300*/  UIMAD UR4, UR46, UR12, UR49 ;  /* 0x0000000c2e0472a4 */ /* 0x000fe2000f8e0231 */
[----:B------:R-:W-:Y:S01]  /*0310*/  LOP3.LUT R4, R5, 0xffffffe0, RZ, 0xc0, !PT ;  /* 0xffffffe005047812 */ /* 0x000fe200078ec0ff */
[----:B------:R-:W-:Y:S01]  /*0320*/  UIMAD.WIDE UR50, UR55, UR50, URZ ;  /* 0x00000032373272a5 */ /* 0x000fe2000f8e023f */
[----:B------:R-:W-:Y:S01]  /*0330*/  LEA.HI R7, R7, R0, RZ, 0x1 ;  /* 0x0000000007077211 */ /* 0x000fe200078f08ff */
[----:B------:R-:W-:Y:S01]  /*0340*/  IMAD.IADD R12, R10, 0x1, -R3 ;  /* 0x000000010a0c7824 */ /* 0x000fe200078e0a03 */
[----:B------:R-:W-:Y:S01]  /*0350*/  LOP3.LUT R2, R2, 0xfffffff8, RZ, 0xc0, !PT ;  /* 0xfffffff802027812 */ /* 0x000fe200078ec0ff */
[----:B------:R-:W-:Y:S01]  /*0360*/  IMAD.IADD R4, R10, 0x1, -R4 ;  /* 0x000000010a047824 */ /* 0x000fe200078e0a04 */
[----:B------:R-:W-:Y:S01]  /*0370*/  LOP3.LUT R8, R6, 0xfffffff0, RZ, 0xc0, !PT ;  /* 0xfffffff006087812 */ /* 0x000fe200078ec0ff */
[----:B------:R-:W-:Y:S01]  /*0380*/  IMAD.SHL.U32 R226, R12, 0x8, RZ ;  /* 0x000000080ce27824 */ /* 0x000fe200078e00ff */
[----:B------:R-:W-:Y:S01]  /*0390*/  LOP3.LUT R9, R128, 0xfffffff8, RZ, 0xc0, !PT ;  /* 0xfffffff880097812 */ /* 0x000fe200078ec0ff */
[----:B------:R-:W-:Y:S01]  /*03a0*/  USHF.L.U32 UR61, UR4, 0x5, URZ ;  /* 0x00000005043d7899 */ /* 0x000fe2000800063f */
        /* <DEDUP_REMOVED lines=9> */
[----:B------:R-:W-:Y:S01]  /*0440*/  USHF.R.S32.HI UR4, URZ, 0x1f, UR17 ;  /* 0x0000001f3f047899 */ /* 0x000fe20008011411 */
[----:B------:R-:W-:Y:S01]  /*0450*/  SHF.R.S32.HI R3, RZ, 0x1f, R5 ;  /* 0x0000001fff037819 */ /* 0x000fe20000011405 */
[----:B------:R-:W-:Y:S01]  /*0460*/  UIMAD.WIDE.U32 UR58, UR46, UR18, URZ ;  /* 0x000000122e3a72a5 */ /* 0x000fe2000f8e003f */
[----:B------:R-:W-:Y:S01]  /*0470*/  LEA.HI R5, R6, R2, RZ, 0x1 ;  /* 0x0000000206057211 */ /* 0x000fe200078f08ff */
[----:B------:R-:W-:Y:S01]  /*0480*/  IMAD R237, R0, 0x8, R237 ;  /* 0x0000000800ed7824 */ /* 0x000fe200078e02ed */
[----:B------:R-:W-:Y:S01]  /*0490*/  LEA.HI R234, R9, R4, RZ, 0x2 ;  /* 0x0000000409ea7211 */ /* 0x000fe200078f10ff */
[----:B------:R-:W-:Y:S01]  /*04a0*/  IMAD.U32 R6, RZ, RZ, UR7 ;  /* 0x00000007ff067e24 */ /* 0x000fe2000f8e00ff */
[----:B------:R-:W-:Y:S01]  /*04b0*/  LEA.HI R4, R3, R0, RZ, 0x2 ;  /* 0x0000000003047211 */ /* 0x000fe200078f10ff */
[----:B------:R-:W-:Y:S01]  /*04c0*/  USHF.R.S32.HI UR7, URZ, 0x1f, UR46 ;  /* 0x0000001f3f077899 */ /* 0x000fe2000801142e */
[----:B------:R-:W-:Y:S01]  /*04d0*/  LOP3.LUT R3, R5, 0xfffffffe, RZ, 0xc0, !PT ;  /* 0xfffffffe05037812 */ /* 0x000fe200078ec0ff */
[----:B------:R-:W-:Y:S01]  /*04e0*/  IMAD.SHL.U32 R6, R12, 0x2, RZ ;  /* 0x000000020c067824 */ /* 0x000fe200078e00ff */
[----:B------:R-:W-:Y:S01]  /*04f0*/  SHF.R.S32.HI R5, RZ, 0x3, R128 ;  /* 0x00000003ff057819 */ /* 0x000fe20000011480 */
[----:B------:R-:W-:Y:S01]  /*0500*/  ULDC UR10, c[0x0][0x1c0] ;  /* 0x00007000000a7ab9 */ /* 0x000fe20000000800 */
[----:B------:R-:W-:Y:S01]  /*0510*/  LOP3.LUT R4, R4, 0xfffffffc, RZ, 0xc0, !PT ;  /* 0xfffffffc04047812 */ /* 0x000fe200078ec0ff */
[----:B------:R-:W-:Y:S01]  /*0520*/  IMAD.IADD R11, R2, 0x1, -R3 ;  /* 0x00000001020b7824 */ /* 0x000fe200078e0a03 */
[----:B------:R-:W-:Y:S01]  /*0530*/  LEA.HI R9, R10, R10, RZ, 0x1 ;  /* 0x0000000a0a097211 */ /* 0x000fe200078f08ff */
[----:B------:R-:W-:Y:S01]  /*0540*/  IMAD.SHL.U32 R2, R5, 0x40, RZ ;  /* 0x0000004005027824 */ /* 0x000fe200078e00ff */
[----:B------:R-:W-:Y:S01]  /*0550*/  SHF.R.S32.HI R5, RZ, 0x1f, R8 ;  /* 0x0000001fff057819 */ /* 0x000fe20000011408 */
[----:B------:R-:W-:Y:S01]  /*0560*/  IMAD.IADD R238, R0, 0x1, -R4 ;  /* 0x0000000100ee7824 */ /* 0x000fe200078e0a04 */
[----:B------:R-:W-:Y:S01]  /*0570*/  LOP3.LUT P5, RZ, R7, 0x2, RZ, 0xc0, !PT ;  /* 0x0000000207ff7812 */ /* 0x000fe200078ac0ff */
[----:B------:R-:W-:Y:S01]  /*0580*/  IMAD R216, R235, 0x2000, R6 ;  /* 0x00002000ebd87824 */ /* 0x000fe200078e0206 */
[----:B------:R-:W-:Y:S01]  /*0590*/  LOP3.LUT R0, R2, 0xc0, RZ, 0xc0, !PT ;  /* 0x000000c002007812 */ /* 0x000fe200078ec0ff */
[----:B------:R-:W-:Y:S01]  /*05a0*/  ULDC UR13, c[0x0][0x214] ;  /* 0x00008500000d7ab9 */ /* 0x000fe20000000800 */
[----:B------:R-:W-:Y:S01]  /*05b0*/  LOP3.LUT R2, R9, 0x7fffffe, RZ, 0xc0, !PT ;  /* 0x07fffffe09027812 */ /* 0x000fe200078ec0ff */
[----:B------:R-:W-:Y:S01]  /*05c0*/  UIMAD UR55, UR55, UR10, URZ ;  /* 0x0000000a373772a4 */ /* 0x000fe2000f8e023f */
[----:B------:R-:W-:Y:S01]  /*05d0*/  SHF.R.U32.HI R4, RZ, 0x3, R0 ;  /* 0x00000003ff047819 */ /* 0x000fe20000011600 */
[----:B------:R-:W-:Y:S01]  /*05e0*/  IMAD.U32 R243, RZ, RZ, UR4 ;  /* 0x00000004fff37e24 */ /* 0x000fe2000f8e00ff */
[----:B------:R-:W-:Y:S01]  /*05f0*/  LOP3.LUT R3, R0, 0x18, R226, 0xf8, !PT ;  /* 0x0000001800037812 */ /* 0x000fe200078ef8e2 */
[----:B------:R-:W-:Y:S01]  /*0600*/  IMAD.IADD R2, R10, 0x1, -R2 ;  /* 0x000000010a027824 */ /* 0x000fe200078e0a02 */
[----:B------:R-:W-:Y:S01]  /*0610*/  LEA.HI R5, R5, R8, RZ, 0x3 ;  /* 0x0000000805057211 */ /* 0x000fe200078f18ff */
[----:B------:R-:W-:Y:S01]  /*0620*/  IMAD R0, R235, 0x8, R11 ;  /* 0x00000008eb007824 */ /* 0x000fe200078e020b */
[----:B------:R-:W-:Y:S01]  /*0630*/  LOP3.LUT R3, R3, R4, RZ, 0x3c, !PT ;  /* 0x0000000403037212 */ /* 0x000fe200078e3cff */
[----:B------:R-:W-:Y:S01]  /*0640*/  USHF.L.U32 UR60, UR55, 0x7, URZ ;  /* 0x00000007373c7899 */ /* 0x000fe2000800063f */
[----:B------:R-:W-:Y:S01]  /*0650*/  LOP3.LUT P4, RZ, R7, 0x4, RZ, 0xc0, !PT ;  /* 0x0000000407ff7812 */ /* 0x000fe2000788c0ff */
[----:B------:R-:W-:Y:S01]  /*0660*/  IMAD R16, R0, 0x8, R2 ;  /* 0x0000000800107824 */ /* 0x000fe200078e0202 */
[----:B------:R-:W-:Y:S01]  /*0670*/  LEA.HI R0, R8, R8, RZ, 0x1 ;  /* 0x0000000808007211 */ /* 0x000fe200078f08ff */
[----:B------:R-:W-:Y:S01]  /*0680*/  IMAD.U32 R237, R237, 0x20, R3 ;  /* 0x00000020eded7824 */ /* 0x000fe200078e0003 */
[----:B------:R-:W-:Y:S01]  /*0690*/  LOP3.LUT R2, R5, 0xfffffff8, RZ, 0xc0, !PT ;  /* 0xfffffff805027812 */ /* 0x000fe200078ec0ff */
[----:B------:R-:W-:Y:S01]  /*06a0*/  ULDC.U8 UR9, c[0x0][0x3d0] ;  /* 0x0000f40000097ab9 */ /* 0x000fe20000000000 */
[----:B------:R-:W-:Y:S01]  /*06b0*/  LOP3.LUT R4, R0, 0x7fffffe, RZ, 0xc0, !PT ;  /* 0x07fffffe00047812 */ /* 0x000fe200078ec0ff */
[----:B------:R-:W-:Y:S01]  /*06c0*/  UISETP.NE.AND UP3, UPT, UR9, URZ, UPT ;  /* 0x0000003f0900728c */ /* 0x000fe2000bf65270 */
        /* <DEDUP_REMOVED lines=14> */
[----:B------:R-:W-:Y:S01]  /*07b0*/  @UP2 UIMAD UR9, UR46, UR13, URZ ;  /* 0x0000000d2e0922a4 */ /* 0x000fe2000f8e023f */
        /* <DEDUP_REMOVED lines=28> */
[----:B------:R-:W-:Y:S01]  /*0980*/  UIMAD UR5, UR51, UR58, URZ ;  /* 0x0000003a330572a4 */ /* 0x000fe2000f8e023f */
[----:B------:R-:W-:Y:S01]  /*0990*/  LOP3.LUT R128, R128, R0, RZ, 0x3c, !PT ;  /* 0x0000000080807212 */ /* 0x000fe200078e3cff */
[----:B------:R-:W-:Y:S01]  /*09a0*/  IMAD R0, R238, 0x200, R6 ;  /* 0x00000200ee007824 */ /* 0x000fe200078e0206 */
[----:B------:R-:W-:Y:S01]  /*09b0*/  IADD3 R216, R4, R216, R2 ;  /* 0x000000d804d87210 */ /* 0x000fe20007ffe002 */
[----:B------:R-:W-:Y:S01]  /*09c0*/  IMAD.SHL.U32 R4, R11, 0x10, RZ ;  /* 0x000000100b047824 */ /* 0x000fe200078e00ff */
[----:B------:R-:W-:Y:S01]  /*09d0*/  SHF.R.U32.HI R2, RZ, 0x3, R8 ;  /* 0x00000003ff027819 */ /* 0x000fe20000011608 */
[----:B------:R-:W-:Y:S01]  /*09e0*/  IMAD R12, R12, 0x20, R0 ;  /* 0x000000200c0c7824 */ /* 0x000fe200078e0200 */
[----:B------:R-:W-:Y:S01]  /*09f0*/  SHF.R.S32.HI R0, RZ, 0x1, R9 ;  /* 0x00000001ff007819 */ /* 0x000fe20000011409 */
[----:B------:R-:W-:Y:S01]  /*0a00*/  IMAD.SHL.U32 R216, R216, 0x2, RZ ;  /* 0x00000002d8d87824 */ /* 0x000fe200078e00ff */
[----:B------:R-:W-:Y:S01]  /*0a10*/  LOP3.LUT R5, R5, R2, RZ, 0x3c, !PT ;  /* 0x0000000205057212 */ /* 0x000fe200078e3cff */
[----:B------:R-:W-:Y:S01]  /*0a20*/  IMAD.SHL.U32 R2, R235, 0x8, RZ ;  /* 0x00000008eb027824 */ /* 0x000fe200078e00ff */
[C---:B------:R-:W-:Y:S01]  /*0a30*/  LOP3.LUT P3, RZ, R0.reuse, 0x2, RZ, 0xc0, !PT ;  /* 0x0000000200ff7812 */ /* 0x040fe2000786c0ff */
[----:B------:R-:W-:Y:S01]  /*0a40*/  IMAD.SHL.U32 R0, R0, 0x40, RZ ;  /* 0x0000004000007824 */ /* 0x000fe200078e00ff */
[----:B------:R-:W-:Y:S01]  /*0a50*/  @!UP2 UIMAD UR4, UR7, UR13, URZ ;  /* 0x0000000d0704a2a4 */ /* 0x000fe2000f8e023f */
[----:B------:R-:W-:Y:S01]  /*0a60*/  IADD3 R212, R216, 0x40, RZ ;  /* 0x00000040d8d47810 */ /* 0x000fe20007ffe0ff */
[----:B------:R-:W-:Y:S01]  /*0a70*/  IMAD.U32 R128, R16, 0x20, R128 ;  /* 0x0000002010807824 */ /* 0x000fe200078e0080 */
[----:B------:R-:W-:Y:S01]  /*0a80*/  LOP3.LUT R2, R2, 0x8, RZ, 0xc0, !PT ;  /* 0x0000000802027812 */ /* 0x000fe200078ec0ff */
[----:B------:R-:W-:Y:S01]  /*0a90*/  IMAD.U32 R252, RZ, RZ, UR5 ;  /* 0x00000005fffc7e24 */ /* 0x000fe2000f8e00ff */
[----:B------:R-:W-:Y:S01]  /*0aa0*/  LOP3.LUT R0, R0, 0xc0, RZ, 0xc0, !PT ;  /* 0x000000c000007812 */ /* 0x000fe200078ec0ff */
[----:B------:R-:W-:Y:S01]  /*0ab0*/  IMAD.U32 R242, RZ, RZ, UR4 ;  /* 0x00000004fff27e24 */ /* 0x000fe2000f8e00ff */
[----:B------:R-:W-:Y:S01]  /*0ac0*/  LOP3.LUT R7, R2, 0x10, R4, 0xf8, !PT ;  /* 0x0000001002077812 */ /* 0x000fe200078ef804 */
[----:B------:R-:W-:Y:S01]  /*0ad0*/  USHF.R.S32.HI UR5, URZ, 0x1f, UR60 ;  /* 0x0000001f3f057899 */ /* 0x000fe2000801143c */
[----:B------:R-:W-:Y:S01]  /*0ae0*/  SHF.R.U32.HI R3, RZ, 0x3, R0 ;  /* 0x00000003ff037819 */ /* 0x000fe20000011600 */
[----:B------:R-:W-:Y:S01]  /*0af0*/  USHF.R.S32.HI UR4, URZ, 0x1f, UR61 ;  /* 0x0000001f3f047899 */ /* 0x000fe2000801143d */
[----:B------:R-:W-:Y:S01]  /*0b00*/  R2P PR, R14, 0x6 ;  /* 0x000000060e007804 */ /* 0x000fe20000000000 */
[----:B------:R-:W-:Y:S01]  /*0b10*/  IMAD.IADD R217, R216, 0x1, R211 ;  /* 0x00000001d8d97824 */ /* 0x000fe200078e02d3 */
[----:B------:R-:W-:Y:S01]  /*0b20*/  LOP3.LUT R8, R3, R0, R2, 0x1e, !PT ;  /* 0x0000000003087212 */ /* 0x000fe200078e1e02 */
[----:B------:R-:W-:Y:S01]  /*0b30*/  IMAD.SHL.U32 R0, R14, 0x40, RZ ;  /* 0x000000400e007824 */ /* 0x000fe200078e00ff */
[----:B------:R-:W-:Y:S01]  /*0b40*/  @P4 IADD3 R212, R216, -0x40, RZ ;  /* 0xffffffc0d8d44810 */ /* 0x000fe20007ffe0ff */
[----:B------:R-:W-:Y:S01]  /*0b50*/  IMAD R3, R11, 0x200, R5 ;  /* 0x000002000b037824 */ /* 0x000fe200078e0205 */
[----:B------:R-:W-:Y:S01]  /*0b60*/  SEL R213, R137, 0xffffffe0, !P5 ;  /* 0xffffffe089d57807 */ /* 0x000fe20006800000 */
[----:B------:R-:W-:Y:S01]  /*0b70*/  IMAD.SHL.U32 R5, R11, 0x8, RZ ;  /* 0x000000080b057824 */ /* 0x000fe200078e00ff */
[----:B------:R-:W-:Y:S01]  /*0b80*/  LOP3.LUT R0, R0, 0x1c0, RZ, 0xc0, !PT ;  /* 0x000001c000007812 */ /* 0x000fe200078ec0ff */
[----:B------:R-:W-:Y:S01]  /*0b90*/  IMAD.SHL.U32 R2, R13, 0x40, RZ ;  /* 0x000000400d027824 */ /* 0x000fe200078e00ff */
[----:B------:R-:W-:Y:S01]  /*0ba0*/  SEL R132, R132, 0xffffffc0, !P2 ;  /* 0xffffffc084847807 */ /* 0x000fe20005000000 */
[----:B------:R-:W-:Y:S01]  /*0bb0*/  IMAD.IADD R8, R8, 0x1, R12 ;  /* 0x0000000108087824 */ /* 0x000fe200078e020c */
[----:B------:R-:W-:Y:S01]  /*0bc0*/  LOP3.LUT R5, R5, 0x8, RZ, 0xc0, !PT ;  /* 0x0000000805057812 */ /* 0x000fe200078ec0ff */
[----:B------:R-:W-:Y:S01]  /*0bd0*/  IMAD.SHL.U32 R128, R128, 0x2, RZ ;  /* 0x0000000280807824 */ /* 0x000fe200078e00ff */
        /* <DEDUP_REMOVED lines=10> */
[----:B------:R-:W-:Y:S01]  /*0c80*/  LOP3.LUT R5, R4, R2, R5, 0x1e, !PT ;  /* 0x0000000204057212 */ /* 0x000fe200078e1e05 */
[----:B------:R-:W-:Y:S01]  /*0c90*/  IMAD R142, R238, 0x200, R0 ;  /* 0x00000200ee8e7824 */ /* 0x000fe200078e0200 */
[----:B------:R-:W-:Y:S01]  /*0ca0*/  LOP3.LUT R2, R4, R7, R2, 0x1e, !PT ;  /* 0x0000000704027212 */ /* 0x000fe200078e1e02 */
[----:B------:R-:W-:Y:S01]  /*0cb0*/  IMAD.IADD R214, R213, 0x1, R212 ;  /* 0x00000001d5d67824 */ /* 0x000fe200078e02d4 */
[----:B------:R-:W-:Y:S01]  /*0cc0*/  LEA R131, R131, 0xa000, 0x1 ;  /* 0x0000a00083837811 */ /* 0x000fe200078e08ff */
[----:B------:R-:W-:Y:S01]  /*0cd0*/  IMAD.U32 R241, RZ, RZ, UR9 ;  /* 0x00000009fff17e24 */ /* 0x000fe2000f8e00ff */
[----:B------:R-:W-:Y:S01]  /*0ce0*/  LEA R239, R8, 0x6000, 0x1 ;  /* 0x0000600008ef7811 */ /* 0x000fe200078e08ff */
[----:B------:R-:W-:Y:S01]  /*0cf0*/  IMAD.IADD R136, R0, 0x1, R2 ;  /* 0x0000000100887824 */ /* 0x000fe200078e0202 */
[C---:B------:R-:W-:Y:S01]  /*0d00*/  IADD3 R138, R131.reuse, 0x20, RZ ;  /* 0x00000020838a7810 */ /* 0x040fe20007ffe0ff */
[C---:B------:R-:W-:Y:S01]  /*0d10*/  IMAD.IADD R133, R131.reuse, 0x1, R132 ;  /* 0x0000000183857824 */ /* 0x040fe200078e0284 */
[----:B------:R-:W-:Y:S01]  /*0d20*/  @P1 IADD3 R138, R131, -0x20, RZ ;  /* 0xffffffe0838a1810 */ /* 0x000fe20007ffe0ff */
[----:B------:R-:W-:Y:S01]  /*0d30*/  IMAD.U32 R245, RZ, RZ, UR8 ;  /* 0x00000008fff57e24 */ /* 0x000fe2000f8e00ff */
[----:B------:R-:W-:Y:S01]  /*0d40*/  LOP3.LUT P0, RZ, R13, 0x2, RZ, 0xc0, !PT ;  /* 0x000000020dff7812 */ /* 0x000fe2000780c0ff */
[----:B------:R-:W-:Y:S01]  /*0d50*/  IMAD.IADD R142, R142, 0x1, R5 ;  /* 0x000000018e8e7824 */ /* 0x000fe200078e0205 */
[----:B------:R-:W-:Y:S01]  /*0d60*/  IADD3 R240, R239, 0x20, RZ ;  /* 0x00000020eff07810 */ /* 0x000fe20007ffe0ff */
[----:B------:R-:W-:Y:S01]  /*0d70*/  IMAD.U32 R251, RZ, RZ, UR5 ;  /* 0x00000005fffb7e24 */ /* 0x000fe2000f8e00ff */
[----:B------:R-:W-:Y:S01]  /*0d80*/  SEL R137, R137, 0xffffffe0, !P0 ;  /* 0xffffffe089897807 */ /* 0x000fe20004000000 */
[----:B------:R-:W-:Y:S01]  /*0d90*/  IMAD.U32 R250, RZ, RZ, UR4 ;  /* 0x00000004fffa7e24 */ /* 0x000fe2000f8e00ff */
[----:B------:R-:W-:Y:S01]  /*0da0*/  @P3 IADD3 R240, R239, -0x20, RZ ;  /* 0xffffffe0eff03810 */ /* 0x000fe20007ffe0ff */
[----:B------:R-:W-:Y:S01]  /*0db0*/  IMAD.SHL.U32 R2, R3, 0x2, RZ ;  /* 0x0000000203027824 */ /* 0x000fe200078e00ff */
[----:B------:R-:W-:Y:S01]  /*0dc0*/  IADD3 R141, R138, 0x2000, RZ ;  /* 0x000020008a8d7810 */ /* 0x000fe20007ffe0ff */
[----:B------:R-:W-:Y:S01]  /*0dd0*/  IMAD.IADD R129, R128, 0x1, R129 ;  /* 0x0000000180817824 */ /* 0x000fe200078e0281 */
[C---:B------:R-:W-:Y:S01]  /*0de0*/  IADD3 R140, R138.reuse, 0x4000, RZ ;  /* 0x000040008a8c7810 */ /* 0x040fe20007ffe0ff */
[----:B------:R-:W-:Y:S01]  /*0df0*/  IMAD.IADD R213, R213, 0x1, R211 ;  /* 0x00000001d5d57824 */ /* 0x000fe200078e02d3 */
[----:B------:R-:W-:Y:S01]  /*0e00*/  IADD3 R139, R138, 0x6000, RZ ;  /* 0x000060008a8b7810 */ /* 0x000fe20007ffe0ff */
[----:B------:R-:W-:Y:S01]  /*0e10*/  IMAD.IADD R132, R132, 0x1, R138 ;  /* 0x0000000184847824 */ /* 0x000fe200078e028a */
[----:B------:R-:W-:Y:S01]  /*0e20*/  UMOV UR54, 0xffffe000 ;  /* 0xffffe00000367882 */ /* 0x000fe20000000000 */
[----:B------:R-:W-:Y:S01]  /*0e30*/  IMAD.U32 R247, RZ, RZ, UR17 ;  /* 0x00000011fff77e24 */ /* 0x000fe2000f8e00ff */
[----:B------:R-:W-:-:S02]  /*0e40*/  UIMAD.WIDE.U32 UR56, UR50, UR58, URZ ;  /* 0x0000003a323872a5 */ /* 0x000fc4000f8e003f */
[----:B------:R-:W-:Y:S02]  /*0e50*/  USHF.L.U32 UR32, UR55, 0x3, URZ ;  /* 0x0000000337207899 */ /* 0x000fe4000800063f */
[----:B------:R-:W-:Y:S02]  /*0e60*/  USHF.L.U32 UR31, UR55, 0x4, URZ ;  /* 0x00000004371f7899 */ /* 0x000fe4000800063f */
[----:B------:R-:W-:Y:S02]  /*0e70*/  UIMAD UR30, UR55, 0x18, URZ ;  /* 0x00000018371e78a4 */ /* 0x000fe4000f8e023f */
[----:B------:R-:W-:Y:S02]  /*0e80*/  USHF.L.U32 UR29, UR55, 0x5, URZ ;  /* 0x00000005371d7899 */ /* 0x000fe4000800063f */
[----:B------:R-:W-:Y:S02]  /*0e90*/  UIMAD UR28, UR55, 0x28, URZ ;  /* 0x00000028371c78a4 */ /* 0x000fe4000f8e023f */
[----:B------:R-:W-:-:S02]  /*0ea0*/  UIMAD UR27, UR55, 0x30, URZ ;  /* 0x00000030371b78a4 */ /* 0x000fc4000f8e023f */
[----:B------:R-:W-:Y:S02]  /*0eb0*/  UIMAD UR26, UR55, 0x38, URZ ;  /* 0x00000038371a78a4 */ /* 0x000fe4000f8e023f */
[----:B------:R-:W-:Y:S02]  /*0ec0*/  USHF.L.U32 UR25, UR55, 0x6, URZ ;  /* 0x0000000637197899 */ /* 0x000fe4000800063f */
[----:B------:R-:W-:Y:S02]  /*0ed0*/  UIMAD UR24, UR55, 0x48, URZ ;  /* 0x00000048371878a4 */ /* 0x000fe4000f8e023f */
[----:B------:R-:W-:Y:S02]  /*0ee0*/  UIMAD UR23, UR55, 0x50, URZ ;  /* 0x00000050371778a4 */ /* 0x000fe4000f8e023f */
[----:B------:R-:W-:Y:S02]  /*0ef0*/  UIMAD UR22, UR55, 0x58, URZ ;  /* 0x00000058371678a4 */ /* 0x000fe4000f8e023f */
[----:B------:R-:W-:-:S02]  /*0f00*/  UIMAD UR21, UR55, 0x60, URZ ;  /* 0x00000060371578a4 */ /* 0x000fc4000f8e023f */
[----:B------:R-:W-:Y:S02]  /*0f10*/  UIMAD UR20, UR55, 0x68, URZ ;  /* 0x00000068371478a4 */ /* 0x000fe4000f8e023f */
[----:B------:R-:W-:Y:S02]  /*0f20*/  UIMAD UR19, UR55, 0x70, URZ ;  /* 0x00000070371378a4 */ /* 0x000fe4000f8e023f */
[----:B------:R-:W-:Y:S02]  /*0f30*/  UIMAD UR18, UR55, 0x78, URZ ;  /* 0x00000078371278a4 */ /* 0x000fe4000f8e023f */
[----:B------:R-:W-:Y:S02]  /*0f40*/  UIADD3 UR17, -UR60, URZ, URZ ;  /* 0x0000003f3c117290 */ /* 0x000fe4000fffe13f */
.L_x_902:
[----:B------:R-:W-:Y:S02]  /*0f50*/  ULDC.64 UR6, c[0x0][0x250] ;  /* 0x0000940000067ab9 */ /* 0x000fe40000000a00 */
[----:B------:R-:W-:Y:S02]  /*0f60*/  UISETP.NE.U32.AND UP4, UPT, URZ, UR6, UPT ;  /* 0x000000063f00728c */ /* 0x000fe4000bf85070 */
[----:B------:R-:W-:-:S02]  /*0f70*/  USHF.L.U32 UR10, UR46, 0x2, URZ ;  /* 0x000000022e0a7899 */ /* 0x000fc4000800063f */
[----:B------:R-:W-:Y:S02]  /*0f80*/  UISETP.NE.AND.EX UP4, UPT, URZ, UR7, UPT, UP4 ;  /* 0x000000073f00728c */ /* 0x000fe4000bf85340 */
[----:B------:R-:W-:Y:S02]  /*0f90*/  USHF.R.S32.HI UR52, URZ, 0x1f, UR46 ;  /* 0x0000001f3f347899 */ /* 0x000fe4000801142e */
[----:B------:R-:W-:Y:S02]  /*0fa0*/  ULDC.U8 UR4, c[0x0][0x312] ;  /* 0x0000c48000047ab9 */ /* 0x000fe40000000000 */
[----:B------:R-:W-:Y:S01]  /*0fb0*/  USHF.L.U64.HI UR5, UR46, 0x2, UR52 ;  /* 0x000000022e057899 */ /* 0x000fe20008010234 */
[----:B------:R-:W-:Y:S01]  /*0fc0*/  PLOP3.LUT P0, PT, PT, PT, UP4, 0x80, 0x0 ;  /* 0x000000000000781c */ /* 0x000fe20003f0f048 */
[----:B------:R-:W-:Y:S02]  /*0fd0*/  UISETP.NE.AND UP5, UPT, UR4, URZ, UPT ;  /* 0x0000003f0400728c */ /* 0x000fe4000bfa5270 */
[----:B------:R-:W-:-:S02]  /*0fe0*/  ULDC.64 UR34, c[0x0][0x118] ;  /* 0x0000460000227ab9 */ /* 0x000fc40000000a00 */
        /* <DEDUP_REMOVED lines=44> */
.L_x_858:
        /* <DEDUP_REMOVED lines=58> */
.L_x_860:
        /* <DEDUP_REMOVED lines=18> */
.L_x_861:
        /* <DEDUP_REMOVED lines=28> */
[----:B------:R-:W-:-:S04]  /*1930*/  UIMAD UR6, UR51, UR4, URZ ;  /* 0x00000004330672a4 */ /* 0x000fc8000f8e023f */
[----:B------:R-:W-:Y:S02]  /*1940*/  @UP1 UIADD3 UR12, UR9, UR6, URZ ;  /* 0x00000006090c1290 */ /* 0x000fe4000fffe03f */
[----:B------:R-:W-:Y:S01]  /*1950*/  USHF.L.U64.HI UR6, UR46, 0x7, UR52 ;  /* 0x000000072e067899 */ /* 0x000fe20008010234 */
[----:B------:R-:W3:Y:S03]  /*1960*/  R2UR UR52, R242 ;  /* 0x00000000f23473c2 */ /* 0x000ee600000e0000 */
[----:B------:R-:W-:Y:S02]  /*1970*/  USEL UR6, UR6, URZ, UP6 ;  /* 0x0000003f06067287 */ /* 0x000fe4000b000000 */
[----:B-1----:R-:W-:Y:S01]  /*1980*/  UIMAD.WIDE.U32 UR8, UR13, UR10, URZ ;  /* 0x0000000a0d0872a5 */ /* 0x002fe2000f8e003f */
[----:B--2---:R-:W-:Y:S01]  /*1990*/  IMAD.MOV R0, RZ, RZ, -R5 ;  /* 0x000000ffff007224 */ /* 0x004fe200078e0a05 */
[----:B------:R-:W-:Y:S01]  /*19a0*/  USHF.L.U32 UR10, UR46, 0x7, URZ ;  /* 0x000000072e0a7899 */ /* 0x000fe2000800063f */
[----:B------:R-:W-:Y:S01]  /*19b0*/  IMAD.MOV.U32 R4, RZ, RZ, RZ ;  /* 0x000000ffff047224 */ /* 0x000fe200078e00ff */
[----:B------:R-:W-:Y:S01]  /*19c0*/  USEL UR15, UR8, URZ, UP3 ;  /* 0x0000003f080f7287 */ /* 0x000fe20009800000 */
[----:B------:R-:W-:Y:S01]  /*19d0*/  IMAD R0, R0, R6, RZ ;  /* 0x0000000600007224 */ /* 0x000fe200078e02ff */
[----:B------:R-:W-:-:S02]  /*19e0*/  USEL UR8, UR10, URZ, UP6 ;  /* 0x0000003f0a087287 */ /* 0x000fc4000b000000 */
[----:B------:R-:W-:Y:S01]  /*19f0*/  UIMAD UR13, UR13, UR11, UR9 ;  /* 0x0000000b0d0d72a4 */ /* 0x000fe2000f8e0209 */
[----:B------:R-:W-:Y:S01]  /*1a00*/  IMAD.HI.U32 R0, R5, R0, R4 ;  /* 0x0000000005007227 */ /* 0x000fe200078e0004 */
[----:B------:R-:W-:Y:S01]  /*1a10*/  UIADD3 UR8, UP0, UR5, UR8, URZ ;  /* 0x0000000805087290 */ /* 0x000fe2000ff1e03f */
[----:B------:R-:W1:Y:S01]  /*1a20*/  R2UR UR11, R246 ;  /* 0x00000000f60b73c2 */ /* 0x000e6200000e0000 */
[----:B------:R-:W-:Y:S02]  /*1a30*/  USEL UR13, UR13, URZ, UP3 ;  /* 0x0000003f0d0d7287 */ /* 0x000fe40009800000 */
[----:B------:R-:W-:Y:S01]  /*1a40*/  UIADD3.X UR9, UR45, UR6, URZ, UP0, !UPT ;  /* 0x000000062d097290 */ /* 0x000fe200087fe43f */
[----:B------:R-:W-:Y:S01]  /*1a50*/  IMAD.HI.U32 R0, R0, R3, RZ ;  /* 0x0000000300007227 */ /* 0x000fe200078e00ff */
[----:B------:R-:W-:-:S03]  /*1a60*/  UIMAD UR6, UR51, UR8, URZ ;  /* 0x00000008330672a4 */ /* 0x000fc6000f8e023f */
[----:B------:R-:W-:Y:S01]  /*1a70*/  IMAD.MOV R4, RZ, RZ, -R0 ;  /* 0x000000ffff047224 */ /* 0x000fe200078e0a00 */
[----:B------:R-:W-:Y:S02]  /*1a80*/  UIMAD UR10, UR50, UR9, UR6 ;  /* 0x00000009320a72a4 */ /* 0x000fe4000f8e0206 */
[----:B------:R-:W-:Y:S01]  /*1a90*/  UIMAD.WIDE.U32 UR8, UR50, UR8, URZ ;  /* 0x00000008320872a5 */ /* 0x000fe2000f8e003f */
[----:B------:R-:W-:-:S03]  /*1aa0*/  IMAD R3, R6, R4, R3 ;  /* 0x0000000406037224 */ /* 0x000fc600078e0203 */
[----:B------:R-:W-:Y:S01]  /*1ab0*/  UIADD3 UR10, UR9, UR10, URZ ;  /* 0x0000000a090a7290 */ /* 0x000fe2000fffe03f */
[----:B------:R-:W2:Y:S01]  /*1ac0*/  R2UR UR6, R241 ;  /* 0x00000000f10673c2 */ /* 0x000ea200000e0000 */
[----:B------:R-:W-:-:S13]  /*1ad0*/  ISETP.GT.U32.AND P0, PT, R6, R3, PT ;  /* 0x000000030600720c */ /* 0x000fda0003f04070 */
[----:B------:R-:W-:Y:S01]  /*1ae0*/  @!P0 IMAD.IADD R3, R3, 0x1, -R6 ;  /* 0x0000000103038824 */ /* 0x000fe200078e0a06 */
[----:B------:R-:W-:Y:S02]  /*1af0*/  @!P0 IADD3 R0, R0, 0x1, RZ ;  /* 0x0000000100008810 */ /* 0x000fe40007ffe0ff */
[----:B-1----:R-:W-:Y:S01]  /*1b00*/  ISETP.LE.AND P0, PT, RZ, UR11, PT ;  /* 0x0000000bff007c0c */ /* 0x002fe2000bf03270 */
[----:B------:R-:W-:Y:S01]  /*1b10*/  ULDC UR11, c[0x0][0x234] ;  /* 0x00008d00000b7ab9 */ /* 0x000fe20000000800 */
[----:B------:R-:W-:Y:S01]  /*1b20*/  ISETP.GE.U32.AND P2, PT, R3, R6, PT ;  /* 0x000000060300720c */ /* 0x000fe20003f46070 */
[----:B--2---:R-:W-:-:S04]  /*1b30*/  @UP2 USEL UR6, UR6, UR4, !UP1 ;  /* 0x0000000406062287 */ /* 0x004fc8000c800000 */
[----:B------:R-:W-:Y:S02]  /*1b40*/  @UP2 UIMAD UR11, UR49, UR11, UR6 ;  /* 0x0000000b310b22a4 */ /* 0x000fe4000f8e0206 */
[----:B------:R-:W-:-:S06]  /*1b50*/  USHF.R.S32.HI UR6, URZ, 0x1f, UR36 ;  /* 0x0000001f3f067899 */ /* 0x000fcc0008011424 */
[----:B------:R-:W-:Y:S01]  /*1b60*/  @P2 IADD3 R0, R0, 0x1, RZ ;  /* 0x0000000100002810 */ /* 0x000fe20007ffe0ff */
[----:B---3--:R-:W-:-:S04]  /*1b70*/  @!UP2 UMOV UR11, UR52 ;  /* 0x00000034000bac82 */ /* 0x008fc80008000000 */
[----:B------:R-:W-:-:S04]  /*1b80*/  IMAD.MOV.U32 R10, RZ, RZ, R0 ;  /* 0x000000ffff0a7224 */ /* 0x000fc800078e0000 */
[----:B------:R-:W-:Y:S01]  /*1b90*/  @!P0 IMAD.MOV R10, RZ, RZ, -R10 ;  /* 0x000000ffff0a8224 */ /* 0x000fe200078e0a0a */
[----:B------:R-:W-:Y:S02]  /*1ba0*/  PLOP3.LUT P0, PT, PT, PT, UP2, 0x80, 0x0 ;  /* 0x000000000000781c */ /* 0x000fe40003f0f028 */
[----:B------:R-:W-:-:S04]  /*1bb0*/  @!P1 LOP3.LUT R10, RZ, c[0x0][0x1c8], RZ, 0x33, !PT ;  /* 0x00007200ff0a9a12 */ /* 0x000fc800078e33ff */
[----:B------:R-:W-:-:S07]  /*1bc0*/  SHF.R.S32.HI R16, RZ, 0x1f, R10 ;  /* 0x0000001fff107819 */ /* 0x000fce000001140a */
[----:B------:R-:W-:Y:S05]  /*1bd0*/  @!P0 BRA `(.L_x_862) ;  /* 0x0000007000008947 */ /* 0x000fea0003800000 */
[----:B------:R-:W-:Y:S01]  /*1be0*/  ULDC UR49, c[0x0][0x224] ;  /* 0x0000890000317ab9 */ /* 0x000fe20000000800 */
[----:B------:R-:W1:Y:S01]  /*1bf0*/  R2UR UR52, R248 ;  /* 0x00000000f83473c2 */ /* 0x000e6200000e0000 */
[----:B------:R-:W-:-:S04]  /*1c00*/  @!UP1 UIMAD UR4, UR46, UR49, URZ ;  /* 0x000000312e0492a4 */ /* 0x000fc8000f8e023f */
[----:B------:R-:W-:-:S03]  /*1c10*/  ULEA UR4, UR46, UR4, 0x7 ;  /* 0x000000042e047291 */ /* 0x000fc6000f8e383f */
[----:B------:R-:W1:Y:S02]  /*1c20*/  S2UR UR49, SR_CTAID.Z ;  /* 0x00000000003179c3 */ /* 0x000e640000002700 */
[----:B-1----:R-:W-:Y:S01]  /*1c30*/  UIMAD UR4, UR52, UR49, UR4 ;  /* 0x00000031340472a4 */ /* 0x002fe2000f8e0204 */
[----:B------:R-:W-:Y:S05]  /*1c40*/  BRA `(.L_x_863) ;  /* 0x0000002000007947 */ /* 0x000fea0003800000 */
.L_x_862:
[----:B------:R1:W2:Y:S01]  /*1c50*/  R2UR UR4, R245 ;  /* 0x00000000f50473c2 */ /* 0x0002a200000e0000 */
[----:B------:R-:W-:-:S07]  /*1c60*/  DEPBAR.LE SB1, 0x0, {2} ;  /* 0x000090040000791a */ /* 0x000fce0000000000 */
.L_x_863:
[----:B------:R-:W1:Y:S01]  /*1c70*/  R2UR UR52, R247 ;  /* 0x00000000f73473c2 */ /* 0x000e6200000e0000 */
[----:B------:R-:W2:Y:S01]  /*1c80*/  S2R R15, SR_TID.X ;  /* 0x00000000000f7919 */ /* 0x000ea20000002100 */
[----:B------:R-:W-:Y:S01]  /*1c90*/  USHF.R.S32.HI UR9, URZ, 0x1f, UR60 ;  /* 0x0000001f3f097899 */ /* 0x000fe2000801143c */
[----:B------:R-:W-:Y:S01]  /*1ca0*/  SHF.R.S32.HI R227, RZ, 0x1f, R226 ;  /* 0x0000001fffe37819 */ /* 0x000fe200000114e2 */
[----:B------:R-:W-:Y:S01]  /*1cb0*/  IMAD.U32 R8, RZ, RZ, UR5 ;  /* 0x00000005ff087e24 */ /* 0x000fe2000f8e00ff */
[----:B------:R-:W-:Y:S01]  /*1cc0*/  BSSY B1, `(.L_x_859) ;  /* 0x0000884000017945 */ /* 0x000fe20003800000 */
[----:B-1----:R-:W-:Y:S01]  /*1cd0*/  UIADD3 UR8, UP5, UP4, UR8, UR60, UR52 ;  /* 0x0000003c08087290 */ /* 0x002fe2000fcbe034 */
[----:B--2---:R-:W-:Y:S01]  /*1ce0*/  SHF.R.S32.HI R9, RZ, 0x1f, R15 ;  /* 0x0000001fff097819 */ /* 0x004fe2000001140f */
[----:B------:R-:W-:-:S02]  /*1cf0*/  USHF.R.S32.HI UR52, URZ, 0x1f, UR49 ;  /* 0x0000001f3f347899 */ /* 0x000fc40008011431 */
[----:B------:R-:W-:Y:S01]  /*1d00*/  UIADD3 UR15, UP1, UP0, UR15, UR8, UR16 ;  /* 0x000000080f0f7290 */ /* 0x000fe2000f83e010 */
[----:B------:R-:W1:Y:S01]  /*1d10*/  R2UR UR16, R243 ;  /* 0x00000000f31073c2 */ /* 0x000e6200000e0000 */
[----:B------:R-:W-:-:S04]  /*1d20*/  LEA.HI R3, R9, R15, RZ, 0x2 ;  /* 0x0000000f09037211 */ /* 0x000fc800078f10ff */
[----:B------:R-:W-:-:S04]  /*1d30*/  SHF.R.S32.HI R3, RZ, 0x2, R3 ;  /* 0x00000002ff037819 */ /* 0x000fc80000011403 */
[----:B------:R-:W-:Y:S02]  /*1d40*/  SHF.R.S32.HI R17, RZ, 0x1f, R3 ;  /* 0x0000001fff117819 */ /* 0x000fe40000011403 */
[----:B------:R-:W-:-:S04]  /*1d50*/  IADD3 R0, P0, R3, UR5, RZ ;  /* 0x0000000503007c10 */ /* 0x000fc8000ff1e0ff */
[----:B------:R-:W-:Y:S01]  /*1d60*/  IADD3.X R7, R17, UR45, RZ, P0, !PT ;  /* 0x0000002d11077c10 */ /* 0x000fe200087fe4ff */
[----:B------:R-:W-:-:S04]  /*1d70*/  IMAD.WIDE.U32 R4, R0, c[0x0][0x190], R226 ;  /* 0x0000640000047a25 */ /* 0x000fc800078e00e2 */
[----:B------:R-:W-:Y:S01]  /*1d80*/  IMAD R7, R7, c[0x0][0x190], RZ ;  /* 0x0000640007077a24 */ /* 0x000fe200078e02ff */
[----:B------:R-:W-:Y:S01]  /*1d90*/  IADD3 R6, P0, R4, UR53, RZ ;  /* 0x0000003504067c10 */ /* 0x000fe2000ff1e0ff */
[----:B-1----:R-:W-:Y:S02]  /*1da0*/  UIADD3.X UR8, UR10, UR9, UR16, UP5, UP4 ;  /* 0x000000090a087290 */ /* 0x002fe4000afe8410 */
[----:B------:R-:W-:Y:S01]  /*1db0*/  IMAD R0, R0, c[0x0][0x194], R7 ;  /* 0x0000650000007a24 */ /* 0x000fe200078e0207 */
[----:B------:R-:W-:Y:S02]  /*1dc0*/  UMOV UR16, 0x4 ;  /* 0x0000000400107882 */ /* 0x000fe40000000000 */
[----:B------:R-:W-:Y:S02]  /*1dd0*/  UIADD3.X UR13, UR13, UR8, UR12, UP1, UP0 ;  /* 0x000000080d0d7290 */ /* 0x000fe40008fe040c */
[----:B------:R-:W-:Y:S01]  /*1de0*/  IADD3.X R7, R5, UR48, R0, P0, !PT ;  /* 0x0000003005077c10 */ /* 0x000fe200087fe400 */
[----:B------:R-:W-:Y:S01]  /*1df0*/  UISETP.GE.AND UP0, UPT, UR43, 0x1, UPT ;  /* 0x000000012b00788c */ /* 0x000fe2000bf06270 */
[----:B------:R-:W-:Y:S01]  /*1e00*/  LEA.HI R0, R9, R15, RZ, 0x5 ;  /* 0x0000000f09007211 */ /* 0x000fe200078f28ff */
[----:B------:R-:W-:Y:S01]  /*1e10*/  ULDC.64 UR8, c[0x0][0x1a8] ;  /* 0x00006a0000087ab9 */ /* 0x000fe20000000a00 */
[----:B------:R-:W-:Y:S01]  /*1e20*/  IADD3 R4, P0, R226, UR42, RZ ;  /* 0x0000002ae2047c10 */ /* 0x000fe2000ff1e0ff */
[----:B------:R-:W-:Y:S01]  /*1e30*/  UIMAD UR8, UR52, UR8, URZ ;  /* 0x00000008340872a4 */ /* 0x000fe2000f8e023f */
[----:B------:R-:W-:-:S02]  /*1e40*/  LOP3.LUT R9, R0, 0xffffffe0, RZ, 0xc0, !PT ;  /* 0xffffffe000097812 */ /* 0x000fc400078ec0ff */
[----:B------:R-:W-:Y:S01]  /*1e50*/  SHF.R.S32.HI R0, RZ, 0x5, R0 ;  /* 0x00000005ff007819 */ /* 0x000fe20000011400 */
[----:B------:R-:W-:Y:S01]  /*1e60*/  UIMAD UR12, UR49, UR9, UR8 ;  /* 0x00000009310c72a4 */ /* 0x000fe2000f8e0208 */
[----:B------:R-:W-:Y:S01]  /*1e70*/  IADD3.X R5, R227, UR44, RZ, P0, !PT ;  /* 0x0000002ce3057c10 */ /* 0x000fe200087fe4ff */
[----:B------:R-:W-:Y:S01]  /*1e80*/  IMAD.IADD R15, R15, 0x1, -R9 ;  /* 0x000000010f0f7824 */ /* 0x000fe200078e0a09 */
[----:B------:R-:W-:Y:S02]  /*1e90*/  ULDC.64 UR8, c[0x0][0x378] ;  /* 0x0000de0000087ab9 */ /* 0x000fe40000000a00 */
[----:B------:R-:W-:Y:S01]  /*1ea0*/  UIMAD UR8, UR52, UR8, URZ ;  /* 0x00000008340872a4 */ /* 0x000fe2000f8e023f */
[----:B------:R-:W-:Y:S02]  /*1eb0*/  IMAD R0, R0, UR55, R15 ;  /* 0x0000003700007c24 */ /* 0x000fe4000f8e020f */
[----:B------:R-:W-:Y:S01]  /*1ec0*/  IMAD.WIDE.U32 R4, R8, c[0x0][0x370], R4 ;  /* 0x0000dc0008047a25 */ /* 0x000fe200078e0004 */
[----:B------:R-:W-:-:S02]  /*1ed0*/  UIMAD UR10, UR49, UR9, UR8 ;  /* 0x00000009310a72a4 */ /* 0x000fc4000f8e0208 */
[C---:B------:R-:W-:Y:S01]  /*1ee0*/  IADD3 R11, P0, R0.reuse, UR15, RZ ;  /* 0x0000000f000b7c10 */ /* 0x040fe2000ff1e0ff */
[----:B------:R-:W-:Y:S02]  /*1ef0*/  ULDC.64 UR8, c[0x0][0x370] ;  /* 0x0000dc0000087ab9 */ /* 0x000fe40000000a00 */
[----:B------:R-:W-:Y:S01]  /*1f00*/  UIMAD UR8, UR45, UR8, URZ ;  /* 0x000000082d0872a4 */ /* 0x000fe2000f8e023f */
[----:B------:R-:W-:Y:S01]  /*1f10*/  LEA.HI.X.SX32 R14, R0, UR13, 0x1, P0 ;  /* 0x0000000d000e7c11 */ /* 0x000fe200080f0eff */
[----:B------:R-:W-:Y:S01]  /*1f20*/  IMAD.U32 R0, RZ, RZ, UR49 ;  /* 0x00000031ff007e24 */ /* 0x000fe2000f8e00ff */
[----:B------:R-:W-:Y:S02]  /*1f30*/  ULDC.64 UR44, c[0x0][0x200] ;  /* 0x00008000002c7ab9 */ /* 0x000fe40000000a00 */
[----:B------:R-:W-:Y:S01]  /*1f40*/  UIMAD UR9, UR5, UR9, UR8 ;  /* 0x00000009050972a4 */ /* 0x000fe2000f8e0208 */
[----:B------:R-:W-:Y:S01]  /*1f50*/  IMAD.WIDE.U32 R6, R0, c[0x0][0x1a8], R6 ;  /* 0x00006a0000067a25 */ /* 0x000fe200078e0006 */
[----:B------:R-:W-:-:S02]  /*1f60*/  UIADD3 UR8, UR5, UR4, URZ ;  /* 0x0000000405087290 */ /* 0x000fc4000fffe03f */
[----:B------:R-:W-:Y:S02]  /*1f70*/  UIADD3 UR4, UR5, UR11, URZ ;  /* 0x0000000b05047290 */ /* 0x000fe4000fffe03f */
[----:B------:R-:W-:Y:S01]  /*1f80*/  IADD3 R5, R5, UR9, RZ ;  /* 0x0000000905057c10 */ /* 0x000fe2000fffe0ff */
[----:B------:R-:W-:Y:S01]  /*1f90*/  ULDC.64 UR52, c[0x0][0x3c8] ;  /* 0x0000f20000347ab9 */ /* 0x000fe20000000a00 */
[----:B------:R-:W-:Y:S01]  /*1fa0*/  IADD3 R7, R7, UR12, RZ ;  /* 0x0000000c07077c10 */ /* 0x000fe2000fffe0ff */
[----:B------:R-:W-:Y:S01]  /*1fb0*/  UIMAD.WIDE UR12, UR4, UR16, UR44 ;  /* 0x00000010040c72a5 */ /* 0x000fe2000f8e022c */
[----:B------:R-:W-:Y:S01]  /*1fc0*/  LEA R12, P2, R6, c[0x0][0x160], 0x1 ;  /* 0x00005800060c7a11 */ /* 0x000fe200078408ff */
[----:B------:R-:W-:Y:S01]  /*1fd0*/  IMAD.WIDE.U32 R4, R0, c[0x0][0x378], R4 ;  /* 0x0000de0000047a25 */ /* 0x000fe200078e0004 */
[----:B------:R-:W-:Y:S02]  /*1fe0*/  ULEA.HI.SX32 UR9, UR47, 0xffffffff, 0x19 ;  /* 0xffffffff2f097891 */ /* 0x000fe4000f8fca3f */
[----:B------:R-:W-:Y:S01]  /*1ff0*/  UIMAD.WIDE UR4, UR8, UR16, UR52 ;  /* 0x00000010080472a5 */ /* 0x000fe2000f8e0234 */
[----:B------:R-:W-:Y:S01]  /*2000*/  IMAD R0, R17, c[0x0][0x370], RZ ;  /* 0x0000dc0011007a24 */ /* 0x000fe200078e02ff */
[----:B------:R-:W-:-:S02]  /*2010*/  IADD3 R5, R5, UR10, RZ ;  /* 0x0000000a05057c10 */ /* 0x000fc4000fffe0ff */
[----:B------:R-:W-:Y:S01]  /*2020*/  LEA.HI.X R13, R6, c[0x0][0x164], R7, 0x1, P2 ;  /* 0x00005900060d7a11 */ /* 0x000fe200010f0c07 */
[C---:B------:R-:W-:Y:S02]  /*2030*/  IMAD R0, R3.reuse, c[0x0][0x374], R0 ;  /* 0x0000dd0003007a24 */ /* 0x040fe400078e0200 */
[----:B------:R-:W-:-:S04]  /*2040*/  IMAD.WIDE.U32 R4, R3, c[0x0][0x370], R4 ;  /* 0x0000dc0003047a25 */ /* 0x000fc800078e0004 */
[----:B------:R-:W-:Y:S01]  /*2050*/  IMAD.IADD R0, R5, 0x1, R0 ;  /* 0x0000000105007824 */ /* 0x000fe200078e0200 */
[C---:B------:R-:W-:Y:S02]  /*2060*/  LEA R8, P1, R4.reuse, c[0x0][0x330], 0x1 ;  /* 0x0000cc0004087a11 */ /* 0x040fe400078208ff */
[C---:B------:R-:W-:Y:S02]  /*2070*/  LEA R5, P0, R11.reuse, c[0x0][0x350], 0x2 ;  /* 0x0000d4000b057a11 */ /* 0x040fe400078010ff */
[----:B------:R-:W-:Y:S02]  /*2080*/  LEA.HI.X R9, R4, c[0x0][0x334], R0, 0x1, P1 ;  /* 0x0000cd0004097a11 */ /* 0x000fe400008f0c00 */
[----:B------:R-:W-:Y:S02]  /*2090*/  LEA.HI.X R4, R11, c[0x0][0x354], R14, 0x2, P0 ;  /* 0x0000d5000b047a11 */ /* 0x000fe400000f140e */
[----:B------:R-:W-:-:S13]  /*20a0*/  PLOP3.LUT P0, PT, PT, PT, UP0, 0x80, 0x0 ;  /* 0x000000000000781c */ /* 0x000fda0003f0f008 */
[----:B------:R-:W-:Y:S05]  /*20b0*/  @!P0 BRA `(.L_x_864) ;  /* 0x00007bf000008947 */ /* 0x000fea0003800000 */
[----:B------:R-:W-:Y:S01]  /*20c0*/  PLOP3.LUT P0, PT, PT, PT, UP3, 0x80, 0x0 ;  /* 0x000000000000781c */ /* 0x000fe20003f0f038 */
[----:B------:R-:W-:Y:S01]  /*20d0*/  UMOV UR8, UR9 ;  /* 0x0000000900087c82 */ /* 0x000fe20008000000 */
[----:B------:R-:W-:Y:S01]  /*20e0*/  IMAD.SHL.U32 R0, R237, 0x2, RZ ;  /* 0x00000002ed007824 */ /* 0x000fe200078e00ff */
[----:B------:R-:W-:Y:S01]  /*20f0*/  UMOV UR16, UR4 ;  /* 0x0000000400107c82 */ /* 0x000fe20008000000 */
[----:B------:R-:W-:Y:S01]  /*2100*/  BSSY B0, `(.L_x_865) ;  /* 0x000001c000007945 */ /* 0x000fe20003800000 */
[----:B------:R-:W-:Y:S01]  /*2110*/  ULEA.HI UR4, UR8, UR8, URZ, 0x1 ;  /* 0x0000000808047291 */ /* 0x000fe2000f8f083f */
[----:B------:R-:W-:Y:S01]  /*2120*/  MOV R222, R12 ;  /* 0x0000000c00de7202 */ /* 0x000fe20000000f00 */
[----:B------:R-:W-:Y:S01]  /*2130*/  UMOV UR15, UR5 ;  /* 0x00000005000f7c82 */ /* 0x000fe20008000000 */
[----:B------:R-:W-:Y:S01]  /*2140*/  IMAD.MOV.U32 R223, RZ, RZ, R13 ;  /* 0x000000ffffdf7224 */ /* 0x000fe200078e000d */
[----:B------:R-:W-:Y:S01]  /*2150*/  ULOP3.LUT UR4, UR4, 0xfffffffe, URZ, 0xc0, !UPT ;  /* 0xfffffffe04047892 */ /* 0x000fe2000f8ec03f */
[----:B------:R-:W-:Y:S01]  /*2160*/  MOV R220, R8 ;  /* 0x0000000800dc7202 */ /* 0x000fe20000000f00 */
[----:B------:R-:W-:Y:S01]  /*2170*/  IMAD.MOV.U32 R221, RZ, RZ, R9 ;  /* 0x000000ffffdd7224 */ /* 0x000fe200078e0009 */
[----:B------:R-:W-:Y:S01]  /*2180*/  MOV R224, R5 ;  /* 0x0000000500e07202 */ /* 0x000fe20000000f00 */
[----:B------:R-:W-:Y:S01]  /*2190*/  UIADD3 UR4, UR8, -UR4, URZ ;  /* 0x8000000408047290 */ /* 0x000fe2000fffe03f */
[----:B------:R-:W-:Y:S01]  /*21a0*/  @P0 BAR.SYNC.DEFER_BLOCKING 0x0 ;  /* 0x0000000000000b1d */ /* 0x000fe20000010000 */
[----:B------:R-:W-:-:S02]  /*21b0*/  IMAD.MOV.U32 R219, RZ, RZ, R4 ;  /* 0x000000ffffdb7224 */ /* 0x000fc400078e0004 */
[----:B------:R-:W-:Y:S02]  /*21c0*/  UISETP.NE.AND UP0, UPT, UR4, 0x1, UPT ;  /* 0x000000010400788c */ /* 0x000fe4000bf05270 */
[----:B------:R-:W-:-:S06]  /*21d0*/  UIMAD UR4, UR8, -0x80, UR43 ;  /* 0xffffff80080478a4 */ /* 0x000fcc000f8e022b */
        /* <DEDUP_REMOVED lines=14> */
.L_x_866:
[----:B------:R-:W-:Y:S05]  /*22c0*/  BSYNC B0 ;  /* 0x0000000000007941 */ /* 0x000fea0003800000 */
.L_x_865:
        /* <DEDUP_REMOVED lines=8> */
[----:B------:R-:W-:Y:S02]  /*2350*/  IMAD.MOV.U32 R5, RZ, RZ, c[0x0][0x370] ;  /* 0x0000dc00ff057624 */ /* 0x000fe400078e00ff */
[----:B------:R-:W-:-:S03]  /*2360*/  IMAD.MOV.U32 R6, RZ, RZ, c[0x0][0x374] ;  /* 0x0000dd00ff067624 */ /* 0x000fc600078e00ff */
[----:B------:R-:W-:-:S04]  /*2370*/  LEA R4, P0, R5, R220, 0x7 ;  /* 0x000000dc05047211 */ /* 0x000fc800078038ff */
[----:B------:R-:W-:-:S05]  /*2380*/  LEA.HI.X R5, R5, R221, R6, 0x7, P0 ;  /* 0x000000dd05057211 */ /* 0x000fca00000f3c06 */
[----:B------:R-:W-:Y:S01]  /*2390*/  @!PT LDS RZ, [RZ] ;  /* 0x00000000fffff984 */ /* 0x000fe20000000800 */
[----:B------:R-:W-:Y:S01]  /*23a0*/  @!PT LDS RZ, [RZ] ;  /* 0x00000000fffff984 */ /* 0x000fe20000000800 */
[----:B------:R-:W-:Y:S01]  /*23b0*/  @!PT LDS RZ, [RZ] ;  /* 0x00000000fffff984 */ /* 0x000fe20000000800 */
[----:B------:R1:W-:Y:S04]  /*23c0*/  LDGSTS.E.BYPASS.LTC128B.128 [R0+0x5000], [R4.64] ;  /* 0x0500000004007fae */ /* 0x0003e8000b901d62 */
.L_x_868:
[----:B------:R-:W-:Y:S05]  /*23d0*/  BSYNC B0 ;  /* 0x0000000000007941 */ /* 0x000fea0003800000 */
.L_x_867:
[----:B------:R-:W-:Y:S01]  /*23e0*/  PLOP3.LUT P0, PT, PT, PT, UP0, 0x80, 0x0 ;  /* 0x000000000000781c */ /* 0x000fe20003f0f008 */
[----:B------:R-:W-:Y:S01]  /*23f0*/  BSSY B0, `(.L_x_869) ;  /* 0x0000013000007945 */ /* 0x000fe20003800000 */
[----:B-1----:R-:W-:-:S04]  /*2400*/  IADD3 R4, R237, 0x1000, RZ ;  /* 0x00001000ed047810 */ /* 0x002fc80007ffe0ff */
        /* <DEDUP_REMOVED lines=17> */
.L_x_870:
[----:B------:R-:W-:Y:S05]  /*2520*/  BSYNC B0 ;  /* 0x0000000000007941 */ /* 0x000fea0003800000 */
.L_x_869:
        /* <DEDUP_REMOVED lines=20> */
.L_x_872:
[----:B------:R-:W-:Y:S05]  /*2670*/  BSYNC B0 ;  /* 0x0000000000007941 */ /* 0x000fea0003800000 */
.L_x_871:
[----:B------:R-:W-:Y:S01]  /*2680*/  ULDC.64 UR10, c[0x0][0x198] ;  /* 0x00006600000a7ab9 */ /* 0x000fe20000000a00 */
[----:B------:R-:W-:Y:S01]  /*2690*/  IMAD.U32 R12, RZ, RZ, UR36 ;  /* 0x00000024ff0c7e24 */ /* 0x000fe2000f8e00ff */
[----:B------:R-:W-:Y:S01]  /*26a0*/  UIMAD UR5, UR6, UR10, URZ ;  /* 0x0000000a060572a4 */ /* 0x000fe2000f8e023f */
[C---:B------:R-:W-:Y:S01]  /*26b0*/  IADD3 R8, R234.reuse, 0x48, RZ ;  /* 0x00000048ea087810 */ /* 0x040fe20007ffe0ff */
[----:B------:R-:W-:Y:S01]  /*26c0*/  IMAD.MOV.U32 R230, RZ, RZ, 0x7f800000 ;  /* 0x7f800000ffe67424 */ /* 0x000fe200078e00ff */
[----:B------:R-:W-:Y:S01]  /*26d0*/  IADD3 R7, R234, 0x8, RZ ;  /* 0x00000008ea077810 */ /* 0x000fe20007ffe0ff */
[----:B------:R-:W-:Y:S01]  /*26e0*/  UIMAD UR5, UR36, UR11, UR5 ;  /* 0x0000000b240572a4 */ /* 0x000fe2000f8e0205 */
[----:B-1----:R-:W-:Y:S01]  /*26f0*/  IMAD.WIDE.U32 R4, R12, c[0x0][0x198], R226 ;  /* 0x000066000c047a25 */ /* 0x002fe200078e00e2 */
[----:B------:R-:W-:Y:S02]  /*2700*/  ISETP.GE.AND P2, PT, R8, UR4, PT ;  /* 0x0000000408007c0c */ /* 0x000fe4000bf46270 */
[----:B------:R-:W-:Y:S01]  /*2710*/  ISETP.GE.AND P4, PT, R7, UR4, PT ;  /* 0x0000000407007c0c */ /* 0x000fe2000bf86270 */
[----:B------:R-:W-:Y:S01]  /*2720*/  IMAD.MOV.U32 R232, RZ, RZ, 0x7f800000 ;  /* 0x7f800000ffe87424 */ /* 0x000fe200078e00ff */
[----:B------:R-:W-:Y:S01]  /*2730*/  IADD3 R6, P1, R4, UR40, RZ ;  /* 0x0000002804067c10 */ /* 0x000fe2000ff3e0ff */
[----:B------:R-:W-:Y:S01]  /*2740*/  IMAD.U32 R9, RZ, RZ, UR5 ;  /* 0x00000005ff097e24 */ /* 0x000fe2000f8e00ff */
[----:B------:R-:W-:-:S02]  /*2750*/  MOV R231, 0x7f800000 ;  /* 0x7f80000000e77802 */ /* 0x000fc40000000f00 */
[----:B------:R-:W-:Y:S02]  /*2760*/  IADD3 R4, R234, 0x40, RZ ;  /* 0x00000040ea047810 */ /* 0x000fe40007ffe0ff */
[----:B------:R-:W-:Y:S01]  /*2770*/  IADD3.X R7, R5, UR41, R9, P1, !PT ;  /* 0x0000002905077c10 */ /* 0x000fe20008ffe409 */
[----:B------:R-:W-:Y:S01]  /*2780*/  IMAD.MOV.U32 R9, RZ, RZ, 0x4 ;  /* 0x00000004ff097424 */ /* 0x000fe200078e00ff */
[----:B------:R-:W-:Y:S02]  /*2790*/  ISETP.GE.AND P3, PT, R4, UR4, PT ;  /* 0x0000000404007c0c */ /* 0x000fe4000bf66270 */
[----:B------:R-:W-:Y:S01]  /*27a0*/  MOV R4, 0x4 ;  /* 0x0000000400047802 */ /* 0x000fe20000000f00 */
[----:B------:R-:W-:Y:S01]  /*27b0*/  @!P2 IMAD.WIDE R8, R8, R9, UR12 ;  /* 0x0000000c0808ae25 */ /* 0x000fe2000f8e0209 */
[C---:B------:R-:W-:Y:S02]  /*27c0*/  ISETP.GE.AND P5, PT, R234.reuse, UR4, PT ;  /* 0x00000004ea007c0c */ /* 0x040fe4000bfa6270 */
[----:B------:R-:W-:Y:S01]  /*27d0*/  MOV R233, 0x7f800000 ;  /* 0x7f80000000e97802 */ /* 0x000fe20000000f00 */
[----:B------:R-:W-:Y:S01]  /*27e0*/  IMAD.WIDE R4, R234, R4, UR12 ;  /* 0x0000000cea047e25 */ /* 0x000fe2000f8e0204 */
[----:B------:R1:W5:Y:S01]  /*27f0*/  @!P2 LDG.E R231, [R8.64] ;  /* 0x0000002208e7a981 */ /* 0x000362000c1e1900 */
[----:B------:R-:W-:-:S03]  /*2800*/  UIMAD UR4, UR14, -0x80, UR7 ;  /* 0xffffff800e0478a4 */ /* 0x000fc6000f8e0207 */
[----:B------:R2:W5:Y:S04]  /*2810*/  @!P4 LDG.E R233, [R4.64+0x20] ;  /* 0x0000202204e9c981 */ /* 0x000568000c1e1900 */
[----:B------:R2:W5:Y:S01]  /*2820*/  @!P3 LDG.E R230, [R4.64+0x100] ;  /* 0x0001002204e6b981 */ /* 0x000562000c1e1900 */
[----:B------:R-:W-:-:S03]  /*2830*/  ISETP.GE.AND P3, PT, R3, UR4, PT ;  /* 0x0000000403007c0c */ /* 0x000fc6000bf66270 */
[----:B------:R2:W5:Y:S10]  /*2840*/  @!P5 LDG.E R232, [R4.64] ;  /* 0x0000002204e8d981 */ /* 0x000574000c1e1900 */
[----:B------:R1:W-:Y:S04]  /*2850*/  @P3 STS [R0+0x6000], RZ ;  /* 0x006000ff00003388 */ /* 0x0003e80000000800 */
[----:B------:R1:W-:Y:S04]  /*2860*/  @P3 STS [R0+0x6004], RZ ;  /* 0x006004ff00003388 */ /* 0x0003e80000000800 */
[----:B------:R1:W-:Y:S01]  /*2870*/  @P3 STS.64 [R0+0x6008], RZ ;  /* 0x006008ff00003388 */ /* 0x0003e20000000a00 */
[----:B--2---:R-:W-:Y:S01]  /*2880*/  IMAD R4, R16, c[0x0][0x1b0], RZ ;  /* 0x00006c0010047a24 */ /* 0x004fe200078e02ff */
[----:B------:R-:W-:Y:S03]  /*2890*/  BSSY B0, `(.L_x_873) ;  /* 0x0000016000007945 */ /* 0x000fe60003800000 */
[----:B------:R-:W-:-:S02]  /*28a0*/  IMAD R11, R10, c[0x0][0x1b4], R4 ;  /* 0x00006d000a0b7a24 */ /* 0x000fc400078e0204 */
[----:B------:R-:W-:-:S05]  /*28b0*/  IMAD.WIDE.U32 R4, R10, c[0x0][0x1b0], R6 ;  /* 0x00006c000a047a25 */ /* 0x000fca00078e0006 */
[----:B------:R-:W-:Y:S01]  /*28c0*/  IADD3 R11, R5, R11, RZ ;  /* 0x0000000b050b7210 */ /* 0x000fe20007ffe0ff */
[----:B------:R-:W-:Y:S05]  /*28d0*/  @P3 BRA `(.L_x_874) ;  /* 0x0000011000003947 */ /* 0x000fea0003800000 */
[----:B------:R-:W-:-:S13]  /*28e0*/  ISETP.GE.AND P1, PT, R226, c[0x0][0x220], PT ;  /* 0x00008800e2007a0c */ /* 0x000fda0003f26270 */
[----:B------:R2:W-:Y:S04]  /*28f0*/  @P1 STS [R0+0x6000], RZ ;  /* 0x006000ff00001388 */ /* 0x0005e80000000800 */
[----:B------:R2:W-:Y:S04]  /*2900*/  @P1 STS [R0+0x6004], RZ ;  /* 0x006004ff00001388 */ /* 0x0005e80000000800 */
[----:B------:R2:W-:Y:S01]  /*2910*/  @P1 STS.64 [R0+0x6008], RZ ;  /* 0x006008ff00001388 */ /* 0x0005e20000000a00 */
[----:B------:R-:W-:Y:S05]  /*2920*/  @P1 BRA `(.L_x_874) ;  /* 0x000000c000001947 */ /* 0x000fea0003800000 */
[----:B------:R-:W-:Y:S01]  /*2930*/  MOV R6, R4 ;  /* 0x0000000400067202 */ /* 0x000fe20000000f00 */
[----:B-1----:R-:W-:Y:S01]  /*2940*/  IMAD R8, R17, c[0x0][0x198], RZ ;  /* 0x0000660011087a24 */ /* 0x002fe200078e02ff */
        /* <DEDUP_REMOVED lines=10> */
.L_x_874:
[----:B------:R-:W-:Y:S05]  /*29f0*/  BSYNC B0 ;  /* 0x0000000000007941 */ /* 0x000fea0003800000 */
.L_x_873:
[----:B------:R-:W-:Y:S01]  /*2a00*/  ISETP.GE.AND P2, PT, R13, UR4, PT ;  /* 0x000000040d007c0c */ /* 0x000fe2000bf46270 */
[----:B------:R-:W-:-:S12]  /*2a10*/  BSSY B0, `(.L_x_875) ;  /* 0x0000014000007945 */ /* 0x000fd80003800000 */
[----:B------:R1:W-:Y:S01]  /*2a20*/  @P2 STS.128 [R0+0x7000], RZ ;  /* 0x007000ff00002388 */ /* 0x0003e20000000c00 */
[----:B------:R-:W-:Y:S05]  /*2a30*/  @P2 BRA `(.L_x_876) ;  /* 0x0000011000002947 */ /* 0x000fea0003800000 */
[----:B------:R-:W-:-:S13]  /*2a40*/  ISETP.GE.AND P1, PT, R226, c[0x0][0x220], PT ;  /* 0x00008800e2007a0c */ /* 0x000fda0003f26270 */
[----:B------:R1:W-:Y:S01]  /*2a50*/  @P1 STS.128 [R0+0x7000], RZ ;  /* 0x007000ff00001388 */ /* 0x0003e20000000c00 */
[----:B------:R-:W-:Y:S05]  /*2a60*/  @P1 BRA `(.L_x_876) ;  /* 0x000000e000001947 */ /* 0x000fea0003800000 */
[----:B------:R-:W-:Y:S02]  /*2a70*/  IADD3 R5, P1, R3, 0x40, RZ ;  /* 0x0000004003057810 */ /* 0x000fe40007f3e0ff */
[----:B------:R-:W-:-:S03]  /*2a80*/  MOV R7, R11 ;  /* 0x0000000b00077202 */ /* 0x000fc60000000f00 */
[----:B------:R-:W-:-:S04]  /*2a90*/  IMAD.X R6, RZ, RZ, R17, P1 ;  /* 0x000000ffff067224 */ /* 0x000fc800008e0611 */
[----:B-1----:R-:W-:Y:S02]  /*2aa0*/  IMAD R8, R6, c[0x0][0x198], RZ ;  /* 0x0000660006087a24 */ /* 0x002fe400078e02ff */
[----:B------:R-:W-:-:S04]  /*2ab0*/  IMAD.MOV.U32 R6, RZ, RZ, R4 ;  /* 0x000000ffff067224 */ /* 0x000fc800078e0004 */
        /* <DEDUP_REMOVED lines=9> */
.L_x_876:
[----:B------:R-:W-:Y:S05]  /*2b50*/  BSYNC B0 ;  /* 0x0000000000007941 */ /* 0x000fea0003800000 */
.L_x_875:
[----:B------:R-:W-:Y:S01]  /*2b60*/  ULDC.64 UR4, c[0x0][0x1a0] ;  /* 0x0000680000047ab9 */ /* 0x000fe20000000a00 */
[----:B------:R1:W-:Y:S01]  /*2b70*/  @P3 STS [R0+0x8000], RZ ;  /* 0x008000ff00003388 */ /* 0x0003e20000000800 */
[----:B------:R-:W-:Y:S01]  /*2b80*/  UIMAD UR4, UR6, UR4, URZ ;  /* 0x00000004060472a4 */ /* 0x000fe2000f8e023f */
[----:B-1----:R-:W-:Y:S01]  /*2b90*/  IMAD.WIDE.U32 R4, R12, c[0x0][0x1a0], R226 ;  /* 0x000068000c047a25 */ /* 0x002fe200078e00e2 */
[----:B------:R-:W-:Y:S01]  /*2ba0*/  BSSY B0, `(.L_x_877) ;  /* 0x000001d000007945 */ /* 0x000fe20003800000 */
[----:B------:R1:W-:Y:S01]  /*2bb0*/  @P3 STS [R0+0x8004], RZ ;  /* 0x008004ff00003388 */ /* 0x0003e20000000800 */
[----:B------:R-:W-:Y:S02]  /*2bc0*/  UIMAD UR4, UR36, UR5, UR4 ;  /* 0x00000005240472a4 */ /* 0x000fe4000f8e0204 */
[----:B------:R-:W-:Y:S01]  /*2bd0*/  IADD3 R4, P1, R4, UR38, RZ ;  /* 0x0000002604047c10 */ /* 0x000fe2000ff3e0ff */
[----:B------:R1:W-:Y:S03]  /*2be0*/  @P3 STS.64 [R0+0x8008], RZ ;  /* 0x008008ff00003388 */ /* 0x0003e60000000a00 */
[----:B------:R-:W-:-:S04]  /*2bf0*/  MOV R6, UR4 ;  /* 0x0000000400067c02 */ /* 0x000fc80008000f00 */
[----:B------:R-:W-:Y:S01]  /*2c00*/  IADD3.X R5, R5, UR39, R6, P1, !PT ;  /* 0x0000002705057c10 */ /* 0x000fe20008ffe406 */
[----:B------:R-:W-:-:S04]  /*2c10*/  IMAD R6, R16, c[0x0][0x1b8], RZ ;  /* 0x00006e0010067a24 */ /* 0x000fc800078e02ff */
[C---:B------:R-:W-:Y:S02]  /*2c20*/  IMAD R6, R10.reuse, c[0x0][0x1bc], R6 ;  /* 0x00006f000a067a24 */ /* 0x040fe400078e0206 */
        /* <DEDUP_REMOVED lines=20> */
.L_x_878:
[----:B------:R-:W-:Y:S05]  /*2d70*/  BSYNC B0 ;  /* 0x0000000000007941 */ /* 0x000fea0003800000 */
.L_x_877:
        /* <DEDUP_REMOVED lines=19> */
.L_x_880:
[----:B------:R-:W-:Y:S05]  /*2eb0*/  BSYNC B0 ;  /* 0x0000000000007941 */ /* 0x000fea0003800000 */
.L_x_879:
[----:B------:R-:W-:Y:S01]  /*2ec0*/  IMAD.MOV.U32 R6, RZ, RZ, c[0x0][0x308] ;  /* 0x0000c200ff067624 */ /* 0x000fe200078e00ff */
[----:B------:R-:W0:Y:S01]  /*2ed0*/  LDGDEPBAR ;  /* 0x00000000000079af */ /* 0x000e220000000000 */
[----:B------:R-:W-:Y:S01]  /*2ee0*/  IMAD.MOV.U32 R7, RZ, RZ, c[0x0][0x30c] ;  /* 0x0000c300ff077624 */ /* 0x000fe200078e00ff */
[----:B------:R-:W-:-:S04]  /*2ef0*/  UIADD3 UR4, UR36, 0x80, URZ ;  /* 0x0000008024047890 */ /* 0x000fc8000fffe03f */
[----:B-12---:R1:W2:Y:S01]  /*2f00*/  LDG.E.64 R4, [R6.64+0x8] ;  /* 0x0000082206047981 */ /* 0x0062a2000c1e1b00 */
[----:B------:R-:W-:Y:S01]  /*2f10*/  USHF.R.S32.HI UR5, URZ, 0x1f, UR61 ;  /* 0x0000001f3f057899 */ /* 0x000fe2000801143d */
[----:B---34-:R-:W-:Y:S02]  /*2f20*/  SHF.R.S32.HI R0, RZ, 0x1f, R15 ;  /* 0x0000001fff007819 */ /* 0x018fe4000001140f */
[C---:B------:R-:W-:Y:S01]  /*2f30*/  IADD3 R3, R142.reuse, 0x1000, RZ ;  /* 0x000010008e037810 */ /* 0x040fe20007ffe0ff */
        /* <DEDUP_REMOVED lines=19> */
[----:B------:R-:W-:Y:S01]  /*3070*/  UISETP.GE.AND UP1, UPT, UR4, UR7, UPT ;  /* 0x000000070400728c */ /* 0x000fe2000bf26270 */
[----:B-1----:R-:W3:Y:S01]  /*3080*/  LDG.E.64 R6, [R6.64] ;  /* 0x0000002206067981 */ /* 0x002ee2000c1e1b00 */
[----:B------:R-:W-:-:S02]  /*3090*/  SEL R3, R3, R142, !P0 ;  /* 0x0000008e03037207 */ /* 0x000fc40004000000 */
[----:B------:R-:W-:-:S03]  /*30a0*/  IADD3 R135, R134, R137, RZ ;  /* 0x0000008986877210 */ /* 0x000fc60007ffe0ff */
[----:B------:R-:W-:Y:S01]  /*30b0*/  IMAD.SHL.U32 R130, R3, 0x2, RZ ;  /* 0x0000000203827824 */ /* 0x000fe200078e00ff */
[----:B--2---:R-:W-:-:S04]  /*30c0*/  IADD3 R228, P2, P1, R4, UR61, R15 ;  /* 0x0000003d04e47c10 */ /* 0x004fc8000f95e00f */
[----:B------:R-:W-:Y:S02]  /*30d0*/  IADD3.X R236, R5, UR5, R0, P2, P1 ;  /* 0x0000000505ec7c10 */ /* 0x000fe400097e2400 */
[----:B------:R-:W-:Y:S01]  /*30e0*/  IADD3 R0, R136, 0x1000, RZ ;  /* 0x0000100088007810 */ /* 0x000fe20007ffe0ff */
[----:B---3--:R1:W2:Y:S08]  /*30f0*/  R2UR UR9, R7 ;  /* 0x00000000070973c2 */ /* 0x0082b000000e0000 */
[----:B------:R1:W3:Y:S01]  /*3100*/  R2UR UR10, R6 ;  /* 0x00000000060a73c2 */ /* 0x0002e200000e0000 */
[----:B------:R-:W-:Y:S01]  /*3110*/  SEL R0, R0, R136, !P0 ;  /* 0x0000008800007207 */ /* 0x000fe20004000000 */
[----:B------:R-:W-:-:S03]  /*3120*/  IMAD.WIDE.U32 R228, R228, -0x2daee0ad, RZ ;  /* 0xd2511f53e4e47825 */ /* 0x000fc600078e00ff */
[----:B-123--:R-:W-:-:S03]  /*3130*/  SHF.L.U32 R3, R0, 0x1, RZ ;  /* 0x0000000100037819 */ /* 0x00efc600000006ff */
.L_x_883:
        /* <DEDUP_REMOVED lines=12> */
[----:B------:R-:W-:Y:S01]  /*3200*/  IADD3 R5, R8, 0x4, RZ ;  /* 0x0000000408057810 */ /* 0x000fe20007ffe0ff */
[----:B-----5:R-:W-:Y:S01]  /*3210*/  FMUL.FTZ R113, R232, 1.4426950216293334961 ;  /* 0x3fb8aa3be8717820 */ /* 0x020fe20000410000 */
[----:B------:R-:W-:Y:S01]  /*3220*/  IADD3 R4, R0, 0x1, RZ ;  /* 0x0000000100047810 */ /* 0x000fe20007ffe0ff */
[----:B------:R-:W-:Y:S01]  /*3230*/  IMAD.WIDE.U32 R8, R8, -0x326172a9, RZ ;  /* 0xcd9e8d5708087825 */ /* 0x000fe200078e00ff */
[----:B------:R-:W-:Y:S01]  /*3240*/  PLOP3.LUT P6, PT, PT, PT, UP1, 0x80, 0x0 ;  /* 0x000000000000781c */ /* 0x000fe20003fcf018 */
[----:B------:R-:W-:Y:S01]  /*3250*/  UIADD3 UR4, UR9, -0x4498517b, URZ ;  /* 0xbb67ae8509047890 */ /* 0x000fe2000fffe03f */
[C---:B------:R-:W-:Y:S01]  /*3260*/  LOP3.LUT R10, R229.reuse, UR9, R0, 0x96, !PT ;  /* 0x00000009e50a7c12 */ /* 0x040fe2000f8e9600 */
[----:B------:R-:W1:Y:S01]  /*3270*/  @P0 S2R R112, SR_TID.X ;  /* 0x0000000000700919 */ /* 0x000e620000002100 */
[----:B------:R-:W-:Y:S01]  /*3280*/  LOP3.LUT R6, R229, UR9, R4, 0x96, !PT ;  /* 0x00000009e5067c12 */ /* 0x000fe2000f8e9604 */
[----:B------:R-:W-:Y:S01]  /*3290*/  IMAD.WIDE.U32 R4, R5, -0x326172a9, RZ ;  /* 0xcd9e8d5705047825 */ /* 0x000fe200078e00ff */
[----:B------:R-:W-:Y:S01]  /*32a0*/  LOP3.LUT R0, R236, UR10, RZ, 0x3c, !PT ;  /* 0x0000000aec007c12 */ /* 0x000fe2000f8e3cff */
[----:B------:R-:W-:Y:S01]  /*32b0*/  UISETP.GE.AND UP4, UPT, UR8, 0x1, UPT ;  /* 0x000000010800788c */ /* 0x000fe2000bf86270 */
[----:B------:R-:W-:Y:S01]  /*32c0*/  LOP3.LUT R16, R228, UR4, RZ, 0x3c, !PT ;  /* 0x00000004e4107c12 */ /* 0x000fe2000f8e3cff */
[----:B------:R-:W-:Y:S01]  /*32d0*/  UIADD3 UR4, UR10, -0x61c88647, URZ ;  /* 0x9e3779b90a047890 */ /* 0x000fe2000fffe03f */
[-C--:B------:R-:W-:Y:S01]  /*32e0*/  LOP3.LUT R14, R9, R0.reuse, RZ, 0x3c, !PT ;  /* 0x00000000090e7212 */ /* 0x080fe200078e3cff */
[----:B------:R-:W-:Y:S01]  /*32f0*/  IMAD.WIDE.U32 R10, R10, -0x326172a9, RZ ;  /* 0xcd9e8d570a0a7825 */ /* 0x000fe200078e00ff */
[----:B------:R-:W-:Y:S02]  /*3300*/  PLOP3.LUT P0, PT, PT, PT, UP1, 0x80, 0x0 ;  /* 0x000000000000781c */ /* 0x000fe40003f0f018 */
[----:B------:R-:W-:Y:S01]  /*3310*/  LOP3.LUT R12, R5, R0, RZ, 0x3c, !PT ;  /* 0x00000000050c7212 */ /* 0x000fe200078e3cff */
[----:B------:R-:W-:Y:S01]  /*3320*/  IMAD.WIDE.U32 R14, R14, -0x2daee0ad, RZ ;  /* 0xd2511f530e0e7825 */ /* 0x000fe200078e00ff */
[C---:B------:R-:W-:Y:S02]  /*3330*/  LOP3.LUT R18, R11.reuse, UR4, R8, 0x96, !PT ;  /* 0x000000040b127c12 */ /* 0x040fe4000f8e9608 */
[----:B------:R-:W-:Y:S01]  /*3340*/  LOP3.LUT R11, R11, UR4, R4, 0x96, !PT ;  /* 0x000000040b0b7c12 */ /* 0x000fe2000f8e9604 */
[----:B------:R-:W-:Y:S04]  /*3350*/  IMAD.WIDE.U32 R12, R12, -0x2daee0ad, RZ ;  /* 0xd2511f530c0c7825 */ /* 0x000fe800078e00ff */
[----:B------:R-:W-:Y:S04]  /*3360*/  IMAD.WIDE.U32 R6, R6, -0x326172a9, RZ ;  /* 0xcd9e8d5706067825 */ /* 0x000fe800078e00ff */
[----:B------:R-:W-:Y:S01]  /*3370*/  IMAD.WIDE.U32 R18, R18, -0x2daee0ad, RZ ;  /* 0xd2511f5312127825 */ /* 0x000fe200078e00ff */
[C---:B------:R-:W-:Y:S01]  /*3380*/  LOP3.LUT R17, R7.reuse, UR4, R8, 0x96, !PT ;  /* 0x0000000407117c12 */ /* 0x040fe2000f8e9608 */
[----:B------:R-:W-:Y:S04]  /*3390*/  DEPBAR.LE SB0, 0x0 ;  /* 0x000080000000791a */ /* 0x000fe80000000000 */
[----:B------:R-:W-:Y:S01]  /*33a0*/  LOP3.LUT R7, R7, UR4, R4, 0x96, !PT ;  /* 0x0000000407077c12 */ /* 0x000fe2000f8e9604 */
[----:B------:R-:W-:Y:S01]  /*33b0*/  BAR.SYNC.DEFER_BLOCKING 0x0 ;  /* 0x0000000000007b1d */ /* 0x000fe20000010000 */
[C---:B------:R-:W-:Y:S01]  /*33c0*/  LOP3.LUT R8, R16.reuse, R15, RZ, 0x3c, !PT ;  /* 0x0000000f10087212 */ /* 0x040fe200078e3cff */
[----:B------:R-:W-:Y:S01]  /*33d0*/  UIADD3 UR4, UR10, 0x3c6ef372, URZ ;  /* 0x3c6ef3720a047890 */ /* 0x000fe2000fffe03f */
[----:B------:R-:W-:Y:S01]  /*33e0*/  LOP3.LUT R4, R16, R13, RZ, 0x3c, !PT ;  /* 0x0000000d10047212 */ /* 0x000fe200078e3cff */
[----:B------:R-:W-:Y:S04]  /*33f0*/  IMAD.WIDE.U32 R16, R17, -0x2daee0ad, RZ ;  /* 0xd2511f5311107825 */ /* 0x000fe800078e00ff */
[----:B------:R-:W-:Y:S04]  /*3400*/  IMAD.WIDE.U32 R8, R8, -0x326172a9, RZ ;  /* 0xcd9e8d5708087825 */ /* 0x000fe800078e00ff */
[----:B------:R-:W-:Y:S01]  /*3410*/  IMAD.WIDE.U32 R4, R4, -0x326172a9, RZ ;  /* 0xcd9e8d5704047825 */ /* 0x000fe200078e00ff */
[C---:B------:R-:W-:Y:S02]  /*3420*/  LOP3.LUT R26, R9.reuse, UR4, R10, 0x96, !PT ;  /* 0x00000004091a7c12 */ /* 0x040fe4000f8e960a */
[----:B------:R-:W-:Y:S02]  /*3430*/  LOP3.LUT R24, R9, UR4, R6, 0x96, !PT ;  /* 0x0000000409187c12 */ /* 0x000fe4000f8e9606 */
[C---:B------:R-:W-:Y:S01]  /*3440*/  LOP3.LUT R22, R5.reuse, UR4, R10, 0x96, !PT ;  /* 0x0000000405167c12 */ /* 0x040fe2000f8e960a */
[----:B------:R-:W-:Y:S01]  /*3450*/  IMAD.WIDE.U32 R26, R26, -0x2daee0ad, RZ ;  /* 0xd2511f531a1a7825 */ /* 0x000fe200078e00ff */
[----:B------:R-:W-:Y:S01]  /*3460*/  LOP3.LUT R20, R5, UR4, R6, 0x96, !PT ;  /* 0x0000000405147c12 */ /* 0x000fe2000f8e9606 */
[----:B------:R-:W-:Y:S02]  /*3470*/  UIADD3 UR4, UR9, 0x76cf5d0a, URZ ;  /* 0x76cf5d0a09047890 */ /* 0x000fe4000fffe03f */
[----:B------:R-:W-:Y:S01]  /*3480*/  IMAD.WIDE.U32 R10, R11, -0x2daee0ad, RZ ;  /* 0xd2511f530b0a7825 */ /* 0x000fe200078e00ff */
[----:B------:R-:W-:Y:S03]  /*3490*/  LDSM.16.M88.4 R64, [R130] ;  /* 0x000000008240783b */ /* 0x000fe60000000200 */
[--C-:B------:R-:W-:Y:S01]  /*34a0*/  LOP3.LUT R15, R19, UR4, R14.reuse, 0x96, !PT ;  /* 0x00000004130f7c12 */ /* 0x100fe2000f8e960e */
[----:B------:R-:W-:Y:S01]  /*34b0*/  IMAD.WIDE.U32 R6, R7, -0x2daee0ad, RZ ;  /* 0xd2511f5307067825 */ /* 0x000fe200078e00ff */
[----:B------:R-:W-:Y:S02]  /*34c0*/  LOP3.LUT R13, R17, UR4, R14, 0x96, !PT ;  /* 0x00000004110d7c12 */ /* 0x000fe4000f8e960e */
[--C-:B------:R-:W-:Y:S01]  /*34d0*/  LOP3.LUT R11, R11, UR4, R12.reuse, 0x96, !PT ;  /* 0x000000040b0b7c12 */ /* 0x100fe2000f8e960c */
[----:B------:R-:W-:Y:S01]  /*34e0*/  IMAD.WIDE.U32 R14, R15, -0x326172a9, RZ ;  /* 0xcd9e8d570f0e7825 */ /* 0x000fe200078e00ff */
[----:B------:R-:W-:Y:S01]  /*34f0*/  LOP3.LUT R7, R7, UR4, R12, 0x96, !PT ;  /* 0x0000000407077c12 */ /* 0x000fe2000f8e960c */
[----:B------:R-:W-:Y:S01]  /*3500*/  UIADD3 UR4, UR9, 0x32370b8f, URZ ;  /* 0x32370b8f09047890 */ /* 0x000fe2000fffe03f */
[----:B------:R-:W-:Y:S01]  /*3510*/  LDSM.16.M88.4 R60, [R130+0x1000] ;  /* 0x00100000823c783b */ /* 0x000fe20000000200 */
[----:B------:R-:W-:Y:S04]  /*3520*/  IMAD.WIDE.U32 R24, R24, -0x2daee0ad, RZ ;  /* 0xd2511f5318187825 */ /* 0x000fe800078e00ff */
[----:B------:R-:W-:Y:S01]  /*3530*/  LOP3.LUT R34, R27, UR4, R18, 0x96, !PT ;  /* 0x000000041b227c12 */ /* 0x000fe2000f8e9612 */
[----:B------:R-:W-:Y:S01]  /*3540*/  IMAD.WIDE.U32 R22, R22, -0x2daee0ad, RZ ;  /* 0xd2511f5316167825 */ /* 0x000fe200078e00ff */
[----:B------:R-:W-:Y:S01]  /*3550*/  LOP3.LUT R32, R25, UR4, R16, 0x96, !PT ;  /* 0x0000000419207c12 */ /* 0x000fe2000f8e9610 */
[----:B------:R-:W-:Y:S02]  /*3560*/  LDSM.16.M88.4 R48, [R128+0x6800] ;  /* 0x006800008030783b */ /* 0x000fe40000000200 */
[----:B------:R-:W-:Y:S01]  /*3570*/  IMAD.WIDE.U32 R20, R20, -0x2daee0ad, RZ ;  /* 0xd2511f5314147825 */ /* 0x000fe200078e00ff */
[----:B------:R-:W-:Y:S03]  /*3580*/  LOP3.LUT R30, R23, UR4, R10, 0x96, !PT ;  /* 0x00000004171e7c12 */ /* 0x000fe6000f8e960a */
[----:B------:R-:W-:Y:S01]  /*3590*/  IMAD.WIDE.U32 R34, R34, -0x326172a9, RZ ;  /* 0xcd9e8d5722227825 */ /* 0x000fe200078e00ff */
[----:B------:R-:W-:Y:S01]  /*35a0*/  LOP3.LUT R28, R21, UR4, R6, 0x96, !PT ;  /* 0x00000004151c7c12 */ /* 0x000fe2000f8e9606 */
[----:B------:R-:W-:Y:S01]  /*35b0*/  UIADD3 UR4, UR10, -0x255992d5, URZ ;  /* 0xdaa66d2b0a047890 */ /* 0x000fe2000fffe03f */
[----:B------:R-:W-:Y:S01]  /*35c0*/  LDSM.16.M88.4 R100, [R128+0x6c00] ;  /* 0x006c00008064783b */ /* 0x000fe20000000200 */
[----:B------:R-:W-:Y:S04]  /*35d0*/  IMAD.WIDE.U32 R12, R13, -0x326172a9, RZ ;  /* 0xcd9e8d570d0c7825 */ /* 0x000fe800078e00ff */
[--C-:B------:R-:W-:Y:S01]  /*35e0*/  LOP3.LUT R5, R15, UR4, R8.reuse, 0x96, !PT ;  /* 0x000000040f057c12 */ /* 0x100fe2000f8e9608 */
[----:B------:R-:W-:Y:S01]  /*35f0*/  IMAD.WIDE.U32 R10, R11, -0x326172a9, RZ ;  /* 0xcd9e8d570b0a7825 */ /* 0x000fe200078e00ff */
[----:B------:R-:W-:Y:S01]  /*3600*/  LOP3.LUT R8, R13, UR4, R8, 0x96, !PT ;  /* 0x000000040d087c12 */ /* 0x000fe2000f8e9608 */
[----:B------:R-:W-:Y:S02]  /*3610*/  LDSM.16.M88.4 R108, [R129+0x6000] ;  /* 0x00600000816c783b */ /* 0x000fe40000000200 */
        /* <DEDUP_REMOVED lines=681> */
[----:B------:R-:W-:Y:S01]  /*60b0*/  ISETP.LE.U32.AND P4, PT, R5, UR4, PT ;  /* 0x0000000405007c0c */ /* 0x000fe2000bf83070 */
[----:B------:R-:W-:Y:S01]  /*60c0*/  ULDC.64 UR4, c[0x0][0x118] ;  /* 0x0000460000047ab9 */ /* 0x000fe20000000a00 */
        /* <DEDUP_REMOVED lines=230> */
[----:B------:R-:W-:Y:S02]  /*6f30*/  FSETP.GE.FTZ.AND P1, PT, R163, RZ, PT ;  /* 0x000000ffa300720b */ /* 0x000fe40003f36000 */
[----:B------:R-:W-:Y:S01]  /*6f40*/  FSEL R51, R51, R144, P0 ;  /* 0x0000009033337208 */ /* 0x000fe20000000000 */
[----:B------:R-:W-:Y:S01]  /*6f50*/  FMUL.FTZ R172, R172, R38 ;  /* 0x00000026acac7220 */ /* 0x000fe20000410000 */
[----:B------:R-:W-:Y:S02]  /*6f60*/  FSETP.GE.FTZ.AND P0, PT, R204, RZ, PT ;  /* 0x000000ffcc00720b */ /* 0x000fe40003f16000 */
        /* <DEDUP_REMOVED lines=113> */
[----:B------:R-:W-:Y:S01]  /*7680*/  IMAD.MOV.U32 R58, RZ, RZ, R224 ;  /* 0x000000ffff3a7224 */ /* 0x000fe200078e00e0 */
[-C--:B------:R-:W-:Y:S01]  /*7690*/  FSEL R6, R6, R0.reuse, P4 ;  /* 0x0000000006067208 */ /* 0x080fe20002000000 */
[----:B------:R-:W-:Y:S01]  /*76a0*/  IMAD.MOV.U32 R59, RZ, RZ, R219 ;  /* 0x000000ffff3b7224 */ /* 0x000fe200078e00db */
        /* <DEDUP_REMOVED lines=41> */
.L_x_881:
        /* <DEDUP_REMOVED lines=148> */
.L_x_882:
        /* <DEDUP_REMOVED lines=303> */
.L_x_884:
        /* <DEDUP_REMOVED lines=19> */
.L_x_885:
        /* <DEDUP_REMOVED lines=43> */
.L_x_887:
[----:B--2---:R-:W-:Y:S05]  /*9950*/  BSYNC B0 ;  /* 0x0000000000007941 */ /* 0x004fea0003800000 */
.L_x_886:
        /* <DEDUP_REMOVED lines=14> */
.L_x_889:
[----:B------:R-:W-:Y:S05]  /*9a40*/  BSYNC B0 ;  /* 0x0000000000007941 */ /* 0x000fea0003800000 */
.L_x_888:
        /* <DEDUP_REMOVED lines=25> */
.L_x_891:
[----:B------:R-:W-:Y:S05]  /*9be0*/  BSYNC B0 ;  /* 0x0000000000007941 */ /* 0x000fea0003800000 */
.L_x_890:
        /* <DEDUP_REMOVED lines=12> */
.L_x_864:
        /* <DEDUP_REMOVED lines=21> */
.L_x_893:
        /* <DEDUP_REMOVED lines=19> */
.L_x_894:
        /* <DEDUP_REMOVED lines=37> */
.L_x_896:
[----:B------:R-:W-:Y:S05]  /*a180*/  BSYNC B0 ;  /* 0x0000000000007941 */ /* 0x000fea0003800000 */
.L_x_895:
        /* <DEDUP_REMOVED lines=15> */
.L_x_898:
[----:B------:R-:W-:Y:S05]  /*a280*/  BSYNC B0 ;  /* 0x0000000000007941 */ /* 0x000fea0003800000 */
.L_x_897:
        /* <DEDUP_REMOVED lines=26> */
.L_x_900:
[----:B------:R-:W-:Y:S05]  /*a430*/  BSYNC B0 ;  /* 0x0000000000007941 */ /* 0x000fea0003800000 */
.L_x_899:
        /* <DEDUP_REMOVED lines=12> */
.L_x_892:
[----:B------:R-:W-:Y:S05]  /*a500*/  BSYNC B1 ;  /* 0x0000000000017941 */ /* 0x000fea0003800000 */
.L_x_859:
        /* <DEDUP_REMOVED lines=11> */
.L_x_901:
[----:B------:R-:W-:Y:S05]  /*a5c0*/  EXIT ;  /* 0x000000000000794d */ /* 0x000fea0003800000 */
.L_x_903:
        /* <DEDUP_REMOVED lines=11> */
.L_x_1351:


//--------------------- .text._ZN5flash44flash_bwd_dq_dk_dv_loop_seqk_parallel_kernelI23Flash_bwd_kernel_traitsILi32ELi128ELi128ELi8ELi4ELi4ELi4ELb0ELb0EN7cutlass6half_tE19Flash_kernel_traitsILi32ELi128ELi128ELi8ES3_EELb0ELb0ELb0ELb0ELb0ELb0ELb1EEEvNS_16Flash_bwd_paramsE --------------------------
	.section	.text._ZN5flash44flash_bwd_dq_dk_dv_loop_seqk_parallel_kernelI23Flash_bwd_kernel_traitsILi32ELi128ELi128ELi8ELi4ELi4ELi4ELb0ELb0EN7cutlass6half_tE19Flash_kernel_traitsILi32ELi128ELi128ELi8ES3_EELb0ELb0ELb0ELb0ELb0ELb0ELb1EEEvNS_16Flash_bwd_paramsE,"ax",@progbits
	.sectioninfo	@"SHI_REGISTERS=255"
	.align	128
        .global         _ZN5flash44flash_bwd_dq_dk_dv_loop_seqk_parallel_kernelI23Flash_bwd_kernel_traitsILi32ELi128ELi128ELi8ELi4ELi4ELi4ELb0ELb0EN7cutlass6half_tE19Flash_kernel_traitsILi32ELi128ELi128ELi8ES3_EELb0ELb0ELb0ELb0ELb0ELb0ELb1EEEvNS_16Flash_bwd_paramsE
        .type           _ZN5flash44flash_bwd_dq_dk_dv_loop_seqk_parallel_kernelI23Flash_bwd_kernel_traitsILi32ELi128ELi128ELi8ELi4ELi4ELi4ELb0ELb0EN7cutlass6half_tE19Flash_kernel_traitsILi32ELi128ELi128ELi8ES3_EELb0ELb0ELb0ELb0ELb0ELb0ELb1EEEvNS_16Flash_bwd_paramsE,@function
        .size           _ZN5flash44flash_bwd_dq_dk_dv_loop_seqk_parallel_kernelI23Flash_bwd_kernel_traitsILi32ELi128ELi128ELi8ELi4ELi4ELi4ELb0ELb0EN7cutlass6half_tE19Flash_kernel_traitsILi32ELi128ELi128ELi8ES3_EELb0ELb0ELb0ELb0ELb0ELb0ELb1EEEvNS_16Flash_bwd_paramsE,(.L_x_1352 - _ZN5flash44flash_bwd_dq_dk_dv_loop_seqk_parallel_kernelI23Flash_bwd_kernel_traitsILi32ELi128ELi128ELi8ELi4ELi4ELi4ELb0ELb0EN7cutlass6half_tE19Flash_kernel_traitsILi32ELi128ELi128ELi8ES3_EELb0ELb0ELb0ELb0ELb0ELb0ELb1EEEvNS_16Flash_bwd_paramsE)
        .other          _ZN5flash44flash_bwd_dq_dk_dv_loop_seqk_parallel_kernelI23Flash_bwd_kernel_traitsILi32ELi128ELi128ELi8ELi4ELi4ELi4ELb0ELb0EN7cutlass6half_tE19Flash_kernel_traitsILi32ELi128ELi128ELi8ES3_EELb0ELb0ELb0ELb0ELb0ELb0ELb1EEEvNS_16Flash_bwd_paramsE,@"STO_CUDA_ENTRY STV_DEFAULT"
_ZN5flash44flash_bwd_dq_dk_dv_loop_seqk_parallel_kernelI23Flash_bwd_kernel_traitsILi32ELi128ELi128ELi8ELi4ELi4ELi4ELb0ELb0EN7cutlass6half_tE19Flash_kernel_traitsILi32ELi128ELi128ELi8ES3_EELb0ELb0ELb0ELb0ELb0ELb0ELb1EEEvNS_16Flash_bwd_paramsE:
.text._ZN5flash44flash_bwd_dq_dk_dv_loop_seqk_parallel_kernelI23Flash_bwd_kernel_traitsILi32ELi128ELi128ELi8ELi4ELi4ELi4ELb0ELb0EN7cutlass6half_tE19Flash_kernel_traitsILi32ELi128ELi128ELi8ES3_EELb0ELb0ELb0ELb0ELb0ELb0ELb1EEEvNS_16Flash_bwd_paramsE:
        /* <DEDUP_REMOVED lines=179> */
[C---:B------:R-:W-:Y:S01]  /*0b30*/  IADD3 R143, R150.reuse, 0x40, RZ ;  /* 0x00000040968f7810 */ /* 0x040fe20007ffe0ff */
        /* <DEDUP_REMOVED lines=82> */
.L_x_948:
        /* <DEDUP_REMOVED lines=54> */
.L_x_904:
        /* <DEDUP_REMOVED lines=58> */
.L_x_906:
        /* <DEDUP_REMOVED lines=18> */
.L_x_907:
        /* <DEDUP_REMOVED lines=63> */
[----:B-1----:R-:W-:-:S03]  /*1c70*/  @UP2 USEL UR9, UR9, UR5, !UP1 ;  /* 0x0000000509092287 */ /* 0x002fc6000c800000 */
[----:B------:R-:W-:Y:S01]  /*1c80*/  @!P0 IMAD.MOV R12, RZ, RZ, -R12 ;  /* 0x000000ffff0c8224 */ /* 0x000fe200078e0a0c */
[----:B------:R-:W-:Y:S01]  /*1c90*/  PLOP3.LUT P0, PT, PT, PT, UP2, 0x80, 0x0 ;  /* 0x000000000000781c */ /* 0x000fe20003f0f028 */
[----:B------:R-:W-:Y:S02]  /*1ca0*/  ULDC UR11, c[0x0][0x234] ;  /* 0x00008d00000b7ab9 */ /* 0x000fe40000000800 */
        /* <DEDUP_REMOVED lines=17> */
.L_x_908:
[----:B------:R-:W2:Y:S02]  /*1dc0*/  LDL R0, [R1+0x40] ;  /* 0x0000400001007983 */ /* 0x000ea40000100800 */
[----:B--2---:R1:W2:Y:S01]  /*1dd0*/  R2UR UR5, R0 ;  /* 0x00000000000573c2 */ /* 0x0042a200000e0000 */
[----:B------:R-:W-:-:S07]  /*1de0*/  DEPBAR.LE SB1, 0x0, {2} ;  /* 0x000090040000791a */ /* 0x000fce0000000000 */
.L_x_909:
[----:B------:R-:W2:Y:S04]  /*1df0*/  LDL R3, [R1+0x4c] ;  /* 0x00004c0001037983 */ /* 0x000ea80000100800 */
[----:B------:R-:W3:Y:S01]  /*1e00*/  LDL R0, [R1+0x3c] ;  /* 0x00003c0001007983 */ /* 0x000ee20000100800 */
[----:B------:R-:W-:Y:S01]  /*1e10*/  IMAD.U32 R16, RZ, RZ, UR7 ;  /* 0x00000007ff107e24 */ /* 0x000fe2000f8e00ff */
[----:B------:R-:W-:Y:S01]  /*1e20*/  SHF.R.S32.HI R221, RZ, 0x1f, R220 ;  /* 0x0000001fffdd7819 */ /* 0x000fe200000114dc */
[----:B------:R-:W-:Y:S01]  /*1e30*/  IMAD.U32 R15, RZ, RZ, UR6 ;  /* 0x00000006ff0f7e24 */ /* 0x000fe2000f8e00ff */
[----:B------:R-:W1:Y:S01]  /*1e40*/  S2R R10, SR_TID.X ;  /* 0x00000000000a7919 */ /* 0x000e620000002100 */
[----:B------:R-:W-:Y:S01]  /*1e50*/  USHF.R.S32.HI UR6, URZ, 0x1f, UR59 ;  /* 0x0000001f3f067899 */ /* 0x000fe2000801143b */
[----:B------:R-:W-:Y:S01]  /*1e60*/  IMAD.U32 R9, RZ, RZ, UR8 ;  /* 0x00000008ff097e24 */ /* 0x000fe2000f8e00ff */
[----:B------:R-:W-:Y:S01]  /*1e70*/  UIADD3 UR9, UR8, UR9, URZ ;  /* 0x0000000908097290 */ /* 0x000fe2000fffe03f */
[----:B------:R-:W-:Y:S01]  /*1e80*/  BSSY B1, `(.L_x_905) ;  /* 0x0000859000017945 */ /* 0x000fe20003800000 */
[----:B-1----:R-:W-:Y:S01]  /*1e90*/  SHF.R.S32.HI R8, RZ, 0x1f, R10 ;  /* 0x0000001fff087819 */ /* 0x002fe2000001140a */
[----:B--2---:R1:W2:Y:S08]  /*1ea0*/  R2UR UR7, R3 ;  /* 0x00000000030773c2 */ /* 0x0042b000000e0000 */
[----:B---3--:R-:W3:Y:S01]  /*1eb0*/  R2UR UR11, R0 ;  /* 0x00000000000b73c2 */ /* 0x008ee200000e0000 */
[----:B-1----:R-:W-:Y:S01]  /*1ec0*/  LEA.HI R3, R8, R10, RZ, 0x2 ;  /* 0x0000000a08037211 */ /* 0x002fe200078f10ff */
[----:B--2---:R-:W-:-:S02]  /*1ed0*/  UIADD3 UR10, UP5, UP4, UR10, UR59, UR7 ;  /* 0x0000003b0a0a7290 */ /* 0x004fc4000fcbe007 */
[----:B------:R-:W-:Y:S01]  /*1ee0*/  USHF.R.S32.HI UR7, URZ, 0x1f, UR52 ;  /* 0x0000001f3f077899 */ /* 0x000fe20008011434 */
[----:B------:R-:W-:Y:S01]  /*1ef0*/  SHF.R.S32.HI R3, RZ, 0x2, R3 ;  /* 0x00000002ff037819 */ /* 0x000fe20000011403 */
[----:B------:R-:W-:Y:S02]  /*1f00*/  UIADD3 UR43, UP1, UP0, UR36, UR10, UR43 ;  /* 0x0000000a242b7290 */ /* 0x000fe4000f83e02b */
[----:B------:R-:W-:Y:S01]  /*1f10*/  UIADD3 UR36, UR8, UR5, URZ ;  /* 0x0000000508247290 */ /* 0x000fe2000fffe03f */
[----:B------:R-:W-:Y:S01]  /*1f20*/  SHF.R.S32.HI R18, RZ, 0x1f, R3 ;  /* 0x0000001fff127819 */ /* 0x000fe20000011403 */
[----:B---3--:R-:W-:Y:S01]  /*1f30*/  UIADD3.X UR10, UR12, UR6, UR11, UP5, UP4 ;  /* 0x000000060c0a7290 */ /* 0x008fe2000afe840b */
[----:B------:R-:W-:Y:S01]  /*1f40*/  IADD3 R0, P0, R3, UR8, RZ ;  /* 0x0000000803007c10 */ /* 0x000fe2000ff1e0ff */
[----:B------:R-:W-:Y:S02]  /*1f50*/  ULEA.HI.SX32 UR5, UR49, 0xffffffff, 0x19 ;  /* 0xffffffff31057891 */ /* 0x000fe4000f8fca3f */
[----:B------:R-:W-:Y:S01]  /*1f60*/  UIADD3.X UR38, UR37, UR10, UR38, UP1, UP0 ;  /* 0x0000000a25267290 */ /* 0x000fe20008fe0426 */
[----:B------:R-:W-:Y:S01]  /*1f70*/  IADD3.X R7, R18, UR47, RZ, P0, !PT ;  /* 0x0000002f12077c10 */ /* 0x000fe200087fe4ff */
[----:B------:R-:W-:Y:S01]  /*1f80*/  IMAD.WIDE.U32 R4, R0, c[0x0][0x190], R220 ;  /* 0x0000640000047a25 */ /* 0x000fe200078e00dc */
[----:B------:R-:W-:-:S02]  /*1f90*/  ULDC.64 UR10, c[0x0][0x1a8] ;  /* 0x00006a00000a7ab9 */ /* 0x000fc40000000a00 */
[----:B------:R-:W-:Y:S01]  /*1fa0*/  UIMAD UR10, UR7, UR10, URZ ;  /* 0x0000000a070a72a4 */ /* 0x000fe2000f8e023f */
[----:B------:R-:W-:Y:S01]  /*1fb0*/  IMAD R7, R7, c[0x0][0x190], RZ ;  /* 0x0000640007077a24 */ /* 0x000fe200078e02ff */
[----:B------:R-:W-:Y:S01]  /*1fc0*/  IADD3 R6, P0, R4, UR54, RZ ;  /* 0x0000003604067c10 */ /* 0x000fe2000ff1e0ff */
[----:B------:R-:W-:Y:S02]  /*1fd0*/  UISETP.GE.AND UP0, UPT, UR45, 0x1, UPT ;  /* 0x000000012d00788c */ /* 0x000fe4000bf06270 */
[----:B------:R-:W-:Y:S01]  /*1fe0*/  IMAD R0, R0, c[0x0][0x194], R7 ;  /* 0x0000650000007a24 */ /* 0x000fe200078e0207 */
[----:B------:R-:W-:-:S03]  /*1ff0*/  UIMAD UR37, UR52, UR11, UR10 ;  /* 0x0000000b342572a4 */ /* 0x000fc6000f8e020a */
[----:B------:R-:W-:Y:S01]  /*2000*/  ULDC.64 UR10, c[0x0][0x378] ;  /* 0x0000de00000a7ab9 */ /* 0x000fe20000000a00 */
[----:B------:R-:W-:Y:S01]  /*2010*/  IADD3.X R7, R5, UR53, R0, P0, !PT ;  /* 0x0000003505077c10 */ /* 0x000fe200087fe400 */
[----:B------:R-:W-:Y:S01]  /*2020*/  UIMAD UR10, UR7, UR10, URZ ;  /* 0x0000000a070a72a4 */ /* 0x000fe2000f8e023f */
[----:B------:R-:W-:Y:S02]  /*2030*/  LEA.HI R0, R8, R10, RZ, 0x5 ;  /* 0x0000000a08007211 */ /* 0x000fe400078f28ff */
[----:B------:R-:W-:Y:S01]  /*2040*/  IADD3 R4, P0, R220, UR44, RZ ;  /* 0x0000002cdc047c10 */ /* 0x000fe2000ff1e0ff */
[----:B------:R-:W-:Y:S01]  /*2050*/  UIMAD UR12, UR52, UR11, UR10 ;  /* 0x0000000b340c72a4 */ /* 0x000fe2000f8e020a */
[----:B------:R-:W-:Y:S01]  /*2060*/  LOP3.LUT R8, R0, 0xffffffe0, RZ, 0xc0, !PT ;  /* 0xffffffe000087812 */ /* 0x000fe200078ec0ff */
[----:B------:R-:W-:Y:S01]  /*2070*/  ULDC.64 UR6, c[0x0][0x200] ;  /* 0x0000800000067ab9 */ /* 0x000fe20000000a00 */
[----:B------:R-:W-:Y:S01]  /*2080*/  SHF.R.S32.HI R0, RZ, 0x5, R0 ;  /* 0x00000005ff007819 */ /* 0x000fe20000011400 */
[----:B------:R-:W-:Y:S01]  /*2090*/  ULDC.64 UR10, c[0x0][0x370] ;  /* 0x0000dc00000a7ab9 */ /* 0x000fe20000000a00 */
[----:B------:R-:W-:Y:S01]  /*20a0*/  IADD3.X R5, R221, UR46, RZ, P0, !PT ;  /* 0x0000002edd057c10 */ /* 0x000fe200087fe4ff */
[----:B------:R-:W-:Y:S01]  /*20b0*/  IMAD.IADD R8, R10, 0x1, -R8 ;  /* 0x000000010a087824 */ /* 0x000fe200078e0a08 */
[----:B------:R-:W-:-:S03]  /*20c0*/  UIMAD UR10, UR47, UR10, URZ ;  /* 0x0000000a2f0a72a4 */ /* 0x000fc6000f8e023f */
[----:B------:R-:W-:Y:S01]  /*20d0*/  IMAD R0, R0, UR58, R8 ;  /* 0x0000003a00007c24 */ /* 0x000fe2000f8e0208 */
[----:B------:R-:W-:Y:S01]  /*20e0*/  UIMAD UR10, UR8, UR11, UR10 ;  /* 0x0000000b080a72a4 */ /* 0x000fe2000f8e020a */
[----:B------:R-:W-:Y:S01]  /*20f0*/  IMAD.WIDE.U32 R4, R9, c[0x0][0x370], R4 ;  /* 0x0000dc0009047a25 */ /* 0x000fe200078e0004 */
[----:B------:R-:W-:Y:S02]  /*2100*/  UMOV UR47, 0x4 ;  /* 0x00000004002f7882 */ /* 0x000fe40000000000 */
[C---:B------:R-:W-:Y:S01]  /*2110*/  IADD3 R13, P0, R0.reuse, UR43, RZ ;  /* 0x0000002b000d7c10 */ /* 0x040fe2000ff1e0ff */
[----:B------:R-:W-:Y:S01]  /*2120*/  UIMAD.WIDE UR8, UR9, UR47, UR6 ;  /* 0x0000002f090872a5 */ /* 0x000fe2000f8e0206 */
[----:B------:R-:W-:Y:S01]  /*2130*/  IADD3 R5, R5, UR10, RZ ;  /* 0x0000000a05057c10 */ /* 0x000fe2000fffe0ff */
[----:B------:R-:W-:Y:S01]  /*2140*/  ULDC.64 UR10, c[0x0][0x3c8] ;  /* 0x0000f200000a7ab9 */ /* 0x000fe20000000a00 */
[----:B------:R-:W-:Y:S01]  /*2150*/  LEA.HI.X.SX32 R14, R0, UR38, 0x1, P0 ;  /* 0x00000026000e7c11 */ /* 0x000fe200080f0eff */
[----:B------:R-:W-:Y:S01]  /*2160*/  IMAD.U32 R0, RZ, RZ, UR52 ;  /* 0x00000034ff007e24 */ /* 0x000fe2000f8e00ff */
[----:B------:R1:W2:Y:S03]  /*2170*/  R2UR UR7, R16 ;  /* 0x00000000100773c2 */ /* 0x0002a600000e0000 */
[----:B------:R-:W-:-:S04]  /*2180*/  IMAD.WIDE.U32 R4, R0, c[0x0][0x378], R4 ;  /* 0x0000de0000047a25 */ /* 0x000fc800078e0004 */
[----:B------:R-:W-:Y:S01]  /*2190*/  IMAD.WIDE.U32 R6, R0, c[0x0][0x1a8], R6 ;  /* 0x00006a0000067a25 */ /* 0x000fe200078e0006 */
[----:B------:R-:W-:Y:S01]  /*21a0*/  IADD3 R5, R5, UR12, RZ ;  /* 0x0000000c05057c10 */ /* 0x000fe2000fffe0ff */
[----:B------:R1:W3:Y:S02]  /*21b0*/  R2UR UR6, R15 ;  /* 0x000000000f0673c2 */ /* 0x0002e400000e0000 */
[----:B------:R-:W-:Y:S01]  /*21c0*/  IMAD R0, R18, c[0x0][0x370], RZ ;  /* 0x0000dc0012007a24 */ /* 0x000fe200078e02ff */
[----:B------:R-:W-:Y:S01]  /*21d0*/  IADD3 R7, R7, UR37, RZ ;  /* 0x0000002507077c10 */ /* 0x000fe2000fffe0ff */
[C---:B------:R-:W-:Y:S01]  /*21e0*/  IMAD.WIDE.U32 R4, R3.reuse, c[0x0][0x370], R4 ;  /* 0x0000dc0003047a25 */ /* 0x040fe200078e0004 */
[----:B------:R-:W-:Y:S01]  /*21f0*/  LEA R10, P2, R6, c[0x0][0x160], 0x1 ;  /* 0x00005800060a7a11 */ /* 0x000fe200078408ff */
[----:B------:R-:W-:Y:S02]  /*2200*/  UIMAD.WIDE UR36, UR36, UR47, UR10 ;  /* 0x0000002f242472a5 */ /* 0x000fe4000f8e020a */
[----:B------:R-:W-:Y:S01]  /*2210*/  IMAD R0, R3, c[0x0][0x374], R0 ;  /* 0x0000dd0003007a24 */ /* 0x000fe200078e0200 */
[----:B------:R-:W-:-:S02]  /*2220*/  LEA R8, P1, R4, c[0x0][0x330], 0x1 ;  /* 0x0000cc0004087a11 */ /* 0x000fc400078208ff */
[----:B------:R-:W-:Y:S01]  /*2230*/  LEA.HI.X R11, R6, c[0x0][0x164], R7, 0x1, P2 ;  /* 0x00005900060b7a11 */ /* 0x000fe200010f0c07 */
[----:B------:R-:W-:Y:S01]  /*2240*/  IMAD.IADD R0, R5, 0x1, R0 ;  /* 0x0000000105007824 */ /* 0x000fe200078e0200 */
[----:B------:R-:W-:-:S04]  /*2250*/  LEA R5, P0, R13, c[0x0][0x350], 0x2 ;  /* 0x0000d4000d057a11 */ /* 0x000fc800078010ff */
[----:B------:R-:W-:Y:S02]  /*2260*/  LEA.HI.X R9, R4, c[0x0][0x334], R0, 0x1, P1 ;  /* 0x0000cd0004097a11 */ /* 0x000fe400008f0c00 */
[----:B------:R-:W-:Y:S02]  /*2270*/  LEA.HI.X R4, R13, c[0x0][0x354], R14, 0x2, P0 ;  /* 0x0000d5000d047a11 */ /* 0x000fe400000f140e */
[----:B------:R-:W-:-:S13]  /*2280*/  PLOP3.LUT P0, PT, PT, PT, UP0, 0x80, 0x0 ;  /* 0x000000000000781c */ /* 0x000fda0003f0f008 */
[----:B-123--:R-:W-:Y:S05]  /*2290*/  @!P0 BRA `(.L_x_910) ;  /* 0x0000792000008947 */ /* 0x00efea0003800000 */
[----:B------:R-:W2:Y:S01]  /*22a0*/  LDL R19, [R1+0x1c] ;  /* 0x00001c0001137983 */ /* 0x000ea20000100800 */
[----:B------:R-:W-:Y:S01]  /*22b0*/  PLOP3.LUT P0, PT, PT, PT, UP3, 0x80, 0x0 ;  /* 0x000000000000781c */ /* 0x000fe20003f0f038 */
        /* <DEDUP_REMOVED lines=8> */
[----:B------:R-:W-:Y:S01]  /*2340*/  UMOV UR11, UR37 ;  /* 0x00000025000b7c82 */ /* 0x000fe20008000000 */
[----:B------:R-:W-:Y:S01]  /*2350*/  IMAD.MOV.U32 R157, RZ, RZ, R9 ;  /* 0x000000ffff9d7224 */ /* 0x000fe200078e0009 */
[----:B------:R-:W-:Y:S01]  /*2360*/  UIADD3 UR8, UR5, -UR8, URZ ;  /* 0x8000000805087290 */ /* 0x000fe2000fffe03f */
[----:B------:R-:W-:Y:S01]  /*2370*/  MOV R169, R5 ;  /* 0x0000000500a97202 */ /* 0x000fe20000000f00 */
[----:B------:R-:W-:-:S02]  /*2380*/  IMAD.MOV.U32 R168, RZ, RZ, R4 ;  /* 0x000000ffffa87224 */ /* 0x000fc400078e0004 */
[----:B------:R-:W-:Y:S02]  /*2390*/  UISETP.NE.AND UP0, UPT, UR8, 0x1, UPT ;  /* 0x000000010800788c */ /* 0x000fe4000bf05270 */
[----:B------:R-:W-:Y:S01]  /*23a0*/  UIMAD UR8, UR5, -0x80, UR45 ;  /* 0xffffff80050878a4 */ /* 0x000fe2000f8e022d */
[----:B------:R-:W-:Y:S05]  /*23b0*/  @P0 BAR.SYNC.DEFER_BLOCKING 0x0 ;  /* 0x0000000000000b1d */ /* 0x000fea0000010000 */
        /* <DEDUP_REMOVED lines=15> */
.L_x_912:
[----:B------:R-:W-:Y:S05]  /*24b0*/  BSYNC B0 ;  /* 0x0000000000007941 */ /* 0x000fea0003800000 */
.L_x_911:
        /* <DEDUP_REMOVED lines=16> */
.L_x_914:
[----:B------:R-:W-:Y:S05]  /*25c0*/  BSYNC B0 ;  /* 0x0000000000007941 */ /* 0x000fea0003800000 */
.L_x_913:
        /* <DEDUP_REMOVED lines=20> */
.L_x_916:
[----:B------:R-:W-:Y:S05]  /*2710*/  BSYNC B0 ;  /* 0x0000000000007941 */ /* 0x000fea0003800000 */
.L_x_915:
        /* <DEDUP_REMOVED lines=20> */
.L_x_918:
[----:B------:R-:W-:Y:S05]  /*2860*/  BSYNC B0 ;  /* 0x0000000000007941 */ /* 0x000fea0003800000 */
.L_x_917:
[----:B------:R-:W5:Y:S01]  /*2870*/  LDL R15, [R1+0x28] ;  /* 0x00002800010f7983 */ /* 0x000f620000100800 */
[----:B------:R-:W-:Y:S01]  /*2880*/  ULDC.64 UR36, c[0x0][0x198] ;  /* 0x0000660000247ab9 */ /* 0x000fe20000000a00 */
[----:B------:R-:W-:Y:S01]  /*2890*/  IMAD.U32 R13, RZ, RZ, UR34 ;  /* 0x00000022ff0d7e24 */ /* 0x000fe2000f8e00ff */
[----:B------:R-:W-:Y:S01]  /*28a0*/  UIMAD UR36, UR35, UR36, URZ ;  /* 0x00000024232472a4 */ /* 0x000fe2000f8e023f */
[----:B------:R-:W-:Y:S02]  /*28b0*/  IMAD.MOV.U32 R16, RZ, RZ, 0x7f800000 ;  /* 0x7f800000ff107424 */ /* 0x000fe400078e00ff */
[----:B-1----:R-:W-:Y:S01]  /*28c0*/  IMAD.WIDE.U32 R4, R13, c[0x0][0x198], R220 ;  /* 0x000066000d047a25 */ /* 0x002fe200078e00dc */
[----:B------:R-:W-:-:S03]  /*28d0*/  UIMAD UR36, UR34, UR37, UR36 ;  /* 0x00000025222472a4 */ /* 0x000fc6000f8e0224 */
[----:B------:R-:W-:Y:S01]  /*28e0*/  IMAD.MOV.U32 R19, RZ, RZ, 0x7f800000 ;  /* 0x7f800000ff137424 */ /* 0x000fe200078e00ff */
[----:B------:R-:W-:Y:S01]  /*28f0*/  IADD3 R6, P1, R4, UR41, RZ ;  /* 0x0000002904067c10 */ /* 0x000fe2000ff3e0ff */
[----:B------:R-:W-:Y:S02]  /*2900*/  IMAD.MOV.U32 R20, RZ, RZ, 0x7f800000 ;  /* 0x7f800000ff147424 */ /* 0x000fe400078e00ff */
[----:B------:R-:W-:Y:S02]  /*2910*/  IMAD.U32 R4, RZ, RZ, UR36 ;  /* 0x00000024ff047e24 */ /* 0x000fe4000f8e00ff */
[----:B------:R-:W-:-:S03]  /*2920*/  IMAD.MOV.U32 R21, RZ, RZ, 0x7f800000 ;  /* 0x7f800000ff157424 */ /* 0x000fc600078e00ff */
[----:B------:R-:W-:Y:S02]  /*2930*/  IADD3.X R7, R5, UR42, R4, P1, !PT ;  /* 0x0000002a05077c10 */ /* 0x000fe40008ffe404 */
[C---:B-----5:R-:W-:Y:S01]  /*2940*/  IADD3 R4, R15.reuse, 0x48, RZ ;  /* 0x000000480f047810 */ /* 0x060fe20007ffe0ff */
[C---:B------:R-:W-:Y:S01]  /*2950*/  IMAD.SHL.U32 R10, R15.reuse, 0x4, RZ ;  /* 0x000000040f0a7824 */ /* 0x040fe200078e00ff */
[C---:B------:R-:W-:Y:S02]  /*2960*/  IADD3 R8, R15.reuse, 0x8, RZ ;  /* 0x000000080f087810 */ /* 0x040fe40007ffe0ff */
[----:B------:R-:W-:Y:S02]  /*2970*/  ISETP.GE.AND P2, PT, R4, UR8, PT ;  /* 0x0000000804007c0c */ /* 0x000fe4000bf46270 */
[----:B------:R-:W-:Y:S02]  /*2980*/  IADD3 R5, R15, 0x40, RZ ;  /* 0x000000400f057810 */ /* 0x000fe40007ffe0ff */
[----:B------:R-:W-:-:S02]  /*2990*/  ISETP.GE.AND P4, PT, R8, UR8, PT ;  /* 0x0000000808007c0c */ /* 0x000fc4000bf86270 */
[----:B------:R-:W-:Y:S02]  /*29a0*/  ISETP.GE.AND P3, PT, R5, UR8, PT ;  /* 0x0000000805007c0c */ /* 0x000fe4000bf66270 */
[----:B------:R-:W-:Y:S02]  /*29b0*/  SHF.R.S32.HI R5, RZ, 0x1f, R4 ;  /* 0x0000001fff057819 */ /* 0x000fe40000011404 */
[----:B------:R-:W-:Y:S02]  /*29c0*/  SHF.R.S32.HI R14, RZ, 0x1f, R15 ;  /* 0x0000001fff0e7819 */ /* 0x000fe4000001140f */
[----:B------:R-:W-:Y:S02]  /*29d0*/  ISETP.GE.AND P5, PT, R15, UR8, PT ;  /* 0x000000080f007c0c */ /* 0x000fe4000bfa6270 */
[----:B------:R-:W-:-:S04]  /*29e0*/  @!P2 LEA R8, P1, R4, UR10, 0x2 ;  /* 0x0000000a0408ac11 */ /* 0x000fc8000f8210ff */
[----:B------:R-:W-:Y:S02]  /*29f0*/  @!P2 LEA.HI.X R9, R4, UR9, R5, 0x2, P1 ;  /* 0x000000090409ac11 */ /* 0x000fe400088f1405 */
[----:B------:R-:W-:Y:S02]  /*2a00*/  IADD3 R4, P1, R10, UR10, RZ ;  /* 0x0000000a0a047c10 */ /* 0x000fe4000ff3e0ff */
[----:B------:R-:W-:Y:S01]  /*2a10*/  SHF.L.U64.HI R5, R15, 0x2, R14 ;  /* 0x000000020f057819 */ /* 0x000fe2000001020e */
[----:B------:R-:W5:Y:S03]  /*2a20*/  @!P2 LDG.E R16, [R8.64] ;  /* 0x000000200810a981 */ /* 0x000f66000c1e1900 */
[----:B------:R-:W-:-:S05]  /*2a30*/  IADD3.X R5, R5, UR9, RZ, P1, !PT ;  /* 0x0000000905057c10 */ /* 0x000fca0008ffe4ff */
[----:B--2---:R1:W2:Y:S04]  /*2a40*/  @!P3 LDG.E R19, [R4.64+0x100] ;  /* 0x000100200413b981 */ /* 0x0042a8000c1e1900 */
[----:B---3--:R1:W3:Y:S04]  /*2a50*/  @!P4 LDG.E R20, [R4.64+0x20] ;  /* 0x000020200414c981 */ /* 0x0082e8000c1e1900 */
[----:B----4-:R1:W4:Y:S01]  /*2a60*/  @!P5 LDG.E R21, [R4.64] ;  /* 0x000000200415d981 */ /* 0x010322000c1e1900 */
[----:B------:R-:W-:-:S06]  /*2a70*/  UIMAD UR8, UR30, -0x80, UR4 ;  /* 0xffffff801e0878a4 */ /* 0x000fcc000f8e0204 */
[----:B------:R-:W-:-:S13]  /*2a80*/  ISETP.GE.AND P3, PT, R3, UR8, PT ;  /* 0x0000000803007c0c */ /* 0x000fda000bf66270 */
[----:B------:R2:W-:Y:S04]  /*2a90*/  @P3 STS [R0+0x6000], RZ ;  /* 0x006000ff00003388 */ /* 0x0005e80000000800 */
[----:B------:R2:W-:Y:S04]  /*2aa0*/  @P3 STS [R0+0x6004], RZ ;  /* 0x006004ff00003388 */ /* 0x0005e80000000800 */
[----:B------:R2:W-:Y:S01]  /*2ab0*/  @P3 STS.64 [R0+0x6008], RZ ;  /* 0x006008ff00003388 */ /* 0x0005e20000000a00 */
[----:B-1----:R-:W-:Y:S01]  /*2ac0*/  IMAD R4, R17, c[0x0][0x1b0], RZ ;  /* 0x00006c0011047a24 */ /* 0x002fe200078e02ff */
[----:B------:R-:W-:Y:S03]  /*2ad0*/  BSSY B0, `(.L_x_919) ;  /* 0x000001a000007945 */ /* 0x000fe60003800000 */
[----:B------:R-:W-:-:S02]  /*2ae0*/  IMAD R10, R12, c[0x0][0x1b4], R4 ;  /* 0x00006d000c0a7a24 */ /* 0x000fc400078e0204 */
[----:B------:R-:W-:-:S04]  /*2af0*/  IMAD.WIDE.U32 R4, R12, c[0x0][0x1b0], R6 ;  /* 0x00006c000c047a25 */ /* 0x000fc800078e0006 */
[----:B------:R-:W-:Y:S01]  /*2b00*/  IMAD.IADD R10, R5, 0x1, R10 ;  /* 0x00000001050a7824 */ /* 0x000fe200078e020a */
[----:B-----5:R1:W-:Y:S04]  /*2b10*/  STL [R1+0x4], R16 ;  /* 0x0000041001007387 */ /* 0x0203e80000100800 */
[----:B--2---:R1:W-:Y:S04]  /*2b20*/  STL [R1], R19 ;  /* 0x0000001301007387 */ /* 0x0043e80000100800 */
[----:B---3--:R1:W-:Y:S04]  /*2b30*/  STL [R1+0xc], R20 ;  /* 0x00000c1401007387 */ /* 0x0083e80000100800 */
[----:B----4-:R1:W-:Y:S01]  /*2b40*/  STL [R1+0x8], R21 ;  /* 0x0000081501007387 */ /* 0x0103e20000100800 */
        /* <DEDUP_REMOVED lines=18> */
.L_x_920:
[----:B------:R-:W-:Y:S05]  /*2c70*/  BSYNC B0 ;  /* 0x0000000000007941 */ /* 0x000fea0003800000 */
.L_x_919:
[----:B------:R-:W-:Y:S01]  /*2c80*/  ISETP.GE.AND P2, PT, R11, UR8, PT ;  /* 0x000000080b007c0c */ /* 0x000fe2000bf46270 */
[----:B------:R-:W-:-:S12]  /*2c90*/  BSSY B0, `(.L_x_921) ;  /* 0x0000014000007945 */ /* 0x000fd80003800000 */
[----:B------:R4:W-:Y:S01]  /*2ca0*/  @P2 STS.128 [R0+0x7000], RZ ;  /* 0x007000ff00002388 */ /* 0x0009e20000000c00 */
[----:B------:R-:W-:Y:S05]  /*2cb0*/  @P2 BRA `(.L_x_922) ;  /* 0x0000011000002947 */ /* 0x000fea0003800000 */
[----:B------:R-:W-:-:S13]  /*2cc0*/  ISETP.GE.AND P1, PT, R220, c[0x0][0x220], PT ;  /* 0x00008800dc007a0c */ /* 0x000fda0003f26270 */
[----:B------:R1:W-:Y:S01]  /*2cd0*/  @P1 STS.128 [R0+0x7000], RZ ;  /* 0x007000ff00001388 */ /* 0x0003e20000000c00 */
[----:B------:R-:W-:Y:S05]  /*2ce0*/  @P1 BRA `(.L_x_922) ;  /* 0x000000e000001947 */ /* 0x000fea0003800000 */
[----:B------:R-:W-:Y:S01]  /*2cf0*/  IADD3 R5, P1, R3, 0x40, RZ ;  /* 0x0000004003057810 */ /* 0x000fe20007f3e0ff */
[----:B------:R-:W-:Y:S01]  /*2d00*/  IMAD.MOV.U32 R11, RZ, RZ, R10 ;  /* 0x000000ffff0b7224 */ /* 0x000fe200078e000a */
[----:B------:R-:W-:-:S03]  /*2d10*/  MOV R10, R4 ;  /* 0x00000004000a7202 */ /* 0x000fc60000000f00 */
[----:B------:R-:W-:Y:S02]  /*2d20*/  IMAD.X R6, RZ, RZ, R18, P1 ;  /* 0x000000ffff067224 */ /* 0x000fe400008e0612 */
[----:B------:R-:W-:-:S04]  /*2d30*/  IMAD.WIDE.U32 R10, R5, c[0x0][0x198], R10 ;  /* 0x00006600050a7a25 */ /* 0x000fc800078e000a */
[----:B------:R-:W-:Y:S01]  /*2d40*/  IMAD R6, R6, c[0x0][0x198], RZ ;  /* 0x0000660006067a24 */ /* 0x000fe200078e02ff */
[----:B------:R-:W-:-:S03]  /*2d50*/  LEA R4, P1, R10, c[0x0][0x168], 0x1 ;  /* 0x00005a000a047a11 */ /* 0x000fc600078208ff */
[----:B------:R-:W-:-:S05]  /*2d60*/  IMAD R5, R5, c[0x0][0x19c], R6 ;  /* 0x0000670005057a24 */ /* 0x000fca00078e0206 */
[----:B------:R-:W-:-:S04]  /*2d70*/  IADD3 R5, R11, R5, RZ ;  /* 0x000000050b057210 */ /* 0x000fc80007ffe0ff */
[----:B------:R-:W-:-:S05]  /*2d80*/  LEA.HI.X R5, R10, c[0x0][0x16c], R5, 0x1, P1 ;  /* 0x00005b000a057a11 */ /* 0x000fca00008f0c05 */
[----:B------:R-:W-:Y:S01]  /*2d90*/  @!PT LDS RZ, [RZ] ;  /* 0x00000000fffff984 */ /* 0x000fe20000000800 */
[----:B------:R-:W-:Y:S01]  /*2da0*/  @!PT LDS RZ, [RZ] ;  /* 0x00000000fffff984 */ /* 0x000fe20000000800 */
[----:B------:R-:W-:Y:S01]  /*2db0*/  @!PT LDS RZ, [RZ] ;  /* 0x00000000fffff984 */ /* 0x000fe20000000800 */
[----:B------:R1:W-:Y:S02]  /*2dc0*/  LDGSTS.E.BYPASS.LTC128B.128 [R0+0x7000], [R4.64] ;  /* 0x0700000004007fae */ /* 0x0003e4000b901d60 */
.L_x_922:
[----:B------:R-:W-:Y:S05]  /*2dd0*/  BSYNC B0 ;  /* 0x0000000000007941 */ /* 0x000fea0003800000 */
.L_x_921:
        /* <DEDUP_REMOVED lines=22> */
[----:B---3--:R-:W-:Y:S01]  /*2f40*/  IMAD R8, R18, c[0x0][0x1a0], RZ ;  /* 0x0000680012087a24 */ /* 0x008fe200078e02ff */
        /* <DEDUP_REMOVED lines=10> */
.L_x_924:
[----:B------:R-:W-:Y:S05]  /*2ff0*/  BSYNC B0 ;  /* 0x0000000000007941 */ /* 0x000fea0003800000 */
.L_x_923:
        /* <DEDUP_REMOVED lines=19> */
.L_x_926:
[----:B------:R-:W-:Y:S05]  /*3130*/  BSYNC B0 ;  /* 0x0000000000007941 */ /* 0x000fea0003800000 */
.L_x_925:
[----:B-1234-:R-:W-:Y:S01]  /*3140*/  IADD3 R0, R130, 0x1000, RZ ;  /* 0x0000100082007810 */ /* 0x01efe20007ffe0ff */
[C---:B------:R-:W-:Y:S01]  /*3150*/  IMAD.SHL.U32 R4, R15.reuse, 0x4, RZ ;  /* 0x000000040f047824 */ /* 0x040fe200078e00ff */
[C---:B------:R-:W-:Y:S01]  /*3160*/  SHF.L.U64.HI R5, R15.reuse, 0x2, R14 ;  /* 0x000000020f057819 */ /* 0x040fe2000001020e */
[----:B------:R-:W0:Y:S01]  /*3170*/  LDGDEPBAR ;  /* 0x00000000000079af */ /* 0x000e220000000000 */
[----:B------:R-:W-:Y:S01]  /*3180*/  SEL R0, R0, R130, !P0 ;  /* 0x0000008200007207 */ /* 0x000fe20004000000 */
[----:B------:R-:W-:Y:S01]  /*3190*/  UIADD3 UR34, UR34, 0x80, URZ ;  /* 0x0000008022227890 */ /* 0x000fe2000fffe03f */
[----:B------:R-:W-:Y:S01]  /*31a0*/  IADD3 R3, R124, 0x1000, RZ ;  /* 0x000010007c037810 */ /* 0x000fe20007ffe0ff */
[----:B------:R1:W-:Y:S01]  /*31b0*/  STL [R1+0x14], R5 ;  /* 0x0000140501007387 */ /* 0x0003e20000100800 */
[----:B------:R-:W-:Y:S01]  /*31c0*/  SHF.L.U32 R122, R130, 0x1, RZ ;  /* 0x00000001827a7819 */ /* 0x000fe200000006ff */
[----:B------:R-:W-:Y:S01]  /*31d0*/  IMAD.SHL.U32 R118, R0, 0x2, RZ ;  /* 0x0000000200767824 */ /* 0x000fe200078e00ff */
[----:B------:R-:W-:Y:S01]  /*31e0*/  IADD3 R0, R15, -0x80, RZ ;  /* 0xffffff800f007810 */ /* 0x000fe20007ffe0ff */
[----:B------:R1:W-:Y:S01]  /*31f0*/  STL [R1+0x18], R4 ;  /* 0x0000180401007387 */ /* 0x0003e20000100800 */
[----:B------:R-:W-:Y:S01]  /*3200*/  SEL R3, R3, R124, !P0 ;  /* 0x0000007c03037207 */ /* 0x000fe20004000000 */
[----:B------:R-:W-:Y:S01]  /*3210*/  IMAD.MOV.U32 R197, RZ, RZ, R131 ;  /* 0x000000ffffc57224 */ /* 0x000fe200078e0083 */
        /* <DEDUP_REMOVED lines=20> */
[----:B------:R-:W-:-:S03]  /*3360*/  UISETP.GE.AND UP0, UPT, UR34, UR4, UPT ;  /* 0x000000042200728c */ /* 0x000fc6000bf06270 */
.L_x_929:
[----:B------:R-:W0:Y:S01]  /*3370*/  LDGDEPBAR ;  /* 0x00000000000079af */ /* 0x000e220000000000 */
[----:B------:R-:W-:Y:S01]  /*3380*/  IADD3 R112, R125, R118, RZ ;  /* 0x000000767d707210 */ /* 0x000fe20007ffe0ff */
[----:B------:R-:W-:Y:S01]  /*3390*/  UISETP.GE.AND UP5, UPT, UR5, 0x1, UPT ;  /* 0x000000010500788c */ /* 0x000fe2000bfa6270 */
[----:B------:R-:W-:Y:S02]  /*33a0*/  PLOP3.LUT P1, PT, PT, PT, UP0, 0x80, 0x0 ;  /* 0x000000000000781c */ /* 0x000fe40003f2f008 */
[----:B------:R-:W-:Y:S02]  /*33b0*/  PLOP3.LUT P3, PT, PT, PT, UP0, 0x80, 0x0 ;  /* 0x000000000000781c */ /* 0x000fe40003f6f008 */
[----:B------:R-:W-:Y:S01]  /*33c0*/  PLOP3.LUT P0, PT, PT, PT, UP0, 0x80, 0x0 ;  /* 0x000000000000781c */ /* 0x000fe20003f0f008 */
[----:B------:R-:W2:Y:S01]  /*33d0*/  LDL R133, [R1+0x8] ;  /* 0x0000080001857983 */ /* 0x000ea20000100800 */
[----:B------:R-:W-:Y:S02]  /*33e0*/  PLOP3.LUT P4, PT, PT, PT, UP0, 0x80, 0x0 ;  /* 0x000000000000781c */ /* 0x000fe40003f8f008 */
[----:B------:R-:W-:Y:S01]  /*33f0*/  PLOP3.LUT P6, PT, PT, PT, UP0, 0x80, 0x0 ;  /* 0x000000000000781c */ /* 0x000fe20003fcf008 */
[----:B-1----:R-:W3:Y:S01]  /*3400*/  LDL R0, [R1+0x20] ;  /* 0x0000200001007983 */ /* 0x002ee20000100800 */
[----:B------:R-:W-:Y:S03]  /*3410*/  PLOP3.LUT P5, PT, PT, PT, UP0, 0x80, 0x0 ;  /* 0x000000000000781c */ /* 0x000fe60003faf008 */
        /* <DEDUP_REMOVED lines=24> */
[----:B-1----:R-:W4:Y:S01]  /*35a0*/  LDL R3, [R1+0x4] ;  /* 0x0000040001037983 */ /* 0x002f220000100800 */
[----:B------:R-:W-:Y:S04]  /*35b0*/  DEPBAR.LE SB0, 0x0 ;  /* 0x000080000000791a */ /* 0x000fe80000000000 */
[----:B------:R-:W-:Y:S08]  /*35c0*/  BAR.SYNC.DEFER_BLOCKING 0x0 ;  /* 0x0000000000007b1d */ /* 0x000ff00000010000 */
[----:B------:R-:W-:Y:S08]  /*35d0*/  LDSM.16.M88.4 R64, [R118] ;  /* 0x000000007640783b */ /* 0x000ff00000000200 */
[----:B------:R-:W1:Y:S08]  /*35e0*/  LDSM.16.M88.4 R16, [R117+0x6000] ;  /* 0x006000007510783b */ /* 0x000e700000000200 */
[----:B------:R-:W1:Y:S08]  /*35f0*/  LDSM.16.M88.4 R60, [R118+0x1000] ;  /* 0x00100000763c783b */ /* 0x000e700000000200 */
[----:B------:R-:W1:Y:S08]  /*3600*/  LDSM.16.M88.4 R32, [R117+0x6400] ;  /* 0x006400007520783b */ /* 0x000e700000000200 */
[----:B------:R-:W1:Y:S08]  /*3610*/  LDSM.16.M88.4 R48, [R117+0x6800] ;  /* 0x006800007530783b */ /* 0x000e700000000200 */
[----:B------:R-:W2:Y:S01]  /*3620*/  LDSM.16.M88.4 R100, [R117+0x6c00] ;  /* 0x006c00007564783b */ /* 0x000ea20000000200 */
[-C--:B-1----:R-:W-:Y:S07]  /*3630*/  HMMA.16816.F32 R4, R64, R16.reuse, RZ ;  /* 0x000000104004723c */ /* 0x082fee00000018ff */
[----:B------:R-:W-:Y:S01]  /*3640*/  LDSM.16.M88.4 R104, [R112] ;  /* 0x000000007068783b */ /* 0x000fe20000000200 */
[C---:B------:R-:W-:Y:S07]  /*3650*/  HMMA.16816.F32 R8, R60.reuse, R16, RZ ;  /* 0x000000103c08723c */ /* 0x040fee00000018ff */
[----:B------:R-:W1:Y:S01]  /*3660*/  LDSM.16.M88.4 R108, [R116+0x6000] ;  /* 0x00600000746c783b */ /* 0x000e620000000200 */
[-C--:B------:R-:W-:Y:S07]  /*3670*/  HMMA.16816.F32 R12, R60, R18.reuse, RZ ;  /* 0x000000123c0c723c */ /* 0x080fee00000018ff */
[----:B------:R-:W1:Y:S01]  /*3680*/  LDSM.16.M88.4 R112, [R112+0x1000] ;  /* 0x001000007070783b */ /* 0x000e620000000200 */
        /* <DEDUP_REMOVED lines=9> */
[-C--:B--2---:R-:W-:Y:S01]  /*3720*/  HMMA.16816.F32 R52, R64, R100.reuse, RZ ;  /* 0x000000644034723c */ /* 0x084fe200000018ff */
[----:B------:R-:W-:Y:S07]  /*3730*/  FSETP.NEU.FTZ.AND P2, PT, R133, -INF , PT ;  /* 0xff8000008500780b */ /* 0x000fee0003f5d000 */
[C---:B------:R-:W-:Y:S08]  /*3740*/  HMMA.16816.F32 R56, R60.reuse, R100, RZ ;  /* 0x000000643c38723c */ /* 0x040ff000000018ff */
[-C--:B------:R-:W-:Y:S08]  /*3750*/  HMMA.16816.F32 R60, R60, R102.reuse, RZ ;  /* 0x000000663c3c723c */ /* 0x080ff000000018ff */
[----:B------:R-:W-:Y:S08]  /*3760*/  HMMA.16816.F32 R64, R64, R102, RZ ;  /* 0x000000664040723c */ /* 0x000ff000000018ff */
[-C--:B-1----:R-:W-:Y:S08]  /*3770*/  HMMA.16816.F32 R4, R104, R108.reuse, R4 ;  /* 0x0000006c6804723c */ /* 0x082ff00000001804 */
[C---:B------:R-:W-:Y:S08]  /*3780*/  HMMA.16816.F32 R8, R112.reuse, R108, R8 ;  /* 0x0000006c7008723c */ /* 0x040ff00000001808 */
        /* <DEDUP_REMOVED lines=8> */
[----:B------:R-:W2:Y:S01]  /*3810*/  MUFU.TANH R142, R5 ;  /* 0x00000005008e7308 */ /* 0x000ea20000002400 */
        /* <DEDUP_REMOVED lines=12> */
[----:B------:R-:W-:Y:S09]  /*38e0*/  FMUL.FTZ R13, R13, c[0x0][0x2ec] ;  /* 0x0000bb000d0d7a20 */ /* 0x000ff20000410000 */
[----:B------:R-:W-:Y:S01]  /*38f0*/  MUFU.TANH R246, R8 ;  /* 0x0000000800f67308 */ /* 0x000fe20000002400 */
[----:B-1----:R-:W-:Y:S04]  /*3900*/  MOV R11, UR30 ;  /* 0x0000001e000b7c02 */ /* 0x002fe80008000f00 */
[----:B---3--:R-:W-:Y:S05]  /*3910*/  @P1 LEA R11, R11, R0, 0x7 ;  /* 0x000000000b0b1211 */ /* 0x008fea00078e38ff */
[----:B------:R-:W1:Y:S01]  /*3920*/  MUFU.TANH R223, R6 ;  /* 0x0000000600df7308 */ /* 0x000e620000002400 */
[----:B------:R-:W-:Y:S02]  /*3930*/  PLOP3.LUT P1, PT, PT, PT, UP0, 0x80, 0x0 ;  /* 0x000000000000781c */ /* 0x000fe40003f2f008 */
[C---:B------:R-:W-:Y:S01]  /*3940*/  @P3 ISETP.GE.AND P3, PT, R11.reuse, UR4, PT ;  /* 0x000000040b003c0c */ /* 0x040fe2000bf66270 */
[----:B--2---:R-:W2:Y:S01]  /*3950*/  LDL R12, [R1] ;  /* 0x00000000010c7983 */ /* 0x004ea20000100800 */
[----:B------:R-:W-:Y:S02]  /*3960*/  @P0 IADD3 R0, R11, 0x1, RZ ;  /* 0x000000010b000810 */ /* 0x000fe40007ffe0ff */
[----:B------:R-:W-:Y:S02]  /*3970*/  PLOP3.LUT P0, PT, PT, PT, UP0, 0x80, 0x0 ;  /* 0x000000000000781c */ /* 0x000fe40003f0f008 */
[----:B------:R-:W-:Y:S01]  /*3980*/  @P4 ISETP.GE.AND P4, PT, R0, UR4, PT ;  /* 0x0000000400004c0c */ /* 0x000fe2000bf86270 */
[----:B------:R3:W1:Y:S01]  /*3990*/  MUFU.TANH R222, R7 ;  /* 0x0000000700de7308 */ /* 0x0006620000002400 */
[----:B------:R-:W-:Y:S05]  /*39a0*/  MOV R0, R138 ;  /* 0x0000008a00007202 */ /* 0x000fea0000000f00 */
[----:B------:R-:W-:Y:S02]  /*39b0*/  @P1 FSEL R0, R138, -INF , !P3 ;  /* 0xff8000008a001808 */ /* 0x000fe40005800000 */
[----:B------:R-:W-:Y:S02]  /*39c0*/  PLOP3.LUT P1, PT, PT, PT, UP0, 0x80, 0x0 ;  /* 0x000000000000781c */ /* 0x000fe40003f2f008 */
[----:B------:R1:W-:Y:S10]  /*39d0*/  MUFU.TANH R77, R10 ;  /* 0x0000000a004d7308 */ /* 0x0003f40000002400 */
[----:B------:R4:W2:Y:S01]  /*39e0*/  MUFU.TANH R244, R9 ;  /* 0x0000000900f47308 */ /* 0x0008a20000002400 */
[----:B---3--:R-:W3:Y:S09]  /*39f0*/  LDSM.16.M88.4 R4, [R116+0x6400] ;  /* 0x006400007404783b */ /* 0x008ef20000000200 */
[----:B------:R-:W-:Y:S01]  /*3a00*/  MUFU.TANH R241, R13 ;  /* 0x0000000d00f17308 */ /* 0x000fe20000002400 */
[----:B-1----:R-:W-:Y:S05]  /*3a10*/  FMUL.FTZ R10, R133, 1.4426950216293334961 ;  /* 0x3fb8aa3b850a7820 */ /* 0x002fea0000410000 */
[----:B------:R-:W-:Y:S04]  /*3a20*/  FSEL R10, R10, RZ, P2 ;  /* 0x000000ff0a0a7208 */ /* 0x000fe80001000000 */
[----:B------:R-:W-:Y:S01]  /*3a30*/  MUFU.TANH R75, R14 ;  /* 0x0000000e004b7308 */ /* 0x000fe20000002400 */
[----:B----4-:R-:W-:Y:S01]  /*3a40*/  FSETP.NEU.FTZ.AND P2, PT, R132, -INF , PT ;  /* 0xff8000008400780b */ /* 0x010fe20003f5d000 */
[--C-:B------:R-:W-:Y:S01]  /*3a50*/  FFMA.FTZ R8, R0, c[0x0][0x23c], -R10.reuse ;  /* 0x00008f0000087a23 */ /* 0x100fe2000001080a */
[----:B------:R-:W-:Y:S01]  /*3a60*/  MOV R0, R142 ;  /* 0x0000008e00007202 */ /* 0x000fe20000000f00 */
[----:B------:R-:W-:Y:S01]  /*3a70*/  FMUL.FTZ R9, R132, 1.4426950216293334961 ;  /* 0x3fb8aa3b84097820 */ /* 0x000fe20000410000 */
[----:B------:R-:W-:Y:S02]  /*3a80*/  @P0 FSEL R0, R142, -INF , !P4 ;  /* 0xff8000008e000808 */ /* 0x000fe40006000000 */
[----:B------:R-:W-:Y:S03]  /*3a90*/  PLOP3.LUT P0, PT, PT, PT, UP0, 0x80, 0x0 ;  /* 0x000000000000781c */ /* 0x000fe60003f0f008 */
[----:B------:R-:W-:Y:S01]  /*3aa0*/  MUFU.EX2 R218, R8 ;  /* 0x0000000800da7308 */ /* 0x000fe20000000800 */
[----:B------:R-:W-:Y:S09]  /*3ab0*/  FSEL R9, R9, RZ, P2 ;  /* 0x000000ff09097208 */ /* 0x000ff20001000000 */
[----:B------:R-:W-:Y:S01]  /*3ac0*/  MUFU.TANH R74, R15 ;  /* 0x0000000f004a7308 */ /* 0x000fe20000002400 */
[-C--:B---3--:R-:W-:Y:S09]  /*3ad0*/  HMMA.16816.F32 R20, R104, R4.reuse, R20 ;  /* 0x000000046814723c */ /* 0x088ff20000001814 */
[----:B------:R-:W1:Y:S01]  /*3ae0*/  MUFU.TANH R189, R16 ;  /* 0x0000001000bd7308 */ /* 0x000e620000002400 */
[C---:B------:R-:W-:Y:S07]  /*3af0*/  HMMA.16816.F32 R24, R112.reuse, R4, R24 ;  /* 0x000000047018723c */ /* 0x040fee0000001818 */
[----:B------:R-:W-:Y:S02]  /*3b00*/  FFMA.FTZ R4, R0, c[0x0][0x23c], -R10 ;  /* 0x00008f0000047a23 */ /* 0x000fe4000001080a */
[----:B------:R-:W3:Y:S01]  /*3b10*/  MUFU.TANH R141, R17 ;  /* 0x00000011008d7308 */ /* 0x000ee20000002400 */
[-C--:B------:R-:W-:Y:S02]  /*3b20*/  HMMA.16816.F32 R28, R112, R6.reuse, R28 ;  /* 0x00000006701c723c */ /* 0x080fe4000000181c */
[----:B------:R-:W-:Y:S01]  /*3b30*/  FMUL.FTZ R5, R3, 1.4426950216293334961 ;  /* 0x3fb8aa3b03057820 */ /* 0x000fe20000410000 */
[----:B------:R-:W-:Y:S02]  /*3b40*/  MOV R0, R223 ;  /* 0x000000df00007202 */ /* 0x000fe40000000f00 */
[----:B------:R-:W-:Y:S01]  /*3b50*/  @P1 FSEL R0, R223, -INF , !P3 ;  /* 0xff800000df001808 */ /* 0x000fe20005800000 */
[----:B------:R-:W-:Y:S02]  /*3b60*/  FMUL.FTZ R20, R20, c[0x0][0x2ec] ;  /* 0x0000bb0014147a20 */ /* 0x000fe40000410000 */
[C---:B------:R-:W-:Y:S01]  /*3b70*/  HMMA.16816.F32 R32, R104.reuse, R6, R32 ;  /* 0x000000066820723c */ /* 0x040fe20000001820 */
[----:B------:R4:W-:Y:S01]  /*3b80*/  MUFU.EX2 R152, R4 ;  /* 0x0000000400987308 */ /* 0x0009e20000000800 */
[----:B------:R-:W-:Y:S02]  /*3b90*/  PLOP3.LUT P1, PT, PT, PT, UP0, 0x80, 0x0 ;  /* 0x000000000000781c */ /* 0x000fe40003f2f008 */
[----:B------:R-:W-:Y:S02]  /*3ba0*/  FMUL.FTZ R21, R21, c[0x0][0x2ec] ;  /* 0x0000bb0015157a20 */ /* 0x000fe40000410000 */
[----:B------:R-:W-:Y:S02]  /*3bb0*/  FMUL.FTZ R22, R22, c[0x0][0x2ec] ;  /* 0x0000bb0016167a20 */ /* 0x000fe40000410000 */
[----:B------:R-:W-:Y:S03]  /*3bc0*/  FMUL.FTZ R27, R27, c[0x0][0x2ec] ;  /* 0x0000bb001b1b7a20 */ /* 0x000fe60000410000 */
[----:B------:R-:W-:Y:S01]  /*3bd0*/  MUFU.TANH R214, R19 ;  /* 0x0000001300d67308 */ /* 0x000fe20000002400 */
[----:B------:R-:W-:Y:S02]  /*3be0*/  FMUL.FTZ R26, R26, c[0x0][0x2ec] ;  /* 0x0000bb001a1a7a20 */ /* 0x000fe40000410000 */
[----:B------:R-:W-:Y:S02]  /*3bf0*/  FMUL.FTZ R23, R23, c[0x0][0x2ec] ;  /* 0x0000bb0017177a20 */ /* 0x000fe40000410000 */
[----:B------:R-:W-:Y:S02]  /*3c00*/  FMUL.FTZ R24, R24, c[0x0][0x2ec] ;  /* 0x0000bb0018187a20 */ /* 0x000fe40000410000 */
[----:B------:R-:W-:Y:S02]  /*3c10*/  FMUL.FTZ R25, R25, c[0x0][0x2ec] ;  /* 0x0000bb0019197a20 */ /* 0x000fe40000410000 */
[----:B------:R-:W-:Y:S01]  /*3c20*/  FMUL.FTZ R28, R28, c[0x0][0x2ec] ;  /* 0x0000bb001c1c7a20 */ /* 0x000fe20000410000 */
[----:B------:R-:W1:Y:S01]  /*3c30*/  MUFU.TANH R216, R18 ;  /* 0x0000001200d87308 */ /* 0x000e620000002400 */
[----:B------:R-:W-:Y:S02]  /*3c40*/  FMUL.FTZ R29, R29, c[0x0][0x2ec] ;  /* 0x0000bb001d1d7a20 */ /* 0x000fe40000410000 */
[----:B------:R-:W-:Y:S02]  /*3c50*/  FMUL.FTZ R32, R32, c[0x0][0x2ec] ;  /* 0x0000bb0020207a20 */ /* 0x000fe40000410000 */
[--C-:B----4-:R-:W-:Y:S01]  /*3c60*/  FFMA.FTZ R4, R0, c[0x0][0x23c], -R9.reuse ;  /* 0x00008f0000047a23 */ /* 0x110fe20000010809 */
        /* <DEDUP_REMOVED lines=10> */
[----:B------:R-:W4:Y:S10]  /*3d10*/  MUFU.TANH R140, R20 ;  /* 0x00000014008c7308 */ /* 0x000f340000002400 */
[----:B------:R1:W-:Y:S10]  /*3d20*/  MUFU.EX2 R88, R0 ;  /* 0x0000000000587308 */ /* 0x0003f40000000800 */
[----:B------:R-:W-:Y:S10]  /*3d30*/  MUFU.TANH R139, R21 ;  /* 0x00000015008b7308 */ /* 0x000ff40000002400 */
[----:B------:R-:W2:Y:S01]  /*3d40*/  MUFU.TANH R211, R22 ;  /* 0x0000001600d37308 */ /* 0x000ea20000002400 */
[----:B-1----:R-:W-:Y:S02]  /*3d50*/  MOV R0, R246 ;  /* 0x000000f600007202 */ /* 0x002fe40000000f00 */
[----:B------:R-:W-:Y:S02]  /*3d60*/  @P1 FSEL R0, R246, -INF , !P3 ;  /* 0xff800000f6001808 */ /* 0x000fe40005800000 */
[----:B------:R-:W-:Y:S05]  /*3d70*/  PLOP3.LUT P1, PT, PT, PT, UP0, 0x80, 0x0 ;  /* 0x000000000000781c */ /* 0x000fea0003f2f008 */
[----:B------:R-:W-:Y:S10]  /*3d80*/  MUFU.TANH R210, R23 ;  /* 0x0000001700d27308 */ /* 0x000ff40000002400 */
        /* <DEDUP_REMOVED lines=8> */
[----:B------:R-:W1:Y:S10]  /*3e10*/  MUFU.TANH R174, R32 ;  /* 0x0000002000ae7308 */ /* 0x000e740000002400 */
[----:B------:R-:W1:Y:S10]  /*3e20*/  MUFU.TANH R137, R33 ;  /* 0x0000002100897308 */ /* 0x000e740000002400 */
[----:B------:R-:W-:Y:S10]  /*3e30*/  MUFU.TANH R191, R35 ;  /* 0x0000002300bf7308 */ /* 0x000ff40000002400 */
[----:B------:R-:W1:Y:S01]  /*3e40*/  MUFU.TANH R192, R34 ;  /* 0x0000002200c07308 */ /* 0x000e620000002400 */
[C---:B--2---:R-:W-:Y:S01]  /*3e50*/  FMUL.FTZ R8, R12.reuse, 1.4426950216293334961 ;  /* 0x3fb8aa3b0c087820 */ /* 0x044fe20000410000 */
[----:B------:R-:W-:Y:S04]  /*3e60*/  FSETP.NEU.FTZ.AND P2, PT, R12, -INF , PT ;  /* 0xff8000000c00780b */ /* 0x000fe80003f5d000 */
[----:B------:R-:W-:Y:S02]  /*3e70*/  FSEL R8, R8, RZ, P2 ;  /* 0x000000ff08087208 */ /* 0x000fe40001000000 */
[----:B------:R-:W-:Y:S03]  /*3e80*/  FSETP.NEU.FTZ.AND P2, PT, R3, -INF , PT ;  /* 0xff8000000300780b */ /* 0x000fe60003f5d000 */
[--C-:B------:R-:W-:Y:S01]  /*3e90*/  FFMA.FTZ R4, R0, c[0x0][0x23c], -R8.reuse ;  /* 0x00008f0000047a23 */ /* 0x100fe20000010808 */
[----:B------:R-:W-:Y:S02]  /*3ea0*/  MOV R0, R244 ;  /* 0x000000f400007202 */ /* 0x000fe40000000f00 */
[----:B------:R-:W-:Y:S01]  /*3eb0*/  @P0 FSEL R0, R244, -INF , !P4 ;  /* 0xff800000f4000808 */ /* 0x000fe20006000000 */
[----:B------:R2:W-:Y:S01]  /*3ec0*/  MUFU.EX2 R87, R4 ;  /* 0x0000000400577308 */ /* 0x0005e20000000800 */
[----:B------:R-:W-:Y:S03]  /*3ed0*/  PLOP3.LUT P0, PT, PT, PT, UP0, 0x80, 0x0 ;  /* 0x000000000000781c */ /* 0x000fe60003f0f008 */
[----:B------:R-:W-:Y:S01]  /*3ee0*/  FFMA.FTZ R12, R0, c[0x0][0x23c], -R8 ;  /* 0x00008f00000c7a23 */ /* 0x000fe20000010808 */
[----:B------:R-:W-:Y:S02]  /*3ef0*/  FSEL R0, R5, RZ, P2 ;  /* 0x000000ff05007208 */ /* 0x000fe40001000000 */
[----:B------:R-:W-:Y:S03]  /*3f00*/  PLOP3.LUT P2, PT, PT, PT, UP0, 0x80, 0x0 ;  /* 0x000000000000781c */ /* 0x000fe60003f4f008 */
[----:B------:R1:W-:Y:S01]  /*3f10*/  MUFU.EX2 R86, R12 ;  /* 0x0000000c00567308 */ /* 0x0003e20000000800 */
[----:B--2---:R-:W-:Y:S02]  /*3f20*/  MOV R4, R77 ;  /* 0x0000004d00047202 */ /* 0x004fe40000000f00 */
[----:B------:R-:W-:Y:S02]  /*3f30*/  @P1 FSEL R4, R77, -INF , !P3 ;  /* 0xff8000004d041808 */ /* 0x000fe40005800000 */
[----:B------:R-:W-:Y:S02]  /*3f40*/  PLOP3.LUT P1, PT, PT, PT, UP0, 0x80, 0x0 ;  /* 0x000000000000781c */ /* 0x000fe40003f2f008 */
[----:B------:R-:W-:Y:S01]  /*3f50*/  PLOP3.LUT P3, PT, PT, PT, UP0, 0x80, 0x0 ;  /* 0x000000000000781c */ /* 0x000fe20003f6f008 */
[--C-:B------:R-:W-:Y:S01]  /*3f60*/  FFMA.FTZ R5, R4, c[0x0][0x23c], -R0.reuse ;  /* 0x00008f0004057a23 */ /* 0x100fe20000010800 */
[----:B------:R-:W-:Y:S02]  /*3f70*/  MOV R4, R76 ;  /* 0x0000004c00047202 */ /* 0x000fe40000000f00 */
[----:B------:R-:W-:Y:S01]  /*3f80*/  @P0 FSEL R4, R76, -INF , !P4 ;  /* 0xff8000004c040808 */ /* 0x000fe20006000000 */
[----:B------:R-:W-:Y:S01]  /*3f90*/  MUFU.EX2 R81, R5 ;  /* 0x0000000500517308 */ /* 0x000fe20000000800 */
[----:B------:R-:W-:Y:S02]  /*3fa0*/  PLOP3.LUT P0, PT, PT, PT, UP0, 0x80, 0x0 ;  /* 0x000000000000781c */ /* 0x000fe40003f0f008 */
[----:B-1----:R-:W-:Y:S01]  /*3fb0*/  MOV R12, R189 ;  /* 0x000000bd000c7202 */ /* 0x002fe20000000f00 */
[----:B------:R-:W-:Y:S01]  /*3fc0*/  FFMA.FTZ R4, R4, c[0x0][0x23c], -R0 ;  /* 0x00008f0004047a23 */ /* 0x000fe20000010800 */
[----:B------:R-:W-:Y:S05]  /*3fd0*/  PLOP3.LUT P4, PT, PT, PT, UP0, 0x80, 0x0 ;  /* 0x000000000000781c */ /* 0x000fea0003f8f008 */
[----:B------:R1:W-:Y:S02]  /*3fe0*/  MUFU.EX2 R80, R4 ;  /* 0x0000000400507308 */ /* 0x0003e40000000800 */
[C---:B-1----:R-:W-:Y:S02]  /*3ff0*/  @P1 IADD3 R4, R11.reuse, 0x8, RZ ;  /* 0x000000080b041810 */ /* 0x042fe40007ffe0ff */
[----:B------:R-:W-:Y:S02]  /*4000*/  PLOP3.LUT P1, PT, PT, PT, UP0, 0x80, 0x0 ;  /* 0x000000000000781c */ /* 0x000fe40003f2f008 */
[----:B------:R-:W-:Y:S02]  /*4010*/  @P2 ISETP.GE.AND P2, PT, R4, UR4, PT ;  /* 0x0000000404002c0c */ /* 0x000fe4000bf46270 */
[----:B------:R-:W-:Y:S02]  /*4020*/  @P0 IADD3 R4, R11, 0x9, RZ ;  /* 0x000000090b040810 */ /* 0x000fe40007ffe0ff */
[----:B------:R-:W-:Y:S02]  /*4030*/  PLOP3.LUT P0, PT, PT, PT, UP0, 0x80, 0x0 ;  /* 0x000000000000781c */ /* 0x000fe40003f0f008 */
[----:B------:R-:W-:Y:S02]  /*4040*/  @P3 ISETP.GE.AND P3, PT, R4, UR4, PT ;  /* 0x0000000404003c0c */ /* 0x000fe4000bf66270 */
[----:B------:R-:W-:Y:S05]  /*4050*/  MOV R4, R242 ;  /* 0x000000f200047202 */ /* 0x000fea0000000f00 */
[----:B------:R-:W-:Y:S02]  /*4060*/  @P1 FSEL R4, R242, -INF , !P2 ;  /* 0xff800000f2041808 */ /* 0x000fe40005000000 */
[----:B------:R-:W-:Y:S03]  /*4070*/  PLOP3.LUT P1, PT, PT, PT, UP0, 0x80, 0x0 ;  /* 0x000000000000781c */ /* 0x000fe60003f2f008 */
[--C-:B------:R-:W-:Y:S01]  /*4080*/  FFMA.FTZ R5, R4, c[0x0][0x23c], -R8.reuse ;  /* 0x00008f0004057a23 */ /* 0x100fe20000010808 */
        /* <DEDUP_REMOVED lines=8> */
[----:B------:R-:W-:Y:S11]  /*4110*/  PLOP3.LUT P1, PT, PT, PT, UP0, 0x80, 0x0 ;  /* 0x000000000000781c */ /* 0x000ff60003f2f008 */
[----:B------:R-:W-:Y:S02]  /*4120*/  @!UPT UIADD3 URZ, URZ, URZ, URZ ;  /* 0x0000003f3f3ff290 */ /* 0x000fe4000fffe03f */
[----:B------:R-:W-:Y:S02]  /*4130*/  @P1 FSEL R12, R189, -INF , !P2 ;  /* 0xff800000bd0c1808 */ /* 0x000fe40005000000 */
[----:B------:R-:W-:Y:S03]  /*4140*/  PLOP3.LUT P1, PT, PT, PT, UP0, 0x80, 0x0 ;  /* 0x000000000000781c */ /* 0x000fe60003f2f008 */
[----:B------:R-:W-:Y:S01]  /*4150*/  FFMA.FTZ R13, R12, c[0x0][0x23c], -R10 ;  /* 0x00008f000c0d7a23 */ /* 0x000fe2000001080a */
[----:B---3--:R-:W-:Y:S03]  /*4160*/  MOV R12, R141 ;  /* 0x0000008d000c7202 */ /* 0x008fe60000000f00 */
[----:B------:R2:W-:Y:S01]  /*4170*/  MUFU.EX2 R204, R13 ;  /* 0x0000000d00cc7308 */ /* 0x0005e20000000800 */
[--C-:B-1----:R-:W-:Y:S01]  /*4180*/  FFMA.FTZ R5, R4, c[0x0][0x23c], -R0.reuse ;  /* 0x00008f0004057a23 */ /* 0x102fe20000010800 */
[----:B------:R-:W-:Y:S02]  /*4190*/  MOV R4, R74 ;  /* 0x0000004a00047202 */ /* 0x000fe40000000f00 */
[----:B------:R-:W-:Y:S02]  /*41a0*/  @P0 FSEL R4, R74, -INF , !P3 ;  /* 0xff8000004a040808 */ /* 0x000fe40005800000 */
[----:B------:R-:W-:Y:S03]  /*41b0*/  PLOP3.LUT P0, PT, PT, PT, UP0, 0x80, 0x0 ;  /* 0x000000000000781c */ /* 0x000fe60003f0f008 */
[----:B------:R-:W-:Y:S01]  /*41c0*/  FFMA.FTZ R4, R4, c[0x0][0x23c], -R0 ;  /* 0x00008f0004047a23 */ /* 0x000fe20000010800 */
[----:B------:R-:W-:Y:S09]  /*41d0*/  MUFU.EX2 R79, R5 ;  /* 0x00000005004f7308 */ /* 0x000ff20000000800 */
[----:B------:R-:W-:Y:S01]  /*41e0*/  @P0 FSEL R12, R141, -INF , !P3 ;  /* 0xff8000008d0c0808 */ /* 0x000fe20005800000 */
[----:B------:R1:W-:Y:S01]  /*41f0*/  MUFU.EX2 R78, R4 ;  /* 0x00000004004e7308 */ /* 0x0003e20000000800 */
[----:B------:R-:W-:Y:S03]  /*4200*/  PLOP3.LUT P0, PT, PT, PT, UP0, 0x80, 0x0 ;  /* 0x000000000000781c */ /* 0x000fe60003f0f008 */
[--C-:B------:R-:W-:Y:S01]  /*4210*/  FFMA.FTZ R12, R12, c[0x0][0x23c], -R10.reuse ;  /* 0x00008f000c0c7a23 */ /* 0x100fe2000001080a */
[----:B--2---:R-:W-:Y:S02]  /*4220*/  MOV R13, R216 ;  /* 0x000000d8000d7202 */ /* 0x004fe40000000f00 */
[----:B------:R-:W-:Y:S02]  /*4230*/  @P1 FSEL R13, R216, -INF , !P2 ;  /* 0xff800000d80d1808 */ /* 0x000fe40005000000 */
[----:B------:R-:W-:Y:S01]  /*4240*/  PLOP3.LUT P2, PT, PT, PT, UP0, 0x80, 0x0 ;  /* 0x000000000000781c */ /* 0x000fe20003f4f008 */
[----:B------:R2:W-:Y:S01]  /*4250*/  MUFU.EX2 R202, R12 ;  /* 0x0000000c00ca7308 */ /* 0x0005e20000000800 */
[----:B------:R-:W-:Y:S01]  /*4260*/  PLOP3.LUT P1, PT, PT, PT, UP0, 0x80, 0x0 ;  /* 0x000000000000781c */ /* 0x000fe20003f2f008 */
[--C-:B------:R-:W-:Y:S08]  /*4270*/  FFMA.FTZ R13, R13, c[0x0][0x23c], -R9.reuse ;  /* 0x00008f000d0d7a23 */ /* 0x100ff00000010809 */
[----:B------:R-:W-:Y:S01]  /*4280*/  MUFU.EX2 R239, R13 ;  /* 0x0000000d00ef7308 */ /* 0x000fe20000000800 */
[----:B-1----:R-:W1:Y:S01]  /*4290*/  LDSM.16.M88.4 R4, [R116+0x6800] ;  /* 0x006800007404783b */ /* 0x002e620000000200 */
[----:B--2---:R-:W-:Y:S02]  /*42a0*/  MOV R12, R214 ;  /* 0x000000d6000c7202 */ /* 0x004fe40000000f00 */
[----:B------:R-:W-:Y:S02]  /*42b0*/  @P0 FSEL R12, R214, -INF , !P3 ;  /* 0xff800000d60c0808 */ /* 0x000fe40005800000 */
[----:B------:R-:W-:Y:S02]  /*42c0*/  PLOP3.LUT P0, PT, PT, PT, UP0, 0x80, 0x0 ;  /* 0x000000000000781c */ /* 0x000fe40003f0f008 */
[----:B------:R-:W-:Y:S01]  /*42d0*/  PLOP3.LUT P3, PT, PT, PT, UP0, 0x80, 0x0 ;  /* 0x000000000000781c */ /* 0x000fe20003f6f008 */
[--C-:B------:R-:W-:Y:S04]  /*42e0*/  FFMA.FTZ R12, R12, c[0x0][0x23c], -R9.reuse ;  /* 0x00008f000c0c7a23 */ /* 0x100fe80000010809 */
[----:B------:R2:W-:Y:S01]  /*42f0*/  MUFU.EX2 R238, R12 ;  /* 0x0000000c00ee7308 */ /* 0x0005e20000000800 */
[-C--:B-1----:R-:W-:Y:S01]  /*4300*/  HMMA.16816.F32 R36, R104, R4.reuse, R36 ;  /* 0x000000046824723c */ /* 0x082fe20000001824 */
[C---:B--2---:R-:W-:Y:S02]  /*4310*/  @P1 IADD3 R12, R11.reuse, 0x10, RZ ;  /* 0x000000100b0c1810 */ /* 0x044fe40007ffe0ff */
[----:B------:R-:W-:Y:S05]  /*4320*/  PLOP3.LUT P1, PT, PT, PT, UP0, 0x80, 0x0 ;  /* 0x000000000000781c */ /* 0x000fea0003f2f008 */
[C---:B------:R-:W-:Y:S01]  /*4330*/  HMMA.16816.F32 R40, R112.reuse, R4, R40 ;  /* 0x000000047028723c */ /* 0x040fe20000001828 */
[----:B------:R-:W-:Y:S03]  /*4340*/  @P2 ISETP.GE.AND P2, PT, R12, UR4, PT ;  /* 0x000000040c002c0c */ /* 0x000fe6000bf46270 */
[----:B------:R-:W-:Y:S02]  /*4350*/  @P0 IADD3 R12, R11, 0x11, RZ ;  /* 0x000000110b0c0810 */ /* 0x000fe40007ffe0ff */
[----:B------:R-:W-:Y:S02]  /*4360*/  PLOP3.LUT P0, PT, PT, PT, UP0, 0x80, 0x0 ;  /* 0x000000000000781c */ /* 0x000fe40003f0f008 */
[----:B------:R-:W-:Y:S01]  /*4370*/  @P3 ISETP.GE.AND P3, PT, R12, UR4, PT ;  /* 0x000000040c003c0c */ /* 0x000fe2000bf66270 */
[-C--:B------:R-:W-:Y:S03]  /*4380*/  HMMA.16816.F32 R44, R112, R6.reuse, R44 ;  /* 0x00000006702c723c */ /* 0x080fe6000000182c */
[----:B----4-:R-:W-:Y:S02]  /*4390*/  MOV R12, R140 ;  /* 0x0000008c000c7202 */ /* 0x010fe40000000f00 */
[----:B------:R-:W-:Y:S02]  /*43a0*/  @P1 FSEL R12, R140, -INF , !P2 ;  /* 0xff8000008c0c1808 */ /* 0x000fe40005000000 */
[----:B------:R-:W-:Y:S01]  /*43b0*/  PLOP3.LUT P1, PT, PT, PT, UP0, 0x80, 0x0 ;  /* 0x000000000000781c */ /* 0x000fe20003f2f008 */
[C---:B------:R-:W-:Y:S01]  /*43c0*/  HMMA.16816.F32 R48, R104.reuse, R6, R48 ;  /* 0x000000066830723c */ /* 0x040fe20000001830 */
[----:B------:R-:W-:Y:S03]  /*43d0*/  MOV R4, R211 ;  /* 0x000000d300047202 */ /* 0x000fe60000000f00 */
[--C-:B------:R-:W-:Y:S01]  /*43e0*/  FFMA.FTZ R13, R12, c[0x0][0x23c], -R10.reuse ;  /* 0x00008f000c0d7a23 */ /* 0x100fe2000001080a */
        /* <DEDUP_REMOVED lines=12> */
[----:B------:R1:W-:Y:S01]  /*44b0*/  MUFU.EX2 R193, R5 ;  /* 0x0000000500c17308 */ /* 0x0003e20000000800 */
        /* <DEDUP_REMOVED lines=14> */
[--C-:B-1----:R-:W-:Y:S01]  /*45a0*/  FFMA.FTZ R5, R4, c[0x0][0x23c], -R9.reuse ;  /* 0x00008f0004057a23 */ /* 0x102fe20000010809 */
[----:B------:R-:W-:Y:S02]  /*45b0*/  MOV R4, R210 ;  /* 0x000000d200047202 */ /* 0x000fe40000000f00 */
[----:B------:R-:W-:Y:S02]  /*45c0*/  @P0 FSEL R4, R210, -INF , !P3 ;  /* 0xff800000d2040808 */ /* 0x000fe40005800000 */
[----:B------:R-:W-:Y:S01]  /*45d0*/  MUFU.TANH R167, R48 ;  /* 0x0000003000a77308 */ /* 0x000fe20000002400 */
[----:B------:R-:W-:Y:S02]  /*45e0*/  PLOP3.LUT P0, PT, PT, PT, UP0, 0x80, 0x0 ;  /* 0x000000000000781c */ /* 0x000fe40003f0f008 */
[--C-:B------:R-:W-:Y:S07]  /*45f0*/  FFMA.FTZ R4, R4, c[0x0][0x23c], -R9.reuse ;  /* 0x00008f0004047a23 */ /* 0x100fee0000010809 */
[----:B------:R1:W-:Y:S10]  /*4600*/  MUFU.EX2 R231, R4 ;  /* 0x0000000400e77308 */ /* 0x0003f40000000800 */
[----:B------:R3:W-:Y:S10]  /*4610*/  MUFU.EX2 R232, R5 ;  /* 0x0000000500e87308 */ /* 0x0007f40000000800 */
[----:B------:R-:W4:Y:S01]  /*4620*/  MUFU.TANH R190, R38 ;  /* 0x0000002600be7308 */ /* 0x000f220000002400 */
[----:B-1----:R-:W-:Y:S02]  /*4630*/  MOV R4, R234 ;  /* 0x000000ea00047202 */ /* 0x002fe40000000f00 */
[----:B------:R-:W-:Y:S02]  /*4640*/  @P1 FSEL R4, R234, -INF , !P2 ;  /* 0xff800000ea041808 */ /* 0x000fe40005000000 */
[----:B------:R-:W-:Y:S05]  /*4650*/  PLOP3.LUT P1, PT, PT, PT, UP0, 0x80, 0x0 ;  /* 0x000000000000781c */ /* 0x000fea0003f2f008 */
[----:B------:R-:W-:Y:S01]  /*4660*/  MUFU.TANH R166, R49 ;  /* 0x0000003100a67308 */ /* 0x000fe20000002400 */
[--C-:B---3--:R-:W-:Y:S01]  /*4670*/  FFMA.FTZ R5, R4, c[0x0][0x23c], -R8.reuse ;  /* 0x00008f0004057a23 */ /* 0x108fe20000010808 */
        /* <DEDUP_REMOVED lines=64> */
[----:B------:R-:W-:Y:S01]  /*4a80*/  MUFU.TANH R227, R47 ;  /* 0x0000002f00e37308 */ /* 0x000fe20000002400 */
[----:B---3--:R-:W-:Y:S02]  /*4a90*/  MOV R13, R192 ;  /* 0x000000c0000d7202 */ /* 0x008fe40000000f00 */
[----:B------:R-:W-:Y:S02]  /*4aa0*/  @P1 FSEL R13, R192, -INF , !P2 ;  /* 0xff800000c00d1808 */ /* 0x000fe40005000000 */
[----:B------:R-:W-:Y:S02]  /*4ab0*/  PLOP3.LUT P1, PT, PT, PT, UP0, 0x80, 0x0 ;  /* 0x000000000000781c */ /* 0x000fe40003f2f008 */
[----:B------:R-:W-:Y:S01]  /*4ac0*/  PLOP3.LUT P2, PT, PT, PT, UP0, 0x80, 0x0 ;  /* 0x000000000000781c */ /* 0x000fe20003f4f008 */
[--C-:B------:R-:W-:Y:S01]  /*4ad0*/  FFMA.FTZ R13, R13, c[0x0][0x23c], -R9.reuse ;  /* 0x00008f000d0d7a23 */ /* 0x100fe20000010809 */
[----:B--2---:R-:W-:Y:S03]  /*4ae0*/  MOV R12, R191 ;  /* 0x000000bf000c7202 */ /* 0x004fe60000000f00 */
        /* <DEDUP_REMOVED lines=10> */
[----:B------:R-:W-:Y:S01]  /*4b90*/  PLOP3.LUT P1, PT, PT, PT, UP0, 0x80, 0x0 ;  /* 0x000000000000781c */ /* 0x000fe20003f2f008 */
[----:B------:R-:W2:Y:S01]  /*4ba0*/  LDL R114, [R1+0x18] ;  /* 0x0000180001727983 */ /* 0x000ea20000100800 */
[----:B------:R-:W-:Y:S02]  /*4bb0*/  @P2 ISETP.GE.AND P2, PT, R12, UR4, PT ;  /* 0x000000040c002c0c */ /* 0x000fe4000bf46270 */
[----:B------:R-:W-:Y:S01]  /*4bc0*/  @P0 IADD3 R12, R11, 0x21, RZ ;  /* 0x000000210b0c0810 */ /* 0x000fe20007ffe0ff */
[----:B------:R-:W3:Y:S01]  /*4bd0*/  LDL R112, [R1+0x14] ;  /* 0x0000140001707983 */ /* 0x000ee20000100800 */
[----:B------:R-:W-:Y:S01]  /*4be0*/  PLOP3.LUT P0, PT, PT, PT, UP0, 0x80, 0x0 ;  /* 0x000000000000781c */ /* 0x000fe20003f0f008 */
[----:B------:R-:W-:Y:S01]  /*4bf0*/  FMUL.FTZ R52, R52, c[0x0][0x2ec] ;  /* 0x0000bb0034347a20 */ /* 0x000fe20000410000 */
[----:B------:R-:W-:Y:S01]  /*4c00*/  @P3 ISETP.GE.AND P3, PT, R12, UR4, PT ;  /* 0x000000040c003c0c */ /* 0x000fe2000bf66270 */
[----:B------:R-:W-:Y:S02]  /*4c10*/  HMMA.16816.F32 R64, R104, R6, R64 ;  /* 0x000000066840723c */ /* 0x000fe40000001840 */
[----:B------:R-:W-:Y:S01]  /*4c20*/  FMUL.FTZ R53, R53, c[0x0][0x2ec] ;  /* 0x0000bb0035357a20 */ /* 0x000fe20000410000 */
[----:B------:R-:W-:Y:S01]  /*4c30*/  MOV R12, R135 ;  /* 0x00000087000c7202 */ /* 0x000fe20000000f00 */
[----:B------:R-:W-:Y:S01]  /*4c40*/  FMUL.FTZ R54, R54, c[0x0][0x2ec] ;  /* 0x0000bb0036367a20 */ /* 0x000fe20000410000 */
[----:B----4-:R-:W-:Y:S01]  /*4c50*/  MOV R4, R190 ;  /* 0x000000be00047202 */ /* 0x010fe20000000f00 */
[----:B------:R-:W-:Y:S01]  /*4c60*/  FMUL.FTZ R55, R55, c[0x0][0x2ec] ;  /* 0x0000bb0037377a20 */ /* 0x000fe20000410000 */
[----:B------:R-:W-:Y:S01]  /*4c70*/  @P1 FSEL R12, R135, -INF , !P2 ;  /* 0xff800000870c1808 */ /* 0x000fe20005000000 */
[----:B------:R-:W-:Y:S01]  /*4c80*/  FMUL.FTZ R56, R56, c[0x0][0x2ec] ;  /* 0x0000bb0038387a20 */ /* 0x000fe20000410000 */
[----:B------:R-:W-:Y:S01]  /*4c90*/  MOV R113, R2 ;  /* 0x0000000200717202 */ /* 0x000fe20000000f00 */
[----:B------:R-:W-:Y:S01]  /*4ca0*/  MUFU.TANH R162, R52 ;  /* 0x0000003400a27308 */ /* 0x000fe20000002400 */
[----:B------:R-:W-:Y:S01]  /*4cb0*/  PLOP3.LUT P1, PT, PT, PT, UP0, 0x80, 0x0 ;  /* 0x000000000000781c */ /* 0x000fe20003f2f008 */
[--C-:B------:R-:W-:Y:S01]  /*4cc0*/  FFMA.FTZ R13, R12, c[0x0][0x23c], -R10.reuse ;  /* 0x00008f000c0d7a23 */ /* 0x100fe2000001080a */
[----:B------:R-:W-:Y:S01]  /*4cd0*/  MOV R12, R134 ;  /* 0x00000086000c7202 */ /* 0x000fe20000000f00 */
[----:B------:R-:W-:Y:S01]  /*4ce0*/  FMUL.FTZ R57, R57, c[0x0][0x2ec] ;  /* 0x0000bb0039397a20 */ /* 0x000fe20000410000 */
[----:B------:R-:W-:Y:S01]  /*4cf0*/  @P0 FSEL R12, R134, -INF , !P3 ;  /* 0xff800000860c0808 */ /* 0x000fe20005800000 */
[----:B------:R-:W-:Y:S01]  /*4d00*/  FMUL.FTZ R58, R58, c[0x0][0x2ec] ;  /* 0x0000bb003a3a7a20 */ /* 0x000fe20000410000 */
[----:B------:R-:W-:Y:S01]  /*4d10*/  @P4 IADD3 R6, R11, 0x30, RZ ;  /* 0x000000300b064810 */ /* 0x000fe20007ffe0ff */
[----:B------:R-:W-:Y:S01]  /*4d20*/  FMUL.FTZ R59, R59, c[0x0][0x2ec] ;  /* 0x0000bb003b3b7a20 */ /* 0x000fe20000410000 */
[----:B------:R-:W-:Y:S01]  /*4d30*/  PLOP3.LUT P4, PT, PT, PT, UP0, 0x80, 0x0 ;  /* 0x000000000000781c */ /* 0x000fe20003f8f008 */
[----:B------:R-:W-:Y:S01]  /*4d40*/  FFMA.FTZ R5, R12, c[0x0][0x23c], -R10 ;  /* 0x00008f000c057a23 */ /* 0x000fe2000001080a */
[----:B------:R-:W-:Y:S01]  /*4d50*/  PLOP3.LUT P0, PT, PT, PT, UP0, 0x80, 0x0 ;  /* 0x000000000000781c */ /* 0x000fe20003f0f008 */
[----:B------:R-:W-:Y:S01]  /*4d60*/  FMUL.FTZ R60, R60, c[0x0][0x2ec] ;  /* 0x0000bb003c3c7a20 */ /* 0x000fe20000410000 */
[----:B------:R-:W-:Y:S01]  /*4d70*/  @P5 ISETP.GE.AND P5, PT, R6, UR4, PT ;  /* 0x0000000406005c0c */ /* 0x000fe2000bfa6270 */
[----:B------:R-:W-:Y:S01]  /*4d80*/  FMUL.FTZ R61, R61, c[0x0][0x2ec] ;  /* 0x0000bb003d3d7a20 */ /* 0x000fe20000410000 */
[----:B------:R1:W-:Y:S01]  /*4d90*/  MUFU.EX2 R136, R5 ;  /* 0x0000000500887308 */ /* 0x0003e20000000800 */
[----:B------:R-:W-:Y:S01]  /*4da0*/  FMUL.FTZ R62, R62, c[0x0][0x2ec] ;  /* 0x0000bb003e3e7a20 */ /* 0x000fe20000410000 */
[----:B------:R-:W-:Y:S01]  /*4db0*/  @P1 FSEL R4, R190, -INF , !P2 ;  /* 0xff800000be041808 */ /* 0x000fe20005000000 */
[----:B------:R-:W-:Y:S01]  /*4dc0*/  FMUL.FTZ R64, R64, c[0x0][0x2ec] ;  /* 0x0000bb0040407a20 */ /* 0x000fe20000410000 */
[----:B------:R-:W-:Y:S01]  /*4dd0*/  PLOP3.LUT P1, PT, PT, PT, UP0, 0x80, 0x0 ;  /* 0x000000000000781c */ /* 0x000fe20003f2f008 */
[----:B------:R-:W-:Y:S02]  /*4de0*/  FMUL.FTZ R65, R65, c[0x0][0x2ec] ;  /* 0x0000bb0041417a20 */ /* 0x000fe40000410000 */
[----:B------:R-:W-:Y:S02]  /*4df0*/  FMUL.FTZ R66, R66, c[0x0][0x2ec] ;  /* 0x0000bb0042427a20 */ /* 0x000fe40000410000 */
[----:B------:R-:W-:Y:S01]  /*4e00*/  FMUL.FTZ R67, R67, c[0x0][0x2ec] ;  /* 0x0000bb0043437a20 */ /* 0x000fe20000410000 */
[----:B------:R-:W-:Y:S01]  /*4e10*/  MUFU.TANH R185, R60 ;  /* 0x0000003c00b97308 */ /* 0x000fe20000002400 */
[----:B------:R-:W-:Y:S09]  /*4e20*/  FMUL.FTZ R63, R63, c[0x0][0x2ec] ;  /* 0x0000bb003f3f7a20 */ /* 0x000ff20000410000 */
        /* <DEDUP_REMOVED lines=397> */
[C---:B------:R-:W-:Y:S02]  /*6700*/  FADD.FTZ R18, -R5.reuse, R23 ;  /* 0x0000001705127221 */ /* 0x040fe40000010100 */
        /* <DEDUP_REMOVED lines=30> */
[C---:B------:R-:W-:Y:S02]  /*68f0*/  FADD.FTZ R16, -R5.reuse, R51 ;  /* 0x0000003305107221 */ /* 0x040fe40000010100 */
[----:B------:R-:W-:Y:S02]  /*6900*/  FMUL.FTZ R102, R18, R6 ;  /* 0x0000000612667220 */ /* 0x000fe40000410000 */
[----:B------:R-:W-:Y:S02]  /*6910*/  FFMA.FTZ R6, -R176, R176, 1 ;  /* 0x3f800000b0067423 */ /* 0x000fe400000101b0 */
[----:B------:R-:W-:Y:S02]  /*6920*/  FADD.FTZ R19, -R5, R38 ;  /* 0x0000002605137221 */ /* 0x000fe40000010100 */
[----:B------:R-:W-:Y:S02]  /*6930*/  FMUL.FTZ R16, R181, R16 ;  /* 0x00000010b5107220 */ /* 0x000fe40000410000 */
[----:B------:R-:W-:Y:S02]  /*6940*/  FMUL.FTZ R6, R6, c[0x0][0x2ec] ;  /* 0x0000bb0006067a20 */ /* 0x000fe40000410000 */
[----:B------:R-:W-:Y:S02]  /*6950*/  FMUL.FTZ R19, R196, R19 ;  /* 0x00000013c4137220 */ /* 0x000fe40000410000 */
[----:B------:R-:W-:Y:S02]  /*6960*/  FADD.FTZ R18, -R5, R66 ;  /* 0x0000004205127221 */ /* 0x000fe40000010100 */
        /* <DEDUP_REMOVED lines=22> */
[----:B------:R-:W-:Y:S02]  /*6ad0*/  FMUL.FTZ R12, R85, R12 ;  /* 0x0000000c550c7220 */ /* 0x000fe40000410000 */
[----:B------:R-:W-:Y:S02]  /*6ae0*/  FMUL.FTZ R6, R6, c[0x0][0x2ec] ;  /* 0x0000bb0006067a20 */ /* 0x000fe40000410000 */
[----:B------:R-:W-:Y:S02]  /*6af0*/  FMUL.FTZ R67, R20, R16 ;  /* 0x0000001014437220 */ /* 0x000fe40000410000 */
[----:B------:R-:W-:Y:S02]  /*6b00*/  FMUL.FTZ R64, R17, R5 ;  /* 0x0000000511407220 */ /* 0x000fe40000410000 */
[C---:B------:R-:W-:Y:S02]  /*6b10*/  FADD.FTZ R8, -R4.reuse, R8 ;  /* 0x0000000804087221 */ /* 0x040fe40000010100 */
[----:B------:R-:W-:Y:S02]  /*6b20*/  FADD.FTZ R5, -R4, R9 ;  /* 0x0000000904057221 */ /* 0x000fe40000010100 */
[----:B------:R-:W-:Y:S02]  /*6b30*/  FMUL.FTZ R20, R12, R6 ;  /* 0x000000060c147220 */ /* 0x000fe40000410000 */
[----:B------:R-:W-:Y:S02]  /*6b40*/  FADD.FTZ R12, -R4, R28 ;  /* 0x0000001c040c7221 */ /* 0x000fe40000010100 */
[----:B------:R-:W-:Y:S02]  /*6b50*/  FFMA.FTZ R6, -R226, R226, 1 ;  /* 0x3f800000e2067423 */ /* 0x000fe400000101e2 */
[----:B------:R-:W-:Y:S02]  /*6b60*/  FFMA.FTZ R7, -R172, R172, 1 ;  /* 0x3f800000ac077423 */ /* 0x000fe400000101ac */
[----:B------:R-:W-:Y:S02]  /*6b70*/  FADD.FTZ R9, -R4, R13 ;  /* 0x0000000d04097221 */ /* 0x000fe40000010100 */
[----:B------:R-:W-:Y:S02]  /*6b80*/  FMUL.FTZ R16, R87, R8 ;  /* 0x0000000857107220 */ /* 0x000fe40000410000 */
[----:B------:R-:W-:Y:S01]  /*6b90*/  FMUL.FTZ R13, R86, R5 ;  /* 0x00000005560d7220 */ /* 0x000fe20000410000 */
[----:B------:R1:W5:Y:S01]  /*6ba0*/  LDL.LU R87, [R1+0xa8] ;  /* 0x0000a80001577983 */ /* 0x0003620000300800 */
[----:B------:R-:W-:Y:S02]  /*6bb0*/  FFMA.FTZ R5, -R241, R241, 1 ;  /* 0x3f800000f1057423 */ /* 0x000fe400000101f1 */
[----:B------:R-:W-:Y:S01]  /*6bc0*/  FMUL.FTZ R12, R252, R12 ;  /* 0x0000000cfc0c7220 */ /* 0x000fe20000410000 */
[----:B------:R1:W5:Y:S01]  /*6bd0*/  LDL.LU R86, [R1+0xa4] ;  /* 0x0000a40001567983 */ /* 0x0003620000300800 */
[----:B------:R-:W-:Y:S02]  /*6be0*/  FMUL.FTZ R6, R6, c[0x0][0x2ec] ;  /* 0x0000bb0006067a20 */ /* 0x000fe40000410000 */
[----:B------:R-:W-:Y:S01]  /*6bf0*/  FMUL.FTZ R19, R178, R19 ;  /* 0x00000013b2137220 */ /* 0x000fe20000410000 */
[----:B------:R1:W5:Y:S01]  /*6c00*/  LDL.LU R85, [R1+0xa0] ;  /* 0x0000a00001557983 */ /* 0x0003620000300800 */
[----:B------:R-:W-:Y:S02]  /*6c10*/  FMUL.FTZ R7, R7, c[0x0][0x2ec] ;  /* 0x0000bb0007077a20 */ /* 0x000fe40000410000 */
[----:B------:R-:W-:Y:S02]  /*6c20*/  FMUL.FTZ R9, R84, R9 ;  /* 0x0000000954097220 */ /* 0x000fe40000410000 */
[----:B------:R-:W-:Y:S01]  /*6c30*/  FFMA.FTZ R8, -R246, R246, 1 ;  /* 0x3f800000f6087423 */ /* 0x000fe200000101f6 */
[----:B------:R1:W5:Y:S01]  /*6c40*/  LDL.LU R84, [R1+0x9c] ;  /* 0x00009c0001547983 */ /* 0x0003620000300800 */
[----:B------:R-:W-:Y:S02]  /*6c50*/  FMUL.FTZ R5, R5, c[0x0][0x2ec] ;  /* 0x0000bb0005057a20 */ /* 0x000fe40000410000 */
[----:B------:R-:W-:Y:S02]  /*6c60*/  FMUL.FTZ R53, R12, R6 ;  /* 0x000000060c357220 */ /* 0x000fe40000410000 */
[----:B------:R-:W-:Y:S02]  /*6c70*/  FADD.FTZ R12, -R4, R44 ;  /* 0x0000002c040c7221 */ /* 0x000fe40000010100 */
[----:B------:R-:W-:Y:S02]  /*6c80*/  FFMA.FTZ R6, -R199, R199, 1 ;  /* 0x3f800000c7067423 */ /* 0x000fe400000101c7 */
[----:B------:R-:W-:Y:S02]  /*6c90*/  FMUL.FTZ R66, R19, R7 ;  /* 0x0000000713427220 */ /* 0x000fe40000410000 */
[----:B------:R-:W-:Y:S02]  /*6ca0*/  FFMA.FTZ R7, -R244, R244, 1 ;  /* 0x3f800000f4077423 */ /* 0x000fe400000101f4 */
[----:B------:R-:W-:Y:S02]  /*6cb0*/  FMUL.FTZ R8, R8, c[0x0][0x2ec] ;  /* 0x0000bb0008087a20 */ /* 0x000fe40000410000 */
[----:B------:R-:W-:Y:S02]  /*6cc0*/  FMUL.FTZ R19, R9, R5 ;  /* 0x0000000509137220 */ /* 0x000fe40000410000 */
[----:B------:R-:W-:Y:S02]  /*6cd0*/  FADD.FTZ R9, -R4, R29 ;  /* 0x0000001d04097221 */ /* 0x000fe40000010100 */
[----:B------:R-:W-:Y:S02]  /*6ce0*/  FFMA.FTZ R5, -R225, R225, 1 ;  /* 0x3f800000e1057423 */ /* 0x000fe400000101e1 */
[----:B------:R-:W-:Y:S02]  /*6cf0*/  FMUL.FTZ R12, R224, R12 ;  /* 0x0000000ce00c7220 */ /* 0x000fe40000410000 */
[----:B------:R-:W-:Y:S02]  /*6d00*/  FMUL.FTZ R6, R6, c[0x0][0x2ec] ;  /* 0x0000bb0006067a20 */ /* 0x000fe40000410000 */
[----:B------:R-:W-:Y:S02]  /*6d10*/  FMUL.FTZ R7, R7, c[0x0][0x2ec] ;  /* 0x0000bb0007077a20 */ /* 0x000fe40000410000 */
[----:B------:R-:W-:Y:S02]  /*6d20*/  FMUL.FTZ R55, R16, R8 ;  /* 0x0000000810377220 */ /* 0x000fe40000410000 */
[----:B------:R-:W-:Y:S02]  /*6d30*/  FADD.FTZ R16, -R4, R24 ;  /* 0x0000001804107221 */ /* 0x000fe40000010100 */
[----:B------:R-:W-:Y:S02]  /*6d40*/  FMUL.FTZ R9, R250, R9 ;  /* 0x00000009fa097220 */ /* 0x000fe40000410000 */
[----:B------:R-:W-:Y:S02]  /*6d50*/  FMUL.FTZ R5, R5, c[0x0][0x2ec] ;  /* 0x0000bb0005057a20 */ /* 0x000fe40000410000 */
[----:B------:R-:W-:Y:S02]  /*6d60*/  FMUL.FTZ R49, R12, R6 ;  /* 0x000000060c317220 */ /* 0x000fe40000410000 */
[----:B------:R-:W-:Y:S01]  /*6d70*/  FADD.FTZ R12, -R4, R57 ;  /* 0x00000039040c7221 */ /* 0x000fe20000010100 */
[----:B------:R-:W-:Y:S01]  /*6d80*/  MOV R57, R168 ;  /* 0x000000a800397202 */ /* 0x000fe20000000f00 */
[----:B------:R-:W-:Y:S02]  /*6d90*/  FFMA.FTZ R6, -R186, R186, 1 ;  /* 0x3f800000ba067423 */ /* 0x000fe400000101ba */
[----:B------:R-:W-:Y:S02]  /*6da0*/  FMUL.FTZ R23, R13, R7 ;  /* 0x000000070d177220 */ /* 0x000fe40000410000 */
[----:B------:R-:W-:Y:S02]  /*6db0*/  FADD.FTZ R13, -R4, R25 ;  /* 0x00000019040d7221 */ /* 0x000fe40000010100 */
[----:B------:R-:W-:Y:S02]  /*6dc0*/  FMUL.FTZ R16, R83, R16 ;  /* 0x0000001053107220 */ /* 0x000fe40000410000 */
[----:B------:R-:W-:Y:S01]  /*6dd0*/  FFMA.FTZ R8, -R234, R234, 1 ;  /* 0x3f800000ea087423 */ /* 0x000fe200000101ea */
[----:B------:R1:W5:Y:S01]  /*6de0*/  LDL.LU R83, [R1+0x98] ;  /* 0x0000980001537983 */ /* 0x0003620000300800 */
[----:B------:R-:W-:Y:S02]  /*6df0*/  FFMA.FTZ R7, -R233, R233, 1 ;  /* 0x3f800000e9077423 */ /* 0x000fe400000101e9 */
[----:B------:R-:W-:Y:S02]  /*6e00*/  FMUL.FTZ R52, R9, R5 ;  /* 0x0000000509347220 */ /* 0x000fe40000410000 */
[----:B------:R-:W-:Y:S02]  /*6e10*/  FADD.FTZ R9, -R4, R45 ;  /* 0x0000002d04097221 */ /* 0x000fe40000010100 */
[----:B------:R-:W-:Y:S02]  /*6e20*/  FFMA.FTZ R5, -R198, R198, 1 ;  /* 0x3f800000c6057423 */ /* 0x000fe400000101c6 */
[----:B------:R-:W-:Y:S02]  /*6e30*/  FMUL.FTZ R12, R212, R12 ;  /* 0x0000000cd40c7220 */ /* 0x000fe40000410000 */
[----:B------:R-:W-:Y:S02]  /*6e40*/  FMUL.FTZ R6, R6, c[0x0][0x2ec] ;  /* 0x0000bb0006067a20 */ /* 0x000fe40000410000 */
[----:B------:R-:W-:Y:S02]  /*6e50*/  FMUL.FTZ R13, R82, R13 ;  /* 0x0000000d520d7220 */ /* 0x000fe40000410000 */
[----:B------:R-:W-:Y:S01]  /*6e60*/  FMUL.FTZ R8, R8, c[0x0][0x2ec] ;  /* 0x0000bb0008087a20 */ /* 0x000fe20000410000 */
[----:B------:R1:W5:Y:S01]  /*6e70*/  LDL.LU R82, [R1+0x94] ;  /* 0x0000940001527983 */ /* 0x0003620000300800 */
        /* <DEDUP_REMOVED lines=163> */
.L_x_927:
        /* <DEDUP_REMOVED lines=149> */
.L_x_928:
        /* <DEDUP_REMOVED lines=296> */
.L_x_930:
        /* <DEDUP_REMOVED lines=19> */
.L_x_931:
        /* <DEDUP_REMOVED lines=43> */
.L_x_933:
[----:B--2---:R-:W-:Y:S05]  /*9860*/  BSYNC B0 ;  /* 0x0000000000007941 */ /* 0x004fea0003800000 */
.L_x_932:
        /* <DEDUP_REMOVED lines=14> */
.L_x_935:
[----:B------:R-:W-:Y:S05]  /*9950*/  BSYNC B0 ;  /* 0x0000000000007941 */ /* 0x000fea0003800000 */
.L_x_934:
        /* <DEDUP_REMOVED lines=25> */
.L_x_937:
[----:B------:R-:W-:Y:S05]  /*9af0*/  BSYNC B0 ;  /* 0x0000000000007941 */ /* 0x000fea0003800000 */
.L_x_936:
        /* <DEDUP_REMOVED lines=12> */
.L_x_910:
        /* <DEDUP_REMOVED lines=21> */
.L_x_939:
        /* <DEDUP_REMOVED lines=19> */
.L_x_940:
        /* <DEDUP_REMOVED lines=37> */
.L_x_942:
[----:B------:R-:W-:Y:S05]  /*a090*/  BSYNC B0 ;  /* 0x0000000000007941 */ /* 0x000fea0003800000 */
.L_x_941:
        /* <DEDUP_REMOVED lines=15> */
.L_x_944:
[----:B------:R-:W-:Y:S05]  /*a190*/  BSYNC B0 ;  /* 0x0000000000007941 */ /* 0x000fea0003800000 */
.L_x_943:
        /* <DEDUP_REMOVED lines=26> */
.L_x_946:
[----:B------:R-:W-:Y:S05]  /*a340*/  BSYNC B0 ;  /* 0x0000000000007941 */ /* 0x000fea0003800000 */
.L_x_945:
        /* <DEDUP_REMOVED lines=12> */
.L_x_938:
[----:B------:R-:W-:Y:S05]  /*a410*/  BSYNC B1 ;  /* 0x0000000000017941 */ /* 0x000fea0003800000 */
.L_x_905:
        /* <DEDUP_REMOVED lines=11> */
.L_x_947:
[----:B------:R-:W-:Y:S05]  /*a4d0*/  EXIT ;  /* 0x000000000000794d */ /* 0x000fea0003800000 */
.L_x_949:
        /* <DEDUP_REMOVED lines=10> */
.L_x_1352:


//--------------------- .text._ZN5flash44flash_bwd_dq_dk_dv_loop_seqk_parallel_kernelI23Flash_bwd_kernel_traitsILi32ELi128ELi128ELi8ELi4ELi4ELi4ELb0ELb0EN7cutlass6half_tE19Flash_kernel_traitsILi32ELi128ELi128ELi8ES3_EELb1ELb0ELb1ELb0ELb0ELb0ELb0EEEvNS_16Flash_bwd_paramsE --------------------------
	.section	.text._ZN5flash44flash_bwd_dq_dk_dv_loop_seqk_parallel_kernelI23Flash_bwd_kernel_traitsILi32ELi128ELi128ELi8ELi4ELi4ELi4ELb0ELb0EN7cutlass6half_tE19Flash_kernel_traitsILi32ELi128ELi128ELi8ES3_EELb1ELb0ELb1ELb0ELb0ELb0ELb0EEEvNS_16Flash_bwd_paramsE,"ax",@progbits
	.sectioninfo	@"SHI_REGISTERS=250"
	.align	128
        .global         _ZN5flash44flash_bwd_dq_dk_dv_loop_seqk_parallel_kernelI23Flash_bwd_kernel_traitsILi32ELi128ELi128ELi8ELi4ELi4ELi4ELb0ELb0EN7cutlass6half_tE19Flash_kernel_traitsILi32ELi128ELi128ELi8ES3_EELb1ELb0ELb1ELb0ELb0ELb0ELb0EEEvNS_16Flash_bwd_paramsE
        .type           _ZN5flash44flash_bwd_dq_dk_dv_loop_seqk_parallel_kernelI23Flash_bwd_kernel_traitsILi32ELi128ELi128ELi8ELi4ELi4ELi4ELb0ELb0EN7cutlass6half_tE19Flash_kernel_traitsILi32ELi128ELi128ELi8ES3_EELb1ELb0ELb1ELb0ELb0ELb0ELb0EEEvNS_16Flash_bwd_paramsE,@function
        .size           _ZN5flash44flash_bwd_dq_dk_dv_loop_seqk_parallel_kernelI23Flash_bwd_kernel_traitsILi32ELi128ELi128ELi8ELi4ELi4ELi4ELb0ELb0EN7cutlass6half_tE19Flash_kernel_traitsILi32ELi128ELi128ELi8ES3_EELb1ELb0ELb1ELb0ELb0ELb0ELb0EEEvNS_16Flash_bwd_paramsE,(.L_x_1353 - _ZN5flash44flash_bwd_dq_dk_dv_loop_seqk_parallel_kernelI23Flash_bwd_kernel_traitsILi32ELi128ELi128ELi8ELi4ELi4ELi4ELb0ELb0EN7cutlass6half_tE19Flash_kernel_traitsILi32ELi128ELi128ELi8ES3_EELb1ELb0ELb1ELb0ELb0ELb0ELb0EEEvNS_16Flash_bwd_paramsE)
        .other          _ZN5flash44flash_bwd_dq_dk_dv_loop_seqk_parallel_kernelI23Flash_bwd_kernel_traitsILi32ELi128ELi128ELi8ELi4ELi4ELi4ELb0ELb0EN7cutlass6half_tE19Flash_kernel_traitsILi32ELi128ELi128ELi8ES3_EELb1ELb0ELb1ELb0ELb0ELb0ELb0EEEvNS_16Flash_bwd_paramsE,@"STO_CUDA_ENTRY STV_DEFAULT"
_ZN5flash44flash_bwd_dq_dk_dv_loop_seqk_parallel_kernelI23Flash_bwd_kernel_traitsILi32ELi128ELi128ELi8ELi4ELi4ELi4ELb0ELb0EN7cutlass6half_tE19Flash_kernel_traitsILi32ELi128ELi128ELi8ES3_EELb1ELb0ELb1ELb0ELb0ELb0ELb0EEEvNS_16Flash_bwd_paramsE:
.text._ZN5flash44flash_bwd_dq_dk_dv_loop_seqk_parallel_kernelI23Flash_bwd_kernel_traitsILi32ELi128ELi128ELi8ELi4ELi4ELi4ELb0ELb0EN7cutlass6half_tE19Flash_kernel_traitsILi32ELi128ELi128ELi8ES3_EELb1ELb0ELb1ELb0ELb0ELb0ELb0EEEvNS_16Flash_bwd_paramsE:
        /* <DEDUP_REMOVED lines=13> */
[----:B------:R-:W-:Y:S01]  /*00d0*/  IMAD.MOV.U32 R136, RZ, RZ, 0x20 ;  /* 0x00000020ff887424 */ /* 0x000fe200078e00ff */
[----:B------:R-:W-:Y:S01]  /*00e0*/  ULDC UR6, c[0x0][0x210] ;  /* 0x0000840000067ab9 */ /* 0x000fe20000000800 */
[----:B------:R-:W-:Y:S01]  /*00f0*/  IMAD.MOV.U32 R173, RZ, RZ, -0x10 ;  /* 0xfffffff0ffad7424 */ /* 0x000fe200078e00ff */
[----:B------:R-:W-:Y:S02]  /*0100*/  ULDC UR4, c[0x0][0x234] ;  /* 0x00008d0000047ab9 */ /* 0x000fe40000000800 */
[----:B------:R-:W-:Y:S01]  /*0110*/  UIMAD UR4, UR7, UR6, UR4 ;  /* 0x00000006070472a4 */ /* 0x000fe2000f8e0204 */
[----:B------:R-:W2:Y:S01]  /*0120*/  S2UR UR55, SR_CTAID.Z ;  /* 0x00000000003779c3 */ /* 0x000ea20000002700 */
[----:B------:R-:W-:-:S02]  /*0130*/  ULDC UR8, c[0x0][0x1c0] ;  /* 0x0000700000087ab9 */ /* 0x000fc40000000800 */
[----:B------:R-:W-:Y:S02]  /*0140*/  ULDC UR12, c[0x0][0x1c8] ;  /* 0x00007200000c7ab9 */ /* 0x000fe40000000800 */
[----:B------:R-:W-:Y:S01]  /*0150*/  IMAD.U32 R154, RZ, RZ, UR4 ;  /* 0x00000004ff9a7e24 */ /* 0x000fe2000f8e00ff */
[----:B------:R-:W-:Y:S02]  /*0160*/  ULDC UR17, c[0x0][0x224] ;  /* 0x0000890000117ab9 */ /* 0x000fe40000000800 */
[----:B------:R-:W-:Y:S02]  /*0170*/  ULDC UR19, c[0x0][0x224] ;  /* 0x0000890000137ab9 */ /* 0x000fe40000000800 */
[----:B------:R-:W-:Y:S02]  /*0180*/  ULDC UR61, c[0x0][0x22c] ;  /* 0x00008b00003d7ab9 */ /* 0x000fe40000000800 */
[----:B------:R-:W-:Y:S02]  /*0190*/  ULDC UR56, c[0x0][0x1c0] ;  /* 0x0000700000387ab9 */ /* 0x000fe40000000800 */
[----:B------:R-:W-:Y:S01]  /*01a0*/  ULDC.U8 UR10, c[0x0][0x3d0] ;  /* 0x0000f400000a7ab9 */ /* 0x000fe20000000000 */
[----:B-1----:R-:W-:Y:S01]  /*01b0*/  SHF.R.S32.HI R139, RZ, 0x1f, R135 ;  /* 0x0000001fff8b7819 */ /* 0x002fe20000011487 */
[----:B------:R-:W-:-:S02]  /*01c0*/  ULDC UR11, c[0x0][0x1c0] ;  /* 0x00007000000b7ab9 */ /* 0x000fc40000000800 */
[----:B------:R-:W-:Y:S01]  /*01d0*/  ULDC UR15, c[0x0][0x1c0] ;  /* 0x00007000000f7ab9 */ /* 0x000fe20000000800 */
[CC--:B------:R-:W-:Y:S01]  /*01e0*/  LEA.HI R0, R139.reuse, R135.reuse, RZ, 0x2 ;  /* 0x000000878b007211 */ /* 0x0c0fe200078f10ff */
[----:B------:R-:W-:Y:S01]  /*01f0*/  USHF.R.S32.HI UR7, URZ, 0x1f, UR19 ;  /* 0x0000001f3f077899 */ /* 0x000fe20008011413 */
[----:B------:R-:W-:Y:S01]  /*0200*/  LEA.HI R142, R139, R135, RZ, 0x5 ;  /* 0x000000878b8e7211 */ /* 0x000fe200078f28ff */
[----:B------:R-:W-:Y:S01]  /*0210*/  ULDC.U8 UR9, c[0x0][0x328] ;  /* 0x0000ca0000097ab9 */ /* 0x000fe20000000000 */
[--C-:B------:R-:W-:Y:S01]  /*0220*/  SHF.R.S32.HI R3, RZ, 0x2, R0.reuse ;  /* 0x00000002ff037819 */ /* 0x100fe20000011400 */
[----:B--2---:R-:W-:Y:S01]  /*0230*/  UIMAD UR6, UR54, UR8, UR55 ;  /* 0x00000008360672a4 */ /* 0x004fe2000f8e0237 */
[----:B------:R-:W-:Y:S01]  /*0240*/  SHF.R.S32.HI R10, RZ, 0x1f, R0 ;  /* 0x0000001fff0a7819 */ /* 0x000fe20000011400 */
[----:B------:R-:W-:Y:S01]  /*0250*/  ULOP3.LUT UR4, UR55, UR12, URZ, 0x3c, !UPT ;  /* 0x0000000c37047292 */ /* 0x000fe2000f8e3c3f */
[----:B------:R-:W-:Y:S01]  /*0260*/  LOP3.LUT R2, R142, 0xffffffe0, RZ, 0xc0, !PT ;  /* 0xffffffe08e027812 */ /* 0x000fe200078ec0ff */
[----:B------:R-:W-:Y:S01]  /*0270*/  UIMAD UR6, UR6, UR17, URZ ;  /* 0x00000011060672a4 */ /* 0x000fe2000f8e023f */
[C---:B------:R-:W-:Y:S01]  /*0280*/  LOP3.LUT R175, R0.reuse, 0xfffffffc, RZ, 0xc0, !PT ;  /* 0xfffffffc00af7812 */ /* 0x040fe200078ec0ff */
[----:B------:R-:W-:Y:S01]  /*0290*/  USHF.R.S32.HI UR8, URZ, 0x1f, UR55 ;  /* 0x0000001f3f087899 */ /* 0x000fe20008011437 */
[-C--:B------:R-:W-:Y:S01]  /*02a0*/  LEA.HI R0, R0, R3.reuse, RZ, 0x1 ;  /* 0x0000000300007211 */ /* 0x080fe200078f08ff */
[C---:B------:R-:W-:Y:S01]  /*02b0*/  IMAD.IADD R2, R135.reuse, 0x1, -R2 ;  /* 0x0000000187027824 */ /* 0x040fe200078e0a02 */
[----:B------:R-:W-:Y:S01]  /*02c0*/  LEA.HI R10, R10, R3, RZ, 0x3 ;  /* 0x000000030a0a7211 */ /* 0x000fe200078f18ff */
[----:B------:R-:W-:Y:S01]  /*02d0*/  IMAD.IADD R175, R135, 0x1, -R175 ;  /* 0x0000000187af7824 */ /* 0x000fe200078e0aaf */
[----:B------:R-:W-:Y:S01]  /*02e0*/  LOP3.LUT R0, R0, 0x7fffffe, RZ, 0xc0, !PT ;  /* 0x07fffffe00007812 */ /* 0x000fe200078ec0ff */
[----:B------:R-:W-:Y:S01]  /*02f0*/  UIMAD.WIDE UR56, UR61, UR56, URZ ;  /* 0x000000383d3872a5 */ /* 0x000fe2000f8e023f */
[----:B------:R-:W-:Y:S01]  /*0300*/  LOP3.LUT R10, R10, 0xfffffff8, RZ, 0xc0, !PT ;  /* 0xfffffff80a0a7812 */ /* 0x000fe200078ec0ff */
[----:B------:R-:W-:Y:S01]  /*0310*/  IMAD.SHL.U32 R158, R175, 0x8, RZ ;  /* 0x00000008af9e7824 */ /* 0x000fe200078e00ff */
[-C--:B------:R-:W-:Y:S01]  /*0320*/  LEA.HI R141, R139, R135.reuse, RZ, 0x7 ;  /* 0x000000878b8d7211 */ /* 0x080fe200078f38ff */
[----:B------:R-:W-:Y:S01]  /*0330*/  IMAD.IADD R0, R3, 0x1, -R0 ;  /* 0x0000000103007824 */ /* 0x000fe200078e0a00 */
[-C--:B------:R-:W-:Y:S01]  /*0340*/  LEA.HI R9, R139, R135.reuse, RZ, 0x3 ;  /* 0x000000878b097211 */ /* 0x080fe200078f18ff */
[----:B------:R-:W-:Y:S01]  /*0350*/  IMAD.IADD R10, R3, 0x1, -R10 ;  /* 0x00000001030a7824 */ /* 0x000fe200078e0a0a */
[----:B------:R-:W-:Y:S01]  /*0360*/  LEA.HI R139, R139, R135, RZ, 0x4 ;  /* 0x000000878b8b7211 */ /* 0x000fe200078f20ff */
[----:B------:R-:W-:Y:S01]  /*0370*/  IMAD.SHL.U32 R175, R175, 0x2, RZ ;  /* 0x00000002afaf7824 */ /* 0x000fe200078e00ff */
[----:B------:R-:W-:Y:S01]  /*0380*/  SHF.R.S32.HI R140, RZ, 0x1f, R2 ;  /* 0x0000001fff8c7819 */ /* 0x000fe20000011402 */
[----:B------:R-:W-:Y:S01]  /*0390*/  UIMAD UR18, UR55, UR61, URZ ;  /* 0x0000003d371272a4 */ /* 0x000fe2000f8e023f */
[----:B------:R-:W-:Y:S01]  /*03a0*/  SHF.R.S32.HI R3, RZ, 0x4, R139 ;  /* 0x00000004ff037819 */ /* 0x000fe2000001148b */
[----:B------:R-:W-:Y:S01]  /*03b0*/  IMAD.U32 R157, RZ, RZ, UR4 ;  /* 0x00000004ff9d7e24 */ /* 0x000fe2000f8e00ff */
[--C-:B------:R-:W-:Y:S01]  /*03c0*/  SHF.R.S32.HI R143, RZ, 0x5, R142.reuse ;  /* 0x00000005ff8f7819 */ /* 0x100fe2000001148e */
[----:B------:R-:W-:Y:S01]  /*03d0*/  UISETP.NE.AND UP6, UPT, UR10, URZ, UPT ;  /* 0x0000003f0a00728c */ /* 0x000fe2000bfc5270 */
[----:B------:R-:W-:Y:S01]  /*03e0*/  SHF.R.S32.HI R142, RZ, 0x1f, R142 ;  /* 0x0000001fff8e7819 */ /* 0x000fe2000001148e */
[----:B------:R-:W-:Y:S01]  /*03f0*/  UIMAD UR61, UR61, UR11, URZ ;  /* 0x0000000b3d3d72a4 */ /* 0x000fe2000f8e023f */
[----:B------:R-:W-:Y:S01]  /*0400*/  LEA.HI R140, R140, R2, RZ, 0x2 ;  /* 0x000000028c8c7211 */ /* 0x000fe200078f10ff */
[----:B------:R-:W-:Y:S01]  /*0410*/  UIMAD UR4, UR54, UR15, UR55 ;  /* 0x0000000f360472a4 */ /* 0x000fe2000f8e0237 */
[----:B------:R-:W-:Y:S01]  /*0420*/  LOP3.LUT R7, R139, 0xfffffff0, RZ, 0xc0, !PT ;  /* 0xfffffff08b077812 */ /* 0x000fe200078ec0ff */
[----:B------:R-:W-:Y:S01]  /*0430*/  UISETP.NE.AND UP5, UPT, UR9, URZ, UPT ;  /* 0x0000003f0900728c */ /* 0x000fe2000bfa5270 */
[----:B------:R-:W-:Y:S01]  /*0440*/  SHF.R.S32.HI R2, RZ, 0x3, R9 ;  /* 0x00000003ff027819 */ /* 0x000fe20000011409 */
[----:B------:R-:W-:Y:S01]  /*0450*/  UIMAD.WIDE.U32 UR10, UR54, UR19, URZ ;  /* 0x00000013360a72a5 */ /* 0x000fe2000f8e003f */
[----:B------:R-:W-:Y:S01]  /*0460*/  LOP3.LUT R4, R9, 0xfffffff8, RZ, 0xc0, !PT ;  /* 0xfffffff809047812 */ /* 0x000fe200078ec0ff */
[----:B------:R-:W-:Y:S01]  /*0470*/  IMAD.IADD R7, R135, 0x1, -R7 ;  /* 0x0000000187077824 */ /* 0x000fe200078e0a07 */
[----:B------:R-:W-:Y:S01]  /*0480*/  LEA.HI R139, R139, R3, RZ, 0x1 ;  /* 0x000000038b8b7211 */ /* 0x000fe200078f08ff */
[----:B------:R-:W-:Y:S01]  /*0490*/  IMAD.SHL.U32 R2, R2, 0x40, RZ ;  /* 0x0000004002027824 */ /* 0x000fe200078e00ff */
[----:B------:R-:W-:Y:S01]  /*04a0*/  LEA.HI R142, R142, R143, RZ, 0x2 ;  /* 0x0000008f8e8e7211 */ /* 0x000fe200078f10ff */
[----:B------:R-:W-:Y:S01]  /*04b0*/  IMAD.IADD R135, R135, 0x1, -R4 ;  /* 0x0000000187877824 */ /* 0x000fe200078e0a04 */
[----:B------:R-:W-:Y:S01]  /*04c0*/  LOP3.LUT R139, R139, 0xfffffffe, RZ, 0xc0, !PT ;  /* 0xfffffffe8b8b7812 */ /* 0x000fe200078ec0ff */
[----:B------:R-:W-:Y:S01]  /*04d0*/  USHF.L.U32 UR9, UR54, 0x7, URZ ;  /* 0x0000000736097899 */ /* 0x000fe2000800063f */
[----:B------:R-:W-:Y:S01]  /*04e0*/  LOP3.LUT R142, R142, 0xfffffffc, RZ, 0xc0, !PT ;  /* 0xfffffffc8e8e7812 */ /* 0x000fe200078ec0ff */
[----:B------:R-:W-:Y:S01]  /*04f0*/  UIMAD UR7, UR7, UR54, URZ ;  /* 0x00000036070772a4 */ /* 0x000fe2000f8e023f */
[----:B------:R-:W-:Y:S01]  /*0500*/  LOP3.LUT R2, R2, 0xc0, RZ, 0xc0, !PT ;  /* 0x000000c002027812 */ /* 0x000fe200078ec0ff */
[----:B------:R-:W-:Y:S01]  /*0510*/  IMAD.IADD R139, R3, 0x1, -R139 ;  /* 0x00000001038b7824 */ /* 0x000fe200078e0a8b */
[----:B------:R-:W-:Y:S01]  /*0520*/  LEA.HI R3, R135, R135, RZ, 0x1 ;  /* 0x0000008787037211 */ /* 0x000fe200078f08ff */
[C---:B------:R-:W-:Y:S01]  /*0530*/  IMAD.IADD R142, R143.reuse, 0x1, -R142 ;  /* 0x000000018f8e7824 */ /* 0x040fe200078e0a8e */
[----:B------:R-:W-:Y:S01]  /*0540*/  SHF.R.S32.HI R141, RZ, 0x7, R141 ;  /* 0x00000007ff8d7819 */ /* 0x000fe2000001148d */
[----:B------:R-:W-:Y:S01]  /*0550*/  IMAD R143, R143, 0x8, R0 ;  /* 0x000000088f8f7824 */ /* 0x000fe200078e0200 */
[----:B------:R-:W-:Y:S01]  /*0560*/  SHF.R.U32.HI R0, RZ, 0x3, R2 ;  /* 0x00000003ff007819 */ /* 0x000fe20000011602 */
[----:B------:R-:W-:Y:S01]  /*0570*/  IMAD.SHL.U32 R8, R142, 0x10, RZ ;  /* 0x000000108e087824 */ /* 0x000fe200078e00ff */
[----:B------:R-:W-:Y:S01]  /*0580*/  LOP3.LUT R4, R3, 0x7fffffe, RZ, 0xc0, !PT ;  /* 0x07fffffe03047812 */ /* 0x000fe200078ec0ff */
[C---:B------:R-:W-:Y:S01]  /*0590*/  IMAD R137, R141.reuse, 0x8, R139 ;  /* 0x000000088d897824 */ /* 0x040fe200078e028b */
[----:B------:R-:W-:Y:S01]  /*05a0*/  LOP3.LUT R2, R2, 0x18, R158, 0xf8, !PT ;  /* 0x0000001802027812 */ /* 0x000fe200078ef89e */
[----:B------:R-:W-:Y:S01]  /*05b0*/  IMAD R164, R141, 0x2000, R175 ;  /* 0x000020008da47824 */ /* 0x000fe200078e02af */
[-C--:B------:R-:W-:Y:S01]  /*05c0*/  LEA.HI R5, R7, R7.reuse, RZ, 0x1 ;  /* 0x0000000707057211 */ /* 0x080fe200078f08ff */
[C---:B------:R-:W-:Y:S01]  /*05d0*/  IMAD.IADD R4, R135.reuse, 0x1, -R4 ;  /* 0x0000000187047824 */ /* 0x040fe200078e0a04 */
[----:B------:R-:W-:Y:S01]  /*05e0*/  LOP3.LUT R0, R2, R0, RZ, 0x3c, !PT ;  /* 0x0000000002007212 */ /* 0x000fe200078e3cff */
[----:B------:R-:W-:Y:S01]  /*05f0*/  IMAD.SHL.U32 R135, R135, 0x40, RZ ;  /* 0x0000004087877824 */ /* 0x000fe200078e00ff */
[----:B------:R-:W-:Y:S01]  /*0600*/  SHF.R.S32.HI R2, RZ, 0x1f, R7 ;  /* 0x0000001fff027819 */ /* 0x000fe20000011407 */
[----:B------:R-:W-:Y:S01]  /*0610*/  IMAD R137, R137, 0x8, R4 ;  /* 0x0000000889897824 */ /* 0x000fe200078e0204 */
[----:B------:R-:W-:Y:S01]  /*0620*/  SHF.R.S32.HI R4, RZ, 0x1, R5 ;  /* 0x00000001ff047819 */ /* 0x000fe20000011405 */
[----:B------:R-:W-:Y:S01]  /*0630*/  IMAD.U32 R143, R143, 0x20, R0 ;  /* 0x000000208f8f7824 */ /* 0x000fe200078e0000 */
[----:B------:R-:W-:Y:S01]  /*0640*/  LOP3.LUT R0, R5, 0x7fffffe, RZ, 0xc0, !PT ;  /* 0x07fffffe05007812 */ /* 0x000fe200078ec0ff */
[----:B------:R-:W-:Y:S01]  /*0650*/  IMAD R175, R142, 0x200, R175 ;  /* 0x000002008eaf7824 */ /* 0x000fe200078e02af */
[----:B------:R-:W-:Y:S01]  /*0660*/  SHF.R.S32.HI R5, RZ, 0x1f, R5 ;  /* 0x0000001fff057819 */ /* 0x000fe20000011405 */
[----:B------:R-:W-:Y:S01]  /*0670*/  IMAD.SHL.U32 R138, R139, 0x10, RZ ;  /* 0x000000108b8a7824 */ /* 0x000fe200078e00ff */
[----:B------:R-:W-:Y:S01]  /*0680*/  LEA.HI R2, R2, R7, RZ, 0x3 ;  /* 0x0000000702027211 */ /* 0x000fe200078f18ff */
[----:B------:R-:W-:Y:S01]  /*0690*/  IMAD.IADD R0, R7, 0x1, -R0 ;  /* 0x0000000107007824 */ /* 0x000fe200078e0a00 */
[----:B------:R-:W-:Y:S01]  /*06a0*/  LEA.HI R5, R5, R4, RZ, 0x2 ;  /* 0x0000000405057211 */ /* 0x000fe200078f10ff */
[----:B------:R-:W-:Y:S01]  /*06b0*/  IMAD.SHL.U32 R11, R142, 0x400, RZ ;  /* 0x000004008e0b7824 */ /* 0x000fe200078e00ff */
[----:B------:R-:W-:Y:S01]  /*06c0*/  LOP3.LUT R6, R2, 0xfffffff8, RZ, 0xc0, !PT ;  /* 0xfffffff802067812 */ /* 0x000fe200078ec0ff */
[----:B------:R-:W-:Y:S01]  /*06d0*/  IMAD.U32 R153, RZ, RZ, UR6 ;  /* 0x00000006ff997e24 */ /* 0x000fe2000f8e00ff */
[----:B------:R-:W-:Y:S01]  /*06e0*/  LOP3.LUT R5, R5, 0xfffffffc, RZ, 0xc0, !PT ;  /* 0xfffffffc05057812 */ /* 0x000fe200078ec0ff */
[----:B------:R-:W-:Y:S01]  /*06f0*/  IMAD.U32 R150, RZ, RZ, UR8 ;  /* 0x00000008ff967e24 */ /* 0x000fe2000f8e00ff */
[----:B------:R-:W-:Y:S01]  /*0700*/  LOP3.LUT R135, R135, 0x1c0, RZ, 0xc0, !PT ;  /* 0x000001c087877812 */ /* 0x000fe200078ec0ff */
[----:B------:R-:W-:Y:S01]  /*0710*/  IMAD.IADD R6, R7, 0x1, -R6 ;  /* 0x0000000107067824 */ /* 0x000fe200078e0a06 */
[----:B------:R-:W-:Y:S01]  /*0720*/  LOP3.LUT R7, R10, 0x1, RZ, 0xc0, !PT ;  /* 0x000000010a077812 */ /* 0x000fe200078ec0ff */
[----:B------:R-:W-:Y:S01]  /*0730*/  IMAD.IADD R5, R4, 0x1, -R5 ;  /* 0x0000000104057824 */ /* 0x000fe200078e0a05 */
[----:B------:R-:W-:Y:S01]  /*0740*/  LEA.HI R4, R10, R10, RZ, 0x1 ;  /* 0x0000000a0a047211 */ /* 0x000fe200078f08ff */
[----:B------:R-:W-:Y:S01]  /*0750*/  USHF.L.U32 UR6, UR4, 0x5, URZ ;  /* 0x0000000504067899 */ /* 0x000fe2000800063f */
[----:B------:R-:W-:Y:S01]  /*0760*/  SHF.R.S32.HI R3, RZ, 0x1, R3 ;  /* 0x00000001ff037819 */ /* 0x000fe20000011403 */
[----:B------:R-:W-:Y:S01]  /*0770*/  USHF.R.S32.HI UR8, URZ, 0x1f, UR54 ;  /* 0x0000001f3f087899 */ /* 0x000fe20008011436 */
[----:B------:R-:W-:Y:S01]  /*0780*/  ISETP.NE.U32.AND P6, PT, R7, 0x1, PT ;  /* 0x000000010700780c */ /* 0x000fe20003fc5070 */
[----:B------:R-:W-:Y:S01]  /*0790*/  UIMAD UR4, UR57, UR10, URZ ;  /* 0x0000000a390472a4 */ /* 0x000fe2000f8e023f */
[----:B------:R-:W-:Y:S01]  /*07a0*/  LEA.HI.SX32 R140, R140, R8, 0x1e ;  /* 0x000000088c8c7211 */ /* 0x000fe200078ff2ff */
[----:B------:R-:W-:Y:S01]  /*07b0*/  IMAD.U32 R148, RZ, RZ, UR9 ;  /* 0x00000009ff947e24 */ /* 0x000fe2000f8e00ff */
[----:B------:R-:W-:Y:S01]  /*07c0*/  LOP3.LUT R7, R4, 0x3fffffe, RZ, 0xc0, !PT ;  /* 0x03fffffe04077812 */ /* 0x000fe200078ec0ff */
[----:B------:R-:W-:Y:S01]  /*07d0*/  IMAD.U32 R147, RZ, RZ, UR7 ;  /* 0x00000007ff937e24 */ /* 0x000fe2000f8e00ff */
[----:B------:R-:W-:Y:S01]  /*07e0*/  LOP3.LUT R8, R135, 0x30, R8, 0xf8, !PT ;  /* 0x0000003087087812 */ /* 0x000fe200078ef808 */
[----:B------:R-:W-:Y:S01]  /*07f0*/  USHF.R.S32.HI UR9, URZ, 0x1f, UR55 ;  /* 0x0000001f3f097899 */ /* 0x000fe20008011437 */
[C---:B------:R-:W-:Y:S01]  /*0800*/  LOP3.LUT P0, RZ, R3.reuse, 0x2, RZ, 0xc0, !PT ;  /* 0x0000000203ff7812 */ /* 0x040fe2000780c0ff */
[----:B------:R-:W-:Y:S01]  /*0810*/  IMAD.SHL.U32 R3, R3, 0x40, RZ ;  /* 0x0000004003037824 */ /* 0x000fe200078e00ff */
[----:B------:R-:W-:Y:S01]  /*0820*/  SHF.R.S32.HI R4, RZ, 0x1, R4 ;  /* 0x00000001ff047819 */ /* 0x000fe20000011404 */
[----:B------:R-:W-:Y:S01]  /*0830*/  IMAD.IADD R7, R10, 0x1, -R7 ;  /* 0x000000010a077824 */ /* 0x000fe200078e0a07 */
[----:B------:R-:W-:Y:S01]  /*0840*/  LOP3.LUT R8, R8, 0x8, R9, 0xf8, !PT ;  /* 0x0000000808087812 */ /* 0x000fe200078ef809 */
[----:B------:R-:W-:Y:S01]  /*0850*/  USHF.R.S32.HI UR7, URZ, 0x1f, UR18 ;  /* 0x0000001f3f077899 */ /* 0x000fe20008011412 */
[----:B------:R-:W-:Y:S01]  /*0860*/  SHF.R.U32.HI R135, RZ, 0x3, R135 ;  /* 0x00000003ff877819 */ /* 0x000fe20000011687 */
[----:B------:R-:W-:Y:S01]  /*0870*/  IMAD R175, R7, 0x20, R175 ;  /* 0x0000002007af7824 */ /* 0x000fe200078e02af */
[C---:B------:R-:W-:Y:S01]  /*0880*/  LOP3.LUT P5, RZ, R10.reuse, 0x2, RZ, 0xc0, !PT ;  /* 0x000000020aff7812 */ /* 0x040fe200078ac0ff */
[----:B------:R-:W-:Y:S01]  /*0890*/  IMAD.SHL.U32 R7, R141, 0x8, RZ ;  /* 0x000000088d077824 */ /* 0x000fe200078e00ff */
[C---:B------:R-:W-:Y:S01]  /*08a0*/  LOP3.LUT P4, RZ, R10.reuse, 0x4, RZ, 0xc0, !PT ;  /* 0x000000040aff7812 */ /* 0x040fe2000788c0ff */
[----:B------:R-:W-:Y:S01]  /*08b0*/  IMAD.SHL.U32 R10, R10, 0x40, RZ ;  /* 0x000000400a0a7824 */ /* 0x000fe200078e00ff */
[C---:B------:R-:W-:Y:S01]  /*08c0*/  LOP3.LUT P3, RZ, R4.reuse, 0x2, RZ, 0xc0, !PT ;  /* 0x0000000204ff7812 */ /* 0x040fe2000786c0ff */
[----:B------:R-:W-:Y:S01]  /*08d0*/  IMAD.SHL.U32 R4, R4, 0x40, RZ ;  /* 0x0000004004047824 */ /* 0x000fe200078e00ff */
[----:B------:R-:W-:Y:S01]  /*08e0*/  LOP3.LUT R3, R3, 0xc0, RZ, 0xc0, !PT ;  /* 0x000000c003037812 */ /* 0x000fe200078ec0ff */
[----:B------:R-:W-:Y:S01]  /*08f0*/  ULDC UR16, c[0x0][0x1c0] ;  /* 0x0000700000107ab9 */ /* 0x000fe20000000800 */
[----:B------:R-:W-:Y:S01]  /*0900*/  LOP3.LUT R135, R8, R135, RZ, 0x3c, !PT ;  /* 0x0000008708877212 */ /* 0x000fe200078e3cff */
[----:B------:R-:W-:Y:S01]  /*0910*/  IMAD.U32 R145, RZ, RZ, UR8 ;  /* 0x00000008ff917e24 */ /* 0x000fe2000f8e00ff */
[C---:B------:R-:W-:Y:S01]  /*0920*/  R2P PR, R6.reuse, 0x6 ;  /* 0x0000000606007804 */ /* 0x040fe20000000000 */
[----:B------:R-:W-:Y:S01]  /*0930*/  IMAD.SHL.U32 R6, R6, 0x40, RZ ;  /* 0x0000004006067824 */ /* 0x000fe200078e00ff */
[----:B------:R-:W-:Y:S01]  /*0940*/  LOP3.LUT R9, R3, 0x8, R9, 0xf8, !PT ;  /* 0x0000000803097812 */ /* 0x000fe200078ef809 */
[C---:B------:R-:W-:Y:S01]  /*0950*/  IMAD R135, R139.reuse, 0x200, R135 ;  /* 0x000002008b877824 */ /* 0x040fe200078e0287 */
[----:B------:R-:W-:Y:S01]  /*0960*/  SHF.R.U32.HI R3, RZ, 0x3, R3 ;  /* 0x00000003ff037819 */ /* 0x000fe20000011603 */
[----:B------:R-:W-:Y:S01]  /*0970*/  IMAD.SHL.U32 R139, R139, 0x8, RZ ;  /* 0x000000088b8b7824 */ /* 0x000fe200078e00ff */
[----:B------:R-:W-:Y:S01]  /*0980*/  LOP3.LUT R10, R10, 0x1c0, RZ, 0xc0, !PT ;  /* 0x000001c00a0a7812 */ /* 0x000fe200078ec0ff */
[----:B------:R-:W-:Y:S01]  /*0990*/  IMAD.U32 R146, RZ, RZ, UR4 ;  /* 0x00000004ff927e24 */ /* 0x000fe2000f8e00ff */
[----:B------:R-:W-:Y:S01]  /*09a0*/  LOP3.LUT R6, R6, 0x1c0, RZ, 0xc0, !PT ;  /* 0x000001c006067812 */ /* 0x000fe200078ec0ff */
[----:B------:R-:W-:Y:S01]  /*09b0*/  @!UP5 UIMAD UR8, UR54, UR16, UR55 ;  /* 0x000000103608d2a4 */ /* 0x000fe2000f8e0237 */
[----:B------:R-:W-:Y:S01]  /*09c0*/  LOP3.LUT R3, R9, R3, RZ, 0x3c, !PT ;  /* 0x0000000309037212 */ /* 0x000fe200078e3cff */
[----:B------:R-:W-:Y:S01]  /*09d0*/  USHF.L.U32 UR4, UR61, 0x7, URZ ;  /* 0x000000073d047899 */ /* 0x000fe2000800063f */
[----:B------:R-:W-:Y:S01]  /*09e0*/  SHF.R.S32.HI R2, RZ, 0x3, R2 ;  /* 0x00000003ff027819 */ /* 0x000fe20000011402 */
[----:B------:R-:W-:Y:S01]  /*09f0*/  ULDC UR13, c[0x0][0x214] ;  /* 0x00008500000d7ab9 */ /* 0x000fe20000000800 */
[----:B------:R-:W-:Y:S01]  /*0a00*/  LOP3.LUT R4, R4, 0xc0, RZ, 0xc0, !PT ;  /* 0x000000c004047812 */ /* 0x000fe200078ec0ff */
[----:B------:R-:W-:Y:S01]  /*0a10*/  IMAD.U32 R137, R137, 0x20, R3 ;  /* 0x0000002089897824 */ /* 0x000fe200078e0003 */
[----:B------:R-:W-:Y:S01]  /*0a20*/  LEA.HI R10, R10, R10, RZ, 0x1d ;  /* 0x0000000a0a0a7211 */ /* 0x000fe200078fe8ff */
[C---:B------:R-:W-:Y:S01]  /*0a30*/  IMAD R0, R2.reuse, 0x8, R0 ;  /* 0x0000000802007824 */ /* 0x040fe200078e0200 */
[----:B------:R-:W-:Y:S01]  /*0a40*/  LOP3.LUT R139, R139, 0x8, RZ, 0xc0, !PT ;  /* 0x000000088b8b7812 */ /* 0x000fe200078ec0ff */
[--C-:B------:R-:W-:Y:S01]  /*0a50*/  IMAD R2, R2, 0x200, R11.reuse ;  /* 0x0000020002027824 */ /* 0x100fe200078e020b */
[----:B------:R-:W-:Y:S01]  /*0a60*/  SHF.R.U32.HI R134, RZ, 0x3, R6 ;  /* 0x00000003ff867819 */ /* 0x000fe20000011606 */
[----:B------:R-:W-:Y:S01]  /*0a70*/  IMAD.SHL.U32 R0, R0, 0x20, RZ ;  /* 0x0000002000007824 */ /* 0x000fe200078e00ff */
[----:B------:R-:W-:Y:S01]  /*0a80*/  LOP3.LUT R7, R7, 0x8, RZ, 0xc0, !PT ;  /* 0x0000000807077812 */ /* 0x000fe200078ec0ff */
[----:B------:R-:W-:Y:S01]  /*0a90*/  IMAD.U32 R162, RZ, RZ, UR10 ;  /* 0x0000000affa27e24 */ /* 0x000fe2000f8e00ff */
[----:B------:R-:W-:Y:S01]  /*0aa0*/  SHF.R.U32.HI R3, RZ, 0x3, R4 ;  /* 0x00000003ff037819 */ /* 0x000fe20000011604 */
[----:B------:R-:W-:Y:S01]  /*0ab0*/  IMAD.U32 R163, RZ, RZ, UR11 ;  /* 0x0000000bffa37e24 */ /* 0x000fe2000f8e00ff */
[----:B------:R-:W-:Y:S01]  /*0ac0*/  SEL R129, R136, 0xffffffe0, !P0 ;  /* 0xffffffe088817807 */ /* 0x000fe20004000000 */
[----:B------:R-:W-:Y:S01]  /*0ad0*/  IMAD.U32 R144, RZ, RZ, UR9 ;  /* 0x00000009ff907e24 */ /* 0x000fe2000f8e00ff */
[----:B------:R-:W-:Y:S01]  /*0ae0*/  IADD3 R164, R10, R164, R11 ;  /* 0x000000a40aa47210 */ /* 0x000fe20007ffe00b */
[----:B------:R-:W-:Y:S01]  /*0af0*/  IMAD.U32 R151, RZ, RZ, UR6 ;  /* 0x00000006ff977e24 */ /* 0x000fe2000f8e00ff */
[C---:B------:R-:W-:Y:S01]  /*0b00*/  LOP3.LUT P0, RZ, R5.reuse, 0x2, RZ, 0xc0, !PT ;  /* 0x0000000205ff7812 */ /* 0x040fe2000780c0ff */
[----:B------:R-:W-:Y:S01]  /*0b10*/  IMAD.SHL.U32 R5, R5, 0x40, RZ ;  /* 0x0000004005057824 */ /* 0x000fe200078e00ff */
[----:B------:R-:W-:Y:S01]  /*0b20*/  LOP3.LUT R134, R134, R6, R139, 0x1e, !PT ;  /* 0x0000000686867212 */ /* 0x000fe200078e1e8b */
[----:B------:R-:W-:Y:S01]  /*0b30*/  IMAD.SHL.U32 R164, R164, 0x2, RZ ;  /* 0x00000002a4a47824 */ /* 0x000fe200078e00ff */
[----:B------:R-:W-:Y:S01]  /*0b40*/  LOP3.LUT R3, R3, R4, R7, 0x1e, !PT ;  /* 0x0000000403037212 */ /* 0x000fe200078e1e07 */
[----:B------:R-:W-:Y:S01]  /*0b50*/  IMAD.U32 R149, RZ, RZ, UR7 ;  /* 0x00000007ff957e24 */ /* 0x000fe2000f8e00ff */
[----:B------:R-:W-:Y:S01]  /*0b60*/  LOP3.LUT R5, R5, 0xc0, RZ, 0xc0, !PT ;  /* 0x000000c005057812 */ /* 0x000fe200078ec0ff */
[----:B------:R-:W-:Y:S01]  /*0b70*/  IMAD.IADD R134, R2, 0x1, R134 ;  /* 0x0000000102867824 */ /* 0x000fe200078e0286 */
[----:B------:R-:W-:Y:S01]  /*0b80*/  LOP3.LUT R138, R7, 0x10, R138, 0xf8, !PT ;  /* 0x00000010078a7812 */ /* 0x000fe200078ef88a */
[----:B------:R-:W-:Y:S01]  /*0b90*/  IMAD.IADD R175, R3, 0x1, R175 ;  /* 0x0000000103af7824 */ /* 0x000fe200078e02af */
[----:B------:R-:W-:Y:S01]  /*0ba0*/  SHF.R.U32.HI R4, RZ, 0x3, R5 ;  /* 0x00000003ff047819 */ /* 0x000fe20000011605 */
[----:B------:R-:W-:Y:S01]  /*0bb0*/  IMAD.MOV.U32 R3, RZ, RZ, 0x40 ;  /* 0x00000040ff037424 */ /* 0x000fe200078e00ff */
[----:B------:R-:W-:Y:S01]  /*0bc0*/  SEL R173, R173, 0x10, !P6 ;  /* 0x00000010adad7807 */ /* 0x000fe20007000000 */
[----:B------:R-:W-:Y:S01]  /*0bd0*/  @UP5 UIMAD UR9, UR54, UR13, URZ ;  /* 0x0000000d360952a4 */ /* 0x000fe2000f8e023f */
[----:B------:R-:W-:Y:S01]  /*0be0*/  IADD3 R168, R164, 0x40, RZ ;  /* 0x00000040a4a87810 */ /* 0x000fe20007ffe0ff */
[----:B------:R-:W-:Y:S01]  /*0bf0*/  UIMAD.WIDE.U32 UR10, UR56, UR10, URZ ;  /* 0x0000000a380a72a5 */ /* 0x000fe2000f8e003f */
[----:B------:R-:W-:Y:S01]  /*0c00*/  LEA R134, R134, 0xa000, 0x1 ;  /* 0x0000a00086867811 */ /* 0x000fe200078e08ff */
[----:B------:R-:W-:Y:S01]  /*0c10*/  @!UP5 UIMAD UR8, UR8, UR13, URZ ;  /* 0x0000000d0808d2a4 */ /* 0x000fe2000f8e023f */
[----:B------:R-:W-:Y:S01]  /*0c20*/  @P4 IADD3 R168, R164, -0x40, RZ ;  /* 0xffffffc0a4a84810 */ /* 0x000fe20007ffe0ff */
[----:B------:R-:W-:Y:S01]  /*0c30*/  USHF.R.S32.HI UR7, URZ, 0x1f, UR4 ;  /* 0x0000001f3f077899 */ /* 0x000fe20008011404 */
[C---:B------:R-:W-:Y:S01]  /*0c40*/  LOP3.LUT R139, R4.reuse, R5, R139, 0x1e, !PT ;  /* 0x00000005048b7212 */ /* 0x040fe200078e1e8b */
[----:B------:R-:W-:Y:S01]  /*0c50*/  USHF.R.S32.HI UR6, URZ, 0x1f, UR6 ;  /* 0x0000001f3f067899 */ /* 0x000fe20008011406 */
[----:B------:R-:W-:Y:S01]  /*0c60*/  LOP3.LUT R138, R4, R138, R5, 0x1e, !PT ;  /* 0x0000008a048a7212 */ /* 0x000fe200078e1e05 */
[----:B------:R-:W-:Y:S01]  /*0c70*/  IMAD R2, R142, 0x200, R0 ;  /* 0x000002008e027824 */ /* 0x000fe200078e0200 */
[----:B------:R-:W-:Y:S01]  /*0c80*/  SEL R171, R136, 0xffffffe0, !P5 ;  /* 0xffffffe088ab7807 */ /* 0x000fe20006800000 */
[----:B------:R-:W-:Y:S01]  /*0c90*/  IMAD.IADD R170, R164, 0x1, R173 ;  /* 0x00000001a4aa7824 */ /* 0x000fe200078e02ad */
[----:B------:R-:W-:Y:S01]  /*0ca0*/  SEL R3, R3, 0xffffffc0, !P2 ;  /* 0xffffffc003037807 */ /* 0x000fe20005000000 */
[----:B------:R-:W-:Y:S01]  /*0cb0*/  IMAD.SHL.U32 R137, R137, 0x2, RZ ;  /* 0x0000000289897824 */ /* 0x000fe200078e00ff */
[----:B------:R-:W-:Y:S01]  /*0cc0*/  IADD3 R133, R134, 0x20, RZ ;  /* 0x0000002086857810 */ /* 0x000fe20007ffe0ff */
[----:B------:R-:W-:Y:S01]  /*0cd0*/  IMAD.IADD R173, R173, 0x1, R168 ;  /* 0x00000001adad7824 */ /* 0x000fe200078e02a8 */
[----:B------:R-:W-:Y:S01]  /*0ce0*/  LEA R175, R175, 0x6000, 0x1 ;  /* 0x00006000afaf7811 */ /* 0x000fe200078e08ff */
[----:B------:R-:W-:Y:S01]  /*0cf0*/  IMAD.IADD R139, R2, 0x1, R139 ;  /* 0x00000001028b7824 */ /* 0x000fe200078e028b */
[----:B------:R-:W-:Y:S01]  /*0d00*/  @P1 IADD3 R133, R134, -0x20, RZ ;  /* 0xffffffe086851810 */ /* 0x000fe20007ffe0ff */
[----:B------:R-:W-:Y:S01]  /*0d10*/  IMAD.IADD R138, R0, 0x1, R138 ;  /* 0x00000001008a7824 */ /* 0x000fe200078e028a */
[C---:B------:R-:W-:Y:S01]  /*0d20*/  IADD3 R174, R175.reuse, 0x20, RZ ;  /* 0x00000020afae7810 */ /* 0x040fe20007ffe0ff */
[--C-:B------:R-:W-:Y:S01]  /*0d30*/  IMAD.IADD R169, R164, 0x1, R171.reuse ;  /* 0x00000001a4a97824 */ /* 0x100fe200078e02ab */
[----:B------:R-:W-:Y:S01]  /*0d40*/  SEL R136, R136, 0xffffffe0, !P0 ;  /* 0xffffffe088887807 */ /* 0x000fe20004000000 */
[----:B------:R-:W-:Y:S01]  /*0d50*/  IMAD.IADD R176, R170, 0x1, R171 ;  /* 0x00000001aab07824 */ /* 0x000fe200078e02ab */
[----:B------:R-:W-:Y:S01]  /*0d60*/  @P3 IADD3 R174, R175, -0x20, RZ ;  /* 0xffffffe0afae3810 */ /* 0x000fe20007ffe0ff */
[----:B------:R-:W-:Y:S01]  /*0d70*/  IMAD.IADD R172, R171, 0x1, R168 ;  /* 0x00000001abac7824 */ /* 0x000fe200078e02a8 */
[C---:B------:R-:W-:Y:S01]  /*0d80*/  IADD3 R128, R133.reuse, 0x2000, RZ ;  /* 0x0000200085807810 */ /* 0x040fe20007ffe0ff */
[----:B------:R-:W-:Y:S01]  /*0d90*/  IMAD.IADD R132, R134, 0x1, R3 ;  /* 0x0000000186847824 */ /* 0x000fe200078e0203 */
[C---:B------:R-:W-:Y:S01]  /*0da0*/  IADD3 R2, R133.reuse, 0x4000, RZ ;  /* 0x0000400085027810 */ /* 0x040fe20007ffe0ff */
[----:B------:R-:W-:Y:S01]  /*0db0*/  IMAD.U32 R156, RZ, RZ, UR18 ;  /* 0x00000012ff9c7e24 */ /* 0x000fe2000f8e00ff */
[----:B------:R-:W-:Y:S01]  /*0dc0*/  IADD3 R0, R133, 0x6000, RZ ;  /* 0x0000600085007810 */ /* 0x000fe20007ffe0ff */
[----:B------:R-:W-:Y:S01]  /*0dd0*/  IMAD.U32 R155, RZ, RZ, UR9 ;  /* 0x00000009ff9b7e24 */ /* 0x000fe2000f8e00ff */
[----:B------:R-:W-:Y:S01]  /*0de0*/  ULDC UR60, c[0x0][0x2e8] ;  /* 0x0000ba00003c7ab9 */ /* 0x000fe20000000800 */
[----:B------:R-:W-:Y:S01]  /*0df0*/  IMAD.U32 R152, RZ, RZ, UR4 ;  /* 0x00000004ff987e24 */ /* 0x000fe2000f8e00ff */
[----:B------:R-:W-:Y:S01]  /*0e00*/  ULDC UR59, c[0x0][0x2e8] ;  /* 0x0000ba00003b7ab9 */ /* 0x000fe20000000800 */
[----:B------:R-:W-:Y:S01]  /*0e10*/  IMAD.U32 R160, RZ, RZ, UR10 ;  /* 0x0000000affa07e24 */ /* 0x000fe2000f8e00ff */
[----:B------:R-:W-:Y:S01]  /*0e20*/  ULDC.U8 UR5, c[0x0][0x2d8] ;  /* 0x0000b60000057ab9 */ /* 0x000fe20000000000 */
[----:B------:R-:W-:Y:S01]  /*0e30*/  IMAD.U32 R161, RZ, RZ, UR11 ;  /* 0x0000000bffa17e24 */ /* 0x000fe2000f8e00ff */
[----:B------:R-:W-:Y:S01]  /*0e40*/  USHF.L.U32 UR48, UR61, 0x3, URZ ;  /* 0x000000033d307899 */ /* 0x000fe2000800063f */
[----:B------:R-:W-:Y:S01]  /*0e50*/  IMAD.U32 R167, RZ, RZ, UR8 ;  /* 0x00000008ffa77e24 */ /* 0x000fe2000f8e00ff */
[----:B------:R-:W-:Y:S01]  /*0e60*/  USHF.L.U32 UR47, UR61, 0x4, URZ ;  /* 0x000000043d2f7899 */ /* 0x000fe2000800063f */
[----:B------:R-:W-:Y:S01]  /*0e70*/  IMAD.U32 R166, RZ, RZ, UR7 ;  /* 0x00000007ffa67e24 */ /* 0x000fe2000f8e00ff */
[----:B------:R-:W-:Y:S01]  /*0e80*/  UIMAD UR46, UR61, 0x18, URZ ;  /* 0x000000183d2e78a4 */ /* 0x000fe2000f8e023f */
[----:B------:R-:W-:Y:S01]  /*0e90*/  IMAD.U32 R165, RZ, RZ, UR6 ;  /* 0x00000006ffa57e24 */ /* 0x000fe2000f8e00ff */
[----:B------:R-:W-:Y:S01]  /*0ea0*/  USHF.L.U32 UR45, UR61, 0x5, URZ ;  /* 0x000000053d2d7899 */ /* 0x000fe2000800063f */
[----:B------:R-:W-:Y:S01]  /*0eb0*/  IMAD.SHL.U32 R135, R135, 0x2, RZ ;  /* 0x0000000287877824 */ /* 0x000fe200078e00ff */
[----:B------:R-:W-:Y:S01]  /*0ec0*/  UIMAD UR44, UR61, 0x28, URZ ;  /* 0x000000283d2c78a4 */ /* 0x000fe2000f8e023f */
[----:B------:R-:W-:Y:S01]  /*0ed0*/  IMAD.IADD R129, R137, 0x1, R129 ;  /* 0x0000000189817824 */ /* 0x000fe200078e0281 */
[----:B------:R-:W-:Y:S01]  /*0ee0*/  UIMAD UR43, UR61, 0x30, URZ ;  /* 0x000000303d2b78a4 */ /* 0x000fe2000f8e023f */
[----:B------:R-:W-:Y:S01]  /*0ef0*/  IMAD.IADD R171, R171, 0x1, R173 ;  /* 0x00000001abab7824 */ /* 0x000fe200078e02ad */
[----:B------:R-:W-:Y:S01]  /*0f00*/  UIMAD UR42, UR61, 0x38, URZ ;  /* 0x000000383d2a78a4 */ /* 0x000fe2000f8e023f */
[----:B------:R-:W-:Y:S01]  /*0f10*/  IMAD.IADD R3, R3, 0x1, R133 ;  /* 0x0000000103037824 */ /* 0x000fe200078e0285 */
[----:B------:R-:W-:-:S02]  /*0f20*/  USHF.L.U32 UR41, UR61, 0x6, URZ ;  /* 0x000000063d297899 */ /* 0x000fc4000800063f */
[----:B------:R-:W-:Y:S02]  /*0f30*/  UIMAD UR40, UR61, 0x48, URZ ;  /* 0x000000483d2878a4 */ /* 0x000fe4000f8e023f */
[----:B------:R-:W-:Y:S02]  /*0f40*/  UIMAD UR39, UR61, 0x50, URZ ;  /* 0x000000503d2778a4 */ /* 0x000fe4000f8e023f */
[----:B------:R-:W-:Y:S02]  /*0f50*/  UIMAD UR38, UR61, 0x58, URZ ;  /* 0x000000583d2678a4 */ /* 0x000fe4000f8e023f */
[----:B------:R-:W-:Y:S02]  /*0f60*/  UIMAD UR37, UR61, 0x60, URZ ;  /* 0x000000603d2578a4 */ /* 0x000fe4000f8e023f */
[----:B------:R-:W-:Y:S02]  /*0f70*/  UIMAD UR36, UR61, 0x68, URZ ;  /* 0x000000683d2478a4 */ /* 0x000fe4000f8e023f */
[----:B------:R-:W-:-:S02]  /*0f80*/  UIMAD UR35, UR61, 0x70, URZ ;  /* 0x000000703d2378a4 */ /* 0x000fc4000f8e023f */
[----:B------:R-:W-:Y:S02]  /*0f90*/  UIMAD UR34, UR61, 0x78, URZ ;  /* 0x000000783d2278a4 */ /* 0x000fe4000f8e023f */
[----:B------:R-:W-:Y:S02]  /*0fa0*/  UIADD3 UR33, -UR4, URZ, URZ ;  /* 0x0000003f04217290 */ /* 0x000fe4000fffe13f */
[----:B------:R-:W-:Y:S02]  /*0fb0*/  UMOV UR58, 0xffffe000 ;  /* 0xffffe000003a7882 */ /* 0x000fe40000000000 */
[----:B------:R-:W-:Y:S02]  /*0fc0*/  ULDC.64 UR12, c[0x0][0x118] ;  /* 0x00004600000c7ab9 */ /* 0x000fe40000000a00 */
.L_x_996:
[----:B------:R-:W-:Y:S02]  /*0fd0*/  ULDC.64 UR6, c[0x0][0x250] ;  /* 0x0000940000067ab9 */ /* 0x000fe40000000a00 */
[----:B------:R-:W-:Y:S02]  /*0fe0*/  UISETP.NE.U32.AND UP3, UPT, URZ, UR6, UPT ;  /* 0x000000063f00728c */ /* 0x000fe4000bf65070 */
[----:B------:R-:W-:-:S02]  /*0ff0*/  USHF.L.U32 UR15, UR54, 0x2, URZ ;  /* 0x00000002360f7899 */ /* 0x000fc4000800063f */
[----:B------:R-:W-:Y:S02]  /*1000*/  UISETP.NE.AND.EX UP3, UPT, URZ, UR7, UPT, UP3 ;  /* 0x000000073f00728c */ /* 0x000fe4000bf65330 */
[----:B------:R-:W-:Y:S02]  /*1010*/  USHF.R.S32.HI UR50, URZ, 0x1f, UR54 ;  /* 0x0000001f3f327899 */ /* 0x000fe40008011436 */
[----:B------:R-:W-:Y:S02]  /*1020*/  ULDC.64 UR52, c[0x0][0x118] ;  /* 0x0000460000347ab9 */ /* 0x000fe40000000a00 */
        /* <DEDUP_REMOVED lines=9> */
[----:B------:R-:W-:-:S02]  /*10c0*/  UISETP.NE.U32.AND UP1, UPT, URZ, UR6, UPT ;  /* 0x000000063f00728c */ /* 0x000fc4000bf25070 */
[----:B------:R-:W-:Y:S01]  /*10d0*/  UIADD3 UR6, UP0, UR15, UR6, URZ ;  /* 0x000000060f067290 */ /* 0x000fe2000ff1e03f */
[----:B--2---:R1:W2:Y:S01]  /*10e0*/  @P0 LDG.E R5, [R4.64] ;  /* 0x0000003404050981 */ /* 0x0042a2000c1e1900 */
        /* <DEDUP_REMOVED lines=12> */
[----:B------:R-:W3:Y:S01]  /*11b0*/  @P2 LDG.E R7, [R10.64] ;  /* 0x000000340a072981 */ /* 0x000ee2000c1e1900 */
[----:B------:R-:W-:-:S03]  /*11c0*/  MOV R9, UR7 ;  /* 0x0000000700097c02 */ /* 0x000fc60008000f00 */
[----:B-1----:R-:W4:Y:S07]  /*11d0*/  @P2 LDG.E R4, [R10.64+0x4] ;  /* 0x000004340a042981 */ /* 0x002f2e000c1e1900 */
[----:B-----5:R-:W5:Y:S01]  /*11e0*/  @!P1 LDG.E R6, [R8.64] ;  /* 0x0000003408069981 */ /* 0x020f62000c1e1900 */
[----:B------:R-:W-:Y:S02]  /*11f0*/  UMOV UR6, 0xffffffff ;  /* 0xffffffff00067882 */ /* 0x000fe40000000000 */
[----:B------:R-:W-:-:S02]  /*1200*/  UMOV UR49, URZ ;  /* 0x0000003f00317c82 */ /* 0x000fc40008000000 */
[----:B------:R-:W-:Y:S02]  /*1210*/  UMOV UR51, 0xffffffff ;  /* 0xffffffff00337882 */ /* 0x000fe40000000000 */
[----:B------:R-:W-:Y:S01]  /*1220*/  ULDC UR7, c[0x0][0x218] ;  /* 0x0000860000077ab9 */ /* 0x000fe20000000800 */
[----:B--2---:R1:W2:Y:S01]  /*1230*/  @P0 R2UR UR49, R5 ;  /* 0x00000000053103c2 */ /* 0x0042a200000e0000 */
[----:B------:R-:W-:-:S07]  /*1240*/  ISETP.NE.U32.AND P0, PT, RZ, c[0x0][0x248], PT ;  /* 0x00009200ff007a0c */ /* 0x000fce0003f05070 */
[----:B---3--:R-:W3:Y:S08]  /*1250*/  @P2 R2UR UR6, R7 ;  /* 0x00000000070623c2 */ /* 0x008ef000000e0000 */
[----:B----4-:R-:W3:Y:S01]  /*1260*/  @P2 R2UR UR9, R4 ;  /* 0x00000000040923c2 */ /* 0x010ee200000e0000 */
[----:B------:R-:W-:-:S07]  /*1270*/  ISETP.NE.AND.EX P0, PT, RZ, c[0x0][0x24c], PT, P0 ;  /* 0x00009300ff007a0c */ /* 0x000fce0003f05300 */
[----:B-----5:R1:W4:Y:S01]  /*1280*/  @!P1 R2UR UR51, R6 ;  /* 0x00000000063393c2 */ /* 0x02032200000e0000 */
        /* <DEDUP_REMOVED lines=10> */
.L_x_950:
        /* <DEDUP_REMOVED lines=67> */
.L_x_952:
        /* <DEDUP_REMOVED lines=18> */
.L_x_953:
[----:B------:R-:W-:Y:S01]  /*1880*/  IABS R6, c[0x0][0x1c8] ;  /* 0x0000720000067a13 */ /* 0x000fe20000000000 */
[----:B------:R-:W-:Y:S01]  /*1890*/  ULDC.64 UR16, c[0x0][0x370] ;  /* 0x0000dc0000107ab9 */ /* 0x000fe20000000a00 */
[----:B------:R-:W1:Y:S01]  /*18a0*/  R2UR UR23, R147 ;  /* 0x00000000931773c2 */ /* 0x000e6200000e0000 */
[----:B------:R-:W-:Y:S01]  /*18b0*/  @UP3 UIMAD.WIDE.U32 UR10, UR6, UR16, URZ ;  /* 0x00000010060a32a5 */ /* 0x000fe2000f8e003f */
[----:B------:R-:W2:Y:S01]  /*18c0*/  I2F.RP R8, R6 ;  /* 0x0000000600087306 */ /* 0x000ea20000209400 */
[----:B------:R-:W-:Y:S01]  /*18d0*/  ULDC UR19, c[0x0][0x224] ;  /* 0x0000890000137ab9 */ /* 0x000fe20000000800 */
[----:B------:R-:W-:Y:S01]  /*18e0*/  IMAD.U32 R5, RZ, RZ, UR5 ;  /* 0x00000005ff057e24 */ /* 0x000fe2000f8e00ff */
[----:B------:R-:W-:Y:S01]  /*18f0*/  @UP3 UIMAD UR28, UR6, UR17, UR11 ;  /* 0x00000011061c32a4 */ /* 0x000fe2000f8e020b */
[----:B------:R-:W-:Y:S01]  /*1900*/  IMAD.U32 R4, RZ, RZ, UR4 ;  /* 0x00000004ff047e24 */ /* 0x000fe2000f8e00ff */
[----:B------:R-:W-:Y:S01]  /*1910*/  UIMAD.WIDE.U32 UR4, UR54, UR19, URZ ;  /* 0x00000013360472a5 */ /* 0x000fe2000f8e003f */
[----:B------:R-:W3:Y:S01]  /*1920*/  R2UR UR18, R146 ;  /* 0x00000000921273c2 */ /* 0x000ee200000e0000 */
[----:B------:R-:W-:Y:S01]  /*1930*/  @UP3 UMOV UR24, UR10 ;  /* 0x0000000a00183c82 */ /* 0x000fe20008000000 */
[----:B------:R-:W-:Y:S01]  /*1940*/  ISETP.NE.AND P2, PT, RZ, c[0x0][0x1c8], PT ;  /* 0x00007200ff007a0c */ /* 0x000fe20003f45270 */
[----:B------:R-:W-:-:S02]  /*1950*/  ULDC.64 UR10, c[0x0][0x368] ;  /* 0x0000da00000a7ab9 */ /* 0x000fc40000000a00 */
[----:B------:R-:W-:-:S03]  /*1960*/  @!UP3 UIMAD UR15, UR50, UR10, URZ ;  /* 0x0000000a320fb2a4 */ /* 0x000fc6000f8e023f */
[----:B------:R-:W4:Y:S01]  /*1970*/  R2UR UR17, R161 ;  /* 0x00000000a11173c2 */ /* 0x000f2200000e0000 */
[----:B------:R-:W-:Y:S01]  /*1980*/  @!UP3 UIMAD UR15, UR54, UR11, UR15 ;  /* 0x0000000b360fb2a4 */ /* 0x000fe2000f8e020f */
[----:B--2---:R-:W2:Y:S01]  /*1990*/  MUFU.RCP R8, R8 ;  /* 0x0000000800087308 */ /* 0x004ea20000001000 */
[----:B------:R-:W-:-:S04]  /*19a0*/  @!UP3 UIMAD.WIDE.U32 UR10, UR54, UR10, URZ ;  /* 0x0000000a360ab2a5 */ /* 0x000fc8000f8e003f */
[----:B------:R-:W-:Y:S01]  /*19b0*/  @!UP3 UIADD3 UR28, UR11, UR15, URZ ;  /* 0x0000000f0b1cb290 */ /* 0x000fe2000fffe03f */
[----:B------:R5:W5:Y:S01]  /*19c0*/  R2UR UR4, R4 ;  /* 0x00000000040473c2 */ /* 0x000b6200000e0000 */
[----:B------:R-:W-:Y:S02]  /*19d0*/  UIMAD UR15, UR57, UR6, URZ ;  /* 0x00000006390f72a4 */ /* 0x000fe4000f8e023f */
[----:B------:R-:W-:Y:S02]  /*19e0*/  @!UP3 UMOV UR24, UR10 ;  /* 0x0000000a0018bc82 */ /* 0x000fe40008000000 */
[----:B-1----:R-:W-:-:S03]  /*19f0*/  UIMAD UR10, UR50, UR19, UR23 ;  /* 0x00000013320a72a4 */ /* 0x002fc6000f8e0217 */
[----:B------:R-:W1:Y:S01]  /*1a00*/  R2UR UR16, R160 ;  /* 0x00000000a01073c2 */ /* 0x000e6200000e0000 */
[----:B------:R-:W-:Y:S01]  /*1a10*/  UIADD3 UR10, UR5, UR10, URZ ;  /* 0x0000000a050a7290 */ /* 0x000fe2000fffe03f */
[----:B--2---:R-:W-:-:S03]  /*1a20*/  IADD3 R8, R8, 0xffffffe, RZ ;  /* 0x0ffffffe08087810 */ /* 0x004fc60007ffe0ff */
[----:B---3--:R-:W-:Y:S01]  /*1a30*/  UIMAD UR10, UR56, UR10, UR18 ;  /* 0x0000000a380a72a4 */ /* 0x008fe2000f8e0212 */
[----:B------:R-:W5:Y:S02]  /*1a40*/  F2I.FTZ.U32.TRUNC.NTZ R9, R8 ;  /* 0x0000000800097305 */ /* 0x000f64000021f000 */
[----:B------:R2:W3:Y:S01]  /*1a50*/  R2UR UR5, R5 ;  /* 0x00000000050573c2 */ /* 0x0004e200000e0000 */
[----:B----4-:R-:W-:Y:S02]  /*1a60*/  UIADD3 UR18, UR17, UR10, URZ ;  /* 0x0000000a11127290 */ /* 0x010fe4000fffe03f */
[----:B------:R-:W-:-:S04]  /*1a70*/  UIMAD.WIDE.U32 UR10, UR56, UR6, URZ ;  /* 0x00000006380a72a5 */ /* 0x000fc8000f8e003f */
[----:B------:R-:W-:Y:S01]  /*1a80*/  @UP3 UIADD3 UR18, UR11, UR15, URZ ;  /* 0x0000000f0b123290 */ /* 0x000fe2000fffe03f */
[----:B------:R-:W4:Y:S01]  /*1a90*/  S2UR UR19, SR_CTAID.X ;  /* 0x00000000001379c3 */ /* 0x000f220000002500 */
[----:B-----5:R-:W-:Y:S02]  /*1aa0*/  IMAD.MOV R4, RZ, RZ, -R9 ;  /* 0x000000ffff047224 */ /* 0x020fe400078e0a09 */
[----:B------:R-:W-:-:S05]  /*1ab0*/  IMAD.MOV.U32 R8, RZ, RZ, RZ ;  /* 0x000000ffff087224 */ /* 0x000fca00078e00ff */
[----:B------:R-:W5:Y:S01]  /*1ac0*/  R2UR UR32, R157 ;  /* 0x000000009d2073c2 */ /* 0x000f6200000e0000 */
[----:B------:R-:W-:Y:S01]  /*1ad0*/  IMAD R12, R4, R6, RZ ;  /* 0x00000006040c7224 */ /* 0x000fe200078e02ff */
[----:B-1----:R-:W-:-:S03]  /*1ae0*/  USEL UR26, UR16, UR10, !UP3 ;  /* 0x0000000a101a7287 */ /* 0x002fc6000d800000 */
[----:B------:R-:W-:Y:S01]  /*1af0*/  IMAD.HI.U32 R12, R9, R12, R8 ;  /* 0x0000000c090c7227 */ /* 0x000fe200078e0008 */
[----:B--2---:R-:W-:Y:S01]  /*1b00*/  IABS R5, UR55 ;  /* 0x0000003700057c13 */ /* 0x004fe20008000000 */
[----:B------:R-:W-:-:S04]  /*1b10*/  ULDC.64 UR16, c[0x0][0x3d8] ;  /* 0x0000f60000107ab9 */ /* 0x000fc80000000a00 */
[----:B------:R-:W-:-:S04]  /*1b20*/  IMAD.HI.U32 R12, R12, R5, RZ ;  /* 0x000000050c0c7227 */ /* 0x000fc800078e00ff */
[----:B------:R-:W-:Y:S01]  /*1b30*/  IMAD.MOV R4, RZ, RZ, -R12 ;  /* 0x000000ffff047224 */ /* 0x000fe200078e0a0c */
[----:B----4-:R-:W-:Y:S01]  /*1b40*/  UIMAD.WIDE.U32 UR10, UR19, UR16, URZ ;  /* 0x00000010130a72a5 */ /* 0x010fe2000f8e003f */
[----:B------:R-:W1:Y:S02]  /*1b50*/  R2UR UR16, R155 ;  /* 0x000000009b1073c2 */ /* 0x000e6400000e0000 */
[C---:B------:R-:W-:Y:S01]  /*1b60*/  IMAD R4, R6.reuse, R4, R5 ;  /* 0x0000000406047224 */ /* 0x040fe200078e0205 */
[----:B------:R-:W-:Y:S02]  /*1b70*/  UIMAD UR17, UR19, UR17, UR11 ;  /* 0x00000011131172a4 */ /* 0x000fe4000f8e020b */
[----:B------:R-:W-:Y:S02]  /*1b80*/  USHF.L.U32 UR19, UR54, 0x7, URZ ;  /* 0x0000000736137899 */ /* 0x000fe4000800063f */
[----:B------:R-:W-:Y:S01]  /*1b90*/  ISETP.GT.U32.AND P1, PT, R6, R4, PT ;  /* 0x000000040600720c */ /* 0x000fe20003f24070 */
[----:B------:R-:W-:-:S02]  /*1ba0*/  USEL UR23, UR10, URZ, UP6 ;  /* 0x0000003f0a177287 */ /* 0x000fc4000b000000 */
[----:B------:R-:W-:-:S04]  /*1bb0*/  USHF.L.U64.HI UR10, UR54, 0x7, UR50 ;  /* 0x00000007360a7899 */ /* 0x000fc80008010232 */
[----:B------:R-:W-:Y:S02]  /*1bc0*/  USEL UR11, UR10, URZ, UP1 ;  /* 0x0000003f0a0b7287 */ /* 0x000fe40008800000 */
[----:B------:R-:W-:Y:S01]  /*1bd0*/  USEL UR10, UR19, URZ, UP1 ;  /* 0x0000003f130a7287 */ /* 0x000fe20008800000 */
[----:B------:R-:W2:Y:S03]  /*1be0*/  R2UR UR19, R167 ;  /* 0x00000000a71373c2 */ /* 0x000ea600000e0000 */
[----:B------:R-:W-:Y:S01]  /*1bf0*/  @!P1 IMAD.IADD R4, R4, 0x1, -R6 ;  /* 0x0000000104049824 */ /* 0x000fe200078e0a06 */
[----:B------:R-:W-:Y:S01]  /*1c00*/  @!P1 IADD3 R12, R12, 0x1, RZ ;  /* 0x000000010c0c9810 */ /* 0x000fe20007ffe0ff */
[----:B------:R-:W-:Y:S01]  /*1c10*/  UIADD3 UR10, UP1, UR8, UR10, URZ ;  /* 0x0000000a080a7290 */ /* 0x000fe2000ff3e03f */
[----:B-----5:R-:W-:Y:S01]  /*1c20*/  ISETP.LE.AND P1, PT, RZ, UR32, PT ;  /* 0x00000020ff007c0c */ /* 0x020fe2000bf23270 */
[----:B-1----:R-:W-:Y:S01]  /*1c30*/  @UP5 USEL UR16, UR16, UR6, !UP3 ;  /* 0x0000000610105287 */ /* 0x002fe2000d800000 */
[----:B------:R-:W-:Y:S01]  /*1c40*/  ISETP.GE.U32.AND P3, PT, R4, R6, PT ;  /* 0x000000060400720c */ /* 0x000fe20003f66070 */
[----:B------:R-:W-:-:S02]  /*1c50*/  ULDC UR32, c[0x0][0x234] ;  /* 0x00008d0000207ab9 */ /* 0x000fc40000000800 */
[----:B------:R-:W-:Y:S02]  /*1c60*/  UIADD3.X UR15, UR27, UR11, URZ, UP1, !UPT ;  /* 0x0000000b1b0f7290 */ /* 0x000fe40008ffe43f */
[----:B------:R-:W-:Y:S02]  /*1c70*/  UIMAD UR11, UR57, UR10, URZ ;  /* 0x0000000a390b72a4 */ /* 0x000fe4000f8e023f */
[----:B------:R-:W-:Y:S02]  /*1c80*/  @UP5 UIMAD UR16, UR55, UR32, UR16 ;  /* 0x00000020371052a4 */ /* 0x000fe4000f8e0210 */
[----:B------:R-:W-:Y:S02]  /*1c90*/  UIMAD UR15, UR56, UR15, UR11 ;  /* 0x0000000f380f72a4 */ /* 0x000fe4000f8e020b */
[----:B------:R-:W-:Y:S02]  /*1ca0*/  UIMAD.WIDE.U32 UR10, UR56, UR10, URZ ;  /* 0x0000000a380a72a5 */ /* 0x000fe4000f8e003f */
[----:B------:R-:W-:Y:S01]  /*1cb0*/  @P3 IADD3 R12, R12, 0x1, RZ ;  /* 0x000000010c0c3810 */ /* 0x000fe20007ffe0ff */
[----:B--2---:R-:W-:-:S04]  /*1cc0*/  @!UP5 UMOV UR16, UR19 ;  /* 0x000000130010dc82 */ /* 0x004fc80008000000 */
[----:B------:R-:W-:Y:S01]  /*1cd0*/  @!P1 IMAD.MOV R12, RZ, RZ, -R12 ;  /* 0x000000ffff0c9224 */ /* 0x000fe200078e0a0c */
[----:B------:R-:W-:Y:S01]  /*1ce0*/  PLOP3.LUT P1, PT, PT, PT, UP5, 0x80, 0x0 ;  /* 0x000000000000781c */ /* 0x000fe20003f2f058 */
[----:B------:R-:W-:Y:S01]  /*1cf0*/  USEL UR19, UR17, URZ, UP6 ;  /* 0x0000003f11137287 */ /* 0x000fe2000b000000 */
[----:B------:R-:W-:Y:S01]  /*1d00*/  @!P2 LOP3.LUT R12, RZ, c[0x0][0x1c8], RZ, 0x33, !PT ;  /* 0x00007200ff0caa12 */ /* 0x000fe200078e33ff */
[----:B------:R-:W-:Y:S02]  /*1d10*/  UIADD3 UR17, UR11, UR15, URZ ;  /* 0x0000000f0b117290 */ /* 0x000fe4000fffe03f */
[----:B------:R-:W-:Y:S01]  /*1d20*/  USHF.R.S32.HI UR15, URZ, 0x1f, UR7 ;  /* 0x0000001f3f0f7899 */ /* 0x000fe20008011407 */
[----:B------:R-:W-:-:S07]  /*1d30*/  SHF.R.S32.HI R11, RZ, 0x1f, R12 ;  /* 0x0000001fff0b7819 */ /* 0x000fce000001140c */
[----:B---3--:R-:W-:Y:S05]  /*1d40*/  @!P1 BRA `(.L_x_954) ;  /* 0x0000007000009947 */ /* 0x008fea0003800000 */
[----:B------:R-:W1:Y:S01]  /*1d50*/  R2UR UR32, R154 ;  /* 0x000000009a2073c2 */ /* 0x000e6200000e0000 */
[----:B------:R-:W-:Y:S02]  /*1d60*/  ULDC UR5, c[0x0][0x224] ;  /* 0x0000890000057ab9 */ /* 0x000fe40000000800 */
[----:B------:R-:W-:-:S03]  /*1d70*/  @!UP3 UIMAD UR6, UR54, UR5, URZ ;  /* 0x000000053606b2a4 */ /* 0x000fc6000f8e023f */
[----:B------:R-:W-:Y:S02]  /*1d80*/  ULDC.U8 UR5, c[0x0][0x2d8] ;  /* 0x0000b60000057ab9 */ /* 0x000fe40000000000 */
[----:B------:R-:W-:-:S04]  /*1d90*/  ULEA UR6, UR54, UR6, 0x7 ;  /* 0x0000000636067291 */ /* 0x000fc8000f8e383f */
[----:B-1----:R-:W-:Y:S01]  /*1da0*/  UIMAD UR6, UR32, UR55, UR6 ;  /* 0x00000037200672a4 */ /* 0x002fe2000f8e0206 */
[----:B------:R-:W-:Y:S05]  /*1db0*/  BRA `(.L_x_955) ;  /* 0x0000002000007947 */ /* 0x000fea0003800000 */
.L_x_954:
[----:B------:R1:W2:Y:S01]  /*1dc0*/  R2UR UR6, R153 ;  /* 0x00000000990673c2 */ /* 0x0002a200000e0000 */
[----:B------:R-:W-:-:S07]  /*1dd0*/  DEPBAR.LE SB1, 0x0, {2} ;  /* 0x000090040000791a */ /* 0x000fce0000000000 */
.L_x_955:
[----:B------:R-:W1:Y:S01]  /*1de0*/  R2UR UR5, R156 ;  /* 0x000000009c0573c2 */ /* 0x000e6200000e0000 */
[----:B------:R-:W-:Y:S01]  /*1df0*/  IMAD.U32 R9, RZ, RZ, UR13 ;  /* 0x0000000dff097e24 */ /* 0x000fe2000f8e00ff */
[----:B------:R-:W2:Y:S01]  /*1e00*/  S2R R178, SR_TID.X ;  /* 0x0000000000b27919 */ /* 0x000ea20000002100 */
[----:B------:R-:W-:Y:S01]  /*1e10*/  IMAD.U32 R8, RZ, RZ, UR12 ;  /* 0x0000000cff087e24 */ /* 0x000fe2000f8e00ff */
[----:B------:R-:W-:Y:S01]  /*1e20*/  USHF.L.U32 UR32, UR61, 0x7, URZ ;  /* 0x000000073d207899 */ /* 0x000fe2000800063f */
[----:B------:R-:W-:Y:S01]  /*1e30*/  SHF.R.S32.HI R159, RZ, 0x1f, R158 ;  /* 0x0000001fff9f7819 */ /* 0x000fe2000001149e */
[----:B------:R-:W-:Y:S01]  /*1e40*/  UIADD3 UR16, UR8, UR16, URZ ;  /* 0x0000001008107290 */ /* 0x000fe2000fffe03f */
[----:B------:R-:W-:Y:S01]  /*1e50*/  BSSY B1, `(.L_x_951) ;  /* 0x00008ab000017945 */ /* 0x000fe20003800000 */
[----:B------:R-:W3:Y:S08]  /*1e60*/  R2UR UR13, R166 ;  /* 0x00000000a60d73c2 */ /* 0x000ef000000e0000 */
[----:B------:R-:W3:Y:S01]  /*1e70*/  R2UR UR12, R149 ;  /* 0x00000000950c73c2 */ /* 0x000ee200000e0000 */
[----:B-1----:R-:W-:-:S02]  /*1e80*/  UIADD3 UR10, UP4, UP3, UR10, UR32, UR5 ;  /* 0x000000200a0a7290 */ /* 0x002fc4000fb9e005 */
[----:B------:R-:W-:Y:S01]  /*1e90*/  USHF.R.S32.HI UR32, URZ, 0x1f, UR55 ;  /* 0x0000001f3f207899 */ /* 0x000fe20008011437 */
[----:B--2---:R-:W-:Y:S01]  /*1ea0*/  SHF.R.S32.HI R5, RZ, 0x1f, R178 ;  /* 0x0000001fff057819 */ /* 0x004fe200000114b2 */
[----:B------:R-:W-:Y:S02]  /*1eb0*/  UIADD3 UR26, UP2, UP1, UR23, UR10, UR26 ;  /* 0x0000000a171a7290 */ /* 0x000fe4000f95e01a */
[----:B------:R-:W-:Y:S01]  /*1ec0*/  ULDC.U8 UR5, c[0x0][0x2d8] ;  /* 0x0000b60000057ab9 */ /* 0x000fe20000000000 */
[CC--:B------:R-:W-:Y:S02]  /*1ed0*/  LEA.HI R7, R5.reuse, R178.reuse, RZ, 0x2 ;  /* 0x000000b205077211 */ /* 0x0c0fe400078f10ff */
[----:B------:R-:W-:Y:S02]  /*1ee0*/  LEA.HI R5, R5, R178, RZ, 0x5 ;  /* 0x000000b205057211 */ /* 0x000fe400078f28ff */
[----:B------:R-:W-:Y:S02]  /*1ef0*/  SHF.R.S32.HI R7, RZ, 0x2, R7 ;  /* 0x00000002ff077819 */ /* 0x000fe40000011407 */
[----:B------:R-:W-:-:S02]  /*1f00*/  SHF.R.S32.HI R191, RZ, 0x5, R5 ;  /* 0x00000005ffbf7819 */ /* 0x000fc40000011405 */
        /* <DEDUP_REMOVED lines=13> */
[----:B------:R-:W-:Y:S02]  /*1fe0*/  ULDC.64 UR10, c[0x0][0x378] ;  /* 0x0000de00000a7ab9 */ /* 0x000fe40000000a00 */
[----:B------:R-:W-:Y:S01]  /*1ff0*/  UIMAD UR10, UR32, UR10, URZ ;  /* 0x0000000a200a72a4 */ /* 0x000fe2000f8e023f */
[----:B------:R-:W-:Y:S01]  /*2000*/  IADD3.X R15, R15, UR29, R4, P1, !PT ;  /* 0x0000001d0f0f7c10 */ /* 0x000fe20008ffe404 */
[----:B------:R-:W-:Y:S01]  /*2010*/  IMAD.U32 R4, RZ, RZ, UR8 ;  /* 0x00000008ff047e24 */ /* 0x000fe2000f8e00ff */
[----:B------:R-:W-:Y:S01]  /*2020*/  ULDC UR32, c[0x0][0x2e8] ;  /* 0x0000ba0000207ab9 */ /* 0x000fe20000000800 */
[----:B------:R-:W-:Y:S01]  /*2030*/  IADD3 R16, P1, R158, UR24, RZ ;  /* 0x000000189e107c10 */ /* 0x000fe2000ff3e0ff */
[----:B------:R-:W-:-:S03]  /*2040*/  UIMAD UR18, UR55, UR11, UR10 ;  /* 0x0000000b371272a4 */ /* 0x000fc6000f8e020a */
[----:B------:R-:W-:Y:S01]  /*2050*/  ULDC.64 UR10, c[0x0][0x370] ;  /* 0x0000dc00000a7ab9 */ /* 0x000fe20000000a00 */
[----:B------:R-:W-:Y:S01]  /*2060*/  IADD3.X R17, R159, UR28, RZ, P1, !PT ;  /* 0x0000001c9f117c10 */ /* 0x000fe20008ffe4ff */
[----:B------:R-:W-:-:S03]  /*2070*/  UIMAD UR10, UR27, UR10, URZ ;  /* 0x0000000a1b0a72a4 */ /* 0x000fc6000f8e023f */
[----:B------:R-:W-:Y:S01]  /*2080*/  UMOV UR27, 0x4 ;  /* 0x00000004001b7882 */ /* 0x000fe20000000000 */
[----:B------:R-:W-:Y:S01]  /*2090*/  IMAD.WIDE.U32 R16, R4, c[0x0][0x370], R16 ;  /* 0x0000dc0004107a25 */ /* 0x000fe200078e0010 */
[----:B------:R-:W-:Y:S02]  /*20a0*/  UIMAD UR17, UR8, UR11, UR10 ;  /* 0x0000000b081172a4 */ /* 0x000fe4000f8e020a */
[----:B------:R-:W-:Y:S01]  /*20b0*/  UIADD3 UR10, UR8, UR6, URZ ;  /* 0x00000006080a7290 */ /* 0x000fe2000fffe03f */
[----:B------:R-:W-:Y:S01]  /*20c0*/  IMAD.U32 R4, RZ, RZ, UR55 ;  /* 0x00000037ff047e24 */ /* 0x000fe2000f8e00ff */
[----:B------:R-:W-:Y:S01]  /*20d0*/  UIADD3 UR6, -UR4, UR9, UR7 ;  /* 0x0000000904067290 */ /* 0x000fe2000fffe107 */
[----:B------:R-:W-:Y:S01]  /*20e0*/  IMAD.MOV.U32 R18, RZ, RZ, R16 ;  /* 0x000000ffff127224 */ /* 0x000fe200078e0010 */
[----:B------:R-:W-:Y:S01]  /*20f0*/  UIMAD.WIDE UR10, UR10, UR27, UR12 ;  /* 0x0000001b0a0a72a5 */ /* 0x000fe2000f8e020c */
[----:B------:R1:W2:Y:S01]  /*2100*/  R2UR UR12, R8 ;  /* 0x00000000080c73c2 */ /* 0x0002a200000e0000 */
[----:B------:R-:W-:Y:S01]  /*2110*/  UIADD3 UR6, UR6, -UR32, URZ ;  /* 0x8000002006067290 */ /* 0x000fe2000fffe03f */
[----:B------:R-:W-:Y:S01]  /*2120*/  IADD3 R19, R17, UR17, RZ ;  /* 0x0000001111137c10 */ /* 0x000fe2000fffe0ff */
[----:B------:R-:W-:-:S02]  /*2130*/  IMAD.U32 R16, RZ, RZ, UR55 ;  /* 0x00000037ff107e24 */ /* 0x000fc4000f8e00ff */
[----:B------:R-:W-:Y:S02]  /*2140*/  USHF.R.S32.HI UR32, URZ, 0x1f, UR6 ;  /* 0x0000001f3f207899 */ /* 0x000fe40008011406 */
[----:B------:R-:W-:Y:S01]  /*2150*/  IMAD.WIDE.U32 R18, R4, c[0x0][0x378], R18 ;  /* 0x0000de0004127a25 */ /* 0x000fe200078e0012 */
[----:B------:R-:W-:Y:S01]  /*2160*/  UMOV UR30, UR10 ;  /* 0x0000000a001e7c82 */ /* 0x000fe20008000000 */
[----:B------:R3:W4:Y:S01]  /*2170*/  R2UR UR13, R9 ;  /* 0x00000000090d73c2 */ /* 0x00072200000e0000 */
[----:B------:R-:W-:Y:S01]  /*2180*/  ULEA.HI UR32, UR32, UR6, URZ, 0x7 ;  /* 0x0000000620207291 */ /* 0x000fe2000f8f383f */
[----:B------:R-:W-:Y:S01]  /*2190*/  IMAD.WIDE.U32 R16, R16, c[0x0][0x1a8], R14 ;  /* 0x00006a0010107a25 */ /* 0x000fe200078e000e */
[----:B------:R-:W-:Y:S01]  /*21a0*/  IADD3 R19, R19, UR18, RZ ;  /* 0x0000001213137c10 */ /* 0x000fe2000fffe0ff */
[----:B------:R-:W-:Y:S02]  /*21b0*/  UMOV UR29, UR11 ;  /* 0x0000000b001d7c82 */ /* 0x000fe40008000000 */
[----:B------:R-:W-:Y:S01]  /*21c0*/  USHF.R.S32.HI UR32, URZ, 0x7, UR32 ;  /* 0x000000073f207899 */ /* 0x000fe20008011420 */
[----:B------:R-:W-:Y:S01]  /*21d0*/  IADD3 R4, R17, UR19, RZ ;  /* 0x0000001311047c10 */ /* 0x000fe2000fffe0ff */
[----:B------:R-:W-:Y:S01]  /*21e0*/  IMAD.WIDE.U32 R14, R7, c[0x0][0x370], R18 ;  /* 0x0000dc00070e7a25 */ /* 0x000fe200078e0012 */
[----:B------:R-:W-:Y:S01]  /*21f0*/  ULDC.64 UR10, c[0x0][0x200] ;  /* 0x00008000000a7ab9 */ /* 0x000fe20000000a00 */
[----:B------:R-:W-:Y:S01]  /*2200*/  LEA R188, P3, R16, c[0x0][0x160], 0x1 ;  /* 0x0000580010bc7a11 */ /* 0x000fe200078608ff */
[----:B------:R-:W-:-:S02]  /*2210*/  UISETP.LT.AND UP1, UPT, URZ, UR32, UPT ;  /* 0x000000203f00728c */ /* 0x000fc4000bf21270 */
[----:B------:R-:W-:Y:S01]  /*2220*/  LEA R186, P2, R14, c[0x0][0x330], 0x1 ;  /* 0x0000cc000eba7a11 */ /* 0x000fe200078408ff */
[----:B------:R-:W-:Y:S01]  /*2230*/  UIADD3 UR6, UR31, -0x1, URZ ;  /* 0xffffffff1f067890 */ /* 0x000fe2000fffe03f */
[----:B-1----:R-:W-:Y:S01]  /*2240*/  LOP3.LUT R8, R5, 0xffffffe0, RZ, 0xc0, !PT ;  /* 0xffffffe005087812 */ /* 0x002fe200078ec0ff */
[----:B------:R-:W-:Y:S01]  /*2250*/  USEL UR32, URZ, UR32, !UP1 ;  /* 0x000000203f207287 */ /* 0x000fe2000c800000 */
[----:B------:R-:W-:Y:S01]  /*2260*/  IMAD R5, R6, c[0x0][0x370], RZ ;  /* 0x0000dc0006057a24 */ /* 0x000fe200078e02ff */
[----:B------:R-:W-:Y:S01]  /*2270*/  UIMAD.WIDE UR10, UR16, UR27, UR10 ;  /* 0x0000001b100a72a5 */ /* 0x000fe2000f8e020a */
[----:B------:R-:W-:Y:S01]  /*2280*/  LEA.HI.X R189, R16, c[0x0][0x164], R4, 0x1, P3 ;  /* 0x0000590010bd7a11 */ /* 0x000fe200018f0c04 */
[----:B------:R-:W-:Y:S01]  /*2290*/  IMAD.IADD R178, R178, 0x1, -R8 ;  /* 0x00000001b2b27824 */ /* 0x000fe200078e0a08 */
[----:B------:R-:W-:Y:S01]  /*22a0*/  UISETP.GT.AND UP1, UPT, UR31, UR32, UPT ;  /* 0x000000201f00728c */ /* 0x000fe2000bf24270 */
[----:B------:R-:W-:Y:S02]  /*22b0*/  IMAD R5, R7, c[0x0][0x374], R5 ;  /* 0x0000dd0007057a24 */ /* 0x000fe400078e0205 */
[----:B------:R-:W-:-:S02]  /*22c0*/  IMAD R191, R191, UR61, R178 ;  /* 0x0000003dbfbf7c24 */ /* 0x000fc4000f8e02b2 */
[----:B------:R-:W-:-:S03]  /*22d0*/  IMAD.IADD R5, R15, 0x1, R5 ;  /* 0x000000010f057824 */ /* 0x000fc600078e0205 */
[C---:B------:R-:W-:Y:S02]  /*22e0*/  IADD3 R8, P1, R191.reuse, UR26, RZ ;  /* 0x0000001abf087c10 */ /* 0x040fe4000ff3e0ff */
[----:B------:R-:W-:Y:S02]  /*22f0*/  LEA.HI.X R187, R14, c[0x0][0x334], R5, 0x1, P2 ;  /* 0x0000cd000ebb7a11 */ /* 0x000fe400010f0c05 */
[----:B------:R-:W-:Y:S02]  /*2300*/  LEA.HI.X.SX32 R191, R191, UR23, 0x1, P1 ;  /* 0x00000017bfbf7c11 */ /* 0x000fe400088f0eff */
[----:B------:R-:W-:-:S04]  /*2310*/  LEA R190, P1, R8, c[0x0][0x350], 0x2 ;  /* 0x0000d40008be7a11 */ /* 0x000fc800078210ff */
[----:B------:R-:W-:Y:S02]  /*2320*/  LEA.HI.X R191, R8, c[0x0][0x354], R191, 0x2, P1 ;  /* 0x0000d50008bf7a11 */ /* 0x000fe400008f14bf */
[----:B------:R-:W-:-:S13]  /*2330*/  PLOP3.LUT P1, PT, PT, PT, UP1, 0x80, 0x0 ;  /* 0x000000000000781c */ /* 0x000fda0003f2f018 */
        /* <DEDUP_REMOVED lines=19> */
.L_x_957:
        /* <DEDUP_REMOVED lines=16> */
.L_x_958:
        /* <DEDUP_REMOVED lines=8> */
[----:B------:R-:W-:Y:S01]  /*25f0*/  USHF.R.S32.HI UR16, URZ, 0x1f, UR55 ;  /* 0x0000001f3f107899 */ /* 0x000fe20008011437 */
[----:B------:R-:W-:Y:S01]  /*2600*/  IMAD.U32 R10, RZ, RZ, UR55 ;  /* 0x00000037ff0a7e24 */ /* 0x000fe2000f8e00ff */
[----:B------:R-:W-:Y:S01]  /*2610*/  IADD3 R8, P0, R8, UR17, RZ ;  /* 0x0000001108087c10 */ /* 0x000fe2000ff1e0ff */
[----:B------:R-:W-:Y:S01]  /*2620*/  ULDC.64 UR10, c[0x0][0x3b8] ;  /* 0x0000ee00000a7ab9 */ /* 0x000fe20000000a00 */
[----:B------:R-:W-:Y:S01]  /*2630*/  IMAD.U32 R5, RZ, RZ, UR9 ;  /* 0x00000009ff057e24 */ /* 0x000fe2000f8e00ff */
[----:B------:R-:W-:Y:S01]  /*2640*/  ISETP.GE.OR P1, PT, R7, UR4, P2 ;  /* 0x0000000407007c0c */ /* 0x000fe20009726670 */
[----:B------:R-:W-:-:S03]  /*2650*/  UIMAD UR9, UR16, UR10, URZ ;  /* 0x0000000a100972a4 */ /* 0x000fc6000f8e023f */
[----:B------:R-:W-:Y:S01]  /*2660*/  IADD3.X R9, R9, UR18, R5, P0, !PT ;  /* 0x0000001209097c10 */ /* 0x000fe200087fe405 */
        /* <DEDUP_REMOVED lines=13> */
.L_x_960:
[----:B------:R-:W-:Y:S05]  /*2740*/  BSYNC B0 ;  /* 0x0000000000007941 */ /* 0x000fea0003800000 */
.L_x_959:
[----:B------:R-:W-:Y:S01]  /*2750*/  IADD3 R8, R7, 0x40, RZ ;  /* 0x0000004007087810 */ /* 0x000fe20007ffe0ff */
[----:B------:R-:W-:Y:S03]  /*2760*/  BSSY B0, `(.L_x_961) ;  /* 0x000000d000007945 */ /* 0x000fe60003800000 */
[----:B------:R-:W-:-:S13]  /*2770*/  ISETP.GE.OR P0, PT, R8, UR4, P2 ;  /* 0x0000000408007c0c */ /* 0x000fda0009706670 */
[----:B------:R-:W-:Y:S05]  /*2780*/  @P0 BRA `(.L_x_962) ;  /* 0x000000a000000947 */ /* 0x000fea0003800000 */
[----:B------:R-:W-:Y:S02]  /*2790*/  IADD3 R9, P2, R7, 0x40, RZ ;  /* 0x0000004007097810 */ /* 0x000fe40007f5e0ff */
[----:B------:R-:W-:Y:S02]  /*27a0*/  MOV R11, R5 ;  /* 0x00000005000b7202 */ /* 0x000fe40000000f00 */
[----:B------:R-:W-:-:S03]  /*27b0*/  IADD3.X R8, RZ, R6, RZ, P2, !PT ;  /* 0x00000006ff087210 */ /* 0x000fc600017fe4ff */
[----:B------:R-:W-:-:S04]  /*27c0*/  IMAD.WIDE.U32 R10, R9, c[0x0][0x3a0], R10 ;  /* 0x0000e800090a7a25 */ /* 0x000fc800078e000a */
[----:B------:R-:W-:Y:S01]  /*27d0*/  IMAD R8, R8, c[0x0][0x3a0], RZ ;  /* 0x0000e80008087a24 */ /* 0x000fe200078e02ff */
[----:B------:R-:W-:-:S03]  /*27e0*/  LEA R12, P2, R10, c[0x0][0x340], 0x1 ;  /* 0x0000d0000a0c7a11 */ /* 0x000fc600078408ff */
[----:B------:R-:W-:-:S05]  /*27f0*/  IMAD R8, R9, c[0x0][0x3a4], R8 ;  /* 0x0000e90009087a24 */ /* 0x000fca00078e0208 */
[----:B------:R-:W-:-:S04]  /*2800*/  IADD3 R8, R11, R8, RZ ;  /* 0x000000080b087210 */ /* 0x000fc80007ffe0ff */
[----:B------:R-:W-:-:S05]  /*2810*/  LEA.HI.X R13, R10, c[0x0][0x344], R8, 0x1, P2 ;  /* 0x0000d1000a0d7a11 */ /* 0x000fca00010f0c08 */
[----:B------:R2:W-:Y:S02]  /*2820*/  STG.E.128 [R12.64], RZ ;  /* 0x000000ff0c007986 */ /* 0x0005e4000c101d34 */
.L_x_962:
[----:B------:R-:W-:Y:S05]  /*2830*/  BSYNC B0 ;  /* 0x0000000000007941 */ /* 0x000fea0003800000 */
.L_x_961:
[----:B------:R-:W-:Y:S01]  /*2840*/  ULDC.64 UR10, c[0x0][0x3a8] ;  /* 0x0000ea00000a7ab9 */ /* 0x000fe20000000a00 */
[----:B------:R-:W-:Y:S01]  /*2850*/  IMAD.WIDE.U32 R4, R4, c[0x0][0x3a8], R158 ;  /* 0x0000ea0004047a25 */ /* 0x000fe200078e009e */
[----:B------:R-:W-:Y:S01]  /*2860*/  UIMAD UR15, UR15, UR10, URZ ;  /* 0x0000000a0f0f72a4 */ /* 0x000fe2000f8e023f */
[----:B------:R-:W-:Y:S01]  /*2870*/  MOV R8, UR55 ;  /* 0x0000003700087c02 */ /* 0x000fe20008000f00 */
[----:B------:R-:W-:Y:S01]  /*2880*/  USHF.R.S32.HI UR4, URZ, 0x1f, UR55 ;  /* 0x0000001f3f047899 */ /* 0x000fe20008011437 */
[----:B------:R-:W-:Y:S01]  /*2890*/  BSSY B0, `(.L_x_963) ;  /* 0x0000014000007945 */ /* 0x000fe20003800000 */
[----:B------:R-:W-:Y:S01]  /*28a0*/  UIMAD UR7, UR7, UR11, UR15 ;  /* 0x0000000b070772a4 */ /* 0x000fe2000f8e020f */
[----:B------:R-:W-:Y:S01]  /*28b0*/  IADD3 R10, P2, R4, UR8, RZ ;  /* 0x00000008040a7c10 */ /* 0x000fe2000ff5e0ff */
[----:B------:R-:W-:Y:S02]  /*28c0*/  ULDC.64 UR8, c[0x0][0x3c0] ;  /* 0x0000f00000087ab9 */ /* 0x000fe40000000a00 */
[----:B------:R-:W-:-:S02]  /*28d0*/  UIMAD UR4, UR4, UR8, URZ ;  /* 0x00000008040472a4 */ /* 0x000fc4000f8e023f */
[----:B------:R-:W-:Y:S02]  /*28e0*/  IMAD.U32 R4, RZ, RZ, UR7 ;  /* 0x00000007ff047e24 */ /* 0x000fe4000f8e00ff */
[----:B------:R-:W-:-:S03]  /*28f0*/  UIMAD UR4, UR55, UR9, UR4 ;  /* 0x00000009370472a4 */ /* 0x000fc6000f8e0204 */
[----:B------:R-:W-:-:S05]  /*2900*/  IADD3.X R11, R5, UR6, R4, P2, !PT ;  /* 0x00000006050b7c10 */ /* 0x000fca00097fe404 */
        /* <DEDUP_REMOVED lines=9> */
[----:B--2---:R-:W-:-:S04]  /*29a0*/  LEA R12, P1, R10, c[0x0][0x348], 0x1 ;  /* 0x0000d2000a0c7a11 */ /* 0x004fc800078208ff */
[----:B------:R-:W-:-:S05]  /*29b0*/  LEA.HI.X R13, R10, c[0x0][0x34c], R5, 0x1, P1 ;  /* 0x0000d3000a0d7a11 */ /* 0x000fca00008f0c05 */
[----:B------:R2:W-:Y:S04]  /*29c0*/  STG.E.128 [R12.64], RZ ;  /* 0x000000ff0c007986 */ /* 0x0005e8000c101d34 */
.L_x_964:
[----:B------:R-:W-:Y:S05]  /*29d0*/  BSYNC B0 ;  /* 0x0000000000007941 */ /* 0x000fea0003800000 */
.L_x_963:
        /* <DEDUP_REMOVED lines=11> */
[----:B------:R3:W-:Y:S01]  /*2a90*/  STG.E.128 [R8.64], RZ ;  /* 0x000000ff08007986 */ /* 0x0007e2000c101d34 */
[----:B------:R-:W-:Y:S05]  /*2aa0*/  BRA `(.L_x_965) ;  /* 0x00007e5000007947 */ /* 0x000fea0003800000 */
.L_x_956:
[----:B------:R-:W-:Y:S01]  /*2ab0*/  PLOP3.LUT P0, PT, PT, PT, UP6, 0x80, 0x0 ;  /* 0x000000000000781c */ /* 0x000fe20003f0f068 */
[----:B------:R-:W-:Y:S01]  /*2ac0*/  ULEA.HI UR8, UR6, UR6, URZ, 0x1 ;  /* 0x0000000606087291 */ /* 0x000fe2000f8f083f */
[----:B------:R-:W-:Y:S01]  /*2ad0*/  IMAD.SHL.U32 R5, R143, 0x2, RZ ;  /* 0x000000028f057824 */ /* 0x000fe200078e00ff */
[----:B------:R-:W-:Y:S02]  /*2ae0*/  BSSY B0, `(.L_x_966) ;  /* 0x0000014000007945 */ /* 0x000fe40003800000 */
[----:B------:R-:W-:-:S04]  /*2af0*/  ULOP3.LUT UR8, UR8, 0xfffffffe, URZ, 0xc0, !UPT ;  /* 0xfffffffe08087892 */ /* 0x000fc8000f8ec03f */
[----:B------:R-:W-:-:S04]  /*2b00*/  UIADD3 UR8, UR6, -UR8, URZ ;  /* 0x8000000806087290 */ /* 0x000fc8000fffe03f */
[----:B------:R-:W-:Y:S01]  /*2b10*/  @P0 BAR.SYNC.DEFER_BLOCKING 0x0 ;  /* 0x0000000000000b1d */ /* 0x000fe20000010000 */
        /* <DEDUP_REMOVED lines=16> */
.L_x_967:
[----:B------:R-:W-:Y:S05]  /*2c20*/  BSYNC B0 ;  /* 0x0000000000007941 */ /* 0x000fea0003800000 */
.L_x_966:
        /* <DEDUP_REMOVED lines=16> */
.L_x_969:
[----:B------:R-:W-:Y:S05]  /*2d30*/  BSYNC B0 ;  /* 0x0000000000007941 */ /* 0x000fea0003800000 */
.L_x_968:
        /* <DEDUP_REMOVED lines=20> */
.L_x_971:
[----:B------:R-:W-:Y:S05]  /*2e80*/  BSYNC B0 ;  /* 0x0000000000007941 */ /* 0x000fea0003800000 */
.L_x_970:
        /* <DEDUP_REMOVED lines=14> */
[----:B-1----:R-:W-:-:S04]  /*2f70*/  LEA R14, P1, R9, R188, 0x7 ;  /* 0x000000bc090e7211 */ /* 0x002fc800078238ff */
[----:B------:R-:W-:-:S05]  /*2f80*/  LEA.HI.X R15, R9, R189, R4, 0x7, P1 ;  /* 0x000000bd090f7211 */ /* 0x000fca00008f3c04 */
[----:B------:R-:W-:Y:S01]  /*2f90*/  @!PT LDS RZ, [RZ] ;  /* 0x00000000fffff984 */ /* 0x000fe20000000800 */
[----:B------:R-:W-:Y:S01]  /*2fa0*/  @!PT LDS RZ, [RZ] ;  /* 0x00000000fffff984 */ /* 0x000fe20000000800 */
[----:B------:R-:W-:Y:S01]  /*2fb0*/  @!PT LDS RZ, [RZ] ;  /* 0x00000000fffff984 */ /* 0x000fe20000000800 */
[----:B------:R1:W-:Y:S04]  /*2fc0*/  LDGSTS.E.BYPASS.LTC128B.128 [R185+0x1000], [R14.64] ;  /* 0x010000000eb97fae */ /* 0x0003e8000b901d74 */
.L_x_973:
[----:B------:R-:W-:Y:S05]  /*2fd0*/  BSYNC B0 ;  /* 0x0000000000007941 */ /* 0x000fea0003800000 */
.L_x_972:
[----:B------:R-:W-:Y:S01]  /*2fe0*/  ULDC.64 UR16, c[0x0][0x198] ;  /* 0x0000660000107ab9 */ /* 0x000fe20000000a00 */
[----:B------:R-:W-:Y:S01]  /*2ff0*/  IMAD.U32 R4, RZ, RZ, UR7 ;  /* 0x00000007ff047e24 */ /* 0x000fe2000f8e00ff */
[----:B------:R-:W-:Y:S01]  /*3000*/  UIMAD UR16, UR15, UR16, URZ ;  /* 0x000000100f1072a4 */ /* 0x000fe2000f8e023f */
[C---:B------:R-:W-:Y:S01]  /*3010*/  IADD3 R10, R140.reuse, 0x48, RZ ;  /* 0x000000488c0a7810 */ /* 0x040fe20007ffe0ff */
[----:B------:R-:W-:Y:S01]  /*3020*/  IMAD.MOV.U32 R183, RZ, RZ, 0x7f800000 ;  /* 0x7f800000ffb77424 */ /* 0x000fe200078e00ff */
[----:B-1----:R-:W-:Y:S01]  /*3030*/  IADD3 R15, R140, 0x8, RZ ;  /* 0x000000088c0f7810 */ /* 0x002fe20007ffe0ff */
[----:B------:R-:W-:Y:S01]  /*3040*/  UIMAD UR16, UR7, UR17, UR16 ;  /* 0x00000011071072a4 */ /* 0x000fe2000f8e0210 */
[----:B------:R-:W-:Y:S01]  /*3050*/  IMAD.WIDE.U32 R16, R4, c[0x0][0x198], R158 ;  /* 0x0000660004107a25 */ /* 0x000fe200078e009e */
[----:B------:R-:W-:Y:S02]  /*3060*/  ISETP.GE.AND P2, PT, R10, UR8, PT ;  /* 0x000000080a007c0c */ /* 0x000fe4000bf46270 */
[----:B------:R-:W-:Y:S01]  /*3070*/  IADD3 R13, R140, 0x40, RZ ;  /* 0x000000408c0d7810 */ /* 0x000fe20007ffe0ff */
[----:B------:R-:W-:Y:S01]  /*3080*/  IMAD.MOV.U32 R181, RZ, RZ, 0x7f800000 ;  /* 0x7f800000ffb57424 */ /* 0x000fe200078e00ff */
[----:B------:R-:W-:Y:S01]  /*3090*/  IADD3 R14, P1, R16, UR22, RZ ;  /* 0x00000016100e7c10 */ /* 0x000fe2000ff3e0ff */
[----:B------:R-:W-:Y:S01]  /*30a0*/  IMAD.U32 R9, RZ, RZ, UR16 ;  /* 0x00000010ff097e24 */ /* 0x000fe2000f8e00ff */
[----:B------:R-:W-:-:S02]  /*30b0*/  ISETP.GE.AND P4, PT, R15, UR8, PT ;  /* 0x000000080f007c0c */ /* 0x000fc4000bf86270 */
[----:B------:R-:W-:Y:S02]  /*30c0*/  ISETP.GE.AND P5, PT, R140, UR8, PT ;  /* 0x000000088c007c0c */ /* 0x000fe4000bfa6270 */
[----:B------:R-:W-:Y:S02]  /*30d0*/  ISETP.GE.AND P3, PT, R13, UR8, PT ;  /* 0x000000080d007c0c */ /* 0x000fe4000bf66270 */
[----:B------:R-:W-:Y:S01]  /*30e0*/  IADD3.X R15, R17, UR25, R9, P1, !PT ;  /* 0x00000019110f7c10 */ /* 0x000fe20008ffe409 */
[----:B------:R-:W-:Y:S01]  /*30f0*/  IMAD.MOV.U32 R9, RZ, RZ, 0x4 ;  /* 0x00000004ff097424 */ /* 0x000fe200078e00ff */
[----:B------:R-:W-:Y:S02]  /*3100*/  MOV R13, 0x4 ;  /* 0x00000004000d7802 */ /* 0x000fe40000000f00 */
[----:B------:R-:W-:Y:S01]  /*3110*/  MOV R182, 0x7f800000 ;  /* 0x7f80000000b67802 */ /* 0x000fe20000000f00 */
[----:B------:R-:W-:Y:S01]  /*3120*/  @!P2 IMAD.WIDE R18, R10, R9, UR10 ;  /* 0x0000000a0a12ae25 */ /* 0x000fe2000f8e0209 */
[----:B------:R-:W-:-:S03]  /*3130*/  MOV R184, 0x7f800000 ;  /* 0x7f80000000b87802 */ /* 0x000fc60000000f00 */
[----:B------:R-:W-:Y:S01]  /*3140*/  IMAD.WIDE R16, R140, R13, UR10 ;  /* 0x0000000a8c107e25 */ /* 0x000fe2000f8e020d */
[----:B------:R1:W5:Y:S04]  /*3150*/  @!P2 LDG.E R182, [R18.64] ;  /* 0x0000003412b6a981 */ /* 0x000368000c1e1900 */
[----:B------:R1:W5:Y:S04]  /*3160*/  @!P5 LDG.E R183, [R16.64] ;  /* 0x0000003410b7d981 */ /* 0x000368000c1e1900 */
[----:B------:R1:W5:Y:S01]  /*3170*/  @!P4 LDG.E R184, [R16.64+0x20] ;  /* 0x0000203410b8c981 */ /* 0x000362000c1e1900 */
[----:B------:R-:W-:-:S03]  /*3180*/  UIMAD UR8, UR14, -0x80, UR4 ;  /* 0xffffff800e0878a4 */ /* 0x000fc6000f8e0204 */
[----:B------:R1:W5:Y:S03]  /*3190*/  @!P3 LDG.E R181, [R16.64+0x100] ;  /* 0x0001003410b5b981 */ /* 0x000366000c1e1900 */
[----:B------:R-:W-:Y:S01]  /*31a0*/  ISETP.GE.AND P3, PT, R7, UR8, PT ;  /* 0x0000000807007c0c */ /* 0x000fe2000bf66270 */
[----:B------:R-:W-:-:S12]  /*31b0*/  IMAD R10, R11, c[0x0][0x1b0], RZ ;  /* 0x00006c000b0a7a24 */ /* 0x000fd800078e02ff */
[----:B------:R1:W-:Y:S04]  /*31c0*/  @P3 STS [R5+0x6000], RZ ;  /* 0x006000ff05003388 */ /* 0x0003e80000000800 */
[----:B------:R1:W-:Y:S04]  /*31d0*/  @P3 STS [R5+0x6004], RZ ;  /* 0x006004ff05003388 */ /* 0x0003e80000000800 */
[----:B------:R1:W-:Y:S01]  /*31e0*/  @P3 STS.64 [R5+0x6008], RZ ;  /* 0x006008ff05003388 */ /* 0x0003e20000000a00 */
[C---:B------:R-:W-:Y:S02]  /*31f0*/  IMAD R10, R12.reuse, c[0x0][0x1b4], R10 ;  /* 0x00006d000c0a7a24 */ /* 0x040fe400078e020a */
[----:B------:R-:W-:Y:S01]  /*3200*/  IMAD.WIDE.U32 R14, R12, c[0x0][0x1b0], R14 ;  /* 0x00006c000c0e7a25 */ /* 0x000fe200078e000e */
[----:B------:R-:W-:Y:S04]  /*3210*/  BSSY B0, `(.L_x_974) ;  /* 0x0000014000007945 */ /* 0x000fe80003800000 */
[----:B------:R-:W-:Y:S01]  /*3220*/  IADD3 R10, R15, R10, RZ ;  /* 0x0000000a0f0a7210 */ /* 0x000fe20007ffe0ff */
[----:B------:R-:W-:Y:S05]  /*3230*/  @P3 BRA `(.L_x_975) ;  /* 0x0000011000003947 */ /* 0x000fea0003800000 */
[----:B------:R-:W-:-:S13]  /*3240*/  ISETP.GE.AND P1, PT, R158, c[0x0][0x220], PT ;  /* 0x000088009e007a0c */ /* 0x000fda0003f26270 */
[----:B------:R1:W-:Y:S04]  /*3250*/  @P1 STS [R5+0x6000], RZ ;  /* 0x006000ff05001388 */ /* 0x0003e80000000800 */
[----:B------:R1:W-:Y:S04]  /*3260*/  @P1 STS [R5+0x6004], RZ ;  /* 0x006004ff05001388 */ /* 0x0003e80000000800 */
[----:B------:R1:W-:Y:S01]  /*3270*/  @P1 STS.64 [R5+0x6008], RZ ;  /* 0x006008ff05001388 */ /* 0x0003e20000000a00 */
        /* <DEDUP_REMOVED lines=13> */
.L_x_975:
[----:B------:R-:W-:Y:S05]  /*3350*/  BSYNC B0 ;  /* 0x0000000000007941 */ /* 0x000fea0003800000 */
.L_x_974:
        /* <DEDUP_REMOVED lines=8> */
[----:B------:R-:W-:Y:S02]  /*33e0*/  MOV R15, R10 ;  /* 0x0000000a000f7202 */ /* 0x000fe40000000f00 */
[----:B------:R-:W-:-:S03]  /*33f0*/  IADD3.X R8, RZ, R6, RZ, P1, !PT ;  /* 0x00000006ff087210 */ /* 0x000fc60000ffe4ff */
[----:B------:R-:W-:-:S04]  /*3400*/  IMAD.WIDE.U32 R14, R9, c[0x0][0x198], R14 ;  /* 0x00006600090e7a25 */ /* 0x000fc800078e000e */
[----:B------:R-:W-:Y:S01]  /*3410*/  IMAD R8, R8, c[0x0][0x198], RZ ;  /* 0x0000660008087a24 */ /* 0x000fe200078e02ff */
[----:B-1----:R-:W-:-:S03]  /*3420*/  LEA R16, P1, R14, c[0x0][0x168], 0x1 ;  /* 0x00005a000e107a11 */ /* 0x002fc600078208ff */
[----:B------:R-:W-:-:S05]  /*3430*/  IMAD R8, R9, c[0x0][0x19c], R8 ;  /* 0x0000670009087a24 */ /* 0x000fca00078e0208 */
[----:B------:R-:W-:-:S04]  /*3440*/  IADD3 R8, R15, R8, RZ ;  /* 0x000000080f087210 */ /* 0x000fc80007ffe0ff */
[----:B------:R-:W-:-:S05]  /*3450*/  LEA.HI.X R17, R14, c[0x0][0x16c], R8, 0x1, P1 ;  /* 0x00005b000e117a11 */ /* 0x000fca00008f0c08 */
[----:B------:R-:W-:Y:S01]  /*3460*/  @!PT LDS RZ, [RZ] ;  /* 0x00000000fffff984 */ /* 0x000fe20000000800 */
[----:B------:R-:W-:Y:S01]  /*3470*/  @!PT LDS RZ, [RZ] ;  /* 0x00000000fffff984 */ /* 0x000fe20000000800 */
[----:B------:R-:W-:Y:S01]  /*3480*/  @!PT LDS RZ, [RZ] ;  /* 0x00000000fffff984 */ /* 0x000fe20000000800 */
[----:B------:R1:W-:Y:S02]  /*3490*/  LDGSTS.E.BYPASS.LTC128B.128 [R5+0x7000], [R16.64] ;  /* 0x0700000010057fae */ /* 0x0003e4000b901d74 */
.L_x_977:
[----:B------:R-:W-:Y:S05]  /*34a0*/  BSYNC B0 ;  /* 0x0000000000007941 */ /* 0x000fea0003800000 */
.L_x_976:
[----:B------:R-:W-:Y:S01]  /*34b0*/  ULDC.64 UR16, c[0x0][0x1a0] ;  /* 0x0000680000107ab9 */ /* 0x000fe20000000a00 */
[----:B------:R-:W-:Y:S01]  /*34c0*/  IMAD.WIDE.U32 R8, R4, c[0x0][0x1a0], R158 ;  /* 0x0000680004087a25 */ /* 0x000fe200078e009e */
[----:B------:R-:W-:Y:S01]  /*34d0*/  UIMAD UR15, UR15, UR16, URZ ;  /* 0x000000100f0f72a4 */ /* 0x000fe2000f8e023f */
[----:B------:R1:W-:Y:S01]  /*34e0*/  @P3 STS [R5+0x8000], RZ ;  /* 0x008000ff05003388 */ /* 0x0003e20000000800 */
[----:B------:R-:W-:Y:S02]  /*34f0*/  BSSY B0, `(.L_x_978) ;  /* 0x000001d000007945 */ /* 0x000fe40003800000 */
[----:B------:R-:W-:Y:S01]  /*3500*/  UIMAD UR7, UR7, UR17, UR15 ;  /* 0x00000011070772a4 */ /* 0x000fe2000f8e020f */
[----:B------:R1:W-:Y:S01]  /*3510*/  @P3 STS [R5+0x8004], RZ ;  /* 0x008004ff05003388 */ /* 0x0003e20000000800 */
[----:B------:R-:W-:-:S03]  /*3520*/  IADD3 R8, P1, R8, UR20, RZ ;  /* 0x0000001408087c10 */ /* 0x000fc6000ff3e0ff */
[----:B------:R1:W-:Y:S01]  /*3530*/  @P3 STS.64 [R5+0x8008], RZ ;  /* 0x008008ff05003388 */ /* 0x0003e20000000a00 */
        /* <DEDUP_REMOVED lines=24> */
.L_x_979:
[----:B------:R-:W-:Y:S05]  /*36c0*/  BSYNC B0 ;  /* 0x0000000000007941 */ /* 0x000fea0003800000 */
.L_x_978:
[----:B------:R1:W-:Y:S01]  /*36d0*/  @P2 STS.128 [R5+0x9000], RZ ;  /* 0x009000ff05002388 */ /* 0x0003e20000000c00 */
[----:B------:R-:W-:Y:S01]  /*36e0*/  BSSY B0, `(.L_x_980) ;  /* 0x0000013000007945 */ /* 0x000fe20003800000 */
        /* <DEDUP_REMOVED lines=18> */
.L_x_981:
[----:B------:R-:W-:Y:S05]  /*3810*/  BSYNC B0 ;  /* 0x0000000000007941 */ /* 0x000fea0003800000 */
.L_x_980:
[----:B------:R-:W-:Y:S01]  /*3820*/  IMAD.MOV.U32 R4, RZ, RZ, c[0x0][0x308] ;  /* 0x0000c200ff047624 */ /* 0x000fe200078e00ff */
[----:B------:R-:W1:Y:S02]  /*3830*/  R2UR UR8, R151 ;  /* 0x00000000970873c2 */ /* 0x000e6400000e0000 */
[----:B-1234-:R-:W-:Y:S01]  /*3840*/  IMAD.MOV.U32 R5, RZ, RZ, c[0x0][0x30c] ;  /* 0x0000c300ff057624 */ /* 0x01efe200078e00ff */
[----:B------:R-:W0:Y:S04]  /*3850*/  LDGDEPBAR ;  /* 0x00000000000079af */ /* 0x000e280000000000 */
[----:B------:R1:W2:Y:S01]  /*3860*/  LDG.E.64 R6, [R4.64+0x8] ;  /* 0x0000083404067981 */ /* 0x0002a2000c1e1b00 */
[----:B------:R-:W3:Y:S03]  /*3870*/  R2UR UR7, R165 ;  /* 0x00000000a50773c2 */ /* 0x000ee600000e0000 */
[----:B-1----:R-:W4:Y:S01]  /*3880*/  LDG.E.64 R4, [R4.64] ;  /* 0x0000003404047981 */ /* 0x002f22000c1e1b00 */
[----:B------:R-:W-:-:S02]  /*3890*/  IADD3 R131, R139, 0x1000, RZ ;  /* 0x000010008b837810 */ /* 0x000fc40007ffe0ff */
[----:B------:R-:W-:Y:S02]  /*38a0*/  IADD3 R130, R138, 0x1000, RZ ;  /* 0x000010008a827810 */ /* 0x000fe40007ffe0ff */
[----:B------:R-:W-:Y:S02]  /*38b0*/  SHF.R.S32.HI R179, RZ, 0x1f, R178 ;  /* 0x0000001fffb37819 */ /* 0x000fe400000114b2 */
        /* <DEDUP_REMOVED lines=20> */
[----:B------:R-:W-:Y:S02]  /*3a00*/  IMAD.SHL.U32 R130, R130, 0x2, RZ ;  /* 0x0000000282827824 */ /* 0x000fe400078e00ff */
[----:B------:R-:W-:Y:S01]  /*3a10*/  IMAD.MOV.U32 R177, RZ, RZ, 0x4 ;  /* 0x00000004ffb17424 */ /* 0x000fe200078e00ff */
[----:B------:R-:W-:Y:S01]  /*3a20*/  ULDC UR28, c[0x0][0x2e4] ;  /* 0x0000b900001c7ab9 */ /* 0x000fe20000000800 */
[----:B--2---:R-:W-:-:S04]  /*3a30*/  IADD3 R178, P2, P1, R6, UR8, R178 ;  /* 0x0000000806b27c10 */ /* 0x004fc8000f95e0b2 */
[----:B---3--:R-:W-:Y:S01]  /*3a40*/  IADD3.X R179, R7, UR7, R179, P2, P1 ;  /* 0x0000000707b37c10 */ /* 0x008fe200097e24b3 */
[----:B----4-:R-:W1:Y:S08]  /*3a50*/  R2UR UR16, R4 ;  /* 0x00000000041073c2 */ /* 0x010e7000000e0000 */
        /* <DEDUP_REMOVED lines=14> */
.L_x_986:
[----:B------:R-:W0:Y:S01]  /*3b40*/  LDGDEPBAR ;  /* 0x00000000000079af */ /* 0x000e220000000000 */
[----:B------:R-:W-:Y:S01]  /*3b50*/  IMAD.U32 R4, RZ, RZ, UR30 ;  /* 0x0000001eff047e24 */ /* 0x000fe2000f8e00ff */
[----:B------:R-:W-:Y:S01]  /*3b60*/  IADD3 R112, R136, R131, RZ ;  /* 0x0000008388707210 */ /* 0x000fe20007ffe0ff */
[----:B------:R-:W-:Y:S01]  /*3b70*/  IMAD.U32 R5, RZ, RZ, UR29 ;  /* 0x0000001dff057e24 */ /* 0x000fe2000f8e00ff */
[----:B------:R-:W-:Y:S02]  /*3b80*/  USHF.L.U32 UR27, UR14, 0x7, URZ ;  /* 0x000000070e1b7899 */ /* 0x000fe4000800063f */
[C---:B------:R-:W-:Y:S02]  /*3b90*/  LEA R4, P0, R140.reuse, R4, 0x2 ;  /* 0x000000048c047211 */ /* 0x040fe400078010ff */
[----:B------:R-:W-:Y:S02]  /*3ba0*/  UIADD3 UR26, UR27, UR9, URZ ;  /* 0x000000091b1a7290 */ /* 0x000fe4000fffe03f */
[----:B------:R-:W-:Y:S02]  /*3bb0*/  LEA.HI.X.SX32 R5, R140, R5, 0x2, P0 ;  /* 0x000000058c057211 */ /* 0x000fe400000f16ff */
        /* <DEDUP_REMOVED lines=45> */
[C---:B------:R-:W-:Y:S07]  /*3e90*/  HMMA.16816.F32 R24, R112.reuse, R116, R24 ;  /* 0x000000747018723c */ /* 0x040fee0000001818 */
[----:B------:R-:W-:Y:S01]  /*3ea0*/  IMAD.MOV.U32 R116, RZ, RZ, R190 ;  /* 0x000000ffff747224 */ /* 0x000fe200078e00be */
[-C--:B------:R-:W-:Y:S04]  /*3eb0*/  HMMA.16816.F32 R28, R112, R118.reuse, R28 ;  /* 0x00000076701c723c */ /* 0x080fe8000000181c */
[----:B------:R-:W-:Y:S04]  /*3ec0*/  MOV R117, R191 ;  /* 0x000000bf00757202 */ /* 0x000fe80000000f00 */
        /* <DEDUP_REMOVED lines=20> */
.L_x_982:
[----:B------:R-:W-:Y:S01]  /*4010*/  IADD3 R123, R140, UR7, RZ ;  /* 0x000000078c7b7c10 */ /* 0x000fe2000fffe0ff */
[----:B------:R-:W1:Y:S01]  /*4020*/  S2R R106, SR_TID.X ;  /* 0x00000000006a7919 */ /* 0x000e620000002100 */
[----:B------:R-:W-:Y:S02]  /*4030*/  UIADD3 UR7, -UR8, UR4, -UR9 ;  /* 0x0000000408077290 */ /* 0x000fe4000fffe909 */
[C---:B------:R-:W-:Y:S01]  /*4040*/  IADD3 R104, R123.reuse, 0x8, RZ ;  /* 0x000000087b687810 */ /* 0x040fe20007ffe0ff */
[----:B------:R-:W-:Y:S01]  /*4050*/  UMOV UR28, UR8 ;  /* 0x00000008001c7c82 */ /* 0x000fe20008000000 */
[C---:B------:R-:W-:Y:S02]  /*4060*/  IADD3 R102, R123.reuse, 0x40, RZ ;  /* 0x000000407b667810 */ /* 0x040fe40007ffe0ff */
[C---:B------:R-:W-:Y:S02]  /*4070*/  IADD3 R100, R123.reuse, 0x48, RZ ;  /* 0x000000487b647810 */ /* 0x040fe40007ffe0ff */
[C---:B------:R-:W-:Y:S02]  /*4080*/  IADD3 R124, R123.reuse, UR7, RZ ;  /* 0x000000077b7c7c10 */ /* 0x040fe4000fffe0ff */
[----:B------:R-:W-:Y:S02]  /*4090*/  IADD3 R105, R104, UR7, RZ ;  /* 0x0000000768697c10 */ /* 0x000fe4000fffe0ff */
[----:B------:R-:W-:Y:S02]  /*40a0*/  IADD3 R103, R102, UR7, RZ ;  /* 0x0000000766677c10 */ /* 0x000fe4000fffe0ff */
[----:B------:R-:W-:Y:S01]  /*40b0*/  IADD3 R101, R100, UR7, RZ ;  /* 0x0000000764657c10 */ /* 0x000fe2000fffe0ff */
[----:B------:R-:W-:Y:S01]  /*40c0*/  UIADD3 UR7, UR4, 0x1, -UR9 ;  /* 0x0000000104077890 */ /* 0x000fe2000fffe809 */
[----:B------:R-:W-:Y:S02]  /*40d0*/  IMNMX R124, RZ, R124, !PT ;  /* 0x0000007cff7c7217 */ /* 0x000fe40007800200 */
[----:B------:R-:W-:Y:S01]  /*40e0*/  IMNMX R105, RZ, R105, !PT ;  /* 0x00000069ff697217 */ /* 0x000fe20007800200 */
[----:B------:R-:W-:Y:S01]  /*40f0*/  UIADD3 UR7, UR7, UR59, URZ ;  /* 0x0000003b07077290 */ /* 0x000fe2000fffe03f */
[----:B------:R-:W-:Y:S02]  /*4100*/  IMNMX R103, RZ, R103, !PT ;  /* 0x00000067ff677217 */ /* 0x000fe40007800200 */
[----:B------:R-:W-:Y:S01]  /*4110*/  IMNMX R101, RZ, R101, !PT ;  /* 0x00000065ff657217 */ /* 0x000fe20007800200 */
[----:B-1----:R-:W-:Y:S02]  /*4120*/  IMAD.SHL.U32 R106, R106, 0x2, RZ ;  /* 0x000000026a6a7824 */ /* 0x002fe400078e00ff */
[----:B------:R-:W-:Y:S02]  /*4130*/  IADD3 R123, R123, UR7, RZ ;  /* 0x000000077b7b7c10 */ /* 0x000fe4000fffe0ff */
[----:B------:R-:W-:Y:S02]  /*4140*/  IADD3 R104, R104, UR7, RZ ;  /* 0x0000000768687c10 */ /* 0x000fe4000fffe0ff */
[----:B------:R-:W-:Y:S01]  /*4150*/  LOP3.LUT R107, R106, 0x6, RZ, 0xc0, !PT ;  /* 0x000000066a6b7812 */ /* 0x000fe200078ec0ff */
[----:B------:R-:W-:Y:S01]  /*4160*/  IMAD.U32 R106, RZ, RZ, UR14 ;  /* 0x0000000eff6a7e24 */ /* 0x000fe2000f8e00ff */
[----:B------:R-:W-:Y:S02]  /*4170*/  IMNMX R123, R123, UR4, PT ;  /* 0x000000047b7b7c17 */ /* 0x000fe4000b800200 */
[----:B------:R-:W-:Y:S01]  /*4180*/  IADD3 R102, R102, UR7, RZ ;  /* 0x0000000766667c10 */ /* 0x000fe2000fffe0ff */
[----:B------:R-:W-:Y:S01]  /*4190*/  IMAD R107, R141, 0x40, R107 ;  /* 0x000000408d6b7824 */ /* 0x000fe200078e026b */
[----:B------:R-:W-:Y:S02]  /*41a0*/  IADD3 R100, R100, UR7, RZ ;  /* 0x0000000764647c10 */ /* 0x000fe4000fffe0ff */
[----:B------:R-:W-:Y:S01]  /*41b0*/  IMNMX R104, R104, UR4, PT ;  /* 0x0000000468687c17 */ /* 0x000fe2000b800200 */
[----:B------:R-:W-:Y:S01]  /*41c0*/  IMAD R106, R106, 0x80, R107 ;  /* 0x000000806a6a7824 */ /* 0x000fe200078e026b */
[----:B------:R-:W-:Y:S02]  /*41d0*/  IMNMX R102, R102, UR4, PT ;  /* 0x0000000466667c17 */ /* 0x000fe4000b800200 */
[----:B------:R-:W-:Y:S02]  /*41e0*/  IMNMX R100, R100, UR4, PT ;  /* 0x0000000464647c17 */ /* 0x000fe4000b800200 */
[CC--:B------:R-:W-:Y:S02]  /*41f0*/  ISETP.GE.AND P0, PT, R106.reuse, R124.reuse, PT ;  /* 0x0000007c6a00720c */ /* 0x0c0fe40003f06270 */
        /* <DEDUP_REMOVED lines=206> */
.L_x_983:
[C---:B------:R-:W-:Y:S01]  /*4ee0*/  FSETP.NEU.FTZ.AND P0, PT, R183.reuse, -INF , PT ;  /* 0xff800000b700780b */ /* 0x040fe20003f1d000 */
[----:B------:R-:W-:Y:S01]  /*4ef0*/  FMUL.FTZ R100, R183, 1.4426950216293334961 ;  /* 0x3fb8aa3bb7647820 */ /* 0x000fe20000410000 */
[----:B------:R-:W-:Y:S01]  /*4f00*/  UISETP.GT.AND UP2, UPT, UR6, UR32, UPT ;  /* 0x000000200600728c */ /* 0x000fe2000bf44270 */
[----:B------:R-:W-:Y:S03]  /*4f10*/  FMUL.FTZ R101, R184, 1.4426950216293334961 ;  /* 0x3fb8aa3bb8657820 */ /* 0x000fe60000410000 */
[----:B------:R-:W-:Y:S02]  /*4f20*/  FSEL R100, R100, RZ, P0 ;  /* 0x000000ff64647208 */ /* 0x000fe40000000000 */
[----:B------:R-:W-:Y:S03]  /*4f30*/  FSETP.NEU.FTZ.AND P0, PT, R184, -INF , PT ;  /* 0xff800000b800780b */ /* 0x000fe60003f1d000 */
[--C-:B------:R-:W-:Y:S01]  /*4f40*/  FFMA.FTZ R64, R64, c[0x0][0x23c], -R100.reuse ;  /* 0x00008f0040407a23 */ /* 0x100fe20000010864 */
[----:B------:R-:W-:Y:S01]  /*4f50*/  FSEL R101, R101, RZ, P0 ;  /* 0x000000ff65657208 */ /* 0x000fe20000000000 */
[--C-:B------:R-:W-:Y:S01]  /*4f60*/  FFMA.FTZ R16, R16, c[0x0][0x23c], -R100.reuse ;  /* 0x00008f0010107a23 */ /* 0x100fe20000010864 */
[----:B------:R-:W-:Y:S01]  /*4f70*/  FSETP.NEU.FTZ.AND P0, PT, R181, -INF , PT ;  /* 0xff800000b500780b */ /* 0x000fe20003f1d000 */
        /* <DEDUP_REMOVED lines=24> */
[----:B------:R-:W-:Y:S01]  /*5100*/  FFMA.FTZ R55, R55, c[0x0][0x23c], -R101 ;  /* 0x00008f0037377a23 */ /* 0x000fe20000010865 */
[----:B------:R-:W-:Y:S01]  /*5110*/  FSEL R19, R19, RZ, P0 ;  /* 0x000000ff13137208 */ /* 0x000fe20000000000 */
[----:B------:R1:W-:Y:S01]  /*5120*/  MUFU.EX2 R223, R4 ;  /* 0x0000000400df7308 */ /* 0x0003e20000000800 */
[----:B------:R-:W-:Y:S01]  /*5130*/  FSETP.NEU.FTZ.AND P0, PT, R182, -INF , PT ;  /* 0xff800000b600780b */ /* 0x000fe20003f1d000 */
[----:B------:R-:W-:Y:S02]  /*5140*/  FFMA.FTZ R17, R17, c[0x0][0x23c], -R100 ;  /* 0x00008f0011117a23 */ /* 0x000fe40000010864 */
[--C-:B------:R-:W-:Y:S02]  /*5150*/  FFMA.FTZ R60, R60, c[0x0][0x23c], -R19.reuse ;  /* 0x00008f003c3c7a23 */ /* 0x100fe40000010813 */
[----:B--2---:R-:W-:Y:S02]  /*5160*/  FMUL.FTZ R16, R182, 1.4426950216293334961 ;  /* 0x3fb8aa3bb6107820 */ /* 0x004fe40000410000 */
[--C-:B------:R-:W-:Y:S02]  /*5170*/  FFMA.FTZ R28, R28, c[0x0][0x23c], -R19.reuse ;  /* 0x00008f001c1c7a23 */ /* 0x100fe40000010813 */
[----:B------:R2:W-:Y:S01]  /*5180*/  MUFU.EX2 R119, R51 ;  /* 0x0000003300777308 */ /* 0x0005e20000000800 */
[----:B------:R-:W-:Y:S01]  /*5190*/  FSEL R16, R16, RZ, P0 ;  /* 0x000000ff10107208 */ /* 0x000fe20000000000 */
[----:B------:R-:W-:Y:S02]  /*51a0*/  FFMA.FTZ R12, R12, c[0x0][0x23c], -R19 ;  /* 0x00008f000c0c7a23 */ /* 0x000fe40000010813 */
[----:B----4-:R-:W-:Y:S02]  /*51b0*/  IMAD.U32 R50, RZ, RZ, UR6 ;  /* 0x00000006ff327e24 */ /* 0x010fe4000f8e00ff */
[----:B------:R-:W-:Y:S02]  /*51c0*/  FFMA.FTZ R30, R30, c[0x0][0x23c], -R16 ;  /* 0x00008f001e1e7a23 */ /* 0x000fe40000010810 */
[----:B------:R-:W-:Y:S02]  /*51d0*/  IMAD R50, R50, 0x8, R142 ;  /* 0x0000000832327824 */ /* 0x000fe400078e028e */
[----:B------:R-:W-:Y:S01]  /*51e0*/  MUFU.EX2 R222, R7 ;  /* 0x0000000700de7308 */ /* 0x000fe20000000800 */
[--C-:B------:R-:W-:Y:S02]  /*51f0*/  FFMA.FTZ R11, R11, c[0x0][0x23c], -R16.reuse ;  /* 0x00008f000b0b7a23 */ /* 0x100fe40000010810 */
[----:B------:R-:W-:Y:S01]  /*5200*/  IADD3 R108, R50, 0x4, RZ ;  /* 0x00000004326c7810 */ /* 0x000fe20007ffe0ff */
[----:B-1----:R-:W-:Y:S02]  /*5210*/  IMAD.U32 R4, RZ, RZ, UR14 ;  /* 0x0000000eff047e24 */ /* 0x002fe4000f8e00ff */
[--C-:B------:R-:W-:Y:S02]  /*5220*/  FFMA.FTZ R31, R31, c[0x0][0x23c], -R16.reuse ;  /* 0x00008f001f1f7a23 */ /* 0x100fe40000010810 */
[----:B------:R-:W-:Y:S02]  /*5230*/  IMAD R4, R4, 0x2, R141 ;  /* 0x0000000204047824 */ /* 0x000fe400078e028d */
[----:B------:R1:W-:Y:S01]  /*5240*/  MUFU.EX2 R204, R60 ;  /* 0x0000003c00cc7308 */ /* 0x0003e20000000800 */
[--C-:B------:R-:W-:Y:S02]  /*5250*/  FFMA.FTZ R14, R14, c[0x0][0x23c], -R16.reuse ;  /* 0x00008f000e0e7a23 */ /* 0x100fe40000010810 */
[--C-:B------:R-:W-:Y:S02]  /*5260*/  FFMA.FTZ R15, R15, c[0x0][0x23c], -R16.reuse ;  /* 0x00008f000f0f7a23 */ /* 0x100fe40000010810 */
[----:B--2---:R-:W-:Y:S04]  /*5270*/  IMAD.WIDE.U32 R50, R50, -0x326172a9, RZ ;  /* 0xcd9e8d5732327825 */ /* 0x004fe800078e00ff */
[----:B------:R-:W-:Y:S01]  /*5280*/  FFMA.FTZ R63, R63, c[0x0][0x23c], -R16 ;  /* 0x00008f003f3f7a23 */ /* 0x000fe20000010810 */
[----:B------:R-:W-:Y:S01]  /*5290*/  LOP3.LUT R210, R51, R179, RZ, 0x3c, !PT ;  /* 0x000000b333d27212 */ /* 0x000fe200078e3cff */
[----:B------:R2:W-:Y:S01]  /*52a0*/  MUFU.EX2 R242, R6 ;  /* 0x0000000600f27308 */ /* 0x0005e20000000800 */
[--C-:B------:R-:W-:Y:S02]  /*52b0*/  FFMA.FTZ R24, R24, c[0x0][0x23c], -R19.reuse ;  /* 0x00008f0018187a23 */ /* 0x100fe40000010813 */
[--C-:B------:R-:W-:Y:S02]  /*52c0*/  FFMA.FTZ R44, R44, c[0x0][0x23c], -R19.reuse ;  /* 0x00008f002c2c7a23 */ /* 0x100fe40000010813 */
[----:B------:R-:W-:Y:S04]  /*52d0*/  IMAD.WIDE.U32 R210, R210, -0x2daee0ad, RZ ;  /* 0xd2511f53d2d27825 */ /* 0x000fe800078e00ff */
[--C-:B------:R-:W-:Y:S01]  /*52e0*/  FFMA.FTZ R29, R29, c[0x0][0x23c], -R19.reuse ;  /* 0x00008f001d1d7a23 */ /* 0x100fe20000010813 */
[----:B------:R4:W-:Y:S01]  /*52f0*/  MUFU.EX2 R196, R34 ;  /* 0x0000002200c47308 */ /* 0x0009e20000000800 */
[--C-:B------:R-:W-:Y:S02]  /*5300*/  FFMA.FTZ R8, R8, c[0x0][0x23c], -R19.reuse ;  /* 0x00008f0008087a23 */ /* 0x100fe40000010813 */
[----:B-1----:R-:W-:Y:S02]  /*5310*/  IMAD.SHL.U32 R60, R4, 0x2, RZ ;  /* 0x00000002043c7824 */ /* 0x002fe400078e00ff */
[--C-:B------:R-:W-:Y:S02]  /*5320*/  FFMA.FTZ R230, R40, c[0x0][0x23c], -R19.reuse ;  /* 0x00008f0028e67a23 */ /* 0x100fe40000010813 */
[--C-:B------:R-:W-:Y:S02]  /*5330*/  FFMA.FTZ R13, R13, c[0x0][0x23c], -R19.reuse ;  /* 0x00008f000d0d7a23 */ /* 0x100fe40000010813 */
[--C-:B------:R-:W-:Y:S01]  /*5340*/  FFMA.FTZ R25, R25, c[0x0][0x23c], -R19.reuse ;  /* 0x00008f0019197a23 */ /* 0x100fe20000010813 */
[----:B------:R1:W-:Y:S01]  /*5350*/  MUFU.EX2 R200, R30 ;  /* 0x0000001e00c87308 */ /* 0x0003e20000000800 */
[--C-:B------:R-:W-:Y:S02]  /*5360*/  FFMA.FTZ R45, R45, c[0x0][0x23c], -R19.reuse ;  /* 0x00008f002d2d7a23 */ /* 0x100fe40000010813 */
[--C-:B------:R-:W-:Y:S02]  /*5370*/  FFMA.FTZ R9, R9, c[0x0][0x23c], -R19.reuse ;  /* 0x00008f0009097a23 */ /* 0x100fe40000010813 */
[----:B--2---:R-:W-:Y:S04]  /*5380*/  IMAD.WIDE.U32 R6, R178, -0x2daee0ad, RZ ;  /* 0xd2511f53b2067825 */ /* 0x004fe800078e00ff */
[--C-:B------:R-:W-:Y:S01]  /*5390*/  FFMA.FTZ R41, R41, c[0x0][0x23c], -R19.reuse ;  /* 0x00008f0029297a23 */ /* 0x100fe20000010813 */
[----:B------:R-:W-:Y:S01]  /*53a0*/  LOP3.LUT R110, R6, UR50, RZ, 0x3c, !PT ;  /* 0x00000032066e7c12 */ /* 0x000fe2000f8e3cff */
[----:B------:R2:W-:Y:S01]  /*53b0*/  MUFU.EX2 R244, R11 ;  /* 0x0000000b00f47308 */ /* 0x0005e20000000800 */
[--C-:B------:R-:W-:Y:S01]  /*53c0*/  FFMA.FTZ R56, R56, c[0x0][0x23c], -R19.reuse ;  /* 0x00008f0038387a23 */ /* 0x100fe20000010813 */
[----:B----4-:R-:W-:Y:S01]  /*53d0*/  IADD3 R34, R60, 0x1, RZ ;  /* 0x000000013c227810 */ /* 0x010fe20007ffe0ff */
[--C-:B------:R-:W-:Y:S01]  /*53e0*/  FFMA.FTZ R57, R57, c[0x0][0x23c], -R19.reuse ;  /* 0x00008f0039397a23 */ /* 0x100fe20000010813 */
[----:B------:R-:W-:Y:S01]  /*53f0*/  LOP3.LUT R60, R7, UR31, R60, 0x96, !PT ;  /* 0x0000001f073c7c12 */ /* 0x000fe2000f8e963c */
[----:B------:R-:W-:Y:S01]  /*5400*/  FFMA.FTZ R19, R61, c[0x0][0x23c], -R19 ;  /* 0x00008f003d137a23 */ /* 0x000fe20000010813 */
[----:B------:R-:W-:Y:S01]  /*5410*/  LOP3.LUT R112, R110, R211, RZ, 0x3c, !PT ;  /* 0x000000d36e707212 */ /* 0x000fe200078e3cff */
[----:B------:R-:W-:Y:S01]  /*5420*/  FFMA.FTZ R245, R10, c[0x0][0x23c], -R16 ;  /* 0x00008f000af57a23 */ /* 0x000fe20000010810 */
[----:B------:R-:W-:Y:S02]  /*5430*/  LOP3.LUT R34, R7, UR31, R34, 0x96, !PT ;  /* 0x0000001f07227c12 */ /* 0x000fe4000f8e9622 */
[----:B------:R4:W-:Y:S01]  /*5440*/  MUFU.EX2 R127, R31 ;  /* 0x0000001f007f7308 */ /* 0x0009e20000000800 */
[----:B------:R-:W-:Y:S04]  /*5450*/  IMAD.WIDE.U32 R60, R60, -0x326172a9, RZ ;  /* 0xcd9e8d573c3c7825 */ /* 0x000fe800078e00ff */
[----:B------:R-:W-:Y:S01]  /*5460*/  IMAD.WIDE.U32 R112, R112, -0x326172a9, RZ ;  /* 0xcd9e8d5770707825 */ /* 0x000fe200078e00ff */
[----:B------:R-:W-:Y:S03]  /*5470*/  LOP3.LUT R10, R61, UR25, R50, 0x96, !PT ;  /* 0x000000193d0a7c12 */ /* 0x000fe6000f8e9632 */
[----:B------:R-:W-:Y:S01]  /*5480*/  IMAD.WIDE.U32 R108, R108, -0x326172a9, RZ ;  /* 0xcd9e8d576c6c7825 */ /* 0x000fe200078e00ff */
[----:B------:R-:W-:Y:S01]  /*5490*/  LOP3.LUT R212, R113, UR24, R60, 0x96, !PT ;  /* 0x0000001871d47c12 */ /* 0x000fe2000f8e963c */
[----:B------:R3:W-:Y:S02]  /*54a0*/  MUFU.EX2 R122, R35 ;  /* 0x00000023007a7308 */ /* 0x0007e40000000800 */
[----:B------:R-:W-:Y:S01]  /*54b0*/  FFMA.FTZ R26, R26, c[0x0][0x23c], -R16 ;  /* 0x00008f001a1a7a23 */ /* 0x000fe20000010810 */
[----:B-1----:R-:W-:Y:S01]  /*54c0*/  LOP3.LUT R30, R109, R179, RZ, 0x3c, !PT ;  /* 0x000000b36d1e7212 */ /* 0x002fe200078e3cff */
[----:B------:R-:W-:Y:S01]  /*54d0*/  IMAD.WIDE.U32 R212, R212, -0x2daee0ad, RZ ;  /* 0xd2511f53d4d47825 */ /* 0x000fe200078e00ff */
[----:B------:R-:W-:Y:S03]  /*54e0*/  LOP3.LUT R4, R61, UR25, R108, 0x96, !PT ;  /* 0x000000193d047c12 */ /* 0x000fe6000f8e966c */
[----:B--2---:R-:W-:Y:S02]  /*54f0*/  IMAD.WIDE.U32 R10, R10, -0x2daee0ad, RZ ;  /* 0xd2511f530a0a7825 */ /* 0x004fe400078e00ff */
[----:B------:R1:W-:Y:S02]  /*5500*/  MUFU.EX2 R240, R14 ;  /* 0x0000000e00f07308 */ /* 0x0003e40000000800 */
[----:B------:R-:W-:Y:S01]  /*5510*/  IMAD.WIDE.U32 R102, R4, -0x2daee0ad, RZ ;  /* 0xd2511f5304667825 */ /* 0x000fe200078e00ff */
[----:B------:R-:W-:Y:S02]  /*5520*/  LOP3.LUT R106, R11, UR23, R210, 0x96, !PT ;  /* 0x000000170b6a7c12 */ /* 0x000fe4000f8e96d2 */
[----:B------:R-:W-:Y:S01]  /*5530*/  LOP3.LUT R10, R213, UR21, R10, 0x96, !PT ;  /* 0x00000015d50a7c12 */ /* 0x000fe2000f8e960a */
[----:B----4-:R-:W-:Y:S04]  /*5540*/  IMAD.WIDE.U32 R30, R30, -0x2daee0ad, RZ ;  /* 0xd2511f531e1e7825 */ /* 0x010fe800078e00ff */
[----:B------:R2:W-:Y:S01]  /*5550*/  MUFU.EX2 R208, R15 ;  /* 0x0000000f00d07308 */ /* 0x0005e20000000800 */
[----:B------:R-:W-:Y:S01]  /*5560*/  LOP3.LUT R110, R110, R31, RZ, 0x3c, !PT ;  /* 0x0000001f6e6e7212 */ /* 0x000fe200078e3cff */
[----:B------:R-:W-:Y:S04]  /*5570*/  IMAD.WIDE.U32 R106, R106, -0x326172a9, RZ ;  /* 0xcd9e8d576a6a7825 */ /* 0x000fe800078e00ff */
[----:B---3--:R-:W-:Y:S01]  /*5580*/  IMAD.WIDE.U32 R34, R34, -0x326172a9, RZ ;  /* 0xcd9e8d5722227825 */ /* 0x008fe200078e00ff */
[----:B------:R-:W-:Y:S03]  /*5590*/  LOP3.LUT R114, R107, UR22, R112, 0x96, !PT ;  /* 0x000000166b727c12 */ /* 0x000fe6000f8e9670 */
[----:B------:R3:W-:Y:S01]  /*55a0*/  MUFU.EX2 R237, R22 ;  /* 0x0000001600ed7308 */ /* 0x0007e20000000800 */
[----:B------:R-:W-:Y:S01]  /*55b0*/  LOP3.LUT R50, R35, UR25, R50, 0x96, !PT ;  /* 0x0000001923327c12 */ /* 0x000fe2000f8e9632 */
[----:B------:R-:W-:Y:S01]  /*55c0*/  IMAD.WIDE.U32 R114, R114, -0x2daee0ad, RZ ;  /* 0xd2511f5372727825 */ /* 0x000fe200078e00ff */
[----:B------:R-:W-:Y:S02]  /*55d0*/  LOP3.LUT R104, R113, UR24, R34, 0x96, !PT ;  /* 0x0000001871687c12 */ /* 0x000fe4000f8e9622 */
[----:B-1----:R-:W-:Y:S01]  /*55e0*/  LOP3.LUT R14, R103, UR23, R30, 0x96, !PT ;  /* 0x00000017670e7c12 */ /* 0x002fe2000f8e961e */
[----:B------:R-:W-:Y:S01]  /*55f0*/  IMAD.WIDE.U32 R110, R110, -0x326172a9, RZ ;  /* 0xcd9e8d576e6e7825 */ /* 0x000fe200078e00ff */
[----:B------:R-:W-:Y:S03]  /*5600*/  LOP3.LUT R108, R35, UR25, R108, 0x96, !PT ;  /* 0x00000019236c7c12 */ /* 0x000fe6000f8e966c */
[----:B------:R1:W-:Y:S01]  /*5610*/  MUFU.EX2 R205, R23 ;  /* 0x0000001700cd7308 */ /* 0x0003e20000000800 */
[C---:B------:R-:W-:Y:S01]  /*5620*/  LOP3.LUT R60, R111.reuse, UR24, R60, 0x96, !PT ;  /* 0x000000186f3c7c12 */ /* 0x040fe2000f8e963c */
[----:B------:R-:W-:Y:S01]  /*5630*/  IMAD.WIDE.U32 R10, R10, -0x326172a9, RZ ;  /* 0xcd9e8d570a0a7825 */ /* 0x000fe200078e00ff */
[----:B------:R-:W-:Y:S03]  /*5640*/  LOP3.LUT R34, R111, UR24, R34, 0x96, !PT ;  /* 0x000000186f227c12 */ /* 0x000fe6000f8e9622 */
[----:B--2---:R-:W-:Y:S01]  /*5650*/  IMAD.WIDE.U32 R14, R14, -0x326172a9, RZ ;  /* 0xcd9e8d570e0e7825 */ /* 0x004fe200078e00ff */
[----:B------:R-:W-:Y:S03]  /*5660*/  LOP3.LUT R106, R11, UR20, R106, 0x96, !PT ;  /* 0x000000140b6a7c12 */ /* 0x000fe6000f8e966a */
[----:B------:R2:W4:Y:S01]  /*5670*/  MUFU.EX2 R121, R32 ;  /* 0x0000002000797308 */ /* 0x0005220000000800 */
[----:B------:R-:W-:Y:S01]  /*5680*/  LOP3.LUT R6, R15, UR22, R110, 0x96, !PT ;  /* 0x000000160f067c12 */ /* 0x000fe2000f8e966e */
[----:B------:R-:W-:Y:S01]  /*5690*/  FFMA.FTZ R27, R27, c[0x0][0x23c], -R16 ;  /* 0x00008f001b1b7a23 */ /* 0x000fe20000010810 */
[----:B---3--:R-:W-:Y:S01]  /*56a0*/  LOP3.LUT R22, R115, UR19, R212, 0x96, !PT ;  /* 0x0000001373167c12 */ /* 0x008fe2000f8e96d4 */
[----:B------:R-:W-:Y:S04]  /*56b0*/  IMAD.WIDE.U32 R104, R104, -0x2daee0ad, RZ ;  /* 0xd2511f5368687825 */ /* 0x000fe800078e00ff */
[----:B------:R-:W-:Y:S02]  /*56c0*/  IMAD.WIDE.U32 R50, R50, -0x2daee0ad, RZ ;  /* 0xd2511f5332327825 */ /* 0x000fe400078e00ff */
[----:B------:R-:W3:Y:S02]  /*56d0*/  MUFU.EX2 R125, R28 ;  /* 0x0000001c007d7308 */ /* 0x000ee40000000800 */
[----:B------:R-:W-:Y:S01]  /*56e0*/  IMAD.WIDE.U32 R106, R106, -0x2daee0ad, RZ ;  /* 0xd2511f536a6a7825 */ /* 0x000fe200078e00ff */
[----:B------:R-:W-:Y:S02]  /*56f0*/  LOP3.LUT R210, R51, UR23, R210, 0x96, !PT ;  /* 0x0000001733d27c12 */ /* 0x000fe4000f8e96d2 */
[----:B------:R-:W-:Y:S01]  /*5700*/  LOP3.LUT R50, R105, UR21, R50, 0x96, !PT ;  /* 0x0000001569327c12 */ /* 0x000fe2000f8e9632 */
[----:B------:R-:W-:Y:S04]  /*5710*/  IMAD.WIDE.U32 R60, R60, -0x2daee0ad, RZ ;  /* 0xd2511f533c3c7825 */ /* 0x000fe800078e00ff */
[----:B------:R3:W-:Y:S01]  /*5720*/  MUFU.EX2 R234, R29 ;  /* 0x0000001d00ea7308 */ /* 0x0007e20000000800 */
[----:B------:R-:W-:Y:S01]  /*5730*/  IMAD.WIDE.U32 R6, R6, -0x2daee0ad, RZ ;  /* 0xd2511f5306067825 */ /* 0x000fe200078e00ff */
[----:B------:R-:W-:Y:S03]  /*5740*/  LOP3.LUT R102, R61, UR21, R102, 0x96, !PT ;  /* 0x000000153d667c12 */ /* 0x000fe6000f8e9666 */
[----:B------:R-:W-:Y:S01]  /*5750*/  FFMA.FTZ R47, R47, c[0x0][0x23c], -R16 ;  /* 0x00008f002f2f7a23 */ /* 0x000fe20000010810 */
[----:B------:R-:W-:Y:S01]  /*5760*/  LOP3.LUT R60, R7, UR19, R60, 0x96, !PT ;  /* 0x00000013073c7c12 */ /* 0x000fe2000f8e963c */
[----:B------:R-:W-:Y:S01]  /*5770*/  IMAD.WIDE.U32 R210, R210, -0x326172a9, RZ ;  /* 0xcd9e8d57d2d27825 */ /* 0x000fe200078e00ff */
[----:B------:R-:W-:Y:S02]  /*5780*/  LOP3.LUT R7, R107, UR17, R114, 0x96, !PT ;  /* 0x000000116b077c12 */ /* 0x000fe4000f8e9672 */
[----:B------:R4:W-:Y:S01]  /*5790*/  MUFU.EX2 R233, R33 ;  /* 0x0000002100e97308 */ /* 0x0009e20000000800 */
[----:B------:R-:W-:Y:S01]  /*57a0*/  IMAD.WIDE.U32 R50, R50, -0x326172a9, RZ ;  /* 0xcd9e8d5732327825 */ /* 0x000fe200078e00ff */
[----:B------:R-:W-:Y:S03]  /*57b0*/  LOP3.LUT R112, R211, UR22, R112, 0x96, !PT ;  /* 0x00000016d3707c12 */ /* 0x000fe6000f8e9670 */
[----:B-1----:R-:W-:Y:S01]  /*57c0*/  IMAD.WIDE.U32 R22, R22, -0x326172a9, RZ ;  /* 0xcd9e8d5716167825 */ /* 0x002fe200078e00ff */
[----:B--2---:R-:W-:Y:S03]  /*57d0*/  LOP3.LUT R32, R51, UR20, R210, 0x96, !PT ;  /* 0x0000001433207c12 */ /* 0x004fe6000f8e96d2 */
[----:B------:R-:W-:Y:S01]  /*57e0*/  IMAD.WIDE.U32 R60, R60, -0x326172a9, RZ ;  /* 0xcd9e8d573c3c7825 */ /* 0x000fe200078e00ff */
[----:B------:R-:W-:Y:S01]  /*57f0*/  LOP3.LUT R10, R23, UR18, R10, 0x96, !PT ;  /* 0x00000012170a7c12 */ /* 0x000fe2000f8e960a */
[----:B------:R1:W-:Y:S02]  /*5800*/  MUFU.EX2 R235, R26 ;  /* 0x0000001a00eb7308 */ /* 0x0003e40000000800 */
[----:B------:R-:W-:Y:S04]  /*5810*/  IMAD.WIDE.U32 R102, R102, -0x326172a9, RZ ;  /* 0xcd9e8d5766667825 */ /* 0x000fe800078e00ff */
[----:B---3--:R-:W-:Y:S01]  /*5820*/  IMAD.WIDE.U32 R28, R7, -0x326172a9, RZ ;  /* 0xcd9e8d57071c7825 */ /* 0x008fe200078e00ff */
[----:B------:R-:W-:Y:S03]  /*5830*/  LOP3.LUT R14, R103, UR20, R14, 0x96, !PT ;  /* 0x00000014670e7c12 */ /* 0x000fe6000f8e960e */
[----:B------:R2:W-:Y:S01]  /*5840*/  MUFU.EX2 R243, R8 ;  /* 0x0000000800f37308 */ /* 0x0005e20000000800 */
[----:B------:R-:W-:Y:S01]  /*5850*/  LOP3.LUT R7, R28, 0xff, RZ, 0xc0, !PT ;  /* 0x000000ff1c077812 */ /* 0x000fe200078ec0ff */
[----:B------:R-:W-:Y:S01]  /*5860*/  IMAD.WIDE.U32 R112, R112, -0x2daee0ad, RZ ;  /* 0xd2511f5370707825 */ /* 0x000fe200078e00ff */
[----:B------:R-:W-:Y:S02]  /*5870*/  LOP3.LUT R22, R29, UR16, R22, 0x96, !PT ;  /* 0x000000101d167c12 */ /* 0x000fe4000f8e9616 */
[----:B------:R-:W-:Y:S01]  /*5880*/  ISETP.LE.U32.AND P3, PT, R7, UR5, PT ;  /* 0x0000000507007c0c */ /* 0x000fe2000bf63070 */
[----:B----4-:R-:W-:Y:S01]  /*5890*/  IMAD.WIDE.U32 R32, R32, -0x2daee0ad, RZ ;  /* 0xd2511f5320207825 */ /* 0x010fe200078e00ff */
[----:B------:R-:W-:Y:S02]  /*58a0*/  LOP3.LUT R104, R113, UR19, R104, 0x96, !PT ;  /* 0x0000001371687c12 */ /* 0x000fe4000f8e9668 */
[----:B------:R-:W-:Y:S01]  /*58b0*/  LOP3.LUT R29, R28, 0xffff, RZ, 0xc0, !PT ;  /* 0x0000ffff1c1d7812 */ /* 0x000fe200078ec0ff */
[----:B------:R-:W-:Y:S01]  /*58c0*/  MUFU.EX2 R202, R27 ;  /* 0x0000001b00ca7308 */ /* 0x000fe20000000800 */
[----:B------:R-:W-:Y:S02]  /*58d0*/  IMAD.WIDE.U32 R10, R10, -0x2daee0ad, RZ ;  /* 0xd2511f530a0a7825 */ /* 0x000fe400078e00ff */
[----:B------:R-:W-:Y:S02]  /*58e0*/  SHF.R.U32.HI R29, RZ, 0x8, R29 ;  /* 0x00000008ff1d7819 */ /* 0x000fe4000001161d */
[----:B-1----:R-:W-:Y:S01]  /*58f0*/  LOP3.LUT R26, R61, UR18, R102, 0x96, !PT ;  /* 0x000000123d1a7c12 */ /* 0x002fe2000f8e9666 */
[----:B------:R-:W-:Y:S01]  /*5900*/  FFMA.FTZ R5, R5, c[0x0][0x23c], -R100 ;  /* 0x00008f0005057a23 */ /* 0x000fe20000010864 */
[----:B------:R-:W-:Y:S01]  /*5910*/  LOP3.LUT R102, R33, UR17, R112, 0x96, !PT ;  /* 0x0000001121667c12 */ /* 0x000fe2000f8e9670 */
[----:B------:R-:W-:Y:S01]  /*5920*/  IMAD.SHL.U32 R112, R139, 0x2, RZ ;  /* 0x000000028b707824 */ /* 0x000fe200078e00ff */
[----:B------:R-:W-:Y:S01]  /*5930*/  SHF.R.U32.HI R40, RZ, 0x10, R10 ;  /* 0x00000010ff287819 */ /* 0x000fe2000001160a */
[----:B------:R1:W-:Y:S01]  /*5940*/  MUFU.EX2 R239, R17 ;  /* 0x0000001100ef7308 */ /* 0x0003e20000000800 */
[----:B------:R-:W-:Y:S01]  /*5950*/  LOP3.LUT R29, R29, 0xffff, RZ, 0xc0, !PT ;  /* 0x0000ffff1d1d7812 */ /* 0x000fe200078ec0ff */
[----:B------:R-:W-:Y:S01]  /*5960*/  IMAD.WIDE.U32 R108, R108, -0x2daee0ad, RZ ;  /* 0xd2511f536c6c7825 */ /* 0x000fe200078e00ff */
[----:B------:R-:W-:Y:S02]  /*5970*/  LOP3.LUT R40, R40, 0xff, RZ, 0xc0, !PT ;  /* 0x000000ff28287812 */ /* 0x000fe400078ec0ff */
[----:B--2---:R-:W-:Y:S01]  /*5980*/  SHF.R.U32.HI R8, RZ, 0x18, R28 ;  /* 0x00000018ff087819 */ /* 0x004fe2000001161c */
[----:B------:R-:W-:Y:S01]  /*5990*/  IMAD.WIDE.U32 R34, R34, -0x2daee0ad, RZ ;  /* 0xd2511f5322227825 */ /* 0x000fe200078e00ff */
[----:B------:R-:W-:Y:S02]  /*59a0*/  LOP3.LUT R30, R109, UR23, R30, 0x96, !PT ;  /* 0x000000176d1e7c12 */ /* 0x000fe4000f8e961e */
[----:B------:R-:W-:Y:S01]  /*59b0*/  ISETP.LE.U32.AND P4, PT, R8, UR5, PT ;  /* 0x0000000508007c0c */ /* 0x000fe2000bf83070 */
[----:B------:R2:W-:Y:S01]  /*59c0*/  MUFU.EX2 R207, R12 ;  /* 0x0000000c00cf7308 */ /* 0x0005e20000000800 */
[----:B------:R-:W-:Y:S01]  /*59d0*/  LOP3.LUT R108, R35, UR21, R108, 0x96, !PT ;  /* 0x00000015236c7c12 */ /* 0x000fe2000f8e966c */
[----:B------:R-:W-:Y:S04]  /*59e0*/  IMAD.WIDE.U32 R102, R102, -0x326172a9, RZ ;  /* 0xcd9e8d5766667825 */ /* 0x000fe800078e00ff */
[----:B------:R-:W-:Y:S01]  /*59f0*/  IMAD.WIDE.U32 R108, R108, -0x326172a9, RZ ;  /* 0xcd9e8d576c6c7825 */ /* 0x000fe200078e00ff */
[----:B------:R-:W-:Y:S03]  /*5a00*/  SHF.R.U32.HI R7, RZ, 0x18, R102 ;  /* 0x00000018ff077819 */ /* 0x000fe60000011666 */
[----:B------:R3:W-:Y:S01]  /*5a10*/  MUFU.EX2 R124, R47 ;  /* 0x0000002f007c7308 */ /* 0x0007e20000000800 */
[----:B------:R-:W-:Y:S02]  /*5a20*/  FFMA.FTZ R20, R20, c[0x0][0x23c], -R100 ;  /* 0x00008f0014147a23 */ /* 0x000fe40000010864 */
[----:B------:R-:W-:Y:S01]  /*5a30*/  FFMA.FTZ R227, R43, c[0x0][0x23c], -R16 ;  /* 0x00008f002be37a23 */ /* 0x000fe20000010810 */
[----:B-1----:R-:W-:Y:S01]  /*5a40*/  LOP3.LUT R17, R10, 0xff, RZ, 0xc0, !PT ;  /* 0x000000ff0a117812 */ /* 0x002fe200078ec0ff */
[----:B------:R-:W-:Y:S01]  /*5a50*/  IMAD.WIDE.U32 R26, R26, -0x2daee0ad, RZ ;  /* 0xd2511f531a1a7825 */ /* 0x000fe200078e00ff */
[----:B------:R-:W-:Y:S02]  /*5a60*/  SHF.R.U32.HI R43, RZ, 0x10, R28 ;  /* 0x00000010ff2b7819 */ /* 0x000fe4000001161c */
[----:B------:R-:W-:Y:S01]  /*5a70*/  ISETP.LE.U32.AND P2, PT, R17, UR5, PT ;  /* 0x0000000511007c0c */ /* 0x000fe2000bf43070 */
[----:B------:R-:W-:Y:S01]  /*5a80*/  IMAD.WIDE.U32 R14, R14, -0x2daee0ad, RZ ;  /* 0xd2511f530e0e7825 */ /* 0x000fe200078e00ff */
[----:B------:R-:W-:Y:S01]  /*5a90*/  LOP3.LUT R28, R10, 0xffff, RZ, 0xc0, !PT ;  /* 0x0000ffff0a1c7812 */ /* 0x000fe200078ec0ff */
[----:B------:R1:W-:Y:S01]  /*5aa0*/  MUFU.EX2 R206, R18 ;  /* 0x0000001200ce7308 */ /* 0x0003e20000000800 */
[----:B------:R-:W-:Y:S01]  /*5ab0*/  LOP3.LUT R43, R43, 0xff, RZ, 0xc0, !PT ;  /* 0x000000ff2b2b7812 */ /* 0x000fe200078ec0ff */
[----:B------:R-:W-:Y:S01]  /*5ac0*/  IMAD.WIDE.U32 R104, R104, -0x326172a9, RZ ;  /* 0xcd9e8d5768687825 */ /* 0x000fe200078e00ff */
[----:B--2---:R-:W-:Y:S02]  /*5ad0*/  SHF.R.U32.HI R12, RZ, 0x18, R10 ;  /* 0x00000018ff0c7819 */ /* 0x004fe4000001160a */
[----:B------:R-:W-:Y:S01]  /*5ae0*/  SHF.R.U32.HI R10, RZ, 0x18, R26 ;  /* 0x00000018ff0a7819 */ /* 0x000fe2000001161a */
[----:B------:R-:W-:Y:S01]  /*5af0*/  FFMA.FTZ R46, R46, c[0x0][0x23c], -R16 ;  /* 0x00008f002e2e7a23 */ /* 0x000fe20000010810 */
[----:B------:R-:W-:Y:S01]  /*5b00*/  LOP3.LUT R6, R15, UR17, R6, 0x96, !PT ;  /* 0x000000110f067c12 */ /* 0x000fe2000f8e9606 */
[----:B------:R-:W-:Y:S01]  /*5b10*/  FFMA.FTZ R48, R48, c[0x0][0x23c], -R100 ;  /* 0x00008f0030307a23 */ /* 0x000fe20000010864 */
[----:B------:R-:W-:Y:S01]  /*5b20*/  ISETP.LE.U32.AND P1, PT, R12, UR5, PT ;  /* 0x000000050c007c0c */ /* 0x000fe2000bf23070 */
[----:B------:R2:W-:Y:S01]  /*5b30*/  MUFU.EX2 R123, R44 ;  /* 0x0000002c007b7308 */ /* 0x0005e20000000800 */
[----:B------:R-:W-:Y:S01]  /*5b40*/  ISETP.LE.U32.AND P5, PT, R10, UR5, PT ;  /* 0x000000050a007c0c */ /* 0x000fe2000bfa3070 */
[----:B------:R-:W-:Y:S01]  /*5b50*/  IMAD.WIDE.U32 R30, R30, -0x326172a9, RZ ;  /* 0xcd9e8d571e1e7825 */ /* 0x000fe200078e00ff */
[----:B---3--:R-:W-:Y:S02]  /*5b60*/  SHF.R.U32.HI R47, RZ, 0x18, R22 ;  /* 0x00000018ff2f7819 */ /* 0x008fe40000011616 */
[----:B------:R-:W-:Y:S01]  /*5b70*/  LOP3.LUT R50, R105, UR18, R50, 0x96, !PT ;  /* 0x0000001269327c12 */ /* 0x000fe2000f8e9632 */
[----:B------:R-:W-:Y:S01]  /*5b80*/  FFMA.FTZ R36, R36, c[0x0][0x23c], -R100 ;  /* 0x00008f0024247a23 */ /* 0x000fe20000010864 */
[----:B------:R-:W-:Y:S01]  /*5b90*/  LOP3.LUT R15, R103, UR16, R104, 0x96, !PT ;  /* 0x00000010670f7c12 */ /* 0x000fe2000f8e9668 */
[----:B------:R-:W-:Y:S01]  /*5ba0*/  IMAD.WIDE.U32 R104, R6, -0x326172a9, RZ ;  /* 0xcd9e8d5706687825 */ /* 0x000fe200078e00ff */
[----:B------:R-:W-:Y:S01]  /*5bb0*/  LOP3.LUT R110, R31, UR22, R110, 0x96, !PT ;  /* 0x000000161f6e7c12 */ /* 0x000fe2000f8e966e */
[----:B------:R3:W-:Y:S01]  /*5bc0*/  MUFU.EX2 R247, R5 ;  /* 0x0000000500f77308 */ /* 0x0007e20000000800 */
[----:B------:R-:W-:Y:S01]  /*5bd0*/  LOP3.LUT R30, R109, UR20, R30, 0x96, !PT ;  /* 0x000000146d1e7c12 */ /* 0x000fe2000f8e961e */
[----:B------:R-:W-:Y:S01]  /*5be0*/  IMAD.WIDE.U32 R50, R50, -0x2daee0ad, RZ ;  /* 0xd2511f5332327825 */ /* 0x000fe200078e00ff */
[----:B------:R-:W-:Y:S02]  /*5bf0*/  LOP3.LUT R14, R27, UR15, R14, 0x96, !PT ;  /* 0x0000000f1b0e7c12 */ /* 0x000fe4000f8e960e */
[----:B-1----:R-:W-:Y:S01]  /*5c00*/  LOP3.LUT R18, R11, UR15, R106, 0x96, !PT ;  /* 0x0000000f0b127c12 */ /* 0x002fe2000f8e966a */
[----:B------:R-:W-:Y:S01]  /*5c10*/  IMAD.WIDE.U32 R110, R110, -0x2daee0ad, RZ ;  /* 0xd2511f536e6e7825 */ /* 0x000fe200078e00ff */
[----:B------:R-:W-:Y:S02]  /*5c20*/  LOP3.LUT R11, R26, 0xff, RZ, 0xc0, !PT ;  /* 0x000000ff1a0b7812 */ /* 0x000fe400078ec0ff */
[----:B------:R-:W-:Y:S01]  /*5c30*/  LOP3.LUT R10, R105, UR16, R60, 0x96, !PT ;  /* 0x00000010690a7c12 */ /* 0x000fe2000f8e963c */
[----:B------:R1:W-:Y:S01]  /*5c40*/  MUFU.EX2 R231, R38 ;  /* 0x0000002600e77308 */ /* 0x0003e20000000800 */
[----:B------:R-:W-:Y:S01]  /*5c50*/  LOP3.LUT R34, R111, UR19, R34, 0x96, !PT ;  /* 0x000000136f227c12 */ /* 0x000fe2000f8e9622 */
[----:B------:R-:W-:Y:S01]  /*5c60*/  FFMA.FTZ R49, R49, c[0x0][0x23c], -R100 ;  /* 0x00008f0031317a23 */ /* 0x000fe20000010864 */
[----:B------:R-:W-:Y:S01]  /*5c70*/  ISETP.LE.U32.AND P6, PT, R11, UR5, PT ;  /* 0x000000050b007c0c */ /* 0x000fe2000bfc3070 */
[----:B------:R-:W-:Y:S01]  /*5c80*/  IMAD.WIDE.U32 R30, R30, -0x2daee0ad, RZ ;  /* 0xd2511f531e1e7825 */ /* 0x000fe200078e00ff */
[----:B--2---:R-:W-:Y:S02]  /*5c90*/  SHF.R.U32.HI R44, RZ, 0x18, R104 ;  /* 0x00000018ff2c7819 */ /* 0x004fe40000011668 */
[----:B------:R-:W-:Y:S01]  /*5ca0*/  SHF.R.U32.HI R28, RZ, 0x8, R28 ;  /* 0x00000008ff1c7819 */ /* 0x000fe2000001161c */
[----:B------:R-:W-:Y:S01]  /*5cb0*/  IMAD.WIDE.U32 R34, R34, -0x326172a9, RZ ;  /* 0xcd9e8d5722227825 */ /* 0x000fe200078e00ff */
[----:B------:R-:W-:Y:S01]  /*5cc0*/  LOP3.LUT R4, R31, UR17, R110, 0x96, !PT ;  /* 0x000000111f047c12 */ /* 0x000fe2000f8e966e */
[----:B------:R2:W-:Y:S01]  /*5cd0*/  MUFU.EX2 R203, R20 ;  /* 0x0000001400cb7308 */ /* 0x0005e20000000800 */
[----:B------:R-:W-:Y:S01]  /*5ce0*/  LOP3.LUT R28, R28, 0xffff, RZ, 0xc0, !PT ;  /* 0x0000ffff1c1c7812 */ /* 0x000fe200078ec0ff */
[--C-:B------:R-:W-:Y:S01]  /*5cf0*/  FFMA.FTZ R21, R21, c[0x0][0x23c], -R100.reuse ;  /* 0x00008f0015157a23 */ /* 0x100fe20000010864 */
[----:B------:R-:W-:Y:S01]  /*5d00*/  LOP3.LUT R12, R50, 0xffff, RZ, 0xc0, !PT ;  /* 0x0000ffff320c7812 */ /* 0x000fe200078ec0ff */
[----:B------:R-:W-:Y:S01]  /*5d10*/  FFMA.FTZ R52, R52, c[0x0][0x23c], -R100 ;  /* 0x00008f0034347a23 */ /* 0x000fe20000010864 */
[----:B---3--:R-:W-:Y:S01]  /*5d20*/  SHF.R.U32.HI R5, RZ, 0x18, R14 ;  /* 0x00000018ff057819 */ /* 0x008fe2000001160e */
[----:B------:R-:W-:Y:S01]  /*5d30*/  FFMA.FTZ R42, R42, c[0x0][0x23c], -R16 ;  /* 0x00008f002a2a7a23 */ /* 0x000fe20000010810 */
[----:B------:R-:W-:Y:S01]  /*5d40*/  SHF.R.U32.HI R12, RZ, 0x8, R12 ;  /* 0x00000008ff0c7819 */ /* 0x000fe2000001160c */
[--C-:B------:R-:W-:Y:S02]  /*5d50*/  FFMA.FTZ R37, R37, c[0x0][0x23c], -R100.reuse ;  /* 0x00008f0025257a23 */ /* 0x100fe40000010864 */
[----:B------:R3:W-:Y:S01]  /*5d60*/  MUFU.EX2 R191, R39 ;  /* 0x0000002700bf7308 */ /* 0x0007e20000000800 */
[----:B------:R-:W-:Y:S01]  /*5d70*/  LOP3.LUT R12, R12, 0xffff, RZ, 0xc0, !PT ;  /* 0x0000ffff0c0c7812 */ /* 0x000fe200078ec0ff */
[----:B------:R-:W-:Y:S01]  /*5d80*/  FFMA.FTZ R100, R53, c[0x0][0x23c], -R100 ;  /* 0x00008f0035647a23 */ /* 0x000fe20000010864 */
[----:B-1----:R-:W-:Y:S01]  /*5d90*/  SHF.R.U32.HI R38, RZ, 0x10, R102 ;  /* 0x00000010ff267819 */ /* 0x002fe20000011666 */
[--C-:B------:R-:W-:Y:S02]  /*5da0*/  FFMA.FTZ R59, R59, c[0x0][0x23c], -R16.reuse ;  /* 0x00008f003b3b7a23 */ /* 0x100fe40000010810 */
[--C-:B------:R-:W-:Y:S01]  /*5db0*/  FFMA.FTZ R58, R58, c[0x0][0x23c], -R16.reuse ;  /* 0x00008f003a3a7a23 */ /* 0x100fe20000010810 */
[----:B------:R-:W-:Y:S01]  /*5dc0*/  LOP3.LUT R38, R38, 0xff, RZ, 0xc0, !PT ;  /* 0x000000ff26267812 */ /* 0x000fe200078ec0ff */
[----:B------:R-:W-:Y:S02]  /*5dd0*/  FFMA.FTZ R16, R62, c[0x0][0x23c], -R16 ;  /* 0x00008f003e107a23 */ /* 0x000fe40000010810 */
[----:B------:R1:W-:Y:S01]  /*5de0*/  MUFU.EX2 R225, R46 ;  /* 0x0000002e00e17308 */ /* 0x0003e20000000800 */
[----:B--2---:R-:W-:Y:S04]  /*5df0*/  LOP3.LUT R20, R102, 0xff, RZ, 0xc0, !PT ;  /* 0x000000ff66147812 */ /* 0x004fe800078ec0ff */
[----:B------:R-:W-:Y:S02]  /*5e00*/  ISETP.LE.U32.AND P0, PT, R20, UR5, PT ;  /* 0x0000000514007c0c */ /* 0x000fe4000bf03070 */
[----:B------:R-:W-:Y:S03]  /*5e10*/  LOP3.LUT R20, R104, 0xffff, RZ, 0xc0, !PT ;  /* 0x0000ffff68147812 */ /* 0x000fe600078ec0ff */
[----:B------:R2:W4:Y:S01]  /*5e20*/  MUFU.EX2 R118, R48 ;  /* 0x0000003000767308 */ /* 0x0005220000000800 */
[----:B---3--:R-:W-:Y:S02]  /*5e30*/  SHF.R.U32.HI R39, RZ, 0x10, R26 ;  /* 0x00000010ff277819 */ /* 0x008fe4000001161a */
[----:B------:R-:W-:Y:S02]  /*5e40*/  LOP3.LUT R26, R26, 0xffff, RZ, 0xc0, !PT ;  /* 0x0000ffff1a1a7812 */ /* 0x000fe400078ec0ff */
[----:B------:R-:W-:Y:S01]  /*5e50*/  LOP3.LUT R27, R102, 0xffff, RZ, 0xc0, !PT ;  /* 0x0000ffff661b7812 */ /* 0x000fe200078ec0ff */
[----:B------:R-:W-:Y:S01]  /*5e60*/  IMAD.WIDE.U32 R102, R4, -0x326172a9, RZ ;  /* 0xcd9e8d5704667825 */ /* 0x000fe200078e00ff */
[----:B------:R-:W-:Y:S03]  /*5e70*/  LOP3.LUT R39, R39, 0xff, RZ, 0xc0, !PT ;  /* 0x000000ff27277812 */ /* 0x000fe600078ec0ff */
[----:B------:R3:W3:Y:S01]  /*5e80*/  MUFU.EX2 R201, R24 ;  /* 0x0000001800c97308 */ /* 0x0006e20000000800 */
[----:B------:R-:W-:Y:S02]  /*5e90*/  SHF.R.U32.HI R27, RZ, 0x8, R27 ;  /* 0x00000008ff1b7819 */ /* 0x000fe4000001161b */
[----:B------:R-:W-:Y:S02]  /*5ea0*/  LOP3.LUT R8, R103, UR16, R34, 0x96, !PT ;  /* 0x0000001067087c12 */ /* 0x000fe4000f8e9622 */
[----:B------:R-:W-:Y:S02]  /*5eb0*/  LOP3.LUT R34, R102, 0xff, RZ, 0xc0, !PT ;  /* 0x000000ff66227812 */ /* 0x000fe400078ec0ff */
[----:B-1----:R-:W-:Y:S02]  /*5ec0*/  LOP3.LUT R46, R104, 0xff, RZ, 0xc0, !PT ;  /* 0x000000ff682e7812 */ /* 0x002fe400078ec0ff */
[----:B------:R-:W-:Y:S01]  /*5ed0*/  SHF.R.U32.HI R23, RZ, 0x10, R102 ;  /* 0x00000010ff177819 */ /* 0x000fe20000011666 */
[----:B------:R1:W1:Y:S01]  /*5ee0*/  MUFU.EX2 R190, R36 ;  /* 0x0000002400be7308 */ /* 0x0002620000000800 */
[----:B------:R-:W-:Y:S02]  /*5ef0*/  LOP3.LUT R27, R27, 0xffff, RZ, 0xc0, !PT ;  /* 0x0000ffff1b1b7812 */ /* 0x000fe400078ec0ff */
[----:B------:R-:W-:Y:S02]  /*5f00*/  LOP3.LUT R23, R23, 0xff, RZ, 0xc0, !PT ;  /* 0x000000ff17177812 */ /* 0x000fe400078ec0ff */
[----:B--2---:R-:W-:Y:S02]  /*5f10*/  LOP3.LUT R48, R35, UR18, R108, 0x96, !PT ;  /* 0x0000001223307c12 */ /* 0x004fe4000f8e966c */
[----:B------:R-:W-:Y:S02]  /*5f20*/  SHF.R.U32.HI R35, RZ, 0x18, R50 ;  /* 0x00000018ff237819 */ /* 0x000fe40000011632 */
[----:B------:R-:W-:Y:S01]  /*5f30*/  SHF.R.U32.HI R26, RZ, 0x8, R26 ;  /* 0x00000008ff1a7819 */ /* 0x000fe2000001161a */
[----:B------:R2:W-:Y:S01]  /*5f40*/  MUFU.EX2 R224, R49 ;  /* 0x0000003100e07308 */ /* 0x0005e20000000800 */
[----:B------:R-:W-:Y:S02]  /*5f50*/  LOP3.LUT R11, R102, 0xffff, RZ, 0xc0, !PT ;  /* 0x0000ffff660b7812 */ /* 0x000fe400078ec0ff */
[----:B------:R-:W-:Y:S02]  /*5f60*/  LOP3.LUT R26, R26, 0xffff, RZ, 0xc0, !PT ;  /* 0x0000ffff1a1a7812 */ /* 0x000fe400078ec0ff */
[----:B---3--:R-:W-:Y:S02]  /*5f70*/  SHF.R.U32.HI R24, RZ, 0x10, R50 ;  /* 0x00000010ff187819 */ /* 0x008fe40000011632 */
[----:B------:R-:W-:Y:S02]  /*5f80*/  SHF.R.U32.HI R11, RZ, 0x8, R11 ;  /* 0x00000008ff0b7819 */ /* 0x000fe4000001160b */
[----:B------:R-:W-:Y:S01]  /*5f90*/  LOP3.LUT R24, R24, 0xff, RZ, 0xc0, !PT ;  /* 0x000000ff18187812 */ /* 0x000fe200078ec0ff */
[----:B------:R3:W-:Y:S01]  /*5fa0*/  MUFU.EX2 R241, R13 ;  /* 0x0000000d00f17308 */ /* 0x0007e20000000800 */
[----:B------:R-:W-:Y:S02]  /*5fb0*/  LOP3.LUT R11, R11, 0xffff, RZ, 0xc0, !PT ;  /* 0x0000ffff0b0b7812 */ /* 0x000fe400078ec0ff */
[----:B------:R-:W-:Y:S02]  /*5fc0*/  SHF.R.U32.HI R20, RZ, 0x8, R20 ;  /* 0x00000008ff147819 */ /* 0x000fe40000011614 */
[----:B-1----:R-:W-:Y:S02]  /*5fd0*/  LOP3.LUT R36, R50, 0xff, RZ, 0xc0, !PT ;  /* 0x000000ff32247812 */ /* 0x002fe400078ec0ff */
[----:B------:R-:W-:Y:S03]  /*5fe0*/  LOP3.LUT R20, R20, 0xffff, RZ, 0xc0, !PT ;  /* 0x0000ffff14147812 */ /* 0x000fe600078ec0ff */
[----:B------:R-:W1:Y:S01]  /*5ff0*/  MUFU.EX2 R197, R67 ;  /* 0x0000004300c57308 */ /* 0x000e620000000800 */
[----:B--2---:R-:W-:Y:S05]  /*6000*/  IMAD.WIDE.U32 R48, R48, -0x2daee0ad, RZ ;  /* 0xd2511f5330307825 */ /* 0x004fea00078e00ff */
[----:B------:R-:W-:Y:S04]  /*6010*/  LOP3.LUT R33, R48, 0xff, RZ, 0xc0, !PT ;  /* 0x000000ff30217812 */ /* 0x000fe800078ec0ff */
[----:B------:R-:W-:Y:S01]  /*6020*/  MUFU.EX2 R216, R66 ;  /* 0x0000004200d87308 */ /* 0x000fe20000000800 */
[----:B------:R-:W-:Y:S02]  /*6030*/  LOP3.LUT R4, R49, UR15, R30, 0x96, !PT ;  /* 0x0000000f31047c12 */ /* 0x000fe4000f8e961e */
[----:B------:R-:W-:Y:S02]  /*6040*/  SHF.R.U32.HI R30, RZ, 0x10, R104 ;  /* 0x00000010ff1e7819 */ /* 0x000fe40000011668 */
[----:B---3--:R-:W-:Y:S02]  /*6050*/  SHF.R.U32.HI R13, RZ, 0x10, R18 ;  /* 0x00000010ff0d7819 */ /* 0x008fe40000011612 */
[----:B------:R-:W-:Y:S02]  /*6060*/  LOP3.LUT R30, R30, 0xff, RZ, 0xc0, !PT ;  /* 0x000000ff1e1e7812 */ /* 0x000fe400078ec0ff */
[----:B------:R-:W-:Y:S01]  /*6070*/  LOP3.LUT R13, R13, 0xff, RZ, 0xc0, !PT ;  /* 0x000000ff0d0d7812 */ /* 0x000fe200078ec0ff */
[----:B------:R2:W-:Y:S01]  /*6080*/  MUFU.EX2 R238, R21 ;  /* 0x0000001500ee7308 */ /* 0x0005e20000000800 */
[----:B------:R-:W-:Y:S02]  /*6090*/  LOP3.LUT R6, R48, 0xffff, RZ, 0xc0, !PT ;  /* 0x0000ffff30067812 */ /* 0x000fe400078ec0ff */
[----:B------:R-:W-:Y:S02]  /*60a0*/  SHF.R.U32.HI R17, RZ, 0x10, R48 ;  /* 0x00000010ff117819 */ /* 0x000fe40000011630 */
[----:B------:R-:W-:Y:S02]  /*60b0*/  SHF.R.U32.HI R6, RZ, 0x8, R6 ;  /* 0x00000008ff067819 */ /* 0x000fe40000011606 */
[----:B------:R-:W-:Y:S02]  /*60c0*/  SHF.R.U32.HI R31, RZ, 0x18, R48 ;  /* 0x00000018ff1f7819 */ /* 0x000fe40000011630 */
[----:B------:R-:W-:Y:S01]  /*60d0*/  LOP3.LUT R6, R6, 0xffff, RZ, 0xc0, !PT ;  /* 0x0000ffff06067812 */ /* 0x000fe200078ec0ff */
[----:B------:R-:W-:Y:S01]  /*60e0*/  MUFU.EX2 R236, R25 ;  /* 0x0000001900ec7308 */ /* 0x000fe20000000800 */
[----:B------:R-:W-:Y:S09]  /*60f0*/  LOP3.LUT R17, R17, 0xff, RZ, 0xc0, !PT ;  /* 0x000000ff11117812 */ /* 0x000ff200078ec0ff */
[----:B------:R-:W-:Y:S01]  /*6100*/  MUFU.EX2 R221, R52 ;  /* 0x0000003400dd7308 */ /* 0x000fe20000000800 */
[----:B--2---:R-:W-:Y:S04]  /*6110*/  SHF.R.U32.HI R21, RZ, 0x10, R10 ;  /* 0x00000010ff157819 */ /* 0x004fe8000001160a */
[----:B------:R-:W-:Y:S05]  /*6120*/  LOP3.LUT R21, R21, 0xff, RZ, 0xc0, !PT ;  /* 0x000000ff15157812 */ /* 0x000fea00078ec0ff */
        /* <DEDUP_REMOVED lines=9> */
[----:B------:R-:W2:Y:S10]  /*61c0*/  MUFU.EX2 R230, R230 ;  /* 0x000000e600e67308 */ /* 0x000eb40000000800 */
        /* <DEDUP_REMOVED lines=8> */
[----:B------:R-:W3:Y:S01]  /*6250*/  MUFU.EX2 R227, R227 ;  /* 0x000000e300e37308 */ /* 0x000ee20000000800 */
        /* <DEDUP_REMOVED lines=12> */
[----:B----4-:R-:W-:Y:S01]  /*6320*/  @!P0 FADD.FTZ R118, -R118, -RZ ;  /* 0x800000ff76768221 */ /* 0x010fe20000010100 */
[----:B------:R-:W-:Y:S01]  /*6330*/  SHF.R.U32.HI R44, RZ, 0x18, R18 ;  /* 0x00000018ff2c7819 */ /* 0x000fe20000011612 */
[----:B------:R-:W-:Y:S01]  /*6340*/  @!P3 FADD.FTZ R119, -R119, -RZ ;  /* 0x800000ff7777b221 */ /* 0x000fe20000010100 */
[----:B------:R-:W-:Y:S01]  /*6350*/  LOP3.LUT R7, R51, UR15, R32, 0x96, !PT ;  /* 0x0000000f33077c12 */ /* 0x000fe2000f8e9620 */
[----:B------:R-:W-:Y:S01]  /*6360*/  @!P4 FADD.FTZ R222, -R222, -RZ ;  /* 0x800000ffdedec221 */ /* 0x000fe20000010100 */
[----:B------:R-:W-:Y:S02]  /*6370*/  ISETP.LE.U32.AND P3, PT, R44, UR5, PT ;  /* 0x000000052c007c0c */ /* 0x000fe4000bf63070 */
[----:B------:R-:W-:Y:S01]  /*6380*/  ISETP.LE.U32.AND P4, PT, R40, UR5, PT ;  /* 0x0000000528007c0c */ /* 0x000fe2000bf83070 */
[----:B------:R-:W-:Y:S01]  /*6390*/  @!P1 FADD.FTZ R206, -R206, -RZ ;  /* 0x800000ffcece9221 */ /* 0x000fe20000010100 */
[----:B------:R-:W-:Y:S01]  /*63a0*/  LOP3.LUT R40, R14, 0xff, RZ, 0xc0, !PT ;  /* 0x000000ff0e287812 */ /* 0x000fe200078ec0ff */
[----:B------:R-:W-:Y:S01]  /*63b0*/  @!P2 FADD.FTZ R223, -R223, -RZ ;  /* 0x800000ffdfdfa221 */ /* 0x000fe20000010100 */
[----:B------:R-:W-:Y:S01]  /*63c0*/  ISETP.LE.U32.AND P1, PT, R5, UR5, PT ;  /* 0x0000000505007c0c */ /* 0x000fe2000bf23070 */
[----:B------:R-:W-:Y:S01]  /*63d0*/  @!P5 FADD.FTZ R208, -R208, -RZ ;  /* 0x800000ffd0d0d221 */ /* 0x000fe20000010100 */
[----:B------:R-:W-:Y:S02]  /*63e0*/  ISETP.LE.U32.AND P2, PT, R40, UR5, PT ;  /* 0x0000000528007c0c */ /* 0x000fe4000bf43070 */
[----:B------:R-:W-:Y:S02]  /*63f0*/  LOP3.LUT R5, R15, 0xff, RZ, 0xc0, !PT ;  /* 0x000000ff0f057812 */ /* 0x000fe400078ec0ff */
[----:B------:R-:W-:Y:S01]  /*6400*/  SHF.R.U32.HI R32, RZ, 0x18, R102 ;  /* 0x00000018ff207819 */ /* 0x000fe20000011666 */
[----:B------:R-:W-:Y:S01]  /*6410*/  @!P3 FADD.FTZ R205, -R205, -RZ ;  /* 0x800000ffcdcdb221 */ /* 0x000fe20000010100 */
[----:B------:R-:W-:Y:S01]  /*6420*/  ISETP.LE.U32.AND P3, PT, R38, UR5, PT ;  /* 0x0000000526007c0c */ /* 0x000fe2000bf63070 */
[----:B------:R-:W-:Y:S01]  /*6430*/  @!P4 FADD.FTZ R196, -R196, -RZ ;  /* 0x800000ffc4c4c221 */ /* 0x000fe20000010100 */
[----:B------:R-:W-:Y:S02]  /*6440*/  ISETP.LE.U32.AND P5, PT, R5, UR5, PT ;  /* 0x0000000505007c0c */ /* 0x000fe4000bfa3070 */
[----:B------:R-:W-:Y:S01]  /*6450*/  ISETP.LE.U32.AND P4, PT, R34, UR5, PT ;  /* 0x0000000522007c0c */ /* 0x000fe2000bf83070 */
[----:B------:R-:W-:Y:S01]  /*6460*/  @!P1 FADD.FTZ R202, -R202, -RZ ;  /* 0x800000ffcaca9221 */ /* 0x000fe20000010100 */
[----:B------:R-:W-:Y:S01]  /*6470*/  ISETP.LE.U32.AND P6, PT, R46, UR5, PT ;  /* 0x000000052e007c0c */ /* 0x000fe2000bfc3070 */
[----:B------:R-:W-:Y:S01]  /*6480*/  @!P2 FADD.FTZ R201, -R201, -RZ ;  /* 0x800000ffc9c9a221 */ /* 0x000fe20000010100 */
[----:B------:R-:W-:Y:S02]  /*6490*/  ISETP.LE.U32.AND P2, PT, R32, UR5, PT ;  /* 0x0000000520007c0c */ /* 0x000fe4000bf43070 */
[----:B------:R-:W-:Y:S02]  /*64a0*/  SHF.R.U32.HI R5, RZ, 0x10, R22 ;  /* 0x00000010ff057819 */ /* 0x000fe40000011616 */
        /* <DEDUP_REMOVED lines=8> */
[----:B------:R-:W-:Y:S01]  /*6530*/  LOP3.LUT R5, R10, 0xff, RZ, 0xc0, !PT ;  /* 0x000000ff0a057812 */ /* 0x000fe200078ec0ff */
[----:B------:R-:W-:Y:S01]  /*6540*/  @!P2 FADD.FTZ R124, -R124, -RZ ;  /* 0x800000ff7c7ca221 */ /* 0x000fe20000010100 */
[----:B------:R-:W-:Y:S02]  /*6550*/  ISETP.LE.U32.AND P4, PT, R29, UR5, PT ;  /* 0x000000051d007c0c */ /* 0x000fe4000bf83070 */
[----:B------:R-:W-:Y:S01]  /*6560*/  ISETP.LE.U32.AND P2, PT, R5, UR5, PT ;  /* 0x0000000505007c0c */ /* 0x000fe2000bf43070 */
[----:B------:R-:W-:Y:S01]  /*6570*/  @!P1 FADD.FTZ R126, -R126, -RZ ;  /* 0x800000ff7e7e9221 */ /* 0x000fe20000010100 */
[----:B------:R-:W-:Y:S02]  /*6580*/  SHF.R.U32.HI R5, RZ, 0x18, R10 ;  /* 0x00000018ff057819 */ /* 0x000fe4000001160a */
[----:B------:R-:W-:Y:S01]  /*6590*/  ISETP.LE.U32.AND P6, PT, R39, UR5, PT ;  /* 0x0000000527007c0c */ /* 0x000fe2000bfc3070 */
[----:B------:R-:W-:Y:S01]  /*65a0*/  @!P5 FADD.FTZ R204, -R204, -RZ ;  /* 0x800000ffccccd221 */ /* 0x000fe20000010100 */
[----:B------:R-:W-:Y:S01]  /*65b0*/  ISETP.LE.U32.AND P1, PT, R5, UR5, PT ;  /* 0x0000000505007c0c */ /* 0x000fe2000bf23070 */
[----:B------:R-:W-:Y:S01]  /*65c0*/  @!P3 FADD.FTZ R242, -R242, -RZ ;  /* 0x800000fff2f2b221 */ /* 0x000fe20000010100 */
[----:B------:R-:W-:Y:S02]  /*65d0*/  SHF.R.U32.HI R5, RZ, 0x10, R14 ;  /* 0x00000010ff057819 */ /* 0x000fe4000001160e */
[----:B------:R-:W-:Y:S01]  /*65e0*/  ISETP.LE.U32.AND P5, PT, R13, UR5, PT ;  /* 0x000000050d007c0c */ /* 0x000fe2000bfa3070 */
[----:B------:R-:W-:Y:S01]  /*65f0*/  @!P4 FADD.FTZ R239, -R239, -RZ ;  /* 0x800000ffefefc221 */ /* 0x000fe20000010100 */
[----:B------:R-:W-:Y:S01]  /*6600*/  LOP3.LUT R5, R5, 0xff, RZ, 0xc0, !PT ;  /* 0x000000ff05057812 */ /* 0x000fe200078ec0ff */
[----:B------:R-:W-:Y:S01]  /*6610*/  @!P2 FADD.FTZ R243, -R243, -RZ ;  /* 0x800000fff3f3a221 */ /* 0x000fe20000010100 */
[----:B------:R-:W-:Y:S02]  /*6620*/  ISETP.LE.U32.AND P3, PT, R28, UR5, PT ;  /* 0x000000051c007c0c */ /* 0x000fe4000bf63070 */
[----:B------:R-:W-:Y:S01]  /*6630*/  ISETP.LE.U32.AND P4, PT, R5, UR5, PT ;  /* 0x0000000505007c0c */ /* 0x000fe2000bf83070 */
[----:B------:R-:W-:Y:S01]  /*6640*/  @!P6 FADD.FTZ R200, -R200, -RZ ;  /* 0x800000ffc8c8e221 */ /* 0x000fe20000010100 */
[----:B------:R-:W-:Y:S01]  /*6650*/  SHF.R.U32.HI R5, RZ, 0x10, R15 ;  /* 0x00000010ff057819 */ /* 0x000fe2000001160f */
[----:B------:R-:W-:Y:S01]  /*6660*/  @!P1 FADD.FTZ R244, -R244, -RZ ;  /* 0x800000fff4f49221 */ /* 0x000fe20000010100 */
[----:B------:R-:W-:Y:S02]  /*6670*/  ISETP.LE.U32.AND P6, PT, R35, UR5, PT ;  /* 0x0000000523007c0c */ /* 0x000fe4000bfc3070 */
[----:B------:R-:W-:Y:S01]  /*6680*/  LOP3.LUT R5, R5, 0xff, RZ, 0xc0, !PT ;  /* 0x000000ff05057812 */ /* 0x000fe200078ec0ff */
[----:B------:R-:W-:Y:S01]  /*6690*/  @!P5 FADD.FTZ R237, -R237, -RZ ;  /* 0x800000ffededd221 */ /* 0x000fe20000010100 */
[----:B------:R-:W-:Y:S02]  /*66a0*/  LOP3.LUT R14, R14, 0xffff, RZ, 0xc0, !PT ;  /* 0x0000ffff0e0e7812 */ /* 0x000fe400078ec0ff */
[----:B------:R-:W-:Y:S01]  /*66b0*/  ISETP.LE.U32.AND P1, PT, R5, UR5, PT ;  /* 0x0000000505007c0c */ /* 0x000fe2000bf23070 */
[----:B------:R-:W-:Y:S01]  /*66c0*/  @!P3 FADD.FTZ R233, -R233, -RZ ;  /* 0x800000ffe9e9b221 */ /* 0x000fe20000010100 */
[----:B------:R-:W-:Y:S01]  /*66d0*/  LOP3.LUT R5, R8, 0xff, RZ, 0xc0, !PT ;  /* 0x000000ff08057812 */ /* 0x000fe200078ec0ff */
[----:B------:R-:W-:Y:S01]  /*66e0*/  @!P4 FADD.FTZ R235, -R235, -RZ ;  /* 0x800000ffebebc221 */ /* 0x000fe20000010100 */
[----:B------:R-:W-:Y:S02]  /*66f0*/  ISETP.LE.U32.AND P4, PT, R23, UR5, PT ;  /* 0x0000000517007c0c */ /* 0x000fe4000bf83070 */
[----:B------:R-:W-:Y:S01]  /*6700*/  ISETP.LE.U32.AND P5, PT, R5, UR5, PT ;  /* 0x0000000505007c0c */ /* 0x000fe2000bfa3070 */
[----:B-1----:R-:W-:Y:S01]  /*6710*/  @!P6 FADD.FTZ R197, -R197, -RZ ;  /* 0x800000ffc5c5e221 */ /* 0x002fe20000010100 */
[----:B------:R-:W-:Y:S02]  /*6720*/  SHF.R.U32.HI R5, RZ, 0x18, R8 ;  /* 0x00000018ff057819 */ /* 0x000fe40000011608 */
[----:B------:R-:W-:Y:S02]  /*6730*/  ISETP.LE.U32.AND P6, PT, R30, UR5, PT ;  /* 0x000000051e007c0c */ /* 0x000fe4000bfc3070 */
[----:B------:R-:W-:Y:S01]  /*6740*/  ISETP.LE.U32.AND P3, PT, R5, UR5, PT ;  /* 0x0000000505007c0c */ /* 0x000fe2000bf63070 */
[----:B------:R-:W-:Y:S01]  /*6750*/  @!P1 FADD.FTZ R231, -R231, -RZ ;  /* 0x800000ffe7e79221 */ /* 0x000fe20000010100 */
[----:B------:R-:W-:Y:S02]  /*6760*/  SHF.R.U32.HI R5, RZ, 0x18, R7 ;  /* 0x00000018ff057819 */ /* 0x000fe40000011607 */
[----:B------:R-:W-:Y:S01]  /*6770*/  ISETP.LE.U32.AND P2, PT, R26, UR5, PT ;  /* 0x000000051a007c0c */ /* 0x000fe2000bf43070 */
[----:B------:R-:W-:Y:S01]  /*6780*/  @!P4 FADD.FTZ R225, -R225, -RZ ;  /* 0x800000ffe1e1c221 */ /* 0x000fe20000010100 */
[----:B------:R-:W-:Y:S01]  /*6790*/  ISETP.LE.U32.AND P1, PT, R5, UR5, PT ;  /* 0x0000000505007c0c */ /* 0x000fe2000bf23070 */
[----:B--2---:R-:W-:Y:S01]  /*67a0*/  @!P5 FADD.FTZ R230, -R230, -RZ ;  /* 0x800000ffe6e6d221 */ /* 0x004fe20000010100 */
[----:B------:R-:W-:Y:S02]  /*67b0*/  LOP3.LUT R5, R22, 0xffff, RZ, 0xc0, !PT ;  /* 0x0000ffff16057812 */ /* 0x000fe400078ec0ff */
[----:B------:R-:W-:Y:S01]  /*67c0*/  SHF.R.U32.HI R14, RZ, 0x8, R14 ;  /* 0x00000008ff0e7819 */ /* 0x000fe2000001160e */
[----:B------:R-:W-:Y:S01]  /*67d0*/  @!P6 FADD.FTZ R240, -R240, -RZ ;  /* 0x800000fff0f0e221 */ /* 0x000fe20000010100 */
[----:B------:R-:W-:Y:S01]  /*67e0*/  SHF.R.U32.HI R5, RZ, 0x8, R5 ;  /* 0x00000008ff057819 */ /* 0x000fe20000011605 */
[----:B---3--:R-:W-:Y:S01]  /*67f0*/  @!P3 FADD.FTZ R227, -R227, -RZ ;  /* 0x800000ffe3e3b221 */ /* 0x008fe20000010100 */
[----:B------:R-:W-:Y:S02]  /*6800*/  ISETP.LE.U32.AND P6, PT, R27, UR5, PT ;  /* 0x000000051b007c0c */ /* 0x000fe4000bfc3070 */
[----:B------:R-:W-:Y:S01]  /*6810*/  LOP3.LUT R5, R5, 0xffff, RZ, 0xc0, !PT ;  /* 0x0000ffff05057812 */ /* 0x000fe200078ec0ff */
[----:B------:R-:W-:Y:S01]  /*6820*/  @!P2 FADD.FTZ R234, -R234, -RZ ;  /* 0x800000ffeaeaa221 */ /* 0x000fe20000010100 */
[C---:B------:R-:W-:Y:S01]  /*6830*/  LOP3.LUT R43, R18.reuse, 0xff, RZ, 0xc0, !PT ;  /* 0x000000ff122b7812 */ /* 0x040fe200078ec0ff */
[----:B------:R-:W-:Y:S01]  /*6840*/  @!P1 FADD.FTZ R217, -R217, -RZ ;  /* 0x800000ffd9d99221 */ /* 0x000fe20000010100 */
[----:B------:R-:W-:Y:S02]  /*6850*/  ISETP.LE.U32.AND P4, PT, R5, UR5, PT ;  /* 0x0000000505007c0c */ /* 0x000fe4000bf83070 */
[----:B------:R-:W-:Y:S02]  /*6860*/  LOP3.LUT R18, R18, 0xffff, RZ, 0xc0, !PT ;  /* 0x0000ffff12127812 */ /* 0x000fe400078ec0ff */
[----:B------:R-:W-:Y:S02]  /*6870*/  LOP3.LUT R14, R14, 0xffff, RZ, 0xc0, !PT ;  /* 0x0000ffff0e0e7812 */ /* 0x000fe400078ec0ff */
[----:B------:R-:W-:Y:S01]  /*6880*/  LOP3.LUT R13, R7, 0xff, RZ, 0xc0, !PT ;  /* 0x000000ff070d7812 */ /* 0x000fe200078ec0ff */
[----:B------:R-:W-:Y:S01]  /*6890*/  @!P6 FADD.FTZ R224, -R224, -RZ ;  /* 0x800000ffe0e0e221 */ /* 0x000fe20000010100 */
[----:B------:R-:W-:Y:S02]  /*68a0*/  ISETP.LE.U32.AND P6, PT, R24, UR5, PT ;  /* 0x0000000518007c0c */ /* 0x000fe4000bfc3070 */
[----:B------:R-:W-:Y:S02]  /*68b0*/  SHF.R.U32.HI R18, RZ, 0x8, R18 ;  /* 0x00000008ff127819 */ /* 0x000fe40000011612 */
[----:B------:R-:W-:Y:S01]  /*68c0*/  ISETP.LE.U32.AND P2, PT, R13, UR5, PT ;  /* 0x000000050d007c0c */ /* 0x000fe2000bf43070 */
[----:B------:R-:W-:Y:S01]  /*68d0*/  @!P4 FADD.FTZ R247, -R247, -RZ ;  /* 0x800000fff7f7c221 */ /* 0x000fe20000010100 */
[----:B------:R-:W-:Y:S02]  /*68e0*/  ISETP.LE.U32.AND P4, PT, R14, UR5, PT ;  /* 0x000000050e007c0c */ /* 0x000fe4000bf83070 */
        /* <DEDUP_REMOVED lines=8> */
[----:B------:R-:W-:Y:S01]  /*6970*/  @!P4 FADD.FTZ R236, -R236, -RZ ;  /* 0x800000ffececc221 */ /* 0x000fe20000010100 */
[----:B------:R-:W-:Y:S02]  /*6980*/  ISETP.LE.U32.AND P4, PT, R11, UR5, PT ;  /* 0x000000050b007c0c */ /* 0x000fe4000bf83070 */
[----:B------:R-:W-:Y:S02]  /*6990*/  SHF.R.U32.HI R39, RZ, 0x18, R15 ;  /* 0x00000018ff277819 */ /* 0x000fe4000001160f */
[----:B------:R-:W-:Y:S02]  /*69a0*/  LOP3.LUT R15, R15, 0xffff, RZ, 0xc0, !PT ;  /* 0x0000ffff0f0f7812 */ /* 0x000fe400078ec0ff */
[----:B------:R-:W-:Y:S01]  /*69b0*/  SHF.R.U32.HI R10, RZ, 0x8, R10 ;  /* 0x00000008ff0a7819 */ /* 0x000fe2000001160a */
[----:B------:R-:W-:Y:S01]  /*69c0*/  @!P6 FADD.FTZ R238, -R238, -RZ ;  /* 0x800000ffeeeee221 */ /* 0x000fe20000010100 */
[----:B------:R-:W-:Y:S02]  /*69d0*/  ISETP.LE.U32.AND P6, PT, R5, UR5, PT ;  /* 0x0000000505007c0c */ /* 0x000fe4000bfc3070 */
[----:B------:R-:W-:Y:S01]  /*69e0*/  SHF.R.U32.HI R15, RZ, 0x8, R15 ;  /* 0x00000008ff0f7819 */ /* 0x000fe2000001160f */
[----:B------:R-:W-:Y:S01]  /*69f0*/  @!P2 FADD.FTZ R245, -R245, -RZ ;  /* 0x800000fff5f5a221 */ /* 0x000fe20000010100 */
[----:B------:R-:W-:Y:S01]  /*6a00*/  LOP3.LUT R10, R10, 0xffff, RZ, 0xc0, !PT ;  /* 0x0000ffff0a0a7812 */ /* 0x000fe200078ec0ff */
[----:B------:R-:W-:Y:S01]  /*6a10*/  @!P4 FADD.FTZ R226, -R226, -RZ ;  /* 0x800000ffe2e2c221 */ /* 0x000fe20000010100 */
[----:B------:R-:W-:Y:S02]  /*6a20*/  LOP3.LUT R15, R15, 0xffff, RZ, 0xc0, !PT ;  /* 0x0000ffff0f0f7812 */ /* 0x000fe400078ec0ff */
[----:B------:R-:W-:Y:S02]  /*6a30*/  ISETP.LE.U32.AND P4, PT, R10, UR5, PT ;  /* 0x000000050a007c0c */ /* 0x000fe4000bf83070 */
[----:B------:R-:W-:Y:S02]  /*6a40*/  ISETP.LE.U32.AND P2, PT, R15, UR5, PT ;  /* 0x000000050f007c0c */ /* 0x000fe4000bf43070 */
[----:B------:R-:W-:Y:S01]  /*6a50*/  SHF.R.U32.HI R5, RZ, 0x10, R4 ;  /* 0x00000010ff057819 */ /* 0x000fe20000011604 */
[----:B------:R-:W-:Y:S01]  /*6a60*/  @!P6 FADD.FTZ R228, -R228, -RZ ;  /* 0x800000ffe4e4e221 */ /* 0x000fe20000010100 */
[----:B------:R-:W-:Y:S02]  /*6a70*/  ISETP.LE.U32.AND P6, PT, R12, UR5, PT ;  /* 0x000000050c007c0c */ /* 0x000fe4000bfc3070 */
[----:B------:R-:W-:Y:S02]  /*6a80*/  SHF.R.U32.HI R9, RZ, 0x10, R7 ;  /* 0x00000010ff097819 */ /* 0x000fe40000011607 */
[----:B------:R-:W-:Y:S02]  /*6a90*/  LOP3.LUT R7, R7, 0xffff, RZ, 0xc0, !PT ;  /* 0x0000ffff07077812 */ /* 0x000fe400078ec0ff */
[----:B------:R-:W-:Y:S01]  /*6aa0*/  LOP3.LUT R5, R5, 0xff, RZ, 0xc0, !PT ;  /* 0x000000ff05057812 */ /* 0x000fe200078ec0ff */
[----:B------:R-:W-:Y:S01]  /*6ab0*/  @!P4 FADD.FTZ R246, -R246, -RZ ;  /* 0x800000fff6f6c221 */ /* 0x000fe20000010100 */
[----:B------:R-:W-:Y:S01]  /*6ac0*/  LOP3.LUT R9, R9, 0xff, RZ, 0xc0, !PT ;  /* 0x000000ff09097812 */ /* 0x000fe200078ec0ff */
[----:B------:R-:W-:Y:S01]  /*6ad0*/  @!P2 FADD.FTZ R232, -R232, -RZ ;  /* 0x800000ffe8e8a221 */ /* 0x000fe20000010100 */
[----:B------:R-:W-:Y:S02]  /*6ae0*/  SHF.R.U32.HI R7, RZ, 0x8, R7 ;  /* 0x00000008ff077819 */ /* 0x000fe40000011607 */
[----:B------:R-:W-:Y:S01]  /*6af0*/  ISETP.LE.U32.AND P4, PT, R5, UR5, PT ;  /* 0x0000000505007c0c */ /* 0x000fe2000bf83070 */
[----:B------:R-:W-:Y:S01]  /*6b00*/  @!P6 FADD.FTZ R219, -R219, -RZ ;  /* 0x800000ffdbdbe221 */ /* 0x000fe20000010100 */
[----:B------:R-:W-:Y:S02]  /*6b10*/  F2FP.RELU.PACK_AB R5, R222, R242 ;  /* 0x000000f2de05723e */ /* 0x000fe400000008ff */
[----:B------:R-:W-:Y:S02]  /*6b20*/  ISETP.LE.U32.AND P2, PT, R9, UR5, PT ;  /* 0x0000000509007c0c */ /* 0x000fe4000bf43070 */
[----:B------:R-:W-:Y:S01]  /*6b30*/  LOP3.LUT R7, R7, 0xffff, RZ, 0xc0, !PT ;  /* 0x0000ffff07077812 */ /* 0x000fe200078ec0ff */
[----:B------:R1:W-:Y:S01]  /*6b40*/  STS [R164+0x12400], R5 ;  /* 0x01240005a4007388 */ /* 0x0003e20000000800 */
[----:B------:R-:W-:Y:S02]  /*6b50*/  LOP3.LUT R8, R8, 0xffff, RZ, 0xc0, !PT ;  /* 0x0000ffff08087812 */ /* 0x000fe400078ec0ff */
[----:B------:R-:W-:Y:S02]  /*6b60*/  ISETP.LE.U32.AND P6, PT, R7, UR5, PT ;  /* 0x0000000507007c0c */ /* 0x000fe4000bfc3070 */
[----:B------:R-:W-:Y:S01]  /*6b70*/  F2FP.RELU.PACK_AB R7, R247, R223 ;  /* 0x000000dff707723e */ /* 0x000fe200000008ff */
[----:B------:R-:W-:Y:S01]  /*6b80*/  @!P4 FADD.FTZ R212, -R212, -RZ ;  /* 0x800000ffd4d4c221 */ /* 0x000fe20000010100 */
[----:B------:R-:W-:Y:S02]  /*6b90*/  SHF.R.U32.HI R8, RZ, 0x8, R8 ;  /* 0x00000008ff087819 */ /* 0x000fe40000011608 */
[----:B------:R-:W-:Y:S01]  /*6ba0*/  ISETP.LE.U32.AND P1, PT, R20, UR5, PT ;  /* 0x0000000514007c0c */ /* 0x000fe2000bf23070 */
[----:B------:R2:W-:Y:S01]  /*6bb0*/  STS [R164+0x12000], R7 ;  /* 0x01200007a4007388 */ /* 0x0005e20000000800 */
[----:B------:R-:W-:Y:S01]  /*6bc0*/  LOP3.LUT R8, R8, 0xffff, RZ, 0xc0, !PT ;  /* 0x0000ffff08087812 */ /* 0x000fe200078ec0ff */
[----:B------:R-:W-:Y:S01]  /*6bd0*/  @!P2 FADD.FTZ R218, -R218, -RZ ;  /* 0x800000ffdadaa221 */ /* 0x000fe20000010100 */
[----:B------:R-:W-:Y:S02]  /*6be0*/  LOP3.LUT R13, R4, 0xff, RZ, 0xc0, !PT ;  /* 0x000000ff040d7812 */ /* 0x000fe400078ec0ff */
[----:B------:R-:W-:Y:S01]  /*6bf0*/  ISETP.LE.U32.AND P2, PT, R8, UR5, PT ;  /* 0x0000000508007c0c */ /* 0x000fe2000bf43070 */
[----:B------:R-:W-:Y:S01]  /*6c00*/  @!P6 FADD.FTZ R220, -R220, -RZ ;  /* 0x800000ffdcdce221 */ /* 0x000fe20000010100 */
[----:B------:R-:W-:Y:S02]  /*6c10*/  ISETP.LE.U32.AND P5, PT, R13, UR5, PT ;  /* 0x000000050d007c0c */ /* 0x000fe4000bfa3070 */
[----:B------:R-:W-:Y:S02]  /*6c20*/  SHF.R.U32.HI R13, RZ, 0x18, R4 ;  /* 0x00000018ff0d7819 */ /* 0x000fe40000011604 */
[----:B------:R-:W-:Y:S01]  /*6c30*/  LOP3.LUT R4, R4, 0xffff, RZ, 0xc0, !PT ;  /* 0x0000ffff04047812 */ /* 0x000fe200078ec0ff */
[----:B------:R-:W-:Y:S01]  /*6c40*/  @!P1 FADD.FTZ R241, -R241, -RZ ;  /* 0x800000fff1f19221 */ /* 0x000fe20000010100 */
[----:B------:R-:W-:Y:S02]  /*6c50*/  F2FP.RELU.PACK_AB R8, R246, R243 ;  /* 0x000000f3f608723e */ /* 0x000fe400000008ff */
[----:B-1----:R-:W-:Y:S02]  /*6c60*/  F2FP.RELU.PACK_AB R5, R199, R206 ;  /* 0x000000cec705723e */ /* 0x002fe400000008ff */
[----:B------:R-:W-:Y:S01]  /*6c70*/  SHF.R.U32.HI R4, RZ, 0x8, R4 ;  /* 0x00000008ff047819 */ /* 0x000fe20000011604 */
[----:B------:R-:W-:Y:S01]  /*6c80*/  @!P2 FADD.FTZ R229, -R229, -RZ ;  /* 0x800000ffe5e5a221 */ /* 0x000fe20000010100 */
[----:B------:R-:W-:Y:S01]  /*6c90*/  ISETP.LE.U32.AND P2, PT, R6, UR5, PT ;  /* 0x0000000506007c0c */ /* 0x000fe2000bf43070 */
[----:B------:R1:W-:Y:S01]  /*6ca0*/  STS [R170+0x12400], R5 ;  /* 0x01240005aa007388 */ /* 0x0003e20000000800 */
[----:B------:R-:W-:Y:S01]  /*6cb0*/  F2FP.RELU.PACK_AB R6, R239, R198 ;  /* 0x000000c6ef06723e */ /* 0x000fe200000008ff */
[----:B------:R-:W-:Y:S01]  /*6cc0*/  @!P5 FADD.FTZ R215, -R215, -RZ ;  /* 0x800000ffd7d7d221 */ /* 0x000fe20000010100 */
[----:B------:R-:W-:Y:S02]  /*6cd0*/  LOP3.LUT R4, R4, 0xffff, RZ, 0xc0, !PT ;  /* 0x0000ffff04047812 */ /* 0x000fe400078ec0ff */
[----:B--2---:R-:W-:Y:S01]  /*6ce0*/  F2FP.RELU.PACK_AB R7, R244, R245 ;  /* 0x000000f5f407723e */ /* 0x004fe200000008ff */
[----:B------:R2:W-:Y:S01]  /*6cf0*/  STS [R170+0x12000], R6 ;  /* 0x01200006aa007388 */ /* 0x0005e20000000800 */
[----:B------:R-:W-:Y:S02]  /*6d00*/  ISETP.LE.U32.AND P6, PT, R4, UR5, PT ;  /* 0x0000000504007c0c */ /* 0x000fe4000bfc3070 */
[----:B------:R-:W-:Y:S01]  /*6d10*/  F2FP.RELU.PACK_AB R4, R241, R207 ;  /* 0x000000cff104723e */ /* 0x000fe200000008ff */
[----:B------:R3:W-:Y:S01]  /*6d20*/  STS [R164+0x14000], R8 ;  /* 0x01400008a4007388 */ /* 0x0007e20000000800 */
[----:B------:R-:W-:Y:S01]  /*6d30*/  ISETP.LE.U32.AND P0, PT, R43, UR5, PT ;  /* 0x000000052b007c0c */ /* 0x000fe2000bf03070 */
[----:B------:R-:W-:Y:S01]  /*6d40*/  @!P2 FADD.FTZ R213, -R213, -RZ ;  /* 0x800000ffd5d5a221 */ /* 0x000fe20000010100 */
[----:B------:R-:W-:Y:S01]  /*6d50*/  ISETP.LE.U32.AND P3, PT, R13, UR5, PT ;  /* 0x000000050d007c0c */ /* 0x000fe2000bf63070 */
[----:B------:R4:W-:Y:S01]  /*6d60*/  STS [R164+0x14400], R7 ;  /* 0x01440007a4007388 */ /* 0x0009e20000000800 */
[----:B------:R-:W-:Y:S02]  /*6d70*/  ISETP.LE.U32.AND P1, PT, R17, UR5, PT ;  /* 0x0000000511007c0c */ /* 0x000fe4000bf23070 */
[----:B------:R-:W-:Y:S01]  /*6d80*/  FSETP.GE.FTZ.AND P2, PT, R247, RZ, PT ;  /* 0x000000fff700720b */ /* 0x000fe20003f56000 */
[----:B------:R4:W-:Y:S02]  /*6d90*/  STS [R170+0x14000], R4 ;  /* 0x01400004aa007388 */ /* 0x0009e40000000800 */
[----:B------:R-:W-:Y:S04]  /*6da0*/  @!P6 FADD.FTZ R214, -R214, -RZ ;  /* 0x800000ffd6d6e221 */ /* 0x000fe80000010100 */
[----:B------:R-:W-:Y:S01]  /*6db0*/  @!P0 FADD.FTZ R203, -R203, -RZ ;  /* 0x800000ffcbcb8221 */ /* 0x000fe20000010100 */
[----:B-1----:R-:W-:Y:S01]  /*6dc0*/  F2FP.RELU.PACK_AB R5, R233, R121 ;  /* 0x00000079e905723e */ /* 0x002fe200000008ff */
[----:B------:R-:W-:Y:S01]  /*6dd0*/  @!P3 FADD.FTZ R211, -R211, -RZ ;  /* 0x800000ffd3d3b221 */ /* 0x000fe20000010100 */
[----:B------:R-:W-:Y:S01]  /*6de0*/  ISETP.LE.U32.AND P0, PT, R39, UR5, PT ;  /* 0x0000000527007c0c */ /* 0x000fe2000bf03070 */
[----:B------:R-:W-:Y:S01]  /*6df0*/  @!P1 FADD.FTZ R210, -R210, -RZ ;  /* 0x800000ffd2d29221 */ /* 0x000fe20000010100 */
[----:B------:R-:W-:Y:S02]  /*6e00*/  FSETP.GE.FTZ.AND P3, PT, R223, RZ, PT ;  /* 0x000000ffdf00720b */ /* 0x000fe40003f76000 */
[----:B--2---:R-:W-:Y:S02]  /*6e10*/  F2FP.RELU.PACK_AB R6, R205, R237 ;  /* 0x000000edcd06723e */ /* 0x004fe400000008ff */
[----:B------:R-:W-:Y:S02]  /*6e20*/  FSETP.GE.FTZ.AND P1, PT, R242, RZ, PT ;  /* 0x000000fff200720b */ /* 0x000fe40003f36000 */
[----:B---3--:R-:W-:Y:S02]  /*6e30*/  F2FP.RELU.PACK_AB R8, R208, R240 ;  /* 0x000000f0d008723e */ /* 0x008fe400000008ff */
[----:B----4-:R-:W-:Y:S03]  /*6e40*/  F2FP.RELU.PACK_AB R7, R238, R203 ;  /* 0x000000cbee07723e */ /* 0x010fe600000008ff */
[----:B------:R1:W-:Y:S01]  /*6e50*/  STS [R170+0x14400], R8 ;  /* 0x01440008aa007388 */ /* 0x0003e20000000800 */
[----:B------:R-:W-:Y:S01]  /*6e60*/  @!P0 FADD.FTZ R191, -R191, -RZ ;  /* 0x800000ffbfbf8221 */ /* 0x000fe20000010100 */
[----:B------:R-:W-:Y:S02]  /*6e70*/  ISETP.LE.U32.AND P0, PT, R31, UR5, PT ;  /* 0x000000051f007c0c */ /* 0x000fe4000bf03070 */
[----:B------:R-:W-:Y:S01]  /*6e80*/  F2FP.RELU.PACK_AB R4, R122, R196 ;  /* 0x000000c47a04723e */ /* 0x000fe200000008ff */
[----:B------:R2:W-:Y:S04]  /*6e90*/  STS [R169+0x12000], R7 ;  /* 0x01200007a9007388 */ /* 0x0005e80000000800 */
[----:B------:R3:W-:Y:S04]  /*6ea0*/  STS [R169+0x12400], R6 ;  /* 0x01240006a9007388 */ /* 0x0007e80000000800 */
[----:B------:R4:W-:Y:S02]  /*6eb0*/  STS [R176+0x12000], R5 ;  /* 0x01200005b0007388 */ /* 0x0009e40000000800 */
[----:B------:R-:W-:Y:S01]  /*6ec0*/  @!P0 FADD.FTZ R209, -R209, -RZ ;  /* 0x800000ffd1d18221 */ /* 0x000fe20000010100 */
[----:B------:R-:W-:Y:S01]  /*6ed0*/  FSETP.GE.FTZ.AND P0, PT, R222, RZ, PT ;  /* 0x000000ffde00720b */ /* 0x000fe20003f16000 */
[----:B------:R4:W-:Y:S01]  /*6ee0*/  STS [R176+0x12400], R4 ;  /* 0x01240004b0007388 */ /* 0x0009e20000000800 */
[----:B-1----:R-:W-:Y:S02]  /*6ef0*/  F2FP.RELU.PACK_AB R8, R236, R201 ;  /* 0x000000c9ec08723e */ /* 0x002fe400000008ff */
[----:B--2---:R-:W-:Y:S03]  /*6f00*/  F2FP.RELU.PACK_AB R7, R202, R235 ;  /* 0x000000ebca07723e */ /* 0x004fe600000008ff */
[----:B------:R1:W-:Y:S01]  /*6f10*/  STS [R169+0x14000], R8 ;  /* 0x01400008a9007388 */ /* 0x0003e20000000800 */
        /* <DEDUP_REMOVED lines=15> */
[----:B------:R4:W-:Y:S04]  /*7010*/  STS [R168+0x14000], R7 ;  /* 0x01400007a8007388 */ /* 0x0009e80000000800 */
[----:B------:R4:W-:Y:S01]  /*7020*/  STS [R168+0x14400], R6 ;  /* 0x01440006a8007388 */ /* 0x0009e20000000800 */
[----:B-1----:R-:W-:Y:S05]  /*7030*/  F2FP.RELU.PACK_AB R8, R226, R123 ;  /* 0x0000007be208723e */ /* 0x002fea00000008ff */
[----:B------:R-:W-:Y:S01]  /*7040*/  STS [R173+0x14000], R8 ;  /* 0x01400008ad007388 */ /* 0x000fe20000000800 */
[----:B--2---:R-:W-:Y:S02]  /*7050*/  F2FP.RELU.PACK_AB R5, R217, R218 ;  /* 0x000000dad905723e */ /* 0x004fe400000008ff */
[----:B---3--:R-:W-:Y:S02]  /*7060*/  F2FP.RELU.PACK_AB R4, R219, R126 ;  /* 0x0000007edb04723e */ /* 0x008fe400000008ff */
        /* <DEDUP_REMOVED lines=8> */
[----:B---3--:R-:W-:Y:S02]  /*70f0*/  F2FP.RELU.PACK_AB R5, R213, R204 ;  /* 0x000000ccd505723e */ /* 0x008fe400000008ff */
[----:B----4-:R-:W-:Y:S05]  /*7100*/  F2FP.RELU.PACK_AB R4, R197, R216 ;  /* 0x000000d8c504723e */ /* 0x010fea00000008ff */
[----:B------:R1:W-:Y:S04]  /*7110*/  STS [R171+0x12400], R4 ;  /* 0x01240004ab007388 */ /* 0x0003e80000000800 */
[----:B------:R-:W-:Y:S04]  /*7120*/  STS [R172+0x14000], R7 ;  /* 0x01400007ac007388 */ /* 0x000fe80000000800 */
[----:B------:R-:W-:Y:S04]  /*7130*/  STS [R172+0x14400], R6 ;  /* 0x01440006ac007388 */ /* 0x000fe80000000800 */
[----:B------:R-:W-:Y:S01]  /*7140*/  STS [R171+0x14000], R5 ;  /* 0x01400005ab007388 */ /* 0x000fe20000000800 */
[----:B-1----:R-:W-:Y:S05]  /*7150*/  F2FP.RELU.PACK_AB R4, R209, R210 ;  /* 0x000000d2d104723e */ /* 0x002fea00000008ff */
[----:B------:R-:W-:Y:S04]  /*7160*/  STS [R171+0x14400], R4 ;  /* 0x01440004ab007388 */ /* 0x000fe80000000800 */
[----:B------:R-:W-:Y:S08]  /*7170*/  LDSM.16.M88.4 R64, [R112+0x4000] ;  /* 0x004000007040783b */ /* 0x000ff00000000200 */
[----:B------:R-:W1:Y:S08]  /*7180*/  LDSM.16.M88.4 R16, [R137+0x8000] ;  /* 0x008000008910783b */ /* 0x000e700000000200 */
[----:B------:R2:W3:Y:S08]  /*7190*/  LDSM.16.M88.4 R60, [R112+0x5000] ;  /* 0x00500000703c783b */ /* 0x0004f00000000200 */
[----:B------:R-:W4:Y:S08]  /*71a0*/  LDSM.16.M88.4 R32, [R137+0x8400] ;  /* 0x008400008920783b */ /* 0x000f300000000200 */
[----:B------:R-:W4:Y:S01]  /*71b0*/  LDSM.16.M88.4 R48, [R137+0x8800] ;  /* 0x008800008930783b */ /* 0x000f220000000200 */
[----:B--2---:R-:W-:Y:S07]  /*71c0*/  IMAD.IADD R112, R112, 0x1, R136 ;  /* 0x0000000170707824 */ /* 0x004fee00078e0288 */
[----:B------:R-:W2:Y:S01]  /*71d0*/  LDSM.16.M88.4 R100, [R137+0x8c00] ;  /* 0x008c00008964783b */ /* 0x000ea20000000200 */
[-C--:B-1----:R-:W-:Y:S07]  /*71e0*/  HMMA.16816.F32 R4, R64, R16.reuse, RZ ;  /* 0x000000104004723c */ /* 0x082fee00000018ff */
[----:B------:R-:W-:Y:S01]  /*71f0*/  LDSM.16.M88.4 R104, [R112+0x4000] ;  /* 0x004000007068783b */ /* 0x000fe20000000200 */
        /* <DEDUP_REMOVED lines=16> */
[----:B------:R-:W-:Y:S01]  /*7300*/  HMMA.16816.F32 R64, R64, R102, RZ ;  /* 0x000000664040723c */ /* 0x000fe200000018ff */
[----:B------:R-:W2:Y:S07]  /*7310*/  LDSM.16.M88.4 R100, [R129+0x8400] ;  /* 0x008400008164783b */ /* 0x000eae0000000200 */
[-C--:B-1----:R-:W-:Y:S08]  /*7320*/  HMMA.16816.F32 R4, R104, R108.reuse, R4 ;  /* 0x0000006c6804723c */ /* 0x082ff00000001804 */
[C---:B---3--:R-:W-:Y:S08]  /*7330*/  HMMA.16816.F32 R8, R112.reuse, R108, R8 ;  /* 0x0000006c7008723c */ /* 0x048ff00000001808 */
[-C--:B------:R-:W-:Y:S08]  /*7340*/  HMMA.16816.F32 R12, R112, R110.reuse, R12 ;  /* 0x0000006e700c723c */ /* 0x080ff0000000180c */
[C---:B-----5:R-:W-:Y:S01]  /*7350*/  FADD.FTZ R4, -R195.reuse, R4 ;  /* 0x00000004c3047221 */ /* 0x060fe20000010100 */
[C---:B------:R-:W-:Y:S03]  /*7360*/  HMMA.16816.F32 R16, R104.reuse, R110, R16 ;  /* 0x0000006e6810723c */ /* 0x040fe60000001810 */
        /* <DEDUP_REMOVED lines=8> */
[-C--:B--2---:R-:W-:Y:S01]  /*73f0*/  HMMA.16816.F32 R20, R104, R100.reuse, R20 ;  /* 0x000000646814723c */ /* 0x084fe20000001814 */
[----:B------:R-:W-:Y:S01]  /*7400*/  FADD.FTZ R8, -R193, R8 ;  /* 0x00000008c1087221 */ /* 0x000fe20000010100 */
[-C--:B------:R-:W-:Y:S01]  /*7410*/  FSEL R6, R6, R194.reuse, P1 ;  /* 0x000000c206067208 */ /* 0x080fe20000800000 */
[----:B------:R-:W-:Y:S01]  /*7420*/  FMUL.FTZ R108, R247, R5 ;  /* 0x00000005f76c7220 */ /* 0x000fe20000410000 */
[----:B------:R-:W-:Y:S01]  /*7430*/  FSEL R7, R7, R194, P0 ;  /* 0x000000c207077208 */ /* 0x000fe20000000000 */
[----:B------:R-:W-:Y:S01]  /*7440*/  FADD.FTZ R9, -R193, R9 ;  /* 0x00000009c1097221 */ /* 0x000fe20000010100 */
[----:B------:R-:W-:Y:S01]  /*7450*/  FSEL R8, R8, R193, P3 ;  /* 0x000000c108087208 */ /* 0x000fe20001800000 */
[----:B------:R-:W-:Y:S01]  /*7460*/  FMUL.FTZ R242, R242, R6 ;  /* 0x00000006f2f27220 */ /* 0x000fe20000410000 */
[----:B------:R-:W-:Y:S01]  /*7470*/  FSETP.GE.FTZ.AND P1, PT, R245, RZ, PT ;  /* 0x000000fff500720b */ /* 0x000fe20003f36000 */
[----:B------:R-:W-:Y:S01]  /*7480*/  FMUL.FTZ R222, R222, R7 ;  /* 0x00000007dede7220 */ /* 0x000fe20000410000 */
[----:B------:R-:W-:Y:S01]  /*7490*/  FSETP.GE.FTZ.AND P0, PT, R244, RZ, PT ;  /* 0x000000fff400720b */ /* 0x000fe20003f16000 */
[----:B------:R-:W1:Y:S01]  /*74a0*/  LDSM.16.M88.4 R4, [R129+0x8800] ;  /* 0x008800008104783b */ /* 0x000e620000000200 */
[C---:B------:R-:W-:Y:S01]  /*74b0*/  FADD.FTZ R10, -R192.reuse, R10 ;  /* 0x0000000ac00a7221 */ /* 0x040fe20000010100 */
[----:B------:R-:W-:Y:S01]  /*74c0*/  FSEL R9, R9, R193, P2 ;  /* 0x000000c109097208 */ /* 0x000fe20001000000 */
[----:B------:R-:W-:Y:S01]  /*74d0*/  FADD.FTZ R11, -R192, R11 ;  /* 0x0000000bc00b7221 */ /* 0x000fe20000010100 */
[----:B------:R-:W-:Y:S01]  /*74e0*/  FSETP.GE.FTZ.AND P2, PT, R241, RZ, PT ;  /* 0x000000fff100720b */ /* 0x000fe20003f56000 */
[----:B------:R-:W-:Y:S01]  /*74f0*/  FMUL.FTZ R243, R243, R8 ;  /* 0x00000008f3f37220 */ /* 0x000fe20000410000 */
[-C--:B------:R-:W-:Y:S01]  /*7500*/  FSEL R10, R10, R192.reuse, P1 ;  /* 0x000000c00a0a7208 */ /* 0x080fe20000800000 */
[----:B------:R-:W-:Y:S01]  /*7510*/  FMUL.FTZ R246, R246, R9 ;  /* 0x00000009f6f67220 */ /* 0x000fe20000410000 */
[----:B------:R-:W-:Y:S01]  /*7520*/  FSEL R11, R11, R192, P0 ;  /* 0x000000c00b0b7208 */ /* 0x000fe20000000000 */
[----:B------:R-:W-:Y:S01]  /*7530*/  FADD.FTZ R14, -R192, R14 ;  /* 0x0000000ec00e7221 */ /* 0x000fe20000010100 */
[----:B------:R-:W-:Y:S01]  /*7540*/  FSETP.GE.FTZ.AND P1, PT, R240, RZ, PT ;  /* 0x000000fff000720b */ /* 0x000fe20003f36000 */
[----:B------:R-:W-:Y:S01]  /*7550*/  FMUL.FTZ R245, R245, R10 ;  /* 0x0000000af5f57220 */ /* 0x000fe20000410000 */
[C---:B------:R-:W-:Y:S01]  /*7560*/  HMMA.16816.F32 R24, R112.reuse, R100, R24 ;  /* 0x000000647018723c */ /* 0x040fe20000001818 */
[----:B------:R-:W-:Y:S01]  /*7570*/  FMUL.FTZ R244, R244, R11 ;  /* 0x0000000bf4f47220 */ /* 0x000fe20000410000 */
[----:B------:R-:W-:Y:S01]  /*7580*/  FSEL R14, R14, R192, P1 ;  /* 0x000000c00e0e7208 */ /* 0x000fe20000800000 */
[----:B------:R-:W-:Y:S01]  /*7590*/  FADD.FTZ R13, -R193, R13 ;  /* 0x0000000dc10d7221 */ /* 0x000fe20000010100 */
[----:B------:R-:W2:Y:S01]  /*75a0*/  LDSM.16.M88.4 R8, [R129+0x8c00] ;  /* 0x008c00008108783b */ /* 0x000ea20000000200 */
[----:B------:R-:W-:Y:S01]  /*75b0*/  FADD.FTZ R18, -R194, R18 ;  /* 0x00000012c2127221 */ /* 0x000fe20000010100 */
[----:B------:R-:W-:Y:S01]  /*75c0*/  FSETP.GE.FTZ.AND P1, PT, R206, RZ, PT ;  /* 0x000000ffce00720b */ /* 0x000fe20003f36000 */
[----:B------:R-:W-:Y:S01]  /*75d0*/  FADD.FTZ R15, -R192, R15 ;  /* 0x0000000fc00f7221 */ /* 0x000fe20000010100 */
[-C--:B------:R-:W-:Y:S01]  /*75e0*/  HMMA.16816.F32 R28, R112, R102.reuse, R28 ;  /* 0x00000066701c723c */ /* 0x080fe2000000181c */
[----:B------:R-:W-:Y:S01]  /*75f0*/  FADD.FTZ R17, -R195, R17 ;  /* 0x00000011c3117221 */ /* 0x000fe20000010100 */
[----:B------:R-:W-:Y:S02]  /*7600*/  FSETP.GE.FTZ.AND P0, PT, R208, RZ, PT ;  /* 0x000000ffd000720b */ /* 0x000fe40003f16000 */
[----:B------:R-:W-:Y:S01]  /*7610*/  FADD.FTZ R12, -R193, R12 ;  /* 0x0000000cc10c7221 */ /* 0x000fe20000010100 */
[----:B------:R-:W-:Y:S01]  /*7620*/  FSEL R13, R13, R193, P2 ;  /* 0x000000c10d0d7208 */ /* 0x000fe20001000000 */
[C---:B------:R-:W-:Y:S01]  /*7630*/  FADD.FTZ R22, -R194.reuse, R22 ;  /* 0x00000016c2167221 */ /* 0x040fe20000010100 */
[----:B------:R-:W-:Y:S01]  /*7640*/  FSETP.GE.FTZ.AND P2, PT, R239, RZ, PT ;  /* 0x000000ffef00720b */ /* 0x000fe20003f56000 */
[----:B------:R-:W-:Y:S01]  /*7650*/  FADD.FTZ R19, -R194, R19 ;  /* 0x00000013c2137221 */ /* 0x000fe20000010100 */
[C---:B------:R-:W-:Y:S01]  /*7660*/  HMMA.16816.F32 R32, R104.reuse, R102, R32 ;  /* 0x000000666820723c */ /* 0x040fe20000001820 */
[----:B------:R-:W-:Y:S02]  /*7670*/  FSETP.GE.FTZ.AND P3, PT, R207, RZ, PT ;  /* 0x000000ffcf00720b */ /* 0x000fe40003f76000 */
[C---:B------:R-:W-:Y:S01]  /*7680*/  FADD.FTZ R21, -R195.reuse, R21 ;  /* 0x00000015c3157221 */ /* 0x040fe20000010100 */
[----:B------:R-:W-:Y:S01]  /*7690*/  FSEL R18, R18, R194, P1 ;  /* 0x000000c212127208 */ /* 0x000fe20000800000 */
[----:B------:R-:W-:Y:S01]  /*76a0*/  FADD.FTZ R16, -R195, R16 ;  /* 0x00000010c3107221 */ /* 0x000fe20000010100 */
[----:B------:R-:W-:Y:S01]  /*76b0*/  FSETP.GE.FTZ.AND P1, PT, R237, RZ, PT ;  /* 0x000000ffed00720b */ /* 0x000fe20003f36000 */
[----:B------:R-:W-:Y:S01]  /*76c0*/  FADD.FTZ R26, -R192, R26 ;  /* 0x0000001ac01a7221 */ /* 0x000fe20000010100 */
[----:B------:R-:W-:Y:S01]  /*76d0*/  FSEL R15, R15, R192, P0 ;  /* 0x000000c00f0f7208 */ /* 0x000fe20000000000 */
[----:B------:R-:W-:Y:S01]  /*76e0*/  FADD.FTZ R23, -R194, R23 ;  /* 0x00000017c2177221 */ /* 0x000fe20000010100 */
[----:B------:R-:W-:Y:S01]  /*76f0*/  FSETP.GE.FTZ.AND P0, PT, R199, RZ, PT ;  /* 0x000000ffc700720b */ /* 0x000fe20003f16000 */
[-C--:B-1----:R-:W-:Y:S01]  /*7700*/  HMMA.16816.F32 R36, R104, R4.reuse, R36 ;  /* 0x000000046824723c */ /* 0x082fe20000001824 */
[----:B------:R-:W-:Y:S01]  /*7710*/  FADD.FTZ R25, -R193, R25 ;  /* 0x00000019c1197221 */ /* 0x000fe20000010100 */
[----:B------:R-:W-:Y:S01]  /*7720*/  FSEL R17, R17, R195, P2 ;  /* 0x000000c311117208 */ /* 0x000fe20001000000 */
[----:B------:R-:W-:Y:S01]  /*7730*/  FADD.FTZ R20, -R195, R20 ;  /* 0x00000014c3147221 */ /* 0x000fe20000010100 */
[----:B------:R-:W-:Y:S01]  /*7740*/  FSETP.GE.FTZ.AND P2, PT, R238, RZ, PT ;  /* 0x000000ffee00720b */ /* 0x000fe20003f56000 */
[----:B------:R-:W-:Y:S01]  /*7750*/  FADD.FTZ R30, -R192, R30 ;  /* 0x0000001ec01e7221 */ /* 0x000fe20000010100 */
[----:B------:R-:W-:Y:S01]  /*7760*/  FSEL R12, R12, R193, P3 ;  /* 0x000000c10c0c7208 */ /* 0x000fe20001800000 */
[----:B------:R-:W-:Y:S01]  /*7770*/  FADD.FTZ R27, -R192, R27 ;  /* 0x0000001bc01b7221 */ /* 0x000fe20000010100 */
[C---:B------:R-:W-:Y:S01]  /*7780*/  HMMA.16816.F32 R40, R112.reuse, R4, R40 ;  /* 0x000000047028723c */ /* 0x040fe20000001828 */
[C---:B------:R-:W-:Y:S01]  /*7790*/  FADD.FTZ R29, -R193.reuse, R29 ;  /* 0x0000001dc11d7221 */ /* 0x040fe20000010100 */
[----:B------:R-:W-:Y:S02]  /*77a0*/  FSETP.GE.FTZ.AND P3, PT, R198, RZ, PT ;  /* 0x000000ffc600720b */ /* 0x000fe40003f76000 */
[----:B------:R-:W-:Y:S01]  /*77b0*/  FADD.FTZ R24, -R193, R24 ;  /* 0x00000018c1187221 */ /* 0x000fe20000010100 */
[-C--:B------:R-:W-:Y:S01]  /*77c0*/  FSEL R22, R22, R194.reuse, P1 ;  /* 0x000000c216167208 */ /* 0x080fe20000800000 */
[----:B------:R-:W-:Y:S01]  /*77d0*/  FADD.FTZ R34, -R194, R34 ;  /* 0x00000022c2227221 */ /* 0x000fe20000010100 */
[----:B------:R-:W-:Y:S01]  /*77e0*/  FSETP.GE.FTZ.AND P1, PT, R235, RZ, PT ;  /* 0x000000ffeb00720b */ /* 0x000fe20003f36000 */
[----:B------:R-:W-:Y:S01]  /*77f0*/  FADD.FTZ R31, -R192, R31 ;  /* 0x0000001fc01f7221 */ /* 0x000fe20000010100 */
[-C--:B------:R-:W-:Y:S03]  /*7800*/  HMMA.16816.F32 R44, R112, R6.reuse, R44 ;  /* 0x00000006702c723c */ /* 0x080fe6000000182c */
[----:B------:R-:W-:Y:S01]  /*7810*/  FADD.FTZ R33, -R195, R33 ;  /* 0x00000021c3217221 */ /* 0x000fe20000010100 */
[----:B------:R-:W-:Y:S01]  /*7820*/  FSEL R19, R19, R194, P0 ;  /* 0x000000c213137208 */ /* 0x000fe20000000000 */
[----:B------:R-:W-:Y:S01]  /*7830*/  FADD.FTZ R28, -R193, R28 ;  /* 0x0000001cc11c7221 */ /* 0x000fe20000010100 */
[----:B------:R-:W-:Y:S01]  /*7840*/  FSETP.GE.FTZ.AND P0, PT, R205, RZ, PT ;  /* 0x000000ffcd00720b */ /* 0x000fe20003f16000 */
[C---:B------:R-:W-:Y:S01]  /*7850*/  FADD.FTZ R38, -R194.reuse, R38 ;  /* 0x00000026c2267221 */ /* 0x040fe20000010100 */
[-C--:B------:R-:W-:Y:S01]  /*7860*/  FSEL R21, R21, R195.reuse, P2 ;  /* 0x000000c315157208 */ /* 0x080fe20001000000 */
[----:B------:R-:W-:Y:S01]  /*7870*/  FADD.FTZ R35, -R194, R35 ;  /* 0x00000023c2237221 */ /* 0x000fe20000010100 */
[----:B------:R-:W-:Y:S01]  /*7880*/  FSETP.GE.FTZ.AND P2, PT, R236, RZ, PT ;  /* 0x000000ffec00720b */ /* 0x000fe20003f56000 */
[C---:B------:R-:W-:Y:S01]  /*7890*/  HMMA.16816.F32 R48, R104.reuse, R6, R48 ;  /* 0x000000066830723c */ /* 0x040fe20000001830 */
        /* <DEDUP_REMOVED lines=8> */
[----:B------:R-:W-:Y:S01]  /*7920*/  FADD.FTZ R41, -R193, R41 ;  /* 0x00000029c1297221 */ /* 0x000fe20000010100 */
[-C--:B--2---:R-:W-:Y:S02]  /*7930*/  HMMA.16816.F32 R52, R104, R8.reuse, R52 ;  /* 0x000000086834723c */ /* 0x084fe40000001834 */
[----:B------:R-:W-:Y:S01]  /*7940*/  FSEL R23, R23, R194, P0 ;  /* 0x000000c217177208 */ /* 0x000fe20000000000 */
[----:B------:R-:W-:Y:S01]  /*7950*/  FADD.FTZ R36, -R195, R36 ;  /* 0x00000024c3247221 */ /* 0x000fe20000010100 */
[----:B------:R-:W-:Y:S01]  /*7960*/  FSETP.GE.FTZ.AND P0, PT, R202, RZ, PT ;  /* 0x000000ffca00720b */ /* 0x000fe20003f16000 */
[C---:B------:R-:W-:Y:S01]  /*7970*/  FADD.FTZ R46, -R192.reuse, R46 ;  /* 0x0000002ec02e7221 */ /* 0x040fe20000010100 */
[----:B------:R-:W-:Y:S01]  /*7980*/  FSEL R25, R25, R193, P2 ;  /* 0x000000c119197208 */ /* 0x000fe20001000000 */
[----:B------:R-:W-:Y:S01]  /*7990*/  FADD.FTZ R43, -R192, R43 ;  /* 0x0000002bc02b7221 */ /* 0x000fe20000010100 */
[----:B------:R-:W-:Y:S01]  /*79a0*/  FSETP.GE.FTZ.AND P2, PT, R234, RZ, PT ;  /* 0x000000ffea00720b */ /* 0x000fe20003f56000 */
[C---:B------:R-:W-:Y:S01]  /*79b0*/  FADD.FTZ R45, -R193.reuse, R45 ;  /* 0x0000002dc12d7221 */ /* 0x040fe20000010100 */
[C---:B------:R-:W-:Y:S02]  /*79c0*/  HMMA.16816.F32 R56, R112.reuse, R8, R56 ;  /* 0x000000087038723c */ /* 0x040fe40000001838 */
[----:B------:R-:W-:Y:S01]  /*79d0*/  FSEL R20, R20, R195, P3 ;  /* 0x000000c314147208 */ /* 0x000fe20001800000 */
[----:B------:R-:W-:Y:S01]  /*79e0*/  FADD.FTZ R40, -R193, R40 ;  /* 0x00000028c1287221 */ /* 0x000fe20000010100 */
[----:B------:R-:W-:Y:S01]  /*79f0*/  FSETP.GE.FTZ.AND P3, PT, R201, RZ, PT ;  /* 0x000000ffc900720b */ /* 0x000fe20003f76000 */
[----:B------:R-:W-:Y:S01]  /*7a00*/  FADD.FTZ R50, -R194, R50 ;  /* 0x00000032c2327221 */ /* 0x000fe20000010100 */
[-C--:B------:R-:W-:Y:S01]  /*7a10*/  FSEL R30, R30, R192.reuse, P1 ;  /* 0x000000c01e1e7208 */ /* 0x080fe20000800000 */
[----:B------:R-:W-:Y:S01]  /*7a20*/  FADD.FTZ R47, -R192, R47 ;  /* 0x0000002fc02f7221 */ /* 0x000fe20000010100 */
[----:B------:R-:W-:Y:S01]  /*7a30*/  FSETP.GE.FTZ.AND P1, PT, R196, RZ, PT ;  /* 0x000000ffc400720b */ /* 0x000fe20003f36000 */
[----:B------:R-:W-:Y:S01]  /*7a40*/  FADD.FTZ R49, -R195, R49 ;  /* 0x00000031c3317221 */ /* 0x000fe20000010100 */
[-C--:B------:R-:W-:Y:S02]  /*7a50*/  HMMA.16816.F32 R60, R112, R10.reuse, R60 ;  /* 0x0000000a703c723c */ /* 0x080fe4000000183c */
[----:B------:R-:W-:Y:S01]  /*7a60*/  FSEL R27, R27, R192, P0 ;  /* 0x000000c01b1b7208 */ /* 0x000fe20000000000 */
[----:B------:R-:W-:Y:S01]  /*7a70*/  FADD.FTZ R44, -R193, R44 ;  /* 0x0000002cc12c7221 */ /* 0x000fe20000010100 */
[----:B------:R-:W-:Y:S01]  /*7a80*/  FSETP.GE.FTZ.AND P0, PT, R127, RZ, PT ;  /* 0x000000ff7f00720b */ /* 0x000fe20003f16000 */
[C---:B------:R-:W-:Y:S01]  /*7a90*/  FADD.FTZ R54, -R194.reuse, R54 ;  /* 0x00000036c2367221 */ /* 0x040fe20000010100 */
[-C--:B------:R-:W-:Y:S01]  /*7aa0*/  FSEL R29, R29, R193.reuse, P2 ;  /* 0x000000c11d1d7208 */ /* 0x080fe20001000000 */
[----:B------:R-:W-:Y:S01]  /*7ab0*/  FADD.FTZ R51, -R194, R51 ;  /* 0x00000033c2337221 */ /* 0x000fe20000010100 */
[----:B------:R-:W-:Y:S01]  /*7ac0*/  FSETP.GE.FTZ.AND P2, PT, R233, RZ, PT ;  /* 0x000000ffe900720b */ /* 0x000fe20003f56000 */
[C---:B------:R-:W-:Y:S01]  /*7ad0*/  FADD.FTZ R53, -R195.reuse, R53 ;  /* 0x00000035c3357221 */ /* 0x040fe20000010100 */
[----:B------:R-:W-:Y:S02]  /*7ae0*/  HMMA.16816.F32 R64, R104, R10, R64 ;  /* 0x0000000a6840723c */ /* 0x000fe40000001840 */
[----:B------:R-:W-:Y:S01]  /*7af0*/  FSEL R24, R24, R193, P3 ;  /* 0x000000c118187208 */ /* 0x000fe20001800000 */
[----:B------:R-:W-:Y:S01]  /*7b00*/  FADD.FTZ R48, -R195, R48 ;  /* 0x00000030c3307221 */ /* 0x000fe20000010100 */
[----:B------:R-:W-:Y:S01]  /*7b10*/  FSETP.GE.FTZ.AND P3, PT, R125, RZ, PT ;  /* 0x000000ff7d00720b */ /* 0x000fe20003f76000 */
[----:B------:R-:W-:Y:S01]  /*7b20*/  FADD.FTZ R56, -R193, R56 ;  /* 0x00000038c1387221 */ /* 0x000fe20000010100 */
[----:B------:R-:W-:Y:S01]  /*7b30*/  FSEL R34, R34, R194, P1 ;  /* 0x000000c222227208 */ /* 0x000fe20000800000 */
[----:B------:R-:W-:Y:S01]  /*7b40*/  FADD.FTZ R55, -R194, R55 ;  /* 0x00000037c2377221 */ /* 0x000fe20000010100 */
[----:B------:R-:W-:Y:S01]  /*7b50*/  FSETP.GE.FTZ.AND P1, PT, R231, RZ, PT ;  /* 0x000000ffe700720b */ /* 0x000fe20003f36000 */
[----:B------:R-:W-:Y:S03]  /*7b60*/  FADD.FTZ R52, -R195, R52 ;  /* 0x00000034c3347221 */ /* 0x000fe60000010100 */
[----:B------:R-:W-:Y:S01]  /*7b70*/  FSEL R31, R31, R192, P0 ;  /* 0x000000c01f1f7208 */ /* 0x000fe20000000000 */
[----:B------:R-:W-:Y:S01]  /*7b80*/  FADD.FTZ R59, -R192, R59 ;  /* 0x0000003bc03b7221 */ /* 0x000fe20000010100 */
[----:B------:R-:W-:Y:S01]  /*7b90*/  FSETP.GE.FTZ.AND P0, PT, R122, RZ, PT ;  /* 0x000000ff7a00720b */ /* 0x000fe20003f16000 */
[----:B------:R-:W-:Y:S01]  /*7ba0*/  FADD.FTZ R58, -R192, R58 ;  /* 0x0000003ac03a7221 */ /* 0x000fe20000010100 */
[----:B------:R-:W-:Y:S01]  /*7bb0*/  FSEL R33, R33, R195, P2 ;  /* 0x000000c321217208 */ /* 0x000fe20001000000 */
[C---:B------:R-:W-:Y:S01]  /*7bc0*/  FADD.FTZ R57, -R193.reuse, R57 ;  /* 0x00000039c1397221 */ /* 0x040fe20000010100 */
        /* <DEDUP_REMOVED lines=116> */
[----:B------:R-:W-:Y:S01]  /*8310*/  FMUL.FTZ R62, R210, R62 ;  /* 0x0000003ed23e7220 */ /* 0x000fe20000410000 */
        /* <DEDUP_REMOVED lines=10> */
[----:B------:R-:W-:Y:S01]  /*83c0*/  FMUL.FTZ R194, R197, R194 ;  /* 0x000000c2c5c27220 */ /* 0x000fe20000410000 */
[----:B------:R-:W-:-:S05]  /*83d0*/  @!P1 BRA `(.L_x_984) ;  /* 0x000001f000009947 */ /* 0x000fca0003800000 */
[----:B------:R-:W-:Y:S01]  /*83e0*/  ULOP3.LUT UR7, UR6, 0x1, URZ, 0xc0, !UPT ;  /* 0x0000000106077892 */ /* 0x000fe2000f8ec03f */
[----:B------:R-:W-:Y:S01]  /*83f0*/  IMAD.MOV.U32 R5, RZ, RZ, c[0x0][0x190] ;  /* 0x00006400ff057624 */ /* 0x000fe200078e00ff */
[----:B------:R-:W-:Y:S02]  /*8400*/  ISETP.GE.AND P2, PT, R158, c[0x0][0x220], PT ;  /* 0x000088009e007a0c */ /* 0x000fe40003f46270 */
[----:B------:R-:W-:Y:S01]  /*8410*/  UISETP.NE.U32.AND UP0, UPT, UR7, 0x1, UPT ;  /* 0x000000010700788c */ /* 0x000fe2000bf05070 */
[----:B------:R-:W-:Y:S03]  /*8420*/  IMAD.U32 R4, R5, -0x80, RZ ;  /* 0xffffff8005047824 */ /* 0x000fe600078e00ff */
[----:B------:R-:W-:Y:S02]  /*8430*/  USEL UR7, UR58, 0x2000, !UP0 ;  /* 0x000020003a077887 */ /* 0x000fe4000c000000 */
[----:B------:R-:W-:Y:S04]  /*8440*/  LEA R188, P0, R4, R188, 0x1 ;  /* 0x000000bc04bc7211 */ /* 0x000fe800078008ff */
[----:B------:R-:W-:Y:S02]  /*8450*/  IADD3 R185, R185, UR7, RZ ;  /* 0x00000007b9b97c10 */ /* 0x000fe4000fffe0ff */
[----:B------:R-:W-:Y:S02]  /*8460*/  IADD3 R180, R180, UR7, RZ ;  /* 0x00000007b4b47c10 */ /* 0x000fe4000fffe0ff */
[----:B------:R-:W-:Y:S01]  /*8470*/  LEA.HI.X.SX32 R189, R4, R189, 0x1, P0 ;  /* 0x000000bd04bd7211 */ /* 0x000fe200000f0eff */
[----:B------:R1:W-:Y:S01]  /*8480*/  @P2 STS [R185], RZ ;  /* 0x000000ffb9002388 */ /* 0x0003e20000000800 */
[----:B------:R-:W-:Y:S01]  /*8490*/  @!P2 LEA R6, P0, R5, R188, 0x7 ;  /* 0x000000bc0506a211 */ /* 0x000fe200078038ff */
[----:B------:R-:W-:Y:S01]  /*84a0*/  @!P2 IMAD.MOV.U32 R4, RZ, RZ, c[0x0][0x194] ;  /* 0x00006500ff04a624 */ /* 0x000fe200078e00ff */
[----:B------:R-:W-:Y:S01]  /*84b0*/  IADD3 R131, R131, UR7, RZ ;  /* 0x0000000783837c10 */ /* 0x000fe2000fffe0ff */
[----:B------:R1:W-:Y:S03]  /*84c0*/  @P2 STS [R185+0x4], RZ ;  /* 0x000004ffb9002388 */ /* 0x0003e60000000800 */
[----:B------:R-:W-:Y:S01]  /*84d0*/  @!P2 LEA.HI.X R7, R5, R189, R4, 0x7, P0 ;  /* 0x000000bd0507a211 */ /* 0x000fe200000f3c04 */
        /* <DEDUP_REMOVED lines=15> */
.L_x_984:
        /* <DEDUP_REMOVED lines=62> */
[----:B------:R-:W-:Y:S04]  /*89b0*/  STS [R172+0xc400], R58 ;  /* 0x00c4003aac007388 */ /* 0x000fe80000000800 */
[----:B------:R-:W-:Y:S01]  /*89c0*/  STS [R171+0xc000], R60 ;  /* 0x00c0003cab007388 */ /* 0x000fe20000000800 */
[----:B--2---:R-:W-:Y:S03]  /*89d0*/  IMAD.SHL.U32 R52, R138, 0x2, RZ ;  /* 0x000000028a347824 */ /* 0x004fe600078e00ff */
        /* <DEDUP_REMOVED lines=66> */
[C---:B------:R-:W-:Y:S01]  /*8e00*/  @!P2 LEA R6, P0, R5.reuse, R186, 0x7 ;  /* 0x000000ba0506a211 */ /* 0x040fe200078038ff */
[----:B------:R-:W-:Y:S02]  /*8e10*/  @!P2 IMAD.MOV.U32 R4, RZ, RZ, c[0x0][0x374] ;  /* 0x0000dd00ff04a624 */ /* 0x000fe400078e00ff */
[----:B------:R1:W-:Y:S03]  /*8e20*/  @P2 STS [R53+0x4004], RZ ;  /* 0x004004ff35002388 */ /* 0x0003e60000000800 */
[----:B------:R-:W-:Y:S01]  /*8e30*/  @!P2 LEA.HI.X R7, R5, R187, R4, 0x7, P0 ;  /* 0x000000bb0507a211 */ /* 0x000fe200000f3c04 */
[----:B------:R1:W-:Y:S04]  /*8e40*/  @P2 STS.64 [R53+0x4008], RZ ;  /* 0x004008ff35002388 */ /* 0x0003e80000000a00 */
        /* <DEDUP_REMOVED lines=10> */
.L_x_985:
[----:B------:R-:W-:Y:S01]  /*8ef0*/  LDSM.16.M88.4 R16, [R134] ;  /* 0x000000008610783b */ /* 0x000fe20000000200 */
[----:B------:R-:W-:Y:S01]  /*8f00*/  @P1 IADD3 R54, R140, -0x80, RZ ;  /* 0xffffff808c361810 */ /* 0x000fe20007ffe0ff */
[----:B------:R-:W-:Y:S01]  /*8f10*/  IMAD.U32 R190, RZ, RZ, UR33 ;  /* 0x00000021ffbe7e24 */ /* 0x000fe2000f8e00ff */
[----:B------:R-:W-:Y:S01]  /*8f20*/  @UP2 UIADD3 UR8, UP0, UR10, -0x200, URZ ;  /* 0xfffffe000a082890 */ /* 0x000fe2000ff1e03f */
[----:B------:R-:W2:Y:S01]  /*8f30*/  LDSM.16.MT88.4 R20, [R52+0x6000] ;  /* 0x006000003414783b */ /* 0x000ea20000004200 */
[----:B------:R-:W-:Y:S01]  /*8f40*/  IMAD.U32 R191, RZ, RZ, UR33 ;  /* 0x00000021ffbf7e24 */ /* 0x000fe2000f8e00ff */
[----:B------:R-:W-:Y:S01]  /*8f50*/  UISETP.GT.AND UP1, UPT, UR6, UR32, UPT ;  /* 0x000000200600728c */ /* 0x000fe2000bf24270 */
[----:B------:R-:W-:Y:S01]  /*8f60*/  @P1 IMAD.WIDE R54, R54, R177, UR10 ;  /* 0x0000000a36361e25 */ /* 0x000fe2000f8e02b1 */
[----:B------:R-:W3:Y:S01]  /*8f70*/  LDSM.16.M88.4 R12, [R134+0x2000] ;  /* 0x00200000860c783b */ /* 0x000ee20000000200 */
[----:B------:R-:W-:Y:S01]  /*8f80*/  LEA R190, P0, R190, R116, 0x2 ;  /* 0x00000074bebe7211 */ /* 0x000fe200078010ff */
[----:B------:R-:W-:Y:S02]  /*8f90*/  @UP2 UIADD3.X UR7, UR11, -0x1, URZ, UP0, !UPT ;  /* 0xffffffff0b072890 */ /* 0x000fe400087fe43f */
[----:B------:R-:W-:Y:S01]  /*8fa0*/  LDSM.16.M88.4 R24, [R133] ;  /* 0x000000008518783b */ /* 0x000fe20000000200 */
[----:B------:R-:W-:Y:S01]  /*8fb0*/  LEA.HI.X.SX32 R191, R191, R117, 0x2, P0 ;  /* 0x00000075bfbf7211 */ /* 0x000fe200000f16ff */
[----:B------:R-:W-:Y:S02]  /*8fc0*/  @UP2 UMOV UR10, UR8 ;  /* 0x00000008000a2c82 */ /* 0x000fe40008000000 */
[----:B------:R-:W4:Y:S01]  /*8fd0*/  LDSM.16.MT88.4 R28, [R52+0x6400] ;  /* 0x00640000341c783b */ /* 0x000f220000004200 */
[----:B------:R-:W-:Y:S02]  /*8fe0*/  @UP2 UMOV UR11, UR7 ;  /* 0x00000007000b2c82 */ /* 0x000fe40008000000 */
[----:B------:R-:W-:Y:S01]  /*8ff0*/  ULOP3.LUT UR7, UR6, 0x1, URZ, 0xc0, !UPT ;  /* 0x0000000106077892 */ /* 0x000fe2000f8ec03f */
[----:B------:R-:W1:Y:S01]  /*9000*/  LDSM.16.M88.4 R32, [R128] ;  /* 0x000000008020783b */ /* 0x000e620000000200 */
[----:B------:R-:W-:Y:S02]  /*9010*/  UIADD3 UR6, UR6, -0x1, URZ ;  /* 0xffffffff06067890 */ /* 0x000fe4000fffe03f */
[----:B------:R-:W-:Y:S01]  /*9020*/  UISETP.NE.U32.AND UP0, UPT, UR7, 0x1, UPT ;  /* 0x000000010700788c */ /* 0x000fe2000bf05070 */
[----:B------:R-:W-:Y:S04]  /*9030*/  LDSM.16.M88.4 R36, [R132] ;  /* 0x000000008424783b */ /* 0x000fe80000000200 */
[----:B------:R-:W1:Y:S04]  /*9040*/  LDSM.16.MT88.4 R40, [R52+0x6800] ;  /* 0x006800003428783b */ /* 0x000e680000004200 */
[----:B------:R-:W1:Y:S04]  /*9050*/  LDSM.16.M88.4 R44, [R132+0x2000] ;  /* 0x00200000842c783b */ /* 0x000e680000000200 */
[----:B------:R-:W-:Y:S04]  /*9060*/  LDSM.16.M88.4 R48, [R3+0x2000] ;  /* 0x002000000330783b */ /* 0x000fe80000000200 */
[----:B------:R1:W5:Y:S02]  /*9070*/  @P1 LDG.E R183, [R54.64] ;  /* 0x0000000c36b71981 */ /* 0x000364000c1e1900 */
[-C--:B-12---:R-:W-:Y:S02]  /*9080*/  HMMA.16816.F32 R4, R16, R20.reuse, RZ ;  /* 0x000000141004723c */ /* 0x086fe400000018ff */
[----:B------:R1:W5:Y:S04]  /*9090*/  @P1 LDG.E R184, [R54.64+0x20] ;  /* 0x0000200c36b81981 */ /* 0x000368000c1e1900 */
[----:B------:R1:W5:Y:S02]  /*90a0*/  @P1 LDG.E R181, [R54.64+0x100] ;  /* 0x0001000c36b51981 */ /* 0x000364000c1e1900 */
[C---:B---3--:R-:W-:Y:S02]  /*90b0*/  HMMA.16816.F32 R8, R12.reuse, R20, RZ ;  /* 0x000000140c08723c */ /* 0x048fe400000018ff */
[----:B------:R1:W5:Y:S06]  /*90c0*/  @P1 LDG.E R182, [R54.64+0x120] ;  /* 0x0001200c36b61981 */ /* 0x00036c000c1e1900 */
[-C--:B------:R-:W-:Y:S08]  /*90d0*/  HMMA.16816.F32 R12, R12, R22.reuse, RZ ;  /* 0x000000160c0c723c */ /* 0x080ff000000018ff */
[----:B------:R-:W-:Y:S01]  /*90e0*/  HMMA.16816.F32 R16, R16, R22, RZ ;  /* 0x000000161010723c */ /* 0x000fe200000018ff */
[----:B------:R-:W-:Y:S07]  /*90f0*/  LDSM.16.M88.4 R20, [R3] ;  /* 0x000000000314783b */ /* 0x000fee0000000200 */
[-C--:B----4-:R-:W-:Y:S08]  /*9100*/  HMMA.16816.F32 R4, R24, R28.reuse, R4 ;  /* 0x0000001c1804723c */ /* 0x090ff00000001804 */
[C---:B------:R-:W-:Y:S08]  /*9110*/  HMMA.16816.F32 R8, R32.reuse, R28, R8 ;  /* 0x0000001c2008723c */ /* 0x040ff00000001808 */
[-C--:B------:R-:W-:Y:S01]  /*9120*/  HMMA.16816.F32 R12, R32, R30.reuse, R12 ;  /* 0x0000001e200c723c */ /* 0x080fe2000000180c */
[----:B------:R-:W2:Y:S07]  /*9130*/  LDSM.16.MT88.4 R32, [R52+0x6c00] ;  /* 0x006c00003420783b */ /* 0x000eae0000004200 */
        /* <DEDUP_REMOVED lines=9> */
[----:B------:R-:W1:Y:S03]  /*91d0*/  LDSM.16.MT88.4 R40, [R52+0x7400] ;  /* 0x007400003428783b */ /* 0x000e660000004200 */
[-C--:B--2---:R-:W-:Y:S08]  /*91e0*/  HMMA.16816.F32 R4, R20, R32.reuse, R4 ;  /* 0x000000201404723c */ /* 0x084ff00000001804 */
[C---:B------:R-:W-:Y:S08]  /*91f0*/  HMMA.16816.F32 R8, R48.reuse, R32, R8 ;  /* 0x000000203008723c */ /* 0x040ff00000001808 */
[-C--:B------:R-:W-:Y:S01]  /*9200*/  HMMA.16816.F32 R12, R48, R34.reuse, R12 ;  /* 0x00000022300c723c */ /* 0x080fe2000000180c */
[----:B------:R-:W2:Y:S07]  /*9210*/  LDSM.16.M88.4 R48, [R0] ;  /* 0x000000000030783b */ /* 0x000eae0000000200 */
        /* <DEDUP_REMOVED lines=10> */
[-C--:B-1----:R-:W-:Y:S08]  /*92c0*/  HMMA.16816.F32 R4, R36, R40.reuse, R4 ;  /* 0x000000282404723c */ /* 0x082ff00000001804 */
[C---:B--2---:R-:W-:Y:S07]  /*92d0*/  HMMA.16816.F32 R8, R48.reuse, R40, R8 ;  /* 0x000000283008723c */ /* 0x044fee0000001808 */
[----:B------:R-:W-:Y:S01]  /*92e0*/  IMAD.U32 R41, RZ, RZ, UR44 ;  /* 0x0000002cff297e24 */ /* 0x000fe2000f8e00ff */
[-C--:B------:R-:W-:Y:S01]  /*92f0*/  HMMA.16816.F32 R12, R48, R42.reuse, R12 ;  /* 0x0000002a300c723c */ /* 0x080fe2000000180c */
[----:B------:R-:W1:Y:S03]  /*9300*/  LDSM.16.M88.4 R48, [R3+0x6000] ;  /* 0x006000000330783b */ /* 0x000e660000000200 */
[-C--:B------:R-:W-:Y:S01]  /*9310*/  LEA R60, P3, R41, R190.reuse, 0x2 ;  /* 0x000000be293c7211 */ /* 0x080fe200078610ff */
[----:B------:R-:W-:Y:S03]  /*9320*/  IMAD.U32 R40, RZ, RZ, UR44 ;  /* 0x0000002cff287e24 */ /* 0x000fe6000f8e00ff */
[----:B------:R-:W-:Y:S04]  /*9330*/  HMMA.16816.F32 R16, R36, R42, R16 ;  /* 0x0000002a2410723c */ /* 0x000fe80000001810 */
[-C--:B------:R-:W-:Y:S03]  /*9340*/  LEA.HI.X.SX32 R61, R40, R191.reuse, 0x2, P3 ;  /* 0x000000bf283d7211 */ /* 0x080fe600018f16ff */
[----:B------:R-:W-:Y:S01]  /*9350*/  IMAD.U32 R39, RZ, RZ, UR43 ;  /* 0x0000002bff277e24 */ /* 0x000fe2000f8e00ff */
[-C--:B------:R-:W-:Y:S01]  /*9360*/  HMMA.16816.F32 R4, R20, R32.reuse, R4 ;  /* 0x000000201404723c */ /* 0x080fe20000001804 */
[----:B------:R-:W-:Y:S03]  /*9370*/  IMAD.U32 R37, RZ, RZ, UR42 ;  /* 0x0000002aff257e24 */ /* 0x000fe6000f8e00ff */
[----:B------:R-:W-:Y:S01]  /*9380*/  IMAD.U32 R38, RZ, RZ, UR43 ;  /* 0x0000002bff267e24 */ /* 0x000fe2000f8e00ff */
[-C--:B------:R-:W-:Y:S01]  /*9390*/  LEA R62, P2, R39, R190.reuse, 0x2 ;  /* 0x000000be273e7211 */ /* 0x080fe200078410ff */
[----:B------:R-:W-:Y:S01]  /*93a0*/  IMAD.U32 R36, RZ, RZ, UR42 ;  /* 0x0000002aff247e24 */ /* 0x000fe2000f8e00ff */
[-C--:B------:R-:W-:Y:S01]  /*93b0*/  LEA R64, P1, R37, R190.reuse, 0x2 ;  /* 0x000000be25407211 */ /* 0x080fe200078210ff */
[C---:B---3--:R-:W-:Y:S01]  /*93c0*/  HMMA.16816.F32 R8, R44.reuse, R32, R8 ;  /* 0x000000202c08723c */ /* 0x048fe20000001808 */
[----:B------:R-:W-:Y:S03]  /*93d0*/  IMAD.U32 R43, RZ, RZ, UR45 ;  /* 0x0000002dff2b7e24 */ /* 0x000fe6000f8e00ff */
[-C--:B------:R-:W-:Y:S01]  /*93e0*/  LEA.HI.X.SX32 R63, R38, R191.reuse, 0x2, P2 ;  /* 0x000000bf263f7211 */ /* 0x080fe200010f16ff */
[----:B------:R-:W-:Y:S01]  /*93f0*/  IMAD.U32 R42, RZ, RZ, UR45 ;  /* 0x0000002dff2a7e24 */ /* 0x000fe2000f8e00ff */
[-C--:B------:R-:W-:Y:S01]  /*9400*/  LEA.HI.X.SX32 R65, R36, R191.reuse, 0x2, P1 ;  /* 0x000000bf24417211 */ /* 0x080fe200008f16ff */
[----:B------:R-:W-:Y:S01]  /*9410*/  IMAD.U32 R33, RZ, RZ, UR40 ;  /* 0x00000028ff217e24 */ /* 0x000fe2000f8e00ff */
[-C--:B------:R-:W-:Y:S01]  /*9420*/  HMMA.16816.F32 R12, R44, R34.reuse, R12 ;  /* 0x000000222c0c723c */ /* 0x080fe2000000180c */
[----:B------:R-:W-:Y:S03]  /*9430*/  IMAD.U32 R32, RZ, RZ, UR40 ;  /* 0x00000028ff207e24 */ /* 0x000fe6000f8e00ff */
[-C--:B------:R-:W-:Y:S03]  /*9440*/  LEA R58, P4, R43, R190.reuse, 0x2 ;  /* 0x000000be2b3a7211 */ /* 0x080fe600078810ff */
[----:B------:R-:W-:Y:S01]  /*9450*/  IMAD.U32 R47, RZ, RZ, UR47 ;  /* 0x0000002fff2f7e24 */ /* 0x000fe2000f8e00ff */
[----:B------:R-:W-:Y:S01]  /*9460*/  HMMA.16816.F32 R16, R20, R34, R16 ;  /* 0x000000221410723c */ /* 0x000fe20000001810 */
[----:B------:R-:W-:Y:S03]  /*9470*/  IMAD.U32 R45, RZ, RZ, UR46 ;  /* 0x0000002eff2d7e24 */ /* 0x000fe6000f8e00ff */
[-C--:B------:R-:W-:Y:S01]  /*9480*/  LEA R54, P6, R47, R190.reuse, 0x2 ;  /* 0x000000be2f367211 */ /* 0x080fe200078c10ff */
[----:B------:R-:W-:Y:S01]  /*9490*/  IMAD.U32 R46, RZ, RZ, UR47 ;  /* 0x0000002fff2e7e24 */ /* 0x000fe2000f8e00ff */
[-C--:B------:R-:W-:Y:S01]  /*94a0*/  LEA R56, P5, R45, R190.reuse, 0x2 ;  /* 0x000000be2d387211 */ /* 0x080fe200078a10ff */
[----:B------:R-:W-:Y:S01]  /*94b0*/  IMAD.U32 R23, RZ, RZ, UR35 ;  /* 0x00000023ff177e24 */ /* 0x000fe2000f8e00ff */
[-C--:B----4-:R-:W-:Y:S01]  /*94c0*/  HMMA.16816.F32 R4, R24, R28.reuse, R4 ;  /* 0x0000001c1804723c */ /* 0x090fe20000001804 */
[----:B------:R-:W-:Y:S03]  /*94d0*/  IMAD.U32 R21, RZ, RZ, UR34 ;  /* 0x00000022ff157e24 */ /* 0x000fe6000f8e00ff */
[----:B------:R-:W-:Y:S01]  /*94e0*/  IMAD.U32 R22, RZ, RZ, UR35 ;  /* 0x00000023ff167e24 */ /* 0x000fe2000f8e00ff */
[-C--:B------:R-:W-:Y:S01]  /*94f0*/  LEA R36, P1, R23, R190.reuse, 0x2 ;  /* 0x000000be17247211 */ /* 0x080fe200078210ff */
[----:B------:R-:W-:Y:S01]  /*9500*/  IMAD.U32 R20, RZ, RZ, UR34 ;  /* 0x00000022ff147e24 */ /* 0x000fe2000f8e00ff */
[-C--:B------:R-:W-:Y:S01]  /*9510*/  LEA.HI.X.SX32 R55, R46, R191.reuse, 0x2, P6 ;  /* 0x000000bf2e377211 */ /* 0x080fe200030f16ff */
[C---:B-1----:R-:W-:Y:S01]  /*9520*/  HMMA.16816.F32 R8, R48.reuse, R28, R8 ;  /* 0x0000001c3008723c */ /* 0x042fe20000001808 */
[----:B------:R-:W-:Y:S03]  /*9530*/  IMAD.U32 R35, RZ, RZ, UR41 ;  /* 0x00000029ff237e24 */ /* 0x000fe6000f8e00ff */
[-C--:B------:R-:W-:Y:S01]  /*9540*/  LEA.HI.X.SX32 R37, R22, R191.reuse, 0x2, P1 ;  /* 0x000000bf16257211 */ /* 0x080fe200008f16ff */
[----:B------:R-:W-:Y:S01]  /*9550*/  IMAD.U32 R34, RZ, RZ, UR41 ;  /* 0x00000029ff227e24 */ /* 0x000fe2000f8e00ff */
[-C--:B------:R-:W-:Y:S01]  /*9560*/  LEA.HI.X.SX32 R59, R42, R191.reuse, 0x2, P4 ;  /* 0x000000bf2a3b7211 */ /* 0x080fe200020f16ff */
[----:B------:R-:W-:Y:S01]  /*9570*/  IMAD.U32 R44, RZ, RZ, UR46 ;  /* 0x0000002eff2c7e24 */ /* 0x000fe2000f8e00ff */
[-C--:B------:R-:W-:Y:S01]  /*9580*/  HMMA.16816.F32 R12, R48, R30.reuse, R12 ;  /* 0x0000001e300c723c */ /* 0x080fe2000000180c */
[----:B------:R-:W-:Y:S01]  /*9590*/  IMAD.U32 R29, RZ, RZ, UR38 ;  /* 0x00000026ff1d7e24 */ /* 0x000fe2000f8e00ff */
[----:B------:R-:W-:Y:S01]  /*95a0*/  PLOP3.LUT P1, PT, PT, PT, UP0, 0x80, 0x0 ;  /* 0x000000000000781c */ /* 0x000fe20003f2f008 */
[----:B------:R-:W-:Y:S01]  /*95b0*/  @UP2 UIADD3 UR30, UP0, UR30, -0x200, URZ ;  /* 0xfffffe001e1e2890 */ /* 0x000fe2000ff1e03f */
[-C--:B------:R-:W-:Y:S01]  /*95c0*/  LEA.HI.X.SX32 R57, R44, R191.reuse, 0x2, P5 ;  /* 0x000000bf2c397211 */ /* 0x080fe200028f16ff */
[----:B------:R-:W-:Y:S01]  /*95d0*/  IMAD.U32 R28, RZ, RZ, UR38 ;  /* 0x00000026ff1c7e24 */ /* 0x000fe2000f8e00ff */
[-C--:B------:R-:W-:Y:S01]  /*95e0*/  LEA R46, P6, R33, R190.reuse, 0x2 ;  /* 0x000000be212e7211 */ /* 0x080fe200078c10ff */
[----:B------:R-:W-:Y:S01]  /*95f0*/  IMAD.U32 R49, RZ, RZ, UR48 ;  /* 0x00000030ff317e24 */ /* 0x000fe2000f8e00ff */
[----:B------:R-:W-:Y:S01]  /*9600*/  HMMA.16816.F32 R16, R24, R30, R16 ;  /* 0x0000001e1810723c */ /* 0x000fe20000001810 */
[----:B------:R-:W-:Y:S01]  /*9610*/  IMAD.U32 R48, RZ, RZ, UR48 ;  /* 0x00000030ff307e24 */ /* 0x000fe2000f8e00ff */
[----:B------:R-:W-:Y:S01]  /*9620*/  RED.E.ADD.F32.FTZ.RN.STRONG.GPU [R190.64], R4 ;  /* 0x00000004be00798e */ /* 0x000fe2000c10e78c */
[----:B------:R-:W-:Y:S01]  /*9630*/  @UP2 UIADD3.X UR29, UR29, -0x1, URZ, UP0, !UPT ;  /* 0xffffffff1d1d2890 */ /* 0x000fe200087fe43f */
[-C--:B------:R-:W-:Y:S02]  /*9640*/  LEA R50, P0, R49, R190.reuse, 0x2 ;  /* 0x000000be31327211 */ /* 0x080fe400078010ff */
[-C--:B------:R-:W-:Y:S01]  /*9650*/  LEA.HI.X.SX32 R47, R32, R191.reuse, 0x2, P6 ;  /* 0x000000bf202f7211 */ /* 0x080fe200030f16ff */
[----:B------:R-:W-:Y:S01]  /*9660*/  IMAD.U32 R31, RZ, RZ, UR39 ;  /* 0x00000027ff1f7e24 */ /* 0x000fe2000f8e00ff */
[-C--:B------:R-:W-:Y:S01]  /*9670*/  LEA.HI.X.SX32 R51, R48, R191.reuse, 0x2, P0 ;  /* 0x000000bf30337211 */ /* 0x080fe200000f16ff */
[----:B------:R-:W-:Y:S03]  /*9680*/  IMAD.U32 R30, RZ, RZ, UR39 ;  /* 0x00000027ff1e7e24 */ /* 0x000fe6000f8e00ff */
[-C--:B------:R-:W-:Y:S01]  /*9690*/  LEA R48, P0, R35, R190.reuse, 0x2 ;  /* 0x000000be23307211 */ /* 0x080fe200078010ff */
[----:B------:R-:W-:Y:S01]  /*96a0*/  RED.E.ADD.F32.FTZ.RN.STRONG.GPU [R50.64], R5 ;  /* 0x000000053200798e */ /* 0x000fe2000c10e78c */
[-C--:B------:R-:W-:Y:S01]  /*96b0*/  LEA R44, P5, R31, R190.reuse, 0x2 ;  /* 0x000000be1f2c7211 */ /* 0x080fe200078a10ff */
[----:B------:R-:W-:Y:S01]  /*96c0*/  IMAD.U32 R27, RZ, RZ, UR37 ;  /* 0x00000025ff1b7e24 */ /* 0x000fe2000f8e00ff */
[-C--:B------:R-:W-:Y:S01]  /*96d0*/  LEA.HI.X.SX32 R49, R34, R191.reuse, 0x2, P0 ;  /* 0x000000bf22317211 */ /* 0x080fe200000f16ff */
[----:B------:R-:W-:Y:S01]  /*96e0*/  RED.E.ADD.F32.FTZ.RN.STRONG.GPU [R54.64], R6 ;  /* 0x000000063600798e */ /* 0x000fe2000c10e78c */
[-C--:B------:R-:W-:Y:S01]  /*96f0*/  LEA R42, P4, R29, R190.reuse, 0x2 ;  /* 0x000000be1d2a7211 */ /* 0x080fe200078810ff */
[----:B------:R-:W-:Y:S01]  /*9700*/  IMAD.U32 R25, RZ, RZ, UR36 ;  /* 0x00000024ff197e24 */ /* 0x000fe2000f8e00ff */
[-C--:B------:R-:W-:Y:S01]  /*9710*/  LEA.HI.X.SX32 R45, R30, R191.reuse, 0x2, P5 ;  /* 0x000000bf1e2d7211 */ /* 0x080fe200028f16ff */
[----:B------:R-:W-:Y:S01]  /*9720*/  RED.E.ADD.F32.FTZ.RN.STRONG.GPU [R56.64], R7 ;  /* 0x000000073800798e */ /* 0x000fe2000c10e78c */
[----:B------:R-:W-:Y:S01]  /*9730*/  IMAD.U32 R26, RZ, RZ, UR37 ;  /* 0x00000025ff1a7e24 */ /* 0x000fe2000f8e00ff */
[-C--:B------:R-:W-:Y:S01]  /*9740*/  LEA R40, P3, R27, R190.reuse, 0x2 ;  /* 0x000000be1b287211 */ /* 0x080fe200078610ff */
[----:B------:R-:W-:Y:S01]  /*9750*/  IMAD.U32 R24, RZ, RZ, UR36 ;  /* 0x00000024ff187e24 */ /* 0x000fe2000f8e00ff */
[----:B------:R-:W-:Y:S01]  /*9760*/  RED.E.ADD.F32.FTZ.RN.STRONG.GPU [R58.64], R8 ;  /* 0x000000083a00798e */ /* 0x000fe2000c10e78c */
[-C--:B------:R-:W-:Y:S02]  /*9770*/  LEA.HI.X.SX32 R43, R28, R191.reuse, 0x2, P4 ;  /* 0x000000bf1c2b7211 */ /* 0x080fe400020f16ff */
[-C--:B------:R-:W-:Y:S01]  /*9780*/  LEA R38, P2, R25, R190.reuse, 0x2 ;  /* 0x000000be19267211 */ /* 0x080fe200078410ff */
[----:B------:R-:W-:Y:S01]  /*9790*/  RED.E.ADD.F32.FTZ.RN.STRONG.GPU [R60.64], R9 ;  /* 0x000000093c00798e */ /* 0x000fe2000c10e78c */
[-C--:B------:R-:W-:Y:S02]  /*97a0*/  LEA.HI.X.SX32 R41, R26, R191.reuse, 0x2, P3 ;  /* 0x000000bf1a297211 */ /* 0x080fe400018f16ff */
[-C--:B------:R-:W-:Y:S01]  /*97b0*/  LEA.HI.X.SX32 R39, R24, R191.reuse, 0x2, P2 ;  /* 0x000000bf18277211 */ /* 0x080fe200010f16ff */
[----:B------:R-:W-:Y:S01]  /*97c0*/  RED.E.ADD.F32.FTZ.RN.STRONG.GPU [R62.64], R10 ;  /* 0x0000000a3e00798e */ /* 0x000fe2000c10e78c */
[----:B------:R-:W-:Y:S03]  /*97d0*/  LEA R34, P0, R21, R190, 0x2 ;  /* 0x000000be15227211 */ /* 0x000fe600078010ff */
[----:B------:R-:W-:Y:S01]  /*97e0*/  RED.E.ADD.F32.FTZ.RN.STRONG.GPU [R64.64], R11 ;  /* 0x0000000b4000798e */ /* 0x000fe2000c10e78c */
[----:B------:R-:W-:Y:S02]  /*97f0*/  LEA.HI.X.SX32 R35, R20, R191, 0x2, P0 ;  /* 0x000000bf14237211 */ /* 0x000fe400000f16ff */
[----:B------:R-:W-:Y:S01]  /*9800*/  PLOP3.LUT P0, PT, PT, PT, UP1, 0x80, 0x0 ;  /* 0x000000000000781c */ /* 0x000fe20003f0f018 */
        /* <DEDUP_REMOVED lines=58> */
[-C--:B------:R-:W-:Y:S08]  /*9bb0*/  HMMA.16816.F32 R92, R12, R10.reuse, R92 ;  /* 0x0000000a0c5c723c */ /* 0x080ff0000000185c */
[----:B------:R-:W-:Y:S07]  /*9bc0*/  HMMA.16816.F32 R96, R4, R10, R96 ;  /* 0x0000000a0460723c */ /* 0x000fee0000001860 */
[C---:B------:R-:W-:Y:S01]  /*9bd0*/  IADD3 R4, R130.reuse, -0x2000, RZ ;  /* 0xffffe00082047810 */ /* 0x040fe20007ffe0ff */
[-C--:B--2---:R-:W-:Y:S05]  /*9be0*/  HMMA.16816.F32 R84, R16, R20.reuse, R84 ;  /* 0x000000141054723c */ /* 0x084fea0000001854 */
[----:B------:R-:W-:Y:S03]  /*9bf0*/  @P1 IADD3 R4, R130, 0x2000, RZ ;  /* 0x0000200082041810 */ /* 0x000fe60007ffe0ff */
[C---:B------:R-:W-:Y:S04]  /*9c00*/  HMMA.16816.F32 R88, R24.reuse, R20, R88 ;  /* 0x000000141858723c */ /* 0x040fe80000001858 */
[----:B------:R-:W-:Y:S04]  /*9c10*/  IMAD.MOV.U32 R130, RZ, RZ, R4 ;  /* 0x000000ffff827224 */ /* 0x000fe800078e0004 */
        /* <DEDUP_REMOVED lines=90> */
.L_x_987:
        /* <DEDUP_REMOVED lines=18> */
.L_x_988:
[----:B------:R-:W-:Y:S01]  /*a2e0*/  USHF.L.U32 UR6, UR14, 0x7, URZ ;  /* 0x000000070e067899 */ /* 0x000fe2000800063f */
[----:B------:R-:W-:Y:S01]  /*a2f0*/  BAR.SYNC.DEFER_BLOCKING 0x0 ;  /* 0x0000000000007b1d */ /* 0x000fe20000010000 */
[--C-:B------:R-:W-:Y:S01]  /*a300*/  SHF.R.S32.HI R27, RZ, 0x1f, R158.reuse ;  /* 0x0000001fff1b7819 */ /* 0x100fe2000001149e */
[----:B------:R-:W-:Y:S01]  /*a310*/  IMAD.MOV.U32 R26, RZ, RZ, R158 ;  /* 0x000000ffff1a7224 */ /* 0x000fe200078e009e */
[----:B------:R-:W-:Y:S01]  /*a320*/  USHF.R.S32.HI UR7, URZ, 0x1f, UR6 ;  /* 0x0000001f3f077899 */ /* 0x000fe20008011406 */
[----:B------:R-:W-:Y:S01]  /*a330*/  IMAD.U32 R28, RZ, RZ, UR55 ;  /* 0x00000037ff1c7e24 */ /* 0x000fe2000f8e00ff */
[----:B------:R-:W-:Y:S01]  /*a340*/  UIMAD UR4, UR14, -0x80, UR4 ;  /* 0xffffff800e0478a4 */ /* 0x000fe2000f8e0204 */
[----:B------:R-:W-:Y:S01]  /*a350*/  IMAD.U32 R20, RZ, RZ, UR6 ;  /* 0x00000006ff147e24 */ /* 0x000fe2000f8e00ff */
[----:B------:R-:W-:Y:S01]  /*a360*/  ULDC.64 UR10, c[0x0][0x3a0] ;  /* 0x0000e800000a7ab9 */ /* 0x000fe20000000a00 */
[----:B------:R-:W2:Y:S01]  /*a370*/  S2R R17, SR_TID.X ;  /* 0x0000000000117919 */ /* 0x000ea20000002100 */
[----:B------:R-:W-:Y:S01]  /*a380*/  UIMAD UR10, UR7, UR10, URZ ;  /* 0x0000000a070a72a4 */ /* 0x000fe2000f8e023f */
[----:B------:R-:W-:Y:S01]  /*a390*/  IMAD.WIDE.U32 R4, R20, c[0x0][0x3a0], R26 ;  /* 0x0000e80014047a25 */ /* 0x000fe200078e001a */
[----:B------:R-:W-:Y:S01]  /*a3a0*/  ISETP.GE.AND P1, PT, R158, c[0x0][0x220], PT ;  /* 0x000088009e007a0c */ /* 0x000fe20003f26270 */
[----:B------:R-:W-:Y:S01]  /*a3b0*/  USHF.R.S32.HI UR17, URZ, 0x1f, UR55 ;  /* 0x0000001f3f117899 */ /* 0x000fe20008011437 */
[----:B------:R-:W-:Y:S01]  /*a3c0*/  BSSY B0, `(.L_x_989) ;  /* 0x000001d000007945 */ /* 0x000fe20003800000 */
[----:B------:R-:W-:Y:S01]  /*a3d0*/  UIMAD UR10, UR6, UR11, UR10 ;  /* 0x0000000b060a72a4 */ /* 0x000fe2000f8e020a */
[----:B------:R-:W-:-:S05]  /*a3e0*/  IADD3 R6, P0, R4, UR15, RZ ;  /* 0x0000000f04067c10 */ /* 0x000fca000ff1e0ff */
[----:B------:R-:W-:Y:S01]  /*a3f0*/  IMAD.U32 R4, RZ, RZ, UR10 ;  /* 0x0000000aff047e24 */ /* 0x000fe2000f8e00ff */
[----:B------:R-:W-:Y:S02]  /*a400*/  ULDC.64 UR10, c[0x0][0x3b8] ;  /* 0x0000ee00000a7ab9 */ /* 0x000fe40000000a00 */
[----:B------:R-:W-:Y:S01]  /*a410*/  UIMAD UR10, UR17, UR10, URZ ;  /* 0x0000000a110a72a4 */ /* 0x000fe2000f8e023f */
[----:B------:R3:W4:Y:S01]  /*a420*/  LDS.128 R12, [R53+0x7000] ;  /* 0x00700000350c7984 */ /* 0x0007220000000c00 */
[----:B------:R-:W-:Y:S02]  /*a430*/  IADD3.X R7, R5, UR16, R4, P0, !PT ;  /* 0x0000001005077c10 */ /* 0x000fe400087fe404 */
[----:B------:R-:W-:Y:S01]  /*a440*/  UIMAD UR10, UR55, UR11, UR10 ;  /* 0x0000000b370a72a4 */ /* 0x000fe2000f8e020a */
[----:B------:R3:W1:Y:S02]  /*a450*/  LDS.128 R8, [R53+0x8000] ;  /* 0x0080000035087984 */ /* 0x0006640000000c00 */
[----:B------:R-:W-:-:S02]  /*a460*/  IMAD.WIDE.U32 R28, R28, c[0x0][0x3b8], R6 ;  /* 0x0000ee001c1c7a25 */ /* 0x000fc400078e0006 */
[----:B------:R3:W1:Y:S01]  /*a470*/  LDS.128 R4, [R53+0x9000] ;  /* 0x0090000035047984 */ /* 0x0006620000000c00 */
[----:B--2---:R-:W-:Y:S02]  /*a480*/  SHF.R.S32.HI R16, RZ, 0x1f, R17 ;  /* 0x0000001fff107819 */ /* 0x004fe40000011411 */
[----:B------:R-:W-:Y:S02]  /*a490*/  IADD3 R23, R29, UR10, RZ ;  /* 0x0000000a1d177c10 */ /* 0x000fe4000fffe0ff */
[----:B------:R-:W-:-:S04]  /*a4a0*/  LEA.HI R16, R16, R17, RZ, 0x2 ;  /* 0x0000001110107211 */ /* 0x000fc800078f10ff */
[----:B------:R-:W-:-:S04]  /*a4b0*/  SHF.R.S32.HI R22, RZ, 0x2, R16 ;  /* 0x00000002ff167819 */ /* 0x000fc80000011410 */
[----:B------:R-:W-:Y:S02]  /*a4c0*/  ISETP.GE.OR P2, PT, R22, UR4, P1 ;  /* 0x0000000416007c0c */ /* 0x000fe40008f46670 */
[----:B------:R-:W-:-:S11]  /*a4d0*/  SHF.R.S32.HI R21, RZ, 0x1f, R22 ;  /* 0x0000001fff157819 */ /* 0x000fd60000011416 */
[----:B------:R-:W-:Y:S05]  /*a4e0*/  @P2 BRA `(.L_x_990) ;  /* 0x000000a000002947 */ /* 0x000fea0003800000 */
[----:B---3--:R-:W2:Y:S01]  /*a4f0*/  LDS.128 R16, [R53+0x6000] ;  /* 0x0060000035107984 */ /* 0x008ea20000000c00 */
        /* <DEDUP_REMOVED lines=9> */
.L_x_990:
[----:B---3--:R-:W-:Y:S05]  /*a590*/  BSYNC B0 ;  /* 0x0000000000007941 */ /* 0x008fea0003800000 */
.L_x_989:
[----:B--2---:R-:W-:Y:S01]  /*a5a0*/  IADD3 R16, R22, 0x40, RZ ;  /* 0x0000004016107810 */ /* 0x004fe20007ffe0ff */
[----:B------:R-:W-:Y:S03]  /*a5b0*/  BSSY B0, `(.L_x_991) ;  /* 0x000000e000007945 */ /* 0x000fe60003800000 */
[----:B------:R-:W-:-:S13]  /*a5c0*/  ISETP.GE.OR P1, PT, R16, UR4, P1 ;  /* 0x0000000410007c0c */ /* 0x000fda0008f26670 */
        /* <DEDUP_REMOVED lines=11> */
[----:B----4-:R2:W-:Y:S02]  /*a680*/  STG.E.128 [R24.64], R12 ;  /* 0x0000000c18007986 */ /* 0x0105e4000c101d0c */
.L_x_992:
[----:B------:R-:W-:Y:S05]  /*a690*/  BSYNC B0 ;  /* 0x0000000000007941 */ /* 0x000fea0003800000 */
.L_x_991:
[----:B------:R-:W-:Y:S01]  /*a6a0*/  ULDC.64 UR10, c[0x0][0x3a8] ;  /* 0x0000ea00000a7ab9 */ /* 0x000fe20000000a00 */
[----:B------:R-:W-:Y:S01]  /*a6b0*/  IMAD.WIDE.U32 R26, R20, c[0x0][0x3a8], R26 ;  /* 0x0000ea00141a7a25 */ /* 0x000fe200078e001a */
[----:B------:R-:W-:Y:S01]  /*a6c0*/  UIMAD UR7, UR7, UR10, URZ ;  /* 0x0000000a070772a4 */ /* 0x000fe2000f8e023f */
[----:B------:R-:W-:Y:S01]  /*a6d0*/  BSSY B0, `(.L_x_993) ;  /* 0x0000016000007945 */ /* 0x000fe20003800000 */
[----:B------:R-:W-:Y:S02]  /*a6e0*/  USHF.R.S32.HI UR4, URZ, 0x1f, UR55 ;  /* 0x0000001f3f047899 */ /* 0x000fe40008011437 */
[----:B------:R-:W-:Y:S01]  /*a6f0*/  UIMAD UR6, UR6, UR11, UR7 ;  /* 0x0000000b060672a4 */ /* 0x000fe2000f8e0207 */
[----:B--2-4-:R-:W-:-:S05]  /*a700*/  IADD3 R14, P0, R26, UR8, RZ ;  /* 0x000000081a0e7c10 */ /* 0x014fca000ff1e0ff */
        /* <DEDUP_REMOVED lines=18> */
.L_x_994:
[----:B------:R-:W-:Y:S05]  /*a830*/  BSYNC B0 ;  /* 0x0000000000007941 */ /* 0x000fea0003800000 */
.L_x_993:
[----:B------:R-:W-:Y:S05]  /*a840*/  @P1 BRA `(.L_x_965) ;  /* 0x000000b000001947 */ /* 0x000fea0003800000 */
[----:B------:R-:W-:Y:S01]  /*a850*/  IADD3 R22, P0, R22, 0x40, RZ ;  /* 0x0000004016167810 */ /* 0x000fe20007f1e0ff */
[----:B-1----:R-:W-:Y:S01]  /*a860*/  IMAD.MOV.U32 R10, RZ, RZ, R14 ;  /* 0x000000ffff0a7224 */ /* 0x002fe200078e000e */
        /* <DEDUP_REMOVED lines=8> */
[----:B------:R1:W-:Y:S02]  /*a8f0*/  STG.E.128 [R12.64], R4 ;  /* 0x000000040c007986 */ /* 0x0003e4000c101d0c */
.L_x_965:
[----:B------:R-:W-:Y:S05]  /*a900*/  BSYNC B1 ;  /* 0x0000000000017941 */ /* 0x000fea0003800000 */
.L_x_951:
        /* <DEDUP_REMOVED lines=11> */
.L_x_995:
[----:B------:R-:W-:Y:S05]  /*a9c0*/  EXIT ;  /* 0x000000000000794d */ /* 0x000fea0003800000 */
.L_x_997:
        /* <DEDUP_REMOVED lines=11> */
.L_x_1353:


//--------------------- .text._ZN5flash44flash_bwd_dq_dk_dv_loop_seqk_parallel_kernelI23Flash_bwd_kernel_traitsILi32ELi128ELi128ELi8ELi4ELi4ELi4ELb0ELb0EN7cutlass6half_tE19Flash_kernel_traitsILi32ELi128ELi128ELi8ES3_EELb0ELb0ELb1ELb0ELb0ELb0ELb1EEEvNS_16Flash_bwd_paramsE --------------------------
	.section	.text._ZN5flash44flash_bwd_dq_dk_dv_loop_seqk_parallel_kernelI23Flash_bwd_kernel_traitsILi32ELi128ELi128ELi8ELi4ELi4ELi4ELb0ELb0EN7cutlass6half_tE19Flash_kernel_traitsILi32ELi128ELi128ELi8ES3_EELb0ELb0ELb1ELb0ELb0ELb0ELb1EEEvNS_16Flash_bwd_paramsE,"ax",@progbits
	.sectioninfo	@"SHI_REGISTERS=255"
	.align	128
        .global         _ZN5flash44flash_bwd_dq_dk_dv_loop_seqk_parallel_kernelI23Flash_bwd_kernel_traitsILi32ELi128ELi128ELi8ELi4ELi4ELi4ELb0ELb0EN7cutlass6half_tE19Flash_kernel_traitsILi32ELi128ELi128ELi8ES3_EELb0ELb0ELb1ELb0ELb0ELb0ELb1EEEvNS_16Flash_bwd_paramsE
        .type           _ZN5flash44flash_bwd_dq_dk_dv_loop_seqk_parallel_kernelI23Flash_bwd_kernel_traitsILi32ELi128ELi128ELi8ELi4ELi4ELi4ELb0ELb0EN7cutlass6half_tE19Flash_kernel_traitsILi32ELi128ELi128ELi8ES3_EELb0ELb0ELb1ELb0ELb0ELb0ELb1EEEvNS_16Flash_bwd_paramsE,@function
        .size           _ZN5flash44flash_bwd_dq_dk_dv_loop_seqk_parallel_kernelI23Flash_bwd_kernel_traitsILi32ELi128ELi128ELi8ELi4ELi4ELi4ELb0ELb0EN7cutlass6half_tE19Flash_kernel_traitsILi32ELi128ELi128ELi8ES3_EELb0ELb0ELb1ELb0ELb0ELb0ELb1EEEvNS_16Flash_bwd_paramsE,(.L_x_1354 - _ZN5flash44flash_bwd_dq_dk_dv_loop_seqk_parallel_kernelI23Flash_bwd_kernel_traitsILi32ELi128ELi128ELi8ELi4ELi4ELi4ELb0ELb0EN7cutlass6half_tE19Flash_kernel_traitsILi32ELi128ELi128ELi8ES3_EELb0ELb0ELb1ELb0ELb0ELb0ELb1EEEvNS_16Flash_bwd_paramsE)
        .other          _ZN5flash44flash_bwd_dq_dk_dv_loop_seqk_parallel_kernelI23Flash_bwd_kernel_traitsILi32ELi128ELi128ELi8ELi4ELi4ELi4ELb0ELb0EN7cutlass6half_tE19Flash_kernel_traitsILi32ELi128ELi128ELi8ES3_EELb0ELb0ELb1ELb0ELb0ELb0ELb1EEEvNS_16Flash_bwd_paramsE,@"STO_CUDA_ENTRY STV_DEFAULT"
_ZN5flash44flash_bwd_dq_dk_dv_loop_seqk_parallel_kernelI23Flash_bwd_kernel_traitsILi32ELi128ELi128ELi8ELi4ELi4ELi4ELb0ELb0EN7cutlass6half_tE19Flash_kernel_traitsILi32ELi128ELi128ELi8ES3_EELb0ELb0ELb1ELb0ELb0ELb0ELb1EEEvNS_16Flash_bwd_paramsE:
.text._ZN5flash44flash_bwd_dq_dk_dv_loop_seqk_parallel_kernelI23Flash_bwd_kernel_traitsILi32ELi128ELi128ELi8ELi4ELi4ELi4ELb0ELb0EN7cutlass6half_tE19Flash_kernel_traitsILi32ELi128ELi128ELi8ES3_EELb0ELb0ELb1ELb0ELb0ELb0ELb1EEEvNS_16Flash_bwd_paramsE:
        /* <DEDUP_REMOVED lines=94> */
[----:B------:R1:W-:Y:S01]  /*05e0*/  STL [R1], R16 ;  /* 0x0000001001007387 */ /* 0x0003e20000100800 */
        /* <DEDUP_REMOVED lines=179> */
.L_x_1044:
        /* <DEDUP_REMOVED lines=54> */
.L_x_998:
        /* <DEDUP_REMOVED lines=67> */
.L_x_1000:
        /* <DEDUP_REMOVED lines=18> */
.L_x_1001:
        /* <DEDUP_REMOVED lines=87> */
.L_x_1002:
[----:B------:R-:W2:Y:S02]  /*1f40*/  LDL R0, [R1+0x64] ;  /* 0x0000640001007983 */ /* 0x000ea40000100800 */
[----:B--2---:R1:W2:Y:S01]  /*1f50*/  R2UR UR10, R0 ;  /* 0x00000000000a73c2 */ /* 0x0042a200000e0000 */
[----:B------:R-:W-:-:S07]  /*1f60*/  DEPBAR.LE SB1, 0x0, {2} ;  /* 0x000090040000791a */ /* 0x000fce0000000000 */
.L_x_1003:
[----:B------:R-:W2:Y:S04]  /*1f70*/  LDL R8, [R1+0x50] ;  /* 0x0000500001087983 */ /* 0x000ea80000100800 */
[----:B------:R-:W3:Y:S04]  /*1f80*/  LDL R5, [R1+0x5c] ;  /* 0x00005c0001057983 */ /* 0x000ee80000100800 */
[----:B------:R-:W4:Y:S04]  /*1f90*/  LDL R3, [R1+0x40] ;  /* 0x0000400001037983 */ /* 0x000f280000100800 */
[----:B------:R-:W5:Y:S04]  /*1fa0*/  LDL R0, [R1+0x54] ;  /* 0x0000540001007983 */ /* 0x000f680000100800 */
[----:B------:R-:W4:Y:S04]  /*1fb0*/  LDL.64 R6, [R1] ;  /* 0x0000000001067983 */ /* 0x000f280000100a00 */
[----:B------:R1:W5:Y:S04]  /*1fc0*/  LDL.64 R20, [R1] ;  /* 0x0000000001147983 */ /* 0x0003680000100a00 */
        /* <DEDUP_REMOVED lines=104> */
.L_x_1005:
        /* <DEDUP_REMOVED lines=18> */
.L_x_1006:
        /* <DEDUP_REMOVED lines=29> */
.L_x_1008:
[----:B------:R-:W-:Y:S05]  /*2940*/  BSYNC B0 ;  /* 0x0000000000007941 */ /* 0x000fea0003800000 */
.L_x_1007:
        /* <DEDUP_REMOVED lines=14> */
.L_x_1010:
[----:B------:R-:W-:Y:S05]  /*2a30*/  BSYNC B0 ;  /* 0x0000000000007941 */ /* 0x000fea0003800000 */
.L_x_1009:
        /* <DEDUP_REMOVED lines=25> */
.L_x_1012:
[----:B------:R-:W-:Y:S05]  /*2bd0*/  BSYNC B0 ;  /* 0x0000000000007941 */ /* 0x000fea0003800000 */
.L_x_1011:
        /* <DEDUP_REMOVED lines=12> */
.L_x_1004:
[----:B-1----:R-:W2:Y:S01]  /*2ca0*/  LDL R8, [R1+0x28] ;  /* 0x0000280001087983 */ /* 0x002ea20000100800 */
[----:B------:R-:W-:Y:S01]  /*2cb0*/  PLOP3.LUT P0, PT, PT, PT, UP6, 0x80, 0x0 ;  /* 0x000000000000781c */ /* 0x000fe20003f0f068 */
[----:B------:R-:W-:Y:S01]  /*2cc0*/  ULEA.HI UR4, UR8, UR8, URZ, 0x1 ;  /* 0x0000000808047291 */ /* 0x000fe2000f8f083f */
[----:B------:R-:W-:Y:S03]  /*2cd0*/  BSSY B0, `(.L_x_1014) ;  /* 0x0000015000007945 */ /* 0x000fe60003800000 */
[----:B------:R-:W-:-:S04]  /*2ce0*/  ULOP3.LUT UR4, UR4, 0xfffffffe, URZ, 0xc0, !UPT ;  /* 0xfffffffe04047892 */ /* 0x000fc8000f8ec03f */
[----:B------:R-:W-:-:S04]  /*2cf0*/  UIADD3 UR4, UR8, -UR4, URZ ;  /* 0x8000000408047290 */ /* 0x000fc8000fffe03f */
        /* <DEDUP_REMOVED lines=18> */
.L_x_1015:
[----:B------:R-:W-:Y:S05]  /*2e20*/  BSYNC B0 ;  /* 0x0000000000007941 */ /* 0x000fea0003800000 */
.L_x_1014:
        /* <DEDUP_REMOVED lines=16> */
.L_x_1017:
[----:B------:R-:W-:Y:S05]  /*2f30*/  BSYNC B0 ;  /* 0x0000000000007941 */ /* 0x000fea0003800000 */
.L_x_1016:
        /* <DEDUP_REMOVED lines=20> */
.L_x_1019:
[----:B------:R-:W-:Y:S05]  /*3080*/  BSYNC B0 ;  /* 0x0000000000007941 */ /* 0x000fea0003800000 */
.L_x_1018:
        /* <DEDUP_REMOVED lines=13> */
[----:B-1----:R-:W-:-:S03]  /*3160*/  IMAD.MOV.U32 R7, RZ, RZ, c[0x0][0x194] ;  /* 0x00006500ff077624 */ /* 0x002fc600078e00ff */
[----:B------:R-:W-:-:S04]  /*3170*/  LEA R6, P1, R5, R222, 0x7 ;  /* 0x000000de05067211 */ /* 0x000fc800078238ff */
[----:B------:R-:W-:-:S05]  /*3180*/  LEA.HI.X R7, R5, R223, R7, 0x7, P1 ;  /* 0x000000df05077211 */ /* 0x000fca00008f3c07 */
[----:B------:R-:W-:Y:S01]  /*3190*/  @!PT LDS RZ, [RZ] ;  /* 0x00000000fffff984 */ /* 0x000fe20000000800 */
[----:B------:R-:W-:Y:S01]  /*31a0*/  @!PT LDS RZ, [RZ] ;  /* 0x00000000fffff984 */ /* 0x000fe20000000800 */
[----:B------:R-:W-:Y:S01]  /*31b0*/  @!PT LDS RZ, [RZ] ;  /* 0x00000000fffff984 */ /* 0x000fe20000000800 */
[----:B------:R1:W-:Y:S04]  /*31c0*/  LDGSTS.E.BYPASS.LTC128B.128 [R142+0x1000], [R6.64] ;  /* 0x01000000068e7fae */ /* 0x0003e8000b901d66 */
.L_x_1021:
[----:B------:R-:W-:Y:S05]  /*31d0*/  BSYNC B0 ;  /* 0x0000000000007941 */ /* 0x000fea0003800000 */
.L_x_1020:
        /* <DEDUP_REMOVED lines=14> */
[C---:B------:R-:W-:Y:S02]  /*32c0*/  IADD3 R7, R18.reuse, 0x8, RZ ;  /* 0x0000000812077810 */ /* 0x040fe40007ffe0ff */
[----:B------:R-:W-:Y:S02]  /*32d0*/  ISETP.GE.AND P2, PT, R5, UR4, PT ;  /* 0x0000000405007c0c */ /* 0x000fe4000bf46270 */
[C---:B------:R-:W-:Y:S02]  /*32e0*/  IADD3 R6, R18.reuse, 0x40, RZ ;  /* 0x0000004012067810 */ /* 0x040fe40007ffe0ff */
[----:B------:R-:W-:Y:S01]  /*32f0*/  ISETP.GE.AND P4, PT, R7, UR4, PT ;  /* 0x0000000407007c0c */ /* 0x000fe2000bf86270 */
[----:B------:R-:W-:Y:S01]  /*3300*/  IMAD.SHL.U32 R7, R18, 0x4, RZ ;  /* 0x0000000412077824 */ /* 0x000fe200078e00ff */
[----:B------:R-:W-:-:S02]  /*3310*/  ISETP.GE.AND P3, PT, R6, UR4, PT ;  /* 0x0000000406007c0c */ /* 0x000fc4000bf66270 */
        /* <DEDUP_REMOVED lines=13> */
[----:B------:R-:W-:Y:S01]  /*33f0*/  ISETP.GE.AND P3, PT, R3, UR4, PT ;  /* 0x0000000403007c0c */ /* 0x000fe2000bf66270 */
[----:B------:R-:W-:-:S12]  /*3400*/  IMAD R5, R14, c[0x0][0x1b0], RZ ;  /* 0x00006c000e057a24 */ /* 0x000fd800078e02ff */
[----:B------:R-:W-:Y:S04]  /*3410*/  @P3 STS [R0+0x6000], RZ ;  /* 0x006000ff00003388 */ /* 0x000fe80000000800 */
[----:B------:R-:W-:Y:S04]  /*3420*/  @P3 STS [R0+0x6004], RZ ;  /* 0x006004ff00003388 */ /* 0x000fe80000000800 */
[----:B------:R-:W-:Y:S01]  /*3430*/  @P3 STS.64 [R0+0x6008], RZ ;  /* 0x006008ff00003388 */ /* 0x000fe20000000a00 */
[C---:B------:R-:W-:Y:S01]  /*3440*/  IMAD R5, R4.reuse, c[0x0][0x1b4], R5 ;  /* 0x00006d0004057a24 */ /* 0x040fe200078e0205 */
[----:B------:R-:W-:Y:S01]  /*3450*/  BSSY B0, `(.L_x_1022) ;  /* 0x0000019000007945 */ /* 0x000fe20003800000 */
[----:B-1----:R-:W-:Y:S01]  /*3460*/  IMAD.WIDE.U32 R6, R4, c[0x0][0x1b0], R8 ;  /* 0x00006c0004067a25 */ /* 0x002fe200078e0008 */
[----:B-----5:R1:W-:Y:S04]  /*3470*/  STL [R1+0xc], R12 ;  /* 0x00000c0c01007387 */ /* 0x0203e80000100800 */
[----:B--2---:R2:W-:Y:S04]  /*3480*/  STL [R1+0x8], R19 ;  /* 0x0000081301007387 */ /* 0x0045e80000100800 */
[----:B---3--:R2:W-:Y:S04]  /*3490*/  STL [R1+0x14], R22 ;  /* 0x0000141601007387 */ /* 0x0085e80000100800 */
[----:B----4-:R2:W-:Y:S01]  /*34a0*/  STL [R1+0x10], R23 ;  /* 0x0000101701007387 */ /* 0x0105e20000100800 */
[----:B-1----:R-:W-:Y:S01]  /*34b0*/  IMAD.IADD R12, R7, 0x1, R5 ;  /* 0x00000001070c7824 */ /* 0x002fe200078e0205 */
        /* <DEDUP_REMOVED lines=18> */
.L_x_1023:
[----:B------:R-:W-:Y:S05]  /*35e0*/  BSYNC B0 ;  /* 0x0000000000007941 */ /* 0x000fea0003800000 */
.L_x_1022:
[----:B------:R-:W-:Y:S01]  /*35f0*/  ISETP.GE.AND P2, PT, R16, UR4, PT ;  /* 0x0000000410007c0c */ /* 0x000fe2000bf46270 */
[----:B------:R-:W-:-:S12]  /*3600*/  BSSY B0, `(.L_x_1024) ;  /* 0x0000013000007945 */ /* 0x000fd80003800000 */
        /* <DEDUP_REMOVED lines=18> */
.L_x_1025:
[----:B------:R-:W-:Y:S05]  /*3730*/  BSYNC B0 ;  /* 0x0000000000007941 */ /* 0x000fea0003800000 */
.L_x_1024:
[----:B------:R-:W-:Y:S01]  /*3740*/  ULDC.64 UR40, c[0x0][0x1a0] ;  /* 0x0000680000287ab9 */ /* 0x000fe20000000a00 */
[----:B---3--:R-:W-:Y:S01]  /*3750*/  IMAD.WIDE.U32 R6, R13, c[0x0][0x1a0], R20 ;  /* 0x000068000d067a25 */ /* 0x008fe200078e0014 */
        /* <DEDUP_REMOVED lines=31> */
.L_x_1027:
[----:B------:R-:W-:Y:S05]  /*3950*/  BSYNC B0 ;  /* 0x0000000000007941 */ /* 0x000fea0003800000 */
.L_x_1026:
        /* <DEDUP_REMOVED lines=19> */
.L_x_1029:
[----:B------:R-:W-:Y:S05]  /*3a90*/  BSYNC B0 ;  /* 0x0000000000007941 */ /* 0x000fea0003800000 */
.L_x_1028:
[----:B------:R-:W-:Y:S01]  /*3aa0*/  IADD3 R3, R130, 0x1000, RZ ;  /* 0x0000100082037810 */ /* 0x000fe20007ffe0ff */
[----:B-1----:R-:W-:Y:S01]  /*3ab0*/  IMAD.SHL.U32 R4, R18, 0x4, RZ ;  /* 0x0000000412047824 */ /* 0x002fe200078e00ff */
[----:B---34-:R-:W-:Y:S01]  /*3ac0*/  IADD3 R0, R124, 0x1000, RZ ;  /* 0x000010007c007810 */ /* 0x018fe20007ffe0ff */
[----:B------:R-:W0:Y:S01]  /*3ad0*/  LDGDEPBAR ;  /* 0x00000000000079af */ /* 0x000e220000000000 */
[----:B------:R-:W-:Y:S01]  /*3ae0*/  SEL R3, R3, R130, !P0 ;  /* 0x0000008203037207 */ /* 0x000fe20004000000 */
[----:B------:R-:W-:Y:S01]  /*3af0*/  IMAD.MOV.U32 R251, RZ, RZ, R142 ;  /* 0x000000fffffb7224 */ /* 0x000fe200078e008e */
[----:B------:R-:W-:Y:S01]  /*3b00*/  SEL R0, R0, R124, !P0 ;  /* 0x0000007c00007207 */ /* 0x000fe20004000000 */
[----:B------:R-:W-:Y:S01]  /*3b10*/  CS2R R94, SRZ ;  /* 0x00000000005e7805 */ /* 0x000fe2000001ff00 */
[----:B------:R-:W-:Y:S01]  /*3b20*/  SHF.L.U64.HI R5, R18, 0x2, R15 ;  /* 0x0000000212057819 */ /* 0x000fe2000001020f */
[----:B------:R-:W-:Y:S01]  /*3b30*/  IMAD.SHL.U32 R118, R3, 0x2, RZ ;  /* 0x0000000203767824 */ /* 0x000fe200078e00ff */
[----:B------:R-:W-:Y:S01]  /*3b40*/  CS2R R92, SRZ ;  /* 0x00000000005c7805 */ /* 0x000fe2000001ff00 */
[----:B------:R-:W-:Y:S01]  /*3b50*/  IMAD.SHL.U32 R3, R0, 0x2, RZ ;  /* 0x0000000200037824 */ /* 0x000fe200078e00ff */
[----:B------:R-:W-:Y:S01]  /*3b60*/  IADD3 R0, R18, -0x80, RZ ;  /* 0xffffff8012007810 */ /* 0x000fe20007ffe0ff */
[----:B------:R1:W-:Y:S01]  /*3b70*/  STL [R1+0x20], R5 ;  /* 0x0000200501007387 */ /* 0x0003e20000100800 */
        /* <DEDUP_REMOVED lines=17> */
[----:B------:R-:W-:-:S02]  /*3c90*/  ULDC UR14, c[0x0][0x2e4] ;  /* 0x0000b900000e7ab9 */ /* 0x000fc40000000800 */
.L_x_1034:
[----:B------:R-:W3:Y:S01]  /*3ca0*/  LDL R131, [R1+0x24] ;  /* 0x0000240001837983 */ /* 0x000ee20000100800 */
[----:B------:R-:W-:Y:S01]  /*3cb0*/  IADD3 R112, R126, R118, RZ ;  /* 0x000000767e707210 */ /* 0x000fe20007ffe0ff */
[----:B------:R-:W-:Y:S01]  /*3cc0*/  USHF.L.U32 UR10, UR15, 0x7, URZ ;  /* 0x000000070f0a7899 */ /* 0x000fe2000800063f */
[----:B------:R-:W-:Y:S01]  /*3cd0*/  MOV R246, R153 ;  /* 0x0000009900f67202 */ /* 0x000fe20000000f00 */
[----:B-1----:R-:W4:Y:S01]  /*3ce0*/  LDL R0, [R1+0x20] ;  /* 0x0000200001007983 */ /* 0x002f220000100800 */
[----:B------:R-:W-:Y:S01]  /*3cf0*/  ULDC UR5, c[0x0][0x2e8] ;  /* 0x0000ba0000057ab9 */ /* 0x000fe20000000800 */
[----:B------:R-:W-:Y:S01]  /*3d00*/  MOV R247, R137 ;  /* 0x0000008900f77202 */ /* 0x000fe20000000f00 */
        /* <DEDUP_REMOVED lines=10> */
[----:B--2---:R-:W1:Y:S08]  /*3db0*/  LDSM.16.M88.4 R16, [R117+0x6000] ;  /* 0x006000007510783b */ /* 0x004e700000000200 */
        /* <DEDUP_REMOVED lines=45> */
[----:B------:R-:W1:Y:S01]  /*4090*/  MUFU.TANH R136, R6 ;  /* 0x0000000600887308 */ /* 0x000e620000002400 */
[----:B------:R-:W-:Y:S09]  /*40a0*/  FMUL.FTZ R19, R19, c[0x0][0x2ec] ;  /* 0x0000bb0013137a20 */ /* 0x000ff20000410000 */
[----:B------:R4:W1:Y:S01]  /*40b0*/  MUFU.TANH R144, R9 ;  /* 0x0000000900907308 */ /* 0x0008620000002400 */
[----:B---3--:R-:W-:Y:S09]  /*40c0*/  IADD3 R8, P0, R131, UR19, RZ ;  /* 0x0000001383087c10 */ /* 0x008ff2000ff1e0ff */
[----:B------:R3:W1:Y:S10]  /*40d0*/  MUFU.TANH R135, R7 ;  /* 0x0000000700877308 */ /* 0x0006740000002400 */
[----:B------:R-:W1:Y:S01]  /*40e0*/  MUFU.TANH R141, R10 ;  /* 0x0000000a008d7308 */ /* 0x000e620000002400 */
[----:B----4-:R-:W-:Y:S02]  /*40f0*/  IADD3.X R9, R0, UR18, RZ, P0, !PT ;  /* 0x0000001200097c10 */ /* 0x010fe400087fe4ff */
[----:B------:R-:W-:Y:S03]  /*4100*/  PLOP3.LUT P0, PT, PT, PT, UP0, 0x80, 0x0 ;  /* 0x000000000000781c */ /* 0x000fe60003f0f008 */
[----:B------:R4:W5:Y:S04]  /*4110*/  LDG.E R134, [R8.64] ;  /* 0x0000002608867981 */ /* 0x000968000c1e1900 */
[----:B------:R4:W1:Y:S01]  /*4120*/  MUFU.TANH R140, R11 ;  /* 0x0000000b008c7308 */ /* 0x0008620000002400 */
[----:B------:R4:W5:Y:S04]  /*4130*/  LDG.E R133, [R8.64+0x20] ;  /* 0x0000202608857981 */ /* 0x000968000c1e1900 */
[----:B---3--:R-:W3:Y:S05]  /*4140*/  LDSM.16.M88.4 R4, [R116+0x6400] ;  /* 0x006400007404783b */ /* 0x008eea0000000200 */
[----:B------:R1:W1:Y:S03]  /*4150*/  MUFU.TANH R155, R12 ;  /* 0x0000000c009b7308 */ /* 0x0002660000002400 */
[----:B------:R4:W5:Y:S04]  /*4160*/  LDG.E R132, [R8.64+0x100] ;  /* 0x0001002608847981 */ /* 0x000968000c1e1900 */
[----:B------:R4:W5:Y:S03]  /*4170*/  LDG.E R131, [R8.64+0x120] ;  /* 0x0001202608837981 */ /* 0x000966000c1e1900 */
[----:B------:R1:W1:Y:S10]  /*4180*/  MUFU.TANH R146, R13 ;  /* 0x0000000d00927308 */ /* 0x0002740000002400 */
[----:B------:R1:W1:Y:S10]  /*4190*/  MUFU.TANH R145, R14 ;  /* 0x0000000e00917308 */ /* 0x0002740000002400 */
[----:B------:R1:W1:Y:S01]  /*41a0*/  MUFU.TANH R143, R15 ;  /* 0x0000000f008f7308 */ /* 0x0002620000002400 */
[----:B----4-:R-:W4:Y:S01]  /*41b0*/  LDSM.16.M88.4 R8, [R116+0x6800] ;  /* 0x006800007408783b */ /* 0x010f220000000200 */
[-C--:B---3--:R-:W-:Y:S08]  /*41c0*/  HMMA.16816.F32 R20, R104, R4.reuse, R20 ;  /* 0x000000046814723c */ /* 0x088ff00000001814 */
        /* <DEDUP_REMOVED lines=12> */
[-C--:B----4-:R-:W-:Y:S03]  /*4290*/  HMMA.16816.F32 R36, R104, R8.reuse, R36 ;  /* 0x000000086824723c */ /* 0x090fe60000001824 */
[----:B------:R-:W-:Y:S02]  /*42a0*/  FMUL.FTZ R24, R24, c[0x0][0x2ec] ;  /* 0x0000bb0018187a20 */ /* 0x000fe40000410000 */
[----:B------:R-:W-:Y:S01]  /*42b0*/  FMUL.FTZ R25, R25, c[0x0][0x2ec] ;  /* 0x0000bb0019197a20 */ /* 0x000fe20000410000 */
[----:B------:R3:W4:Y:S01]  /*42c0*/  MUFU.TANH R161, R20 ;  /* 0x0000001400a17308 */ /* 0x0007220000002400 */
        /* <DEDUP_REMOVED lines=20> */
[----:B------:R-:W-:Y:S02]  /*4410*/  FMUL.FTZ R37, R37, c[0x0][0x2ec] ;  /* 0x0000bb0025257a20 */ /* 0x000fe40000410000 */
[-C--:B------:R-:W-:Y:S04]  /*4420*/  HMMA.16816.F32 R60, R112, R6.reuse, R60 ;  /* 0x00000006703c723c */ /* 0x080fe8000000183c */
[----:B------:R-:W-:Y:S02]  /*4430*/  FMUL.FTZ R38, R38, c[0x0][0x2ec] ;  /* 0x0000bb0026267a20 */ /* 0x000fe40000410000 */
[----:B------:R-:W-:Y:S01]  /*4440*/  FMUL.FTZ R39, R39, c[0x0][0x2ec] ;  /* 0x0000bb0027277a20 */ /* 0x000fe20000410000 */
[----:B------:R3:W1:Y:S01]  /*4450*/  MUFU.TANH R159, R25 ;  /* 0x00000019009f7308 */ /* 0x0006620000002400 */
[----:B------:R-:W-:Y:S04]  /*4460*/  HMMA.16816.F32 R64, R104, R6, R64 ;  /* 0x000000066840723c */ /* 0x000fe80000001840 */
        /* <DEDUP_REMOVED lines=33> */
[----:B------:R-:W-:Y:S09]  /*4680*/  FMUL.FTZ R67, R67, c[0x0][0x2ec] ;  /* 0x0000bb0043437a20 */ /* 0x000ff20000410000 */
        /* <DEDUP_REMOVED lines=111> */
.L_x_1030:
[----:B--2-4-:R-:W2:Y:S01]  /*4d80*/  LDL R0, [R1+0x18] ;  /* 0x0000180001007983 */ /* 0x014ea20000100800 */
[----:B------:R-:W-:Y:S02]  /*4d90*/  UIADD3 UR4, -UR5, UR7, -UR11 ;  /* 0x0000000705047290 */ /* 0x000fe4000fffe90b */
[----:B------:R-:W-:Y:S01]  /*4da0*/  ULDC UR9, c[0x0][0x2e8] ;  /* 0x0000ba0000097ab9 */ /* 0x000fe20000000800 */
[----:B------:R-:W4:Y:S01]  /*4db0*/  LDL R8, [R1+0x2c] ;  /* 0x00002c0001087983 */ /* 0x000f220000100800 */
[----:B------:R-:W-:Y:S01]  /*4dc0*/  UMOV UR14, UR5 ;  /* 0x00000005000e7c82 */ /* 0x000fe20008000000 */
[----:B--2---:R-:W-:Y:S04]  /*4dd0*/  IADD3 R0, R0, UR6, RZ ;  /* 0x0000000600007c10 */ /* 0x004fe8000fffe0ff */
[C---:B------:R-:W-:Y:S02]  /*4de0*/  IADD3 R6, R0.reuse, 0x8, RZ ;  /* 0x0000000800067810 */ /* 0x040fe40007ffe0ff */
[C---:B------:R-:W-:Y:S02]  /*4df0*/  IADD3 R5, R0.reuse, 0x40, RZ ;  /* 0x0000004000057810 */ /* 0x040fe40007ffe0ff */
[C---:B------:R-:W-:Y:S02]  /*4e00*/  IADD3 R4, R0.reuse, 0x48, RZ ;  /* 0x0000004800047810 */ /* 0x040fe40007ffe0ff */
[----:B------:R-:W-:Y:S02]  /*4e10*/  IADD3 R7, R0, UR4, RZ ;  /* 0x0000000400077c10 */ /* 0x000fe4000fffe0ff */
[----:B---3--:R-:W-:Y:S02]  /*4e20*/  IADD3 R24, R6, UR4, RZ ;  /* 0x0000000406187c10 */ /* 0x008fe4000fffe0ff */
        /* <DEDUP_REMOVED lines=8> */
[----:B----4-:R-:W-:Y:S01]  /*4eb0*/  IMAD R0, R0, 0x80, R8 ;  /* 0x0000008000007824 */ /* 0x010fe200078e0208 */
        /* <DEDUP_REMOVED lines=124> */
[-C--:B------:R-:W-:Y:S02]  /*5680*/  ISETP.GE.OR P2, PT, R21, R6.reuse, !P2 ;  /* 0x000000061500720c */ /* 0x080fe40005746670 */
[-C--:B------:R-:W-:Y:S02]  /*5690*/  ISETP.GE.OR P1, PT, R20, R6.reuse, !P1 ;  /* 0x000000061400720c */ /* 0x080fe40004f26670 */
[----:B------:R-:W-:Y:S02]  /*56a0*/  ISETP.GE.OR P0, PT, R19, R6, !P0 ;  /* 0x000000061300720c */ /* 0x000fe40004706670 */
[----:B------:R-:W-:Y:S02]  /*56b0*/  IMNMX R5, RZ, R33, !PT ;  /* 0x00000021ff057217 */ /* 0x000fe40007800200 */
        /* <DEDUP_REMOVED lines=12> */
[----:B------:R-:W-:Y:S02]  /*5780*/  ISETP.GE.OR P6, PT, R18, R6, !P6 ;  /* 0x000000061200720c */ /* 0x000fe400077c6670 */
        /* <DEDUP_REMOVED lines=18> */
[-C--:B------:R-:W-:Y:S02]  /*58b0*/  ISETP.GE.OR P4, PT, R9, R6.reuse, !P4 ;  /* 0x000000060900720c */ /* 0x080fe40006786670 */
[----:B------:R-:W-:Y:S02]  /*58c0*/  FSEL R59, R181, -INF , !P0 ;  /* 0xff800000b53b7808 */ /* 0x000fe40004000000 */
[-C--:B------:R-:W-:Y:S02]  /*58d0*/  ISETP.GE.AND P0, PT, R21, R5.reuse, PT ;  /* 0x000000051500720c */ /* 0x080fe40003f06270 */
        /* <DEDUP_REMOVED lines=54> */
.L_x_1031:
        /* <DEDUP_REMOVED lines=8> */
[----:B------:R1:W-:Y:S04]  /*5cc0*/  STL [R1+0xc0], R85 ;  /* 0x0000c05501007387 */ /* 0x0003e80000100800 */
[----:B------:R-:W-:Y:S04]  /*5cd0*/  STL [R1+0xbc], R84 ;  /* 0x0000bc5401007387 */ /* 0x000fe80000100800 */
[----:B------:R-:W-:Y:S04]  /*5ce0*/  STL [R1+0xb8], R83 ;  /* 0x0000b85301007387 */ /* 0x000fe80000100800 */
[----:B------:R-:W-:Y:S04]  /*5cf0*/  STL [R1+0xb4], R82 ;  /* 0x0000b45201007387 */ /* 0x000fe80000100800 */
        /* <DEDUP_REMOVED lines=12> */
[----:B------:R1:W-:Y:S04]  /*5dc0*/  STL [R1+0x80], R69 ;  /* 0x0000804501007387 */ /* 0x0003e80000100800 */
[----:B------:R1:W-:Y:S04]  /*5dd0*/  STL [R1+0x7c], R68 ;  /* 0x00007c4401007387 */ /* 0x0003e80000100800 */
[----:B------:R1:W-:Y:S04]  /*5de0*/  STL [R1+0x78], R3 ;  /* 0x0000780301007387 */ /* 0x0003e80000100800 */
        /* <DEDUP_REMOVED lines=11> */
[--C-:B------:R-:W-:Y:S01]  /*5ea0*/  FFMA.FTZ R10, R58, c[0x0][0x23c], -R6.reuse ;  /* 0x00008f003a0a7a23 */ /* 0x100fe20000010806 */
[----:B------:R2:W-:Y:S01]  /*5eb0*/  MUFU.EX2 R214, R0 ;  /* 0x0000000000d67308 */ /* 0x0005e20000000800 */
[----:B------:R-:W-:Y:S01]  /*5ec0*/  FFMA.FTZ R11, R57, c[0x0][0x23c], -R6 ;  /* 0x00008f00390b7a23 */ /* 0x000fe20000010806 */
[----:B------:R-:W-:Y:S02]  /*5ed0*/  FSEL R4, R4, RZ, P0 ;  /* 0x000000ff04047208 */ /* 0x000fe40000000000 */
[----:B------:R-:W-:Y:S03]  /*5ee0*/  FSETP.NEU.FTZ.AND P0, PT, R8, -INF , PT ;  /* 0xff8000000800780b */ /* 0x000fe60003f1d000 */
[----:B------:R-:W-:Y:S03]  /*5ef0*/  FFMA.FTZ R7, R31, c[0x0][0x23c], -R4 ;  /* 0x00008f001f077a23 */ /* 0x000fe60000010804 */
[----:B-1----:R1:W-:Y:S10]  /*5f00*/  MUFU.EX2 R85, R10 ;  /* 0x0000000a00557308 */ /* 0x0023f40000000800 */
[----:B------:R-:W-:Y:S01]  /*5f10*/  MUFU.EX2 R114, R7 ;  /* 0x0000000700727308 */ /* 0x000fe20000000800 */
[--C-:B--2---:R-:W-:Y:S09]  /*5f20*/  FFMA.FTZ R0, R28, c[0x0][0x23c], -R6.reuse ;  /* 0x00008f001c007a23 */ /* 0x104ff20000010806 */
[----:B------:R2:W-:Y:S01]  /*5f30*/  MUFU.EX2 R212, R0 ;  /* 0x0000000000d47308 */ /* 0x0005e20000000800 */
[--C-:B-1----:R-:W-:Y:S09]  /*5f40*/  FFMA.FTZ R10, R100, c[0x0][0x23c], -R6.reuse ;  /* 0x00008f00640a7a23 */ /* 0x102ff20000010806 */
[----:B------:R-:W-:Y:S10]  /*5f50*/  MUFU.EX2 R81, R10 ;  /* 0x0000000a00517308 */ /* 0x000ff40000000800 */
[----:B------:R1:W-:Y:S01]  /*5f60*/  MUFU.EX2 R249, R9 ;  /* 0x0000000900f97308 */ /* 0x0003e20000000800 */
[--C-:B--2---:R-:W-:Y:S09]  /*5f70*/  FFMA.FTZ R0, R23, c[0x0][0x23c], -R5.reuse ;  /* 0x00008f0017007a23 */ /* 0x104ff20000010805 */
[----:B------:R2:W-:Y:S10]  /*5f80*/  MUFU.EX2 R153, R0 ;  /* 0x0000000000997308 */ /* 0x0005f40000000800 */
[----:B------:R-:W-:Y:S01]  /*5f90*/  MUFU.EX2 R243, R11 ;  /* 0x0000000b00f37308 */ /* 0x000fe20000000800 */
[--C-:B-1----:R-:W-:Y:S09]  /*5fa0*/  FFMA.FTZ R9, R60, c[0x0][0x23c], -R6.reuse ;  /* 0x00008f003c097a23 */ /* 0x102ff20000010806 */
[----:B------:R1:W-:Y:S01]  /*5fb0*/  MUFU.EX2 R84, R9 ;  /* 0x0000000900547308 */ /* 0x0003e20000000800 */
[--C-:B--2---:R-:W-:Y:S09]  /*5fc0*/  FFMA.FTZ R0, R24, c[0x0][0x23c], -R5.reuse ;  /* 0x00008f0018007a23 */ /* 0x104ff20000010805 */
[----:B------:R2:W-:Y:S01]  /*5fd0*/  MUFU.EX2 R137, R0 ;  /* 0x0000000000897308 */ /* 0x0005e20000000800 */
[--C-:B-1----:R-:W-:Y:S09]  /*5fe0*/  FFMA.FTZ R9, R102, c[0x0][0x23c], -R6.reuse ;  /* 0x00008f0066097a23 */ /* 0x102ff20000010806 */
[----:B------:R-:W-:Y:S01]  /*5ff0*/  MUFU.EX2 R80, R9 ;  /* 0x0000000900507308 */ /* 0x000fe20000000800 */
[--C-:B--2---:R-:W-:Y:S09]  /*6000*/  FFMA.FTZ R0, R29, c[0x0][0x23c], -R6.reuse ;  /* 0x00008f001d007a23 */ /* 0x104ff20000010806 */
        /* <DEDUP_REMOVED lines=8> */
[----:B------:R1:W2:Y:S02]  /*6090*/  MUFU.EX2 R115, R0 ;  /* 0x0000000000737308 */ /* 0x0002a40000000800 */
[----:B-1----:R-:W-:Y:S01]  /*60a0*/  FMUL.FTZ R0, R8, 1.4426950216293334961 ;  /* 0x3fb8aa3b08007820 */ /* 0x002fe20000410000 */
[----:B--2---:R-:W-:Y:S01]  /*60b0*/  F2FP.PACK_AB R9, R114, R115 ;  /* 0x000000737209723e */ /* 0x004fe200000000ff */
[----:B------:R-:W-:Y:S03]  /*60c0*/  FFMA.FTZ R8, R33, c[0x0][0x23c], -R4 ;  /* 0x00008f0021087a23 */ /* 0x000fe60000010804 */
[----:B------:R-:W-:Y:S03]  /*60d0*/  FSEL R0, R0, RZ, P0 ;  /* 0x000000ff00007208 */ /* 0x000fe60000000000 */
[----:B------:R1:W-:Y:S02]  /*60e0*/  MUFU.EX2 R213, R8 ;  /* 0x0000000800d57308 */ /* 0x0003e40000000800 */
[--C-:B------:R-:W-:Y:S02]  /*60f0*/  FFMA.FTZ R7, R18, c[0x0][0x23c], -R0.reuse ;  /* 0x00008f0012077a23 */ /* 0x100fe40000010800 */
[----:B------:R-:W-:Y:S06]  /*6100*/  FFMA.FTZ R10, R62, c[0x0][0x23c], -R0 ;  /* 0x00008f003e0a7a23 */ /* 0x000fec0000010800 */
[----:B------:R2:W-:Y:S10]  /*6110*/  MUFU.EX2 R113, R7 ;  /* 0x0000000700717308 */ /* 0x0005f40000000800 */
[----:B------:R-:W-:Y:S01]  /*6120*/  MUFU.EX2 R71, R10 ;  /* 0x0000000a00477308 */ /* 0x000fe20000000800 */
[----:B-1----:R-:W-:Y:S09]  /*6130*/  FFMA.FTZ R8, R43, c[0x0][0x23c], -R6 ;  /* 0x00008f002b087a23 */ /* 0x002ff20000010806 */
[----:B------:R1:W-:Y:S01]  /*6140*/  MUFU.EX2 R248, R8 ;  /* 0x0000000800f87308 */ /* 0x0003e20000000800 */
[----:B--2---:R-:W-:Y:S09]  /*6150*/  FFMA.FTZ R7, R19, c[0x0][0x23c], -R0 ;  /* 0x00008f0013077a23 */ /* 0x004ff20000010800 */
[----:B------:R2:W3:Y:S01]  /*6160*/  MUFU.EX2 R112, R7 ;  /* 0x0000000700707308 */ /* 0x0004e20000000800 */
        /* <DEDUP_REMOVED lines=12> */
[----:B---3--:R-:W-:Y:S01]  /*6230*/  F2FP.PACK_AB R8, R112, R113 ;  /* 0x000000717008723e */ /* 0x008fe200000000ff */
        /* <DEDUP_REMOVED lines=33> */
[----:B------:R1:W3:Y:S02]  /*6450*/  MUFU.EX2 R82, R7 ;  /* 0x0000000700527308 */ /* 0x0002e40000000800 */
[--C-:B-1----:R-:W-:Y:S08]  /*6460*/  FFMA.FTZ R7, R55, c[0x0][0x23c], -R4.reuse ;  /* 0x00008f0037077a23 */ /* 0x102ff00000010804 */
[----:B------:R1:W-:Y:S02]  /*6470*/  MUFU.EX2 R215, R7 ;  /* 0x0000000700d77308 */ /* 0x0003e40000000800 */
[----:B-1----:R-:W-:Y:S08]  /*6480*/  FFMA.FTZ R7, R56, c[0x0][0x23c], -R4 ;  /* 0x00008f0038077a23 */ /* 0x002ff00000010804 */
[----:B------:R1:W4:Y:S02]  /*6490*/  MUFU.EX2 R216, R7 ;  /* 0x0000000700d87308 */ /* 0x0003240000000800 */
[--C-:B-1----:R-:W-:Y:S08]  /*64a0*/  FFMA.FTZ R7, R47, c[0x0][0x23c], -R0.reuse ;  /* 0x00008f002f077a23 */ /* 0x102ff00000010800 */
[----:B------:R1:W-:Y:S02]  /*64b0*/  MUFU.EX2 R252, R7 ;  /* 0x0000000700fc7308 */ /* 0x0003e40000000800 */
[----:B-1----:R-:W-:Y:S08]  /*64c0*/  FFMA.FTZ R7, R12, c[0x0][0x23c], -R0 ;  /* 0x00008f000c077a23 */ /* 0x002ff00000010800 */
[----:B------:R1:W1:Y:S02]  /*64d0*/  MUFU.EX2 R250, R7 ;  /* 0x0000000700fa7308 */ /* 0x0002640000000800 */
[----:B-1----:R-:W-:Y:S08]  /*64e0*/  FFMA.FTZ R7, R61, c[0x0][0x23c], -R4 ;  /* 0x00008f003d077a23 */ /* 0x002ff00000010804 */
[----:B------:R1:W1:Y:S02]  /*64f0*/  MUFU.EX2 R218, R7 ;  /* 0x0000000700da7308 */ /* 0x0002640000000800 */
        /* <DEDUP_REMOVED lines=8> */
[--C-:B-1----:R-:W-:Y:S02]  /*6580*/  FFMA.FTZ R7, R106, c[0x0][0x23c], -R6.reuse ;  /* 0x00008f006a077a23 */ /* 0x102fe40000010806 */
[----:B------:R-:W-:Y:S06]  /*6590*/  FFMA.FTZ R6, R107, c[0x0][0x23c], -R6 ;  /* 0x00008f006b067a23 */ /* 0x000fec0000010806 */
[----:B------:R1:W-:Y:S10]  /*65a0*/  MUFU.EX2 R69, R7 ;  /* 0x0000000700457308 */ /* 0x0003f40000000800 */
[----:B------:R2:W2:Y:S01]  /*65b0*/  MUFU.EX2 R68, R6 ;  /* 0x0000000600447308 */ /* 0x0004a20000000800 */
[--C-:B-1----:R-:W-:Y:S09]  /*65c0*/  FFMA.FTZ R7, R66, c[0x0][0x23c], -R4.reuse ;  /* 0x00008f0042077a23 */ /* 0x102ff20000010804 */
[----:B------:R1:W-:Y:S01]  /*65d0*/  MUFU.EX2 R77, R7 ;  /* 0x00000007004d7308 */ /* 0x0003e20000000800 */
[--C-:B--2---:R-:W-:Y:S02]  /*65e0*/  FFMA.FTZ R6, R103, c[0x0][0x23c], -R5.reuse ;  /* 0x00008f0067067a23 */ /* 0x104fe40000010805 */
[----:B------:R-:W-:Y:S07]  /*65f0*/  FFMA.FTZ R5, R104, c[0x0][0x23c], -R5 ;  /* 0x00008f0068057a23 */ /* 0x000fee0000010805 */
[----:B------:R2:W-:Y:S10]  /*6600*/  MUFU.EX2 R3, R6 ;  /* 0x0000000600037308 */ /* 0x0005f40000000800 */
[----:B------:R3:W-:Y:S01]  /*6610*/  MUFU.EX2 R2, R5 ;  /* 0x0000000500027308 */ /* 0x0007e20000000800 */
[--C-:B-1----:R-:W-:Y:S09]  /*6620*/  FFMA.FTZ R7, R67, c[0x0][0x23c], -R4.reuse ;  /* 0x00008f0043077a23 */ /* 0x102ff20000010804 */
[----:B------:R1:W-:Y:S01]  /*6630*/  MUFU.EX2 R73, R7 ;  /* 0x0000000700497308 */ /* 0x0003e20000000800 */
[----:B--2---:R-:W-:Y:S05]  /*6640*/  F2FP.PACK_AB R6, R212, R214 ;  /* 0x000000d6d406723e */ /* 0x004fea00000000ff */
[----:B------:R2:W-:Y:S01]  /*6650*/  STS [R210+0x12000], R6 ;  /* 0x01200006d2007388 */ /* 0x0005e20000000800 */
[--C-:B---3--:R-:W-:Y:S02]  /*6660*/  FFMA.FTZ R5, R101, c[0x0][0x23c], -R4.reuse ;  /* 0x00008f0065057a23 */ /* 0x108fe40000010804 */
[----:B------:R-:W-:Y:S02]  /*6670*/  FFMA.FTZ R4, R105, c[0x0][0x23c], -R4 ;  /* 0x00008f0069047a23 */ /* 0x000fe40000010804 */
[----:B------:R3:W3:Y:S01]  /*6680*/  MUFU.EX2 R76, R5 ;  /* 0x00000005004c7308 */ /* 0x0006e20000000800 */
[----:B-1----:R-:W-:Y:S09]  /*6690*/  F2FP.PACK_AB R7, R231, R233 ;  /* 0x000000e9e707723e */ /* 0x002ff200000000ff */
[----:B------:R1:W-:Y:S01]  /*66a0*/  MUFU.EX2 R72, R4 ;  /* 0x0000000400487308 */ /* 0x0003e20000000800 */
[----:B--2---:R-:W-:Y:S01]  /*66b0*/  F2FP.PACK_AB R6, R228, R229 ;  /* 0x000000e5e406723e */ /* 0x004fe200000000ff */
[--C-:B---3--:R-:W-:Y:S08]  /*66c0*/  FFMA.FTZ R5, R51, c[0x0][0x23c], -R0.reuse ;  /* 0x00008f0033057a23 */ /* 0x108ff00000010800 */
[----:B------:R2:W-:Y:S01]  /*66d0*/  MUFU.EX2 R75, R5 ;  /* 0x00000005004b7308 */ /* 0x0005e20000000800 */
[----:B-1----:R-:W-:Y:S01]  /*66e0*/  F2FP.PACK_AB R4, R244, R245 ;  /* 0x000000f5f404723e */ /* 0x002fe200000000ff */
[--C-:B--2---:R-:W-:Y:S02]  /*66f0*/  FFMA.FTZ R5, R54, c[0x0][0x23c], -R0.reuse ;  /* 0x00008f0036057a23 */ /* 0x104fe40000010800 */
[----:B------:R-:W-:Y:S06]  /*6700*/  FFMA.FTZ R0, R63, c[0x0][0x23c], -R0 ;  /* 0x00008f003f007a23 */ /* 0x000fec0000010800 */
[----:B------:R1:W2:Y:S10]  /*6710*/  MUFU.EX2 R74, R5 ;  /* 0x00000005004a7308 */ /* 0x0002b40000000800 */
[----:B------:R3:W2:Y:S01]  /*6720*/  MUFU.EX2 R70, R0 ;  /* 0x0000000000467308 */ /* 0x0006a20000000800 */
[----:B-1----:R-:W-:Y:S05]  /*6730*/  F2FP.PACK_AB R5, R137, R153 ;  /* 0x000000998905723e */ /* 0x002fea00000000ff */
[----:B------:R1:W-:Y:S04]  /*6740*/  STS [R210+0x12400], R5 ;  /* 0x01240005d2007388 */ /* 0x0003e80000000800 */
[----:B------:R2:W-:Y:S01]  /*6750*/  STS [R209+0x12000], R7 ;  /* 0x01200007d1007388 */ /* 0x0005e20000000800 */
[----:B---3--:R-:W-:Y:S03]  /*6760*/  F2FP.PACK_AB R0, R82, R83 ;  /* 0x000000535200723e */ /* 0x008fe600000000ff */
[----:B------:R3:W-:Y:S04]  /*6770*/  STS [R209+0x12400], R6 ;  /* 0x01240006d1007388 */ /* 0x0007e80000000800 */
[----:B------:R4:W-:Y:S04]  /*6780*/  STS [R210+0x14400], R8 ;  /* 0x01440008d2007388 */ /* 0x0009e80000000800 */
[----:B------:R-:W-:Y:S01]  /*6790*/  STS [R210+0x14000], R9 ;  /* 0x01400009d2007388 */ /* 0x000fe20000000800 */
[----:B-1----:R-:W-:Y:S02]  /*67a0*/  F2FP.PACK_AB R5, R213, R219 ;  /* 0x000000dbd505723e */ /* 0x002fe400000000ff */
[----:B--2---:R-:W-:Y:S03]  /*67b0*/  F2FP.PACK_AB R7, R226, R227 ;  /* 0x000000e3e207723e */ /* 0x004fe600000000ff */
[----:B------:R1:W-:Y:S01]  /*67c0*/  STS [R209+0x14000], R5 ;  /* 0x01400005d1007388 */ /* 0x0003e20000000800 */
[----:B---3--:R-:W-:Y:S02]  /*67d0*/  F2FP.PACK_AB R6, R224, R225 ;  /* 0x000000e1e006723e */ /* 0x008fe400000000ff */
[----:B----4-:R-:W-:Y:S05]  /*67e0*/  F2FP.PACK_AB R8, R202, R211 ;  /* 0x000000d3ca08723e */ /* 0x010fea00000000ff */
[----:B------:R2:W-:Y:S04]  /*67f0*/  STS [R209+0x14400], R8 ;  /* 0x01440008d1007388 */ /* 0x0005e80000000800 */
[----:B------:R3:W-:Y:S04]  /*6800*/  STS [R208+0x12000], R7 ;  /* 0x01200007d0007388 */ /* 0x0007e80000000800 */
[----:B------:R4:W-:Y:S04]  /*6810*/  STS [R208+0x12400], R6 ;  /* 0x01240006d0007388 */ /* 0x0009e80000000800 */
[----:B------:R4:W-:Y:S01]  /*6820*/  STS [R207+0x12400], R4 ;  /* 0x01240004cf007388 */ /* 0x0009e20000000800 */
[----:B-1----:R-:W-:Y:S05]  /*6830*/  F2FP.PACK_AB R5, R248, R249 ;  /* 0x000000f9f805723e */ /* 0x002fea00000000ff */
[----:B------:R1:W-:Y:S01]  /*6840*/  STS [R207+0x12000], R5 ;  /* 0x01200005cf007388 */ /* 0x0003e20000000800 */
[----:B--2---:R-:W-:Y:S02]  /*6850*/  F2FP.PACK_AB R8, R234, R235 ;  /* 0x000000ebea08723e */ /* 0x004fe400000000ff */
[----:B---3--:R-:W-:Y:S03]  /*6860*/  F2FP.PACK_AB R7, R230, R232 ;  /* 0x000000e8e607723e */ /* 0x008fe600000000ff */
[----:B------:R-:W-:Y:S01]  /*6870*/  STS [R208+0x14000], R8 ;  /* 0x01400008d0007388 */ /* 0x000fe20000000800 */
[----:B----4-:R-:W-:Y:S03]  /*6880*/  F2FP.PACK_AB R6, R238, R239 ;  /* 0x000000efee06723e */ /* 0x010fe600000000ff */
[----:B------:R2:W-:Y:S01]  /*6890*/  STS [R208+0x14400], R7 ;  /* 0x01440007d0007388 */ /* 0x0005e20000000800 */
[----:B------:R-:W-:Y:S03]  /*68a0*/  F2FP.PACK_AB R4, R242, R243 ;  /* 0x000000f3f204723e */ /* 0x000fe600000000ff */
[----:B------:R3:W-:Y:S01]  /*68b0*/  STS [R207+0x14000], R6 ;  /* 0x01400006cf007388 */ /* 0x0007e20000000800 */
[----:B-1----:R-:W-:Y:S05]  /*68c0*/  F2FP.PACK_AB R5, R236, R237 ;  /* 0x000000edec05723e */ /* 0x002fea00000000ff */
[----:B------:R1:W-:Y:S04]  /*68d0*/  STS [R207+0x14400], R5 ;  /* 0x01440005cf007388 */ /* 0x0003e80000000800 */
[----:B------:R4:W-:Y:S01]  /*68e0*/  STS [R206+0x12000], R4 ;  /* 0x01200004ce007388 */ /* 0x0009e20000000800 */
[----:B--2---:R-:W-:Y:S02]  /*68f0*/  F2FP.PACK_AB R7, R240, R241 ;  /* 0x000000f1f007723e */ /* 0x004fe400000000ff */
[----:B---3--:R-:W-:Y:S03]  /*6900*/  F2FP.PACK_AB R6, R216, R215 ;  /* 0x000000d7d806723e */ /* 0x008fe600000000ff */
[----:B------:R2:W-:Y:S04]  /*6910*/  STS [R206+0x12400], R7 ;  /* 0x01240007ce007388 */ /* 0x0005e80000000800 */
[----:B------:R3:W-:Y:S01]  /*6920*/  STS [R203+0x12400], R0 ;  /* 0x01240000cb007388 */ /* 0x0007e20000000800 */
[----:B-1----:R-:W-:Y:S02]  /*6930*/  F2FP.PACK_AB R5, R250, R252 ;  /* 0x000000fcfa05723e */ /* 0x002fe400000000ff */
[----:B----4-:R-:W-:Y:S05]  /*6940*/  F2FP.PACK_AB R4, R84, R85 ;  /* 0x000000555404723e */ /* 0x010fea00000000ff */
[----:B------:R1:W-:Y:S04]  /*6950*/  STS [R203+0x12000], R4 ;  /* 0x01200004cb007388 */ /* 0x0003e80000000800 */
[----:B------:R4:W-:Y:S01]  /*6960*/  STS [R206+0x14000], R6 ;  /* 0x01400006ce007388 */ /* 0x0009e20000000800 */
[----:B--2---:R-:W-:Y:S03]  /*6970*/  F2FP.PACK_AB R7, R218, R217 ;  /* 0x000000d9da07723e */ /* 0x004fe600000000ff */
[----:B------:R2:W-:Y:S01]  /*6980*/  STS [R206+0x14400], R5 ;  /* 0x01440005ce007388 */ /* 0x0005e20000000800 */
[----:B---3--:R-:W-:Y:S03]  /*6990*/  F2FP.PACK_AB R0, R68, R69 ;  /* 0x000000454400723e */ /* 0x008fe600000000ff */
[----:B------:R3:W-:Y:S01]  /*69a0*/  STS [R203+0x14000], R7 ;  /* 0x01400007cb007388 */ /* 0x0007e20000000800 */
[----:B-1----:R-:W-:Y:S02]  /*69b0*/  F2FP.PACK_AB R4, R78, R79 ;  /* 0x0000004f4e04723e */ /* 0x002fe400000000ff */
[----:B----4-:R-:W-:Y:S02]  /*69c0*/  F2FP.PACK_AB R6, R86, R87 ;  /* 0x000000575606723e */ /* 0x010fe400000000ff */
[----:B--2---:R-:W-:Y:S03]  /*69d0*/  F2FP.PACK_AB R5, R80, R81 ;  /* 0x000000515005723e */ /* 0x004fe600000000ff */
        /* <DEDUP_REMOVED lines=20> */
[----:B------:R-:W4:Y:S08]  /*6b20*/  LDSM.16.M88.4 R48, [R117+0x8800] ;  /* 0x008800007530783b */ /* 0x000f300000000200 */
[----:B------:R-:W1:Y:S01]  /*6b30*/  LDSM.16.M88.4 R100, [R117+0x8c00] ;  /* 0x008c00007564783b */ /* 0x000e620000000200 */
[-C--:B--2---:R-:W-:Y:S07]  /*6b40*/  HMMA.16816.F32 R4, R64, R16.reuse, RZ ;  /* 0x000000104004723c */ /* 0x084fee00000018ff */
[----:B------:R-:W-:Y:S01]  /*6b50*/  LDSM.16.M88.4 R104, [R123+0x4000] ;  /* 0x004000007b68783b */ /* 0x000fe20000000200 */
[C---:B---3--:R-:W-:Y:S07]  /*6b60*/  HMMA.16816.F32 R8, R60.reuse, R16, RZ ;  /* 0x000000103c08723c */ /* 0x048fee00000018ff */
[----:B------:R-:W-:Y:S01]  /*6b70*/  LDSM.16.M88.4 R108, [R123+0x5000] ;  /* 0x005000007b6c783b */ /* 0x000fe20000000200 */
[-C--:B------:R-:W-:Y:S08]  /*6b80*/  HMMA.16816.F32 R12, R60, R18.reuse, RZ ;  /* 0x000000123c0c723c */ /* 0x080ff000000018ff */
[C---:B------:R-:W-:Y:S08]  /*6b90*/  HMMA.16816.F32 R16, R64.reuse, R18, RZ ;  /* 0x000000124010723c */ /* 0x040ff000000018ff */
[-C--:B-1----:R-:W-:Y:S08]  /*6ba0*/  HMMA.16816.F32 R20, R64, R32.reuse, RZ ;  /* 0x000000204014723c */ /* 0x082ff000000018ff */
        /* <DEDUP_REMOVED lines=12> */
[-C--:B-1----:R-:W-:Y:S08]  /*6c70*/  HMMA.16816.F32 R4, R104, R100.reuse, R4 ;  /* 0x000000646804723c */ /* 0x082ff00000001804 */
[C---:B------:R-:W-:Y:S08]  /*6c80*/  HMMA.16816.F32 R8, R108.reuse, R100, R8 ;  /* 0x000000646c08723c */ /* 0x040ff00000001808 */
[-C--:B------:R-:W-:Y:S08]  /*6c90*/  HMMA.16816.F32 R12, R108, R102.reuse, R12 ;  /* 0x000000666c0c723c */ /* 0x080ff0000000180c */
[C---:B-----5:R-:W-:Y:S01]  /*6ca0*/  FADD.FTZ R5, -R134.reuse, R5 ;  /* 0x0000000586057221 */ /* 0x060fe20000010100 */
[C---:B------:R-:W-:Y:S01]  /*6cb0*/  HMMA.16816.F32 R16, R104.reuse, R102, R16 ;  /* 0x000000666810723c */ /* 0x040fe20000001810 */
[----:B------:R-:W1:Y:S03]  /*6cc0*/  LDSM.16.M88.4 R100, [R116+0x8400] ;  /* 0x008400007464783b */ /* 0x000e660000000200 */
[C---:B------:R-:W-:Y:S02]  /*6cd0*/  FADD.FTZ R6, -R133.reuse, R6 ;  /* 0x0000000685067221 */ /* 0x040fe40000010100 */
[----:B------:R-:W-:Y:S02]  /*6ce0*/  FADD.FTZ R4, -R134, R4 ;  /* 0x0000000486047221 */ /* 0x000fe40000010100 */
[----:B------:R-:W-:Y:S04]  /*6cf0*/  FADD.FTZ R7, -R133, R7 ;  /* 0x0000000785077221 */ /* 0x000fe80000010100 */
[----:B------:R-:W-:Y:S02]  /*6d00*/  FMUL.FTZ R7, R137, R7 ;  /* 0x0000000789077220 */ /* 0x000fe40000410000 */
[C---:B------:R-:W-:Y:S02]  /*6d10*/  FADD.FTZ R11, -R131.reuse, R11 ;  /* 0x0000000b830b7221 */ /* 0x040fe40000010100 */
[----:B------:R-:W-:Y:S02]  /*6d20*/  FADD.FTZ R9, -R132, R9 ;  /* 0x0000000984097221 */ /* 0x000fe40000010100 */
[----:B------:R-:W-:Y:S02]  /*6d30*/  FADD.FTZ R10, -R131, R10 ;  /* 0x0000000a830a7221 */ /* 0x000fe40000010100 */
[----:B------:R-:W-:Y:S01]  /*6d40*/  FMUL.FTZ R11, R112, R11 ;  /* 0x0000000b700b7220 */ /* 0x000fe20000410000 */
[----:B------:R-:W-:Y:S01]  /*6d50*/  MOV R112, R215 ;  /* 0x000000d700707202 */ /* 0x000fe20000000f00 */
[----:B------:R-:W-:Y:S02]  /*6d60*/  FMUL.FTZ R215, R7, R0 ;  /* 0x0000000007d77220 */ /* 0x000fe40000410000 */
[----:B------:R-:W-:Y:S02]  /*6d70*/  FFMA.FTZ R0, -R140, R140, 1 ;  /* 0x3f8000008c007423 */ /* 0x000fe4000001018c */
[----:B------:R-:W-:Y:S02]  /*6d80*/  FADD.FTZ R8, -R132, R8 ;  /* 0x0000000884087221 */ /* 0x000fe40000010100 */
[----:B------:R-:W-:Y:S02]  /*6d90*/  FMUL.FTZ R9, R114, R9 ;  /* 0x0000000972097220 */ /* 0x000fe40000410000 */
[----:B------:R-:W-:Y:S01]  /*6da0*/  FMUL.FTZ R10, R113, R10 ;  /* 0x0000000a710a7220 */ /* 0x000fe20000410000 */
[----:B------:R-:W-:Y:S01]  /*6db0*/  MOV R113, R216 ;  /* 0x000000d800717202 */ /* 0x000fe20000000f00 */
[----:B------:R-:W-:Y:S02]  /*6dc0*/  FADD.FTZ R13, -R132, R13 ;  /* 0x0000000d840d7221 */ /* 0x000fe40000010100 */
[----:B------:R-:W-:Y:S02]  /*6dd0*/  FADD.FTZ R14, -R131, R14 ;  /* 0x0000000e830e7221 */ /* 0x000fe40000010100 */
[----:B------:R-:W-:Y:S02]  /*6de0*/  FMUL.FTZ R0, R0, c[0x0][0x2ec] ;  /* 0x0000bb0000007a20 */ /* 0x000fe40000410000 */
[----:B------:R-:W-:Y:S02]  /*6df0*/  FMUL.FTZ R8, R115, R8 ;  /* 0x0000000873087220 */ /* 0x000fe40000410000 */
[----:B------:R-:W-:Y:S01]  /*6e00*/  FADD.FTZ R15, -R131, R15 ;  /* 0x0000000f830f7221 */ /* 0x000fe20000010100 */
[-C--:B-1----:R-:W-:Y:S03]  /*6e10*/  HMMA.16816.F32 R20, R104, R100.reuse, R20 ;  /* 0x000000646814723c */ /* 0x082fe60000001814 */
[----:B------:R-:W-:Y:S02]  /*6e20*/  FMUL.FTZ R13, R213, R13 ;  /* 0x0000000dd50d7220 */ /* 0x000fe40000410000 */
[----:B------:R-:W-:Y:S02]  /*6e30*/  FMUL.FTZ R14, R211, R14 ;  /* 0x0000000ed30e7220 */ /* 0x000fe40000410000 */
[----:B------:R-:W-:Y:S01]  /*6e40*/  FMUL.FTZ R211, R11, R0 ;  /* 0x000000000bd37220 */ /* 0x000fe20000410000 */
[C---:B------:R-:W-:Y:S04]  /*6e50*/  HMMA.16816.F32 R24, R108.reuse, R100, R24 ;  /* 0x000000646c18723c */ /* 0x040fe80000001818 */
[----:B------:R-:W-:Y:S02]  /*6e60*/  FFMA.FTZ R0, -R143, R143, 1 ;  /* 0x3f8000008f007423 */ /* 0x000fe4000001018f */
[----:B------:R-:W-:Y:S02]  /*6e70*/  FADD.FTZ R12, -R132, R12 ;  /* 0x0000000c840c7221 */ /* 0x000fe40000010100 */
[----:B------:R-:W-:Y:S01]  /*6e80*/  FMUL.FTZ R101, R212, R5 ;  /* 0x00000005d4657220 */ /* 0x000fe20000410000 */
[-C--:B------:R-:W-:Y:S03]  /*6e90*/  HMMA.16816.F32 R28, R108, R102.reuse, R28 ;  /* 0x000000666c1c723c */ /* 0x080fe6000000181c */
[----:B------:R-:W-:Y:S02]  /*6ea0*/  FMUL.FTZ R100, R153, R6 ;  /* 0x0000000699647220 */ /* 0x000fe40000410000 */
[----:B------:R-:W-:Y:S02]  /*6eb0*/  FFMA.FTZ R6, -R139, R139, 1 ;  /* 0x3f8000008b067423 */ /* 0x000fe4000001018b */
[----:B------:R-:W-:Y:S01]  /*6ec0*/  FFMA.FTZ R5, -R138, R138, 1 ;  /* 0x3f8000008a057423 */ /* 0x000fe2000001018a */
[C---:B------:R-:W-:Y:S04]  /*6ed0*/  HMMA.16816.F32 R32, R104.reuse, R102, R32 ;  /* 0x000000666820723c */ /* 0x040fe80000001820 */
[----:B------:R-:W-:Y:S02]  /*6ee0*/  FMUL.FTZ R6, R6, c[0x0][0x2ec] ;  /* 0x0000bb0006067a20 */ /* 0x000fe40000410000 */
[----:B------:R-:W-:Y:S01]  /*6ef0*/  FMUL.FTZ R5, R5, c[0x0][0x2ec] ;  /* 0x0000bb0005057a20 */ /* 0x000fe20000410000 */
[----:B------:R-:W-:Y:S01]  /*6f00*/  MOV R103, R218 ;  /* 0x000000da00677202 */ /* 0x000fe20000000f00 */
[----:B------:R-:W-:Y:S04]  /*6f10*/  FMUL.FTZ R102, R214, R4 ;  /* 0x00000004d6667220 */ /* 0x000fe80000410000 */
[----:B------:R-:W-:Y:S02]  /*6f20*/  FFMA.FTZ R4, -R136, R136, 1 ;  /* 0x3f80000088047423 */ /* 0x000fe40000010188 */
[----:B------:R-:W-:Y:S01]  /*6f30*/  FMUL.FTZ R218, R102, R6 ;  /* 0x0000000666da7220 */ /* 0x000fe20000410000 */
[----:B------:R-:W-:Y:S01]  /*6f40*/  MOV R102, R217 ;  /* 0x000000d900667202 */ /* 0x000fe20000000f00 */
[----:B------:R-:W-:Y:S02]  /*6f50*/  FMUL.FTZ R4, R4, c[0x0][0x2ec] ;  /* 0x0000bb0004047a20 */ /* 0x000fe40000410000 */
[----:B------:R-:W-:Y:S02]  /*6f60*/  FMUL.FTZ R217, R101, R5 ;  /* 0x0000000565d97220 */ /* 0x000fe40000410000 */
[----:B------:R-:W-:Y:S02]  /*6f70*/  FFMA.FTZ R5, -R144, R144, 1 ;  /* 0x3f80000090057423 */ /* 0x000fe40000010190 */
[----:B------:R-:W-:Y:S02]  /*6f80*/  FMUL.FTZ R216, R100, R4 ;  /* 0x0000000464d87220 */ /* 0x000fe40000410000 */
[----:B------:R-:W-:Y:S02]  /*6f90*/  FFMA.FTZ R6, -R149, R149, 1 ;  /* 0x3f80000095067423 */ /* 0x000fe40000010195 */
[----:B------:R-:W-:Y:S02]  /*6fa0*/  FFMA.FTZ R4, -R141, R141, 1 ;  /* 0x3f8000008d047423 */ /* 0x000fe4000001018d */
[----:B------:R-:W-:Y:S02]  /*6fb0*/  FMUL.FTZ R5, R5, c[0x0][0x2ec] ;  /* 0x0000bb0005057a20 */ /* 0x000fe40000410000 */
[----:B------:R-:W-:Y:S02]  /*6fc0*/  FMUL.FTZ R6, R6, c[0x0][0x2ec] ;  /* 0x0000bb0006067a20 */ /* 0x000fe40000410000 */
[----:B------:R-:W-:Y:S02]  /*6fd0*/  FMUL.FTZ R4, R4, c[0x0][0x2ec] ;  /* 0x0000bb0004047a20 */ /* 0x000fe40000410000 */
[----:B------:R-:W-:Y:S02]  /*6fe0*/  FMUL.FTZ R213, R9, R5 ;  /* 0x0000000509d57220 */ /* 0x000fe40000410000 */
[----:B------:R-:W-:Y:S02]  /*6ff0*/  FFMA.FTZ R5, -R146, R146, 1 ;  /* 0x3f80000092057423 */ /* 0x000fe40000010192 */
[----:B------:R-:W-:Y:S02]  /*7000*/  FMUL.FTZ R15, R202, R15 ;  /* 0x0000000fca0f7220 */ /* 0x000fe40000410000 */
[----:B------:R-:W-:Y:S02]  /*7010*/  FMUL.FTZ R214, R8, R6 ;  /* 0x0000000608d67220 */ /* 0x000fe40000410000 */
[----:B------:R-:W-:Y:S02]  /*7020*/  FMUL.FTZ R212, R10, R4 ;  /* 0x000000040ad47220 */ /* 0x000fe40000410000 */
[----:B------:R-:W-:Y:S02]  /*7030*/  FFMA.FTZ R6, -R155, R155, 1 ;  /* 0x3f8000009b067423 */ /* 0x000fe4000001019b */
[----:B------:R-:W-:Y:S02]  /*7040*/  FFMA.FTZ R4, -R145, R145, 1 ;  /* 0x3f80000091047423 */ /* 0x000fe40000010191 */
[----:B------:R-:W-:Y:S02]  /*7050*/  FMUL.FTZ R5, R5, c[0x0][0x2ec] ;  /* 0x0000bb0005057a20 */ /* 0x000fe40000410000 */
[----:B------:R-:W-:Y:S02]  /*7060*/  FMUL.FTZ R0, R0, c[0x0][0x2ec] ;  /* 0x0000bb0000007a20 */ /* 0x000fe40000410000 */
[----:B------:R-:W-:Y:S02]  /*7070*/  FMUL.FTZ R12, R219, R12 ;  /* 0x0000000cdb0c7220 */ /* 0x000fe40000410000 */
[C---:B------:R-:W-:Y:S02]  /*7080*/  FADD.FTZ R16, -R134.reuse, R16 ;  /* 0x0000001086107221 */ /* 0x040fe40000010100 */
[----:B------:R-:W-:Y:S02]  /*7090*/  FADD.FTZ R17, -R134, R17 ;  /* 0x0000001186117221 */ /* 0x000fe40000010100 */
        /* <DEDUP_REMOVED lines=8> */
[----:B------:R-:W-:Y:S02]  /*7120*/  FMUL.FTZ R202, R12, R6 ;  /* 0x000000060cca7220 */ /* 0x000fe40000410000 */
[----:B------:R-:W-:Y:S02]  /*7130*/  FMUL.FTZ R153, R14, R4 ;  /* 0x000000040e997220 */ /* 0x000fe40000410000 */
[----:B------:R-:W-:Y:S02]  /*7140*/  FMUL.FTZ R6, R0, c[0x0][0x2ec] ;  /* 0x0000bb0000067a20 */ /* 0x000fe40000410000 */
[----:B------:R-:W-:Y:S02]  /*7150*/  FFMA.FTZ R4, -R150, R150, 1 ;  /* 0x3f80000096047423 */ /* 0x000fe40000010196 */
[----:B------:R-:W-:Y:S02]  /*7160*/  FMUL.FTZ R5, R5, c[0x0][0x2ec] ;  /* 0x0000bb0005057a20 */ /* 0x000fe40000410000 */
[----:B------:R-:W-:Y:S02]  /*7170*/  FMUL.FTZ R146, R16, R6 ;  /* 0x0000000610927220 */ /* 0x000fe40000410000 */
[----:B------:R-:W-:Y:S02]  /*7180*/  FMUL.FTZ R8, R4, c[0x0][0x2ec] ;  /* 0x0000bb0004087a20 */ /* 0x000fe40000410000 */
[----:B------:R-:W-:Y:S02]  /*7190*/  FMUL.FTZ R145, R17, R5 ;  /* 0x0000000511917220 */ /* 0x000fe40000410000 */
[C---:B------:R-:W-:Y:S01]  /*71a0*/  FADD.FTZ R18, -R133.reuse, R18 ;  /* 0x0000001285127221 */ /* 0x040fe20000010100 */
[----:B------:R-:W1:Y:S01]  /*71b0*/  LDSM.16.M88.4 R4, [R116+0x8800] ;  /* 0x008800007404783b */ /* 0x000e620000000200 */
[----:B------:R-:W-:Y:S02]  /*71c0*/  FADD.FTZ R22, -R133, R22 ;  /* 0x0000001685167221 */ /* 0x000fe40000010100 */
[----:B------:R-:W-:Y:S02]  /*71d0*/  FMUL.FTZ R18, R229, R18 ;  /* 0x00000012e5127220 */ /* 0x000fe40000410000 */
[----:B------:R-:W-:Y:S02]  /*71e0*/  FADD.FTZ R19, -R133, R19 ;  /* 0x0000001385137221 */ /* 0x000fe40000010100 */
[----:B------:R-:W-:Y:S02]  /*71f0*/  FMUL.FTZ R144, R18, R8 ;  /* 0x0000000812907220 */ /* 0x000fe40000410000 */
[----:B------:R-:W-:Y:S02]  /*7200*/  FFMA.FTZ R8, -R154, R154, 1 ;  /* 0x3f8000009a087423 */ /* 0x000fe4000001019a */
        /* <DEDUP_REMOVED lines=8> */
[----:B------:R-:W-:Y:S02]  /*7290*/  FADD.FTZ R21, -R134, R21 ;  /* 0x0000001586157221 */ /* 0x000fe40000010100 */
[----:B------:R-:W-:Y:S02]  /*72a0*/  FADD.FTZ R23, -R133, R23 ;  /* 0x0000001785177221 */ /* 0x000fe40000010100 */
[----:B------:R-:W-:Y:S02]  /*72b0*/  FMUL.FTZ R143, R19, R0 ;  /* 0x00000000138f7220 */ /* 0x000fe40000410000 */
[----:B------:R-:W-:Y:S02]  /*72c0*/  FMUL.FTZ R26, R232, R26 ;  /* 0x0000001ae81a7220 */ /* 0x000fe40000410000 */
[----:B------:R-:W-:Y:S02]  /*72d0*/  FFMA.FTZ R9, -R156, R156, 1 ;  /* 0x3f8000009c097423 */ /* 0x000fe4000001019c */
[----:B------:R-:W-:Y:S02]  /*72e0*/  FFMA.FTZ R0, -R152, R152, 1 ;  /* 0x3f80000098007423 */ /* 0x000fe40000010198 */
[----:B------:R-:W-:Y:S01]  /*72f0*/  FADD.FTZ R30, -R131, R30 ;  /* 0x0000001e831e7221 */ /* 0x000fe20000010100 */
[-C--:B-1----:R-:W-:Y:S03]  /*7300*/  HMMA.16816.F32 R36, R104, R4.reuse, R36 ;  /* 0x000000046824723c */ /* 0x082fe60000001824 */
[----:B------:R-:W-:Y:S02]  /*7310*/  FMUL.FTZ R8, R8, c[0x0][0x2ec] ;  /* 0x0000bb0008087a20 */ /* 0x000fe40000410000 */
[----:B------:R-:W-:Y:S02]  /*7320*/  FADD.FTZ R20, -R134, R20 ;  /* 0x0000001486147221 */ /* 0x000fe40000010100 */
[----:B------:R-:W-:Y:S01]  /*7330*/  FMUL.FTZ R21, R226, R21 ;  /* 0x00000015e2157220 */ /* 0x000fe20000410000 */
[C---:B------:R-:W-:Y:S04]  /*7340*/  HMMA.16816.F32 R40, R108.reuse, R4, R40 ;  /* 0x000000046c28723c */ /* 0x040fe80000001828 */
[----:B------:R-:W-:Y:S02]  /*7350*/  FMUL.FTZ R23, R224, R23 ;  /* 0x00000017e0177220 */ /* 0x000fe40000410000 */
[----:B------:R-:W-:Y:S02]  /*7360*/  FFMA.FTZ R10, -R161, R161, 1 ;  /* 0x3f800000a10a7423 */ /* 0x000fe400000101a1 */
[----:B------:R-:W-:Y:S01]  /*7370*/  FFMA.FTZ R4, -R163, R163, 1 ;  /* 0x3f800000a3047423 */ /* 0x000fe200000101a3 */
[-C--:B------:R-:W-:Y:S03]  /*7380*/  HMMA.16816.F32 R44, R108, R6.reuse, R44 ;  /* 0x000000066c2c723c */ /* 0x080fe6000000182c */
[----:B------:R-:W-:Y:S02]  /*7390*/  FMUL.FTZ R9, R9, c[0x0][0x2ec] ;  /* 0x0000bb0009097a20 */ /* 0x000fe40000410000 */
[----:B------:R-:W-:Y:S02]  /*73a0*/  FMUL.FTZ R0, R0, c[0x0][0x2ec] ;  /* 0x0000bb0000007a20 */ /* 0x000fe40000410000 */
[----:B------:R-:W-:Y:S01]  /*73b0*/  FADD.FTZ R28, -R132, R28 ;  /* 0x0000001c841c7221 */ /* 0x000fe20000010100 */
[C---:B------:R-:W-:Y:S04]  /*73c0*/  HMMA.16816.F32 R48, R104.reuse, R6, R48 ;  /* 0x000000066830723c */ /* 0x040fe80000001830 */
[----:B------:R-:W-:Y:S02]  /*73d0*/  FMUL.FTZ R30, R237, R30 ;  /* 0x0000001eed1e7220 */ /* 0x000fe40000410000 */
[----:B------:R-:W-:Y:S02]  /*73e0*/  FMUL.FTZ R137, R26, R8 ;  /* 0x000000081a897220 */ /* 0x000fe40000410000 */
[----:B------:R-:W-:Y:S04]  /*73f0*/  FFMA.FTZ R8, -R165, R165, 1 ;  /* 0x3f800000a5087423 */ /* 0x000fe800000101a5 */
[----:B------:R-:W-:Y:S02]  /*7400*/  FMUL.FTZ R4, R4, c[0x0][0x2ec] ;  /* 0x0000bb0004047a20 */ /* 0x000fe40000410000 */
[----:B------:R-:W-:Y:S02]  /*7410*/  FMUL.FTZ R20, R227, R20 ;  /* 0x00000014e3147220 */ /* 0x000fe40000410000 */
[C---:B------:R-:W-:Y:S02]  /*7420*/  FADD.FTZ R24, -R132.reuse, R24 ;  /* 0x0000001884187221 */ /* 0x040fe40000010100 */
[----:B------:R-:W-:Y:S02]  /*7430*/  FADD.FTZ R25, -R132, R25 ;  /* 0x0000001984197221 */ /* 0x000fe40000010100 */
[----:B------:R-:W-:Y:S02]  /*7440*/  FMUL.FTZ R10, R10, c[0x0][0x2ec] ;  /* 0x0000bb000a0a7a20 */ /* 0x000fe40000410000 */
[----:B------:R-:W-:Y:S02]  /*7450*/  FMUL.FTZ R140, R21, R9 ;  /* 0x00000009158c7220 */ /* 0x000fe40000410000 */
[----:B------:R-:W-:Y:S02]  /*7460*/  FMUL.FTZ R23, R23, R0 ;  /* 0x0000000017177220 */ /* 0x000fe40000410000 */
[----:B------:R-:W-:Y:S02]  /*7470*/  FMUL.FTZ R28, R239, R28 ;  /* 0x0000001cef1c7220 */ /* 0x000fe40000410000 */
[----:B------:R-:W-:Y:S02]  /*7480*/  FFMA.FTZ R0, -R160, R160, 1 ;  /* 0x3f800000a0007423 */ /* 0x000fe400000101a0 */
[----:B------:R-:W-:Y:S02]  /*7490*/  FFMA.FTZ R9, -R159, R159, 1 ;  /* 0x3f8000009f097423 */ /* 0x000fe4000001019f */
[----:B------:R-:W-:Y:S02]  /*74a0*/  FADD.FTZ R32, -R134, R32 ;  /* 0x0000002086207221 */ /* 0x000fe40000010100 */
[----:B------:R-:W-:Y:S02]  /*74b0*/  FMUL.FTZ R8, R8, c[0x0][0x2ec] ;  /* 0x0000bb0008087a20 */ /* 0x000fe40000410000 */
[----:B------:R-:W-:Y:S02]  /*74c0*/  FMUL.FTZ R115, R30, R4 ;  /* 0x000000041e737220 */ /* 0x000fe40000410000 */
[----:B------:R-:W-:Y:S02]  /*74d0*/  FFMA.FTZ R4, -R169, R169, 1 ;  /* 0x3f800000a9047423 */ /* 0x000fe400000101a9 */
[----:B------:R-:W-:Y:S02]  /*74e0*/  FMUL.FTZ R24, R235, R24 ;  /* 0x00000018eb187220 */ /* 0x000fe40000410000 */
[----:B------:R-:W-:Y:S02]  /*74f0*/  FMUL.FTZ R25, R234, R25 ;  /* 0x00000019ea197220 */ /* 0x000fe40000410000 */
[----:B------:R-:W-:Y:S02]  /*7500*/  FMUL.FTZ R141, R20, R10 ;  /* 0x0000000a148d7220 */ /* 0x000fe40000410000 */
[----:B------:R-:W-:Y:S02]  /*7510*/  FMUL.FTZ R10, R0, c[0x0][0x2ec] ;  /* 0x0000bb00000a7a20 */ /* 0x000fe40000410000 */
[----:B------:R-:W-:Y:S02]  /*7520*/  FMUL.FTZ R9, R9, c[0x0][0x2ec] ;  /* 0x0000bb0009097a20 */ /* 0x000fe40000410000 */
[----:B------:R-:W-:Y:S02]  /*7530*/  FMUL.FTZ R32, R249, R32 ;  /* 0x00000020f9207220 */ /* 0x000fe40000410000 */
[----:B------:R-:W-:Y:S02]  /*7540*/  FMUL.FTZ R136, R28, R8 ;  /* 0x000000081c887220 */ /* 0x000fe40000410000 */
[----:B------:R-:W-:Y:S02]  /*7550*/  FMUL.FTZ R8, R4, c[0x0][0x2ec] ;  /* 0x0000bb0004087a20 */ /* 0x000fe40000410000 */
[----:B------:R-:W-:Y:S02]  /*7560*/  FMUL.FTZ R138, R24, R10 ;  /* 0x0000000a188a7220 */ /* 0x000fe40000410000 */
[----:B------:R-:W-:Y:S02]  /*7570*/  FMUL.FTZ R22, R25, R9 ;  /* 0x0000000919167220 */ /* 0x000fe40000410000 */
[----:B------:R-:W-:Y:S02]  /*7580*/  FMUL.FTZ R18, R32, R8 ;  /* 0x0000000820127220 */ /* 0x000fe40000410000 */
[----:B------:R-:W-:Y:S01]  /*7590*/  FADD.FTZ R27, -R131, R27 ;  /* 0x0000001b831b7221 */ /* 0x000fe20000010100 */
[----:B------:R-:W1:Y:S01]  /*75a0*/  LDSM.16.M88.4 R8, [R116+0x8c00] ;  /* 0x008c00007408783b */ /* 0x000e620000000200 */
[----:B------:R-:W-:Y:S02]  /*75b0*/  FFMA.FTZ R0, -R157, R157, 1 ;  /* 0x3f8000009d007423 */ /* 0x000fe4000001019d */
[----:B------:R-:W-:Y:S02]  /*75c0*/  FMUL.FTZ R27, R230, R27 ;  /* 0x0000001be61b7220 */ /* 0x000fe40000410000 */
[----:B------:R-:W-:Y:S02]  /*75d0*/  FMUL.FTZ R0, R0, c[0x0][0x2ec] ;  /* 0x0000bb0000007a20 */ /* 0x000fe40000410000 */
[----:B------:R-:W-:Y:S02]  /*75e0*/  FADD.FTZ R31, -R131, R31 ;  /* 0x0000001f831f7221 */ /* 0x000fe40000010100 */
[----:B------:R-:W-:Y:S02]  /*75f0*/  FMUL.FTZ R21, R27, R0 ;  /* 0x000000001b157220 */ /* 0x000fe40000410000 */
[----:B------:R-:W-:Y:S02]  /*7600*/  FFMA.FTZ R0, -R162, R162, 1 ;  /* 0x3f800000a2007423 */ /* 0x000fe400000101a2 */
[----:B------:R-:W-:Y:S02]  /*7610*/  FADD.FTZ R29, -R132, R29 ;  /* 0x0000001d841d7221 */ /* 0x000fe40000010100 */
[----:B------:R-:W-:Y:S02]  /*7620*/  FMUL.FTZ R31, R236, R31 ;  /* 0x0000001fec1f7220 */ /* 0x000fe40000410000 */
[----:B------:R-:W-:Y:S02]  /*7630*/  FFMA.FTZ R5, -R164, R164, 1 ;  /* 0x3f800000a4057423 */ /* 0x000fe400000101a4 */
[----:B------:R-:W-:Y:S02]  /*7640*/  FMUL.FTZ R0, R0, c[0x0][0x2ec] ;  /* 0x0000bb0000007a20 */ /* 0x000fe40000410000 */
[----:B------:R-:W-:Y:S02]  /*7650*/  FMUL.FTZ R29, R238, R29 ;  /* 0x0000001dee1d7220 */ /* 0x000fe40000410000 */
[----:B------:R-:W-:Y:S02]  /*7660*/  FADD.FTZ R33, -R134, R33 ;  /* 0x0000002186217221 */ /* 0x000fe40000010100 */
[----:B------:R-:W-:Y:S02]  /*7670*/  FMUL.FTZ R5, R5, c[0x0][0x2ec] ;  /* 0x0000bb0005057a20 */ /* 0x000fe40000410000 */
[----:B------:R-:W-:Y:S02]  /*7680*/  FMUL.FTZ R114, R31, R0 ;  /* 0x000000001f727220 */ /* 0x000fe40000410000 */
[----:B------:R-:W-:Y:S02]  /*7690*/  FFMA.FTZ R0, -R166, R166, 1 ;  /* 0x3f800000a6007423 */ /* 0x000fe400000101a6 */
[----:B------:R-:W-:Y:S02]  /*76a0*/  FMUL.FTZ R33, R248, R33 ;  /* 0x00000021f8217220 */ /* 0x000fe40000410000 */
[----:B------:R-:W-:Y:S02]  /*76b0*/  FMUL.FTZ R135, R29, R5 ;  /* 0x000000051d877220 */ /* 0x000fe40000410000 */
[----:B------:R-:W-:Y:S02]  /*76c0*/  FMUL.FTZ R5, R0, c[0x0][0x2ec] ;  /* 0x0000bb0000057a20 */ /* 0x000fe40000410000 */
[----:B------:R-:W-:Y:S02]  /*76d0*/  FADD.FTZ R46, -R131, R46 ;  /* 0x0000002e832e7221 */ /* 0x000fe40000010100 */
[----:B------:R-:W-:Y:S01]  /*76e0*/  FADD.FTZ R35, -R133, R35 ;  /* 0x0000002385237221 */ /* 0x000fe20000010100 */
[-C--:B-1----:R-:W-:Y:S03]  /*76f0*/  HMMA.16816.F32 R52, R104, R8.reuse, R52 ;  /* 0x000000086834723c */ /* 0x082fe60000001834 */
[----:B------:R-:W-:Y:S02]  /*7700*/  FADD.FTZ R37, -R134, R37 ;  /* 0x0000002586257221 */ /* 0x000fe40000010100 */
[----:B------:R-:W-:Y:S02]  /*7710*/  FFMA.FTZ R0, -R167, R167, 1 ;  /* 0x3f800000a7007423 */ /* 0x000fe400000101a7 */
[----:B------:R-:W-:Y:S01]  /*7720*/  FMUL.FTZ R20, R33, R5 ;  /* 0x0000000521147220 */ /* 0x000fe20000410000 */
[C---:B------:R-:W-:Y:S04]  /*7730*/  HMMA.16816.F32 R56, R108.reuse, R8, R56 ;  /* 0x000000086c38723c */ /* 0x040fe80000001838 */
[----:B------:R-:W-:Y:S02]  /*7740*/  FFMA.FTZ R5, -R172, R172, 1 ;  /* 0x3f800000ac057423 */ /* 0x000fe400000101ac */
[----:B------:R-:W-:Y:S02]  /*7750*/  FADD.FTZ R47, -R131, R47 ;  /* 0x0000002f832f7221 */ /* 0x000fe40000010100 */
[----:B------:R-:W-:Y:S01]  /*7760*/  FMUL.FTZ R46, R87, R46 ;  /* 0x0000002e572e7220 */ /* 0x000fe20000410000 */
[-C--:B------:R-:W-:Y:S01]  /*7770*/  HMMA.16816.F32 R60, R108, R10.reuse, R60 ;  /* 0x0000000a6c3c723c */ /* 0x080fe2000000183c */
[----:B------:R1:W5:Y:S02]  /*7780*/  LDL.LU R87, [R1+0xc8] ;  /* 0x0000c80001577983 */ /* 0x0003640000300800 */
[----:B------:R-:W-:Y:S02]  /*7790*/  FMUL.FTZ R35, R244, R35 ;  /* 0x00000023f4237220 */ /* 0x000fe40000410000 */
[----:B------:R-:W-:Y:S02]  /*77a0*/  FMUL.FTZ R37, R242, R37 ;  /* 0x00000025f2257220 */ /* 0x000fe40000410000 */
[----:B------:R-:W-:Y:S01]  /*77b0*/  FMUL.FTZ R0, R0, c[0x0][0x2ec] ;  /* 0x0000bb0000007a20 */ /* 0x000fe20000410000 */
[----:B------:R-:W-:Y:S04]  /*77c0*/  HMMA.16816.F32 R64, R104, R10, R64 ;  /* 0x0000000a6840723c */ /* 0x000fe80000001840 */
[----:B------:R-:W-:Y:S02]  /*77d0*/  FMUL.FTZ R5, R5, c[0x0][0x2ec] ;  /* 0x0000bb0005057a20 */ /* 0x000fe40000410000 */
[----:B------:R-:W-:Y:S02]  /*77e0*/  FMUL.FTZ R47, R86, R47 ;  /* 0x0000002f562f7220 */ /* 0x000fe40000410000 */
[----:B------:R-:W-:Y:S01]  /*77f0*/  FADD.FTZ R48, -R134, R48 ;  /* 0x0000003086307221 */ /* 0x000fe20000010100 */
[----:B------:R1:W5:Y:S03]  /*7800*/  LDL.LU R86, [R1+0xc4] ;  /* 0x0000c40001567983 */ /* 0x0003660000300800 */
[----:B------:R-:W-:Y:S02]  /*7810*/  FADD.FTZ R39, -R133, R39 ;  /* 0x0000002785277221 */ /* 0x000fe40000010100 */
[----:B------:R-:W-:Y:S02]  /*7820*/  FMUL.FTZ R19, R35, R0 ;  /* 0x0000000023137220 */ /* 0x000fe40000410000 */
[----:B------:R-:W-:Y:S02]  /*7830*/  FADD.FTZ R41, -R132, R41 ;  /* 0x0000002984297221 */ /* 0x000fe40000010100 */
[----:B------:R-:W-:Y:S02]  /*7840*/  FFMA.FTZ R0, -R170, R170, 1 ;  /* 0x3f800000aa007423 */ /* 0x000fe400000101aa */
[----:B------:R-:W-:Y:S02]  /*7850*/  FMUL.FTZ R16, R37, R5 ;  /* 0x0000000525107220 */ /* 0x000fe40000410000 */
[----:B------:R-:W-:Y:S02]  /*7860*/  FFMA.FTZ R5, -R176, R176, 1 ;  /* 0x3f800000b0057423 */ /* 0x000fe400000101b0 */
[C---:B------:R-:W-:Y:S02]  /*7870*/  FADD.FTZ R49, -R134.reuse, R49 ;  /* 0x0000003186317221 */ /* 0x040fe40000010100 */
[----:B------:R-:W-:Y:S02]  /*7880*/  FMUL.FTZ R48, R85, R48 ;  /* 0x0000003055307220 */ /* 0x000fe40000410000 */
[----:B------:R-:W-:Y:S01]  /*7890*/  FADD.FTZ R36, -R134, R36 ;  /* 0x0000002486247221 */ /* 0x000fe20000010100 */
[----:B------:R1:W5:Y:S01]  /*78a0*/  LDL.LU R85, [R1+0xc0] ;  /* 0x0000c00001557983 */ /* 0x0003620000300800 */
[----:B------:R-:W-:Y:S02]  /*78b0*/  FMUL.FTZ R39, R240, R39 ;  /* 0x00000027f0277220 */ /* 0x000fe40000410000 */
[----:B------:R-:W-:Y:S02]  /*78c0*/  FMUL.FTZ R41, R113, R41 ;  /* 0x0000002971297220 */ /* 0x000fe40000410000 */
[----:B------:R-:W-:Y:S02]  /*78d0*/  FFMA.FTZ R6, -R173, R173, 1 ;  /* 0x3f800000ad067423 */ /* 0x000fe400000101ad */
[----:B------:R-:W-:Y:S02]  /*78e0*/  FMUL.FTZ R0, R0, c[0x0][0x2ec] ;  /* 0x0000bb0000007a20 */ /* 0x000fe40000410000 */
[----:B------:R-:W-:Y:S02]  /*78f0*/  FMUL.FTZ R5, R5, c[0x0][0x2ec] ;  /* 0x0000bb0005057a20 */ /* 0x000fe40000410000 */
[----:B------:R-:W-:Y:S02]  /*7900*/  FADD.FTZ R50, -R133, R50 ;  /* 0x0000003285327221 */ /* 0x000fe40000010100 */
[----:B------:R-:W-:Y:S02]  /*7910*/  FMUL.FTZ R49, R84, R49 ;  /* 0x0000003154317220 */ /* 0x000fe40000410000 */
[----:B------:R-:W-:Y:S01]  /*7920*/  FMUL.FTZ R36, R243, R36 ;  /* 0x00000024f3247220 */ /* 0x000fe20000410000 */
[----:B------:R1:W5:Y:S01]  /*7930*/  LDL.LU R84, [R1+0xbc] ;  /* 0x0000bc0001547983 */ /* 0x0003620000300800 */
[----:B------:R-:W-:Y:S02]  /*7940*/  FADD.FTZ R40, -R132, R40 ;  /* 0x0000002884287221 */ /* 0x000fe40000010100 */
[----:B------:R-:W-:Y:S02]  /*7950*/  FMUL.FTZ R6, R6, c[0x0][0x2ec] ;  /* 0x0000bb0006067a20 */ /* 0x000fe40000410000 */
[----:B------:R-:W-:Y:S02]  /*7960*/  FMUL.FTZ R15, R39, R0 ;  /* 0x00000000270f7220 */ /* 0x000fe40000410000 */
[----:B------:R-:W-:Y:S02]  /*7970*/  FADD.FTZ R45, -R132, R45 ;  /* 0x0000002d842d7221 */ /* 0x000fe40000010100 */
[----:B------:R-:W-:Y:S02]  /*7980*/  FFMA.FTZ R0, -R177, R177, 1 ;  /* 0x3f800000b1007423 */ /* 0x000fe400000101b1 */
[----:B------:R-:W-:Y:S02]  /*7990*/  FMUL.FTZ R14, R41, R5 ;  /* 0x00000005290e7220 */ /* 0x000fe40000410000 */
[----:B------:R-:W-:Y:S02]  /*79a0*/  FADD.FTZ R51, -R133, R51 ;  /* 0x0000003385337221 */ /* 0x000fe40000010100 */
[----:B------:R-:W-:Y:S02]  /*79b0*/  FMUL.FTZ R50, R83, R50 ;  /* 0x0000003253327220 */ /* 0x000fe40000410000 */
[----:B------:R-:W-:Y:S01]  /*79c0*/  FFMA.FTZ R5, -R180, R180, 1 ;  /* 0x3f800000b4057423 */ /* 0x000fe200000101b4 */
[----:B------:R1:W5:Y:S01]  /*79d0*/  LDL.LU R83, [R1+0xb8] ;  /* 0x0000b80001537983 */ /* 0x0003620000300800 */
[----:B------:R-:W-:Y:S02]  /*79e0*/  FADD.FTZ R34, -R133, R34 ;  /* 0x0000002285227221 */ /* 0x000fe40000010100 */
[----:B------:R-:W-:Y:S02]  /*79f0*/  FFMA.FTZ R4, -R168, R168, 1 ;  /* 0x3f800000a8047423 */ /* 0x000fe400000101a8 */
[----:B------:R-:W-:Y:S02]  /*7a00*/  FMUL.FTZ R40, R112, R40 ;  /* 0x0000002870287220 */ /* 0x000fe40000410000 */
[----:B------:R-:W-:Y:S02]  /*7a10*/  FMUL.FTZ R113, R36, R6 ;  /* 0x0000000624717220 */ /* 0x000fe40000410000 */
[----:B------:R-:W-:Y:S02]  /*7a20*/  FMUL.FTZ R45, R103, R45 ;  /* 0x0000002d672d7220 */ /* 0x000fe40000410000 */
[----:B------:R-:W-:Y:S02]  /*7a30*/  FMUL.FTZ R6, R0, c[0x0][0x2ec] ;  /* 0x0000bb0000067a20 */ /* 0x000fe40000410000 */
[----:B------:R-:W-:Y:S02]  /*7a40*/  FMUL.FTZ R51, R82, R51 ;  /* 0x0000003352337220 */ /* 0x000fe40000410000 */
[----:B------:R-:W-:Y:S01]  /*7a50*/  FMUL.FTZ R5, R5, c[0x0][0x2ec] ;  /* 0x0000bb0005057a20 */ /* 0x000fe20000410000 */
[----:B------:R1:W5:Y:S01]  /*7a60*/  LDL.LU R82, [R1+0xb4] ;  /* 0x0000b40001527983 */ /* 0x0003620000300800 */
[----:B------:R-:W-:Y:S02]  /*7a70*/  FADD.FTZ R52, -R134, R52 ;  /* 0x0000003486347221 */ /* 0x000fe40000010100 */
[----:B------:R-:W-:Y:S02]  /*7a80*/  FMUL.FTZ R34, R245, R34 ;  /* 0x00000022f5227220 */ /* 0x000fe40000410000 */
[----:B------:R-:W-:Y:S02]  /*7a90*/  FMUL.FTZ R4, R4, c[0x0][0x2ec] ;  /* 0x0000bb0004047a20 */ /* 0x000fe40000410000 */
[----:B------:R-:W-:Y:S02]  /*7aa0*/  FADD.FTZ R44, -R132, R44 ;  /* 0x0000002c842c7221 */ /* 0x000fe40000010100 */
[----:B------:R-:W-:Y:S02]  /*7ab0*/  FMUL.FTZ R103, R40, R6 ;  /* 0x0000000628677220 */ /* 0x000fe40000410000 */
[----:B------:R-:W-:Y:S02]  /*7ac0*/  FFMA.FTZ R6, -R181, R181, 1 ;  /* 0x3f800000b5067423 */ /* 0x000fe400000101b5 */
[----:B------:R-:W-:Y:S02]  /*7ad0*/  FMUL.FTZ R100, R45, R5 ;  /* 0x000000052d647220 */ /* 0x000fe40000410000 */
[----:B------:R-:W-:Y:S02]  /*7ae0*/  FADD.FTZ R53, -R134, R53 ;  /* 0x0000003586357221 */ /* 0x000fe40000010100 */
[----:B------:R-:W-:Y:S02]  /*7af0*/  FMUL.FTZ R45, R81, R52 ;  /* 0x00000034512d7220 */ /* 0x000fe40000410000 */
[----:B------:R-:W-:Y:S01]  /*7b00*/  FADD.FTZ R38, -R133, R38 ;  /* 0x0000002685267221 */ /* 0x000fe20000010100 */
[----:B------:R1:W5:Y:S01]  /*7b10*/  LDL.LU R81, [R1+0xb0] ;  /* 0x0000b00001517983 */ /* 0x0003620000300800 */
[----:B------:R-:W-:Y:S02]  /*7b20*/  FMUL.FTZ R17, R34, R4 ;  /* 0x0000000422117220 */ /* 0x000fe40000410000 */
[----:B------:R-:W-:Y:S02]  /*7b30*/  FFMA.FTZ R4, -R171, R171, 1 ;  /* 0x3f800000ab047423 */ /* 0x000fe400000101ab */
[----:B------:R-:W-:Y:S02]  /*7b40*/  FMUL.FTZ R44, R102, R44 ;  /* 0x0000002c662c7220 */ /* 0x000fe40000410000 */
[----:B------:R-:W-:Y:S02]  /*7b50*/  FMUL.FTZ R6, R6, c[0x0][0x2ec] ;  /* 0x0000bb0006067a20 */ /* 0x000fe40000410000 */
[----:B------:R-:W-:Y:S02]  /*7b60*/  FADD.FTZ R54, -R133, R54 ;  /* 0x0000003685367221 */ /* 0x000fe40000010100 */
[----:B------:R-:W-:Y:S02]  /*7b70*/  FMUL.FTZ R8, R80, R53 ;  /* 0x0000003550087220 */ /* 0x000fe40000410000 */
[----:B------:R-:W-:Y:S01]  /*7b80*/  FMUL.FTZ R38, R241, R38 ;  /* 0x00000026f1267220 */ /* 0x000fe20000410000 */
[----:B------:R1:W5:Y:S01]  /*7b90*/  LDL.LU R80, [R1+0xac] ;  /* 0x0000ac0001507983 */ /* 0x0003620000300800 */
[----:B------:R-:W-:Y:S02]  /*7ba0*/  FADD.FTZ R43, -R131, R43 ;  /* 0x0000002b832b7221 */ /* 0x000fe40000010100 */
[----:B------:R-:W-:Y:S02]  /*7bb0*/  FMUL.FTZ R4, R4, c[0x0][0x2ec] ;  /* 0x0000bb0004047a20 */ /* 0x000fe40000410000 */
[----:B------:R-:W-:Y:S02]  /*7bc0*/  FFMA.FTZ R0, -R174, R174, 1 ;  /* 0x3f800000ae007423 */ /* 0x000fe400000101ae */
[----:B------:R-:W-:Y:S02]  /*7bd0*/  FMUL.FTZ R101, R44, R6 ;  /* 0x000000062c657220 */ /* 0x000fe40000410000 */
[----:B------:R-:W-:Y:S02]  /*7be0*/  FADD.FTZ R55, -R133, R55 ;  /* 0x0000003785377221 */ /* 0x000fe40000010100 */
[----:B------:R-:W-:Y:S02]  /*7bf0*/  FMUL.FTZ R44, R79, R54 ;  /* 0x000000364f2c7220 */ /* 0x000fe40000410000 */
[----:B------:R-:W-:Y:S01]  /*7c00*/  FADD.FTZ R42, -R131, R42 ;  /* 0x0000002a832a7221 */ /* 0x000fe20000010100 */
[----:B------:R1:W5:Y:S01]  /*7c10*/  LDL.LU R79, [R1+0xa8] ;  /* 0x0000a800014f7983 */ /* 0x0003620000300800 */
[----:B------:R-:W-:Y:S02]  /*7c20*/  FMUL.FTZ R43, R250, R43 ;  /* 0x0000002bfa2b7220 */ /* 0x000fe40000410000 */
[----:B------:R-:W-:Y:S02]  /*7c30*/  FMUL.FTZ R112, R38, R4 ;  /* 0x0000000426707220 */ /* 0x000fe40000410000 */
[----:B------:R-:W-:Y:S02]  /*7c40*/  FFMA.FTZ R4, -R175, R175, 1 ;  /* 0x3f800000af047423 */ /* 0x000fe400000101af */
[----:B------:R-:W-:Y:S02]  /*7c50*/  FMUL.FTZ R0, R0, c[0x0][0x2ec] ;  /* 0x0000bb0000007a20 */ /* 0x000fe40000410000 */
[----:B------:R-:W-:Y:S02]  /*7c60*/  FMUL.FTZ R7, R78, R55 ;  /* 0x000000374e077220 */ /* 0x000fe40000410000 */
[----:B------:R-:W-:Y:S01]  /*7c70*/  FADD.FTZ R56, -R132, R56 ;  /* 0x0000003884387221 */ /* 0x000fe20000010100 */
[----:B------:R1:W5:Y:S01]  /*7c80*/  LDL.LU R78, [R1+0xa4] ;  /* 0x0000a400014e7983 */ /* 0x0003620000300800 */
[----:B------:R-:W-:Y:S02]  /*7c90*/  FMUL.FTZ R42, R252, R42 ;  /* 0x0000002afc2a7220 */ /* 0x000fe40000410000 */
[----:B------:R-:W-:Y:S02]  /*7ca0*/  FMUL.FTZ R4, R4, c[0x0][0x2ec] ;  /* 0x0000bb0004047a20 */ /* 0x000fe40000410000 */
        /* <DEDUP_REMOVED lines=41> */
[----:B------:R1:W5:Y:S01]  /*7f40*/  LDL.64 R60, [R1] ;  /* 0x00000000013c7983 */ /* 0x0003620000100a00 */
        /* <DEDUP_REMOVED lines=96> */
.L_x_1032:
        /* <DEDUP_REMOVED lines=149> */
.L_x_1033:
[----:B------:R-:W2:Y:S01]  /*8ea0*/  LDL R58, [R1+0x1c] ;  /* 0x00001c00013a7983 */ /* 0x000ea20000100800 */
[----:B------:R-:W-:Y:S01]  /*8eb0*/  IMAD.U32 R59, RZ, RZ, UR28 ;  /* 0x0000001cff3b7e24 */ /* 0x000fe2000f8e00ff */
[----:B------:R-:W-:Y:S02]  /*8ec0*/  ULOP3.LUT UR4, UR8, 0x1, URZ, 0xc0, !UPT ;  /* 0x0000000108047892 */ /* 0x000fe4000f8ec03f */
[----:B------:R-:W3:Y:S01]  /*8ed0*/  LDL R57, [R1+0x30] ;  /* 0x0000300001397983 */ /* 0x000ee20000100800 */
[----:B------:R-:W-:Y:S02]  /*8ee0*/  UISETP.GT.AND UP2, UPT, UR8, UR20, UPT ;  /* 0x000000140800728c */ /* 0x000fe4000bf44270 */
[----:B------:R-:W-:Y:S01]  /*8ef0*/  UISETP.NE.U32.AND UP0, UPT, UR4, 0x1, UPT ;  /* 0x000000010400788c */ /* 0x000fe2000bf05070 */
[----:B------:R4:W5:Y:S01]  /*8f00*/  LDL R56, [R1+0x10] ;  /* 0x0000100001387983 */ /* 0x0009620000100800 */
[----:B------:R-:W-:Y:S03]  /*8f10*/  UIADD3 UR4, UR8, -0x1, URZ ;  /* 0xffffffff08047890 */ /* 0x000fe6000fffe03f */
[----:B------:R4:W3:Y:S04]  /*8f20*/  LDL R55, [R1+0x14] ;  /* 0x0000140001377983 */ /* 0x0008e80000100800 */
[----:B------:R4:W4:Y:S01]  /*8f30*/  LDL R54, [R1+0x8] ;  /* 0x0000080001367983 */ /* 0x0009220000100800 */
[----:B------:R-:W-:Y:S03]  /*8f40*/  UMOV UR8, UR4 ;  /* 0x0000000400087c82 */ /* 0x000fe60008000000 */
        /* <DEDUP_REMOVED lines=67> */
[C---:B-1----:R-:W-:Y:S04]  /*9380*/  HMMA.16816.F32 R8, R32.reuse, R28, R8 ;  /* 0x0000001c2008723c */ /* 0x042fe80000001808 */
[----:B------:R-:W-:Y:S01]  /*9390*/  @P1 IADD3 R20, P2, R58, UR17, RZ ;  /* 0x000000113a141c10 */ /* 0x000fe2000ff5e0ff */
[----:B------:R-:W-:Y:S01]  /*93a0*/  IMAD.U32 R58, RZ, RZ, UR27 ;  /* 0x0000001bff3a7e24 */ /* 0x000fe2000f8e00ff */
[----:B------:R-:W-:Y:S01]  /*93b0*/  LEA.HI.X.SX32 R137, R0, R247, 0x2, P0 ;  /* 0x000000f700897211 */ /* 0x000fe200000f16ff */
[----:B------:R-:W-:Y:S01]  /*93c0*/  IMAD.U32 R0, RZ, RZ, UR36 ;  /* 0x00000024ff007e24 */ /* 0x000fe2000f8e00ff */
[-C--:B------:R-:W-:Y:S01]  /*93d0*/  HMMA.16816.F32 R12, R32, R30.reuse, R12 ;  /* 0x0000001e200c723c */ /* 0x080fe2000000180c */
[----:B------:R-:W-:Y:S01]  /*93e0*/  IMAD.U32 R28, RZ, RZ, UR25 ;  /* 0x00000019ff1c7e24 */ /* 0x000fe2000f8e00ff */
[----:B------:R-:W-:Y:S02]  /*93f0*/  @UP3 UIADD3 UR17, UP1, UR17, -0x200, URZ ;  /* 0xfffffe0011113890 */ /* 0x000fe4000ff3e03f */
        /* <DEDUP_REMOVED lines=212> */
.L_x_1035:
        /* <DEDUP_REMOVED lines=19> */
.L_x_1036:
        /* <DEDUP_REMOVED lines=43> */
.L_x_1038:
[----:B--2---:R-:W-:Y:S05]  /*a520*/  BSYNC B0 ;  /* 0x0000000000007941 */ /* 0x004fea0003800000 */
.L_x_1037:
        /* <DEDUP_REMOVED lines=15> */
.L_x_1040:
[----:B------:R-:W-:Y:S05]  /*a620*/  BSYNC B0 ;  /* 0x0000000000007941 */ /* 0x000fea0003800000 */
.L_x_1039:
        /* <DEDUP_REMOVED lines=25> */
.L_x_1042:
[----:B------:R-:W-:Y:S05]  /*a7c0*/  BSYNC B0 ;  /* 0x0000000000007941 */ /* 0x000fea0003800000 */
.L_x_1041:
        /* <DEDUP_REMOVED lines=11> */
.L_x_1013:
[----:B------:R-:W-:Y:S05]  /*a880*/  BSYNC B1 ;  /* 0x0000000000017941 */ /* 0x000fea0003800000 */
.L_x_999:
        /* <DEDUP_REMOVED lines=11> */
.L_x_1043:
[----:B------:R-:W-:Y:S05]  /*a940*/  EXIT ;  /* 0x000000000000794d */ /* 0x000fea0003800000 */
.L_x_1045:
        /* <DEDUP_REMOVED lines=11> */
.L_x_1354:


//--------------------- .text._ZN5flash44flash_bwd_dq_dk_dv_loop_seqk_parallel_kernelI23Flash_bwd_kernel_traitsILi32ELi128ELi128ELi8ELi4ELi4ELi4ELb0ELb0EN7cutlass6half_tE19Flash_kernel_traitsILi32ELi128ELi128ELi8ES3_EELb1ELb0ELb0ELb0ELb1ELb1ELb0EEEvNS_16Flash_bwd_paramsE --------------------------
	.section	.text._ZN5flash44flash_bwd_dq_dk_dv_loop_seqk_parallel_kernelI23Flash_bwd_kernel_traitsILi32ELi128ELi128ELi8ELi4ELi4ELi4ELb0ELb0EN7cutlass6half_tE19Flash_kernel_traitsILi32ELi128ELi128ELi8ES3_EELb1ELb0ELb0ELb0ELb1ELb1ELb0EEEvNS_16Flash_bwd_paramsE,"ax",@progbits
	.sectioninfo	@"SHI_REGISTERS=255"
	.align	128
        .global         _ZN5flash44flash_bwd_dq_dk_dv_loop_seqk_parallel_kernelI23Flash_bwd_kernel_traitsILi32ELi128ELi128ELi8ELi4ELi4ELi4ELb0ELb0EN7cutlass6half_tE19Flash_kernel_traitsILi32ELi128ELi128ELi8ES3_EELb1ELb0ELb0ELb0ELb1ELb1ELb0EEEvNS_16Flash_bwd_paramsE
        .type           _ZN5flash44flash_bwd_dq_dk_dv_loop_seqk_parallel_kernelI23Flash_bwd_kernel_traitsILi32ELi128ELi128ELi8ELi4ELi4ELi4ELb0ELb0EN7cutlass6half_tE19Flash_kernel_traitsILi32ELi128ELi128ELi8ES3_EELb1ELb0ELb0ELb0ELb1ELb1ELb0EEEvNS_16Flash_bwd_paramsE,@function
        .size           _ZN5flash44flash_bwd_dq_dk_dv_loop_seqk_parallel_kernelI23Flash_bwd_kernel_traitsILi32ELi128ELi128ELi8ELi4ELi4ELi4ELb0ELb0EN7cutlass6half_tE19Flash_kernel_traitsILi32ELi128ELi128ELi8ES3_EELb1ELb0ELb0ELb0ELb1ELb1ELb0EEEvNS_16Flash_bwd_paramsE,(.L_x_1355 - _ZN5flash44flash_bwd_dq_dk_dv_loop_seqk_parallel_kernelI23Flash_bwd_kernel_traitsILi32ELi128ELi128ELi8ELi4ELi4ELi4ELb0ELb0EN7cutlass6half_tE19Flash_kernel_traitsILi32ELi128ELi128ELi8ES3_EELb1ELb0ELb0ELb0ELb1ELb1ELb0EEEvNS_16Flash_bwd_paramsE)
        .other          _ZN5flash44flash_bwd_dq_dk_dv_loop_seqk_parallel_kernelI23Flash_bwd_kernel_traitsILi32ELi128ELi128ELi8ELi4ELi4ELi4ELb0ELb0EN7cutlass6half_tE19Flash_kernel_traitsILi32ELi128ELi128ELi8ES3_EELb1ELb0ELb0ELb0ELb1ELb1ELb0EEEvNS_16Flash_bwd_paramsE,@"STO_CUDA_ENTRY STV_DEFAULT"
_ZN5flash44flash_bwd_dq_dk_dv_loop_seqk_parallel_kernelI23Flash_bwd_kernel_traitsILi32ELi128ELi128ELi8ELi4ELi4ELi4ELb0ELb0EN7cutlass6half_tE19Flash_kernel_traitsILi32ELi128ELi128ELi8ES3_EELb1ELb0ELb0ELb0ELb1ELb1ELb0EEEvNS_16Flash_bwd_paramsE:
.text._ZN5flash44flash_bwd_dq_dk_dv_loop_seqk_parallel_kernelI23Flash_bwd_kernel_traitsILi32ELi128ELi128ELi8ELi4ELi4ELi4ELb0ELb0EN7cutlass6half_tE19Flash_kernel_traitsILi32ELi128ELi128ELi8ES3_EELb1ELb0ELb0ELb0ELb1ELb1ELb0EEEvNS_16Flash_bwd_paramsE:
        /* <DEDUP_REMOVED lines=12> */
[----:B------:R-:W-:Y:S01]  /*00c0*/  UMOV UR7, 0x80 ;  /* 0x0000008000077882 */ /* 0x000fe20000000000 */
[----:B------:R-:W-:Y:S01]  /*00d0*/  IMAD.MOV.U32 R156, RZ, RZ, -0x10 ;  /* 0xfffffff0ff9c7424 */ /* 0x000fe200078e00ff */
[----:B------:R-:W-:Y:S01]  /*00e0*/  ULDC UR8, c[0x0][0x210] ;  /* 0x0000840000087ab9 */ /* 0x000fe20000000800 */
[----:B------:R-:W-:Y:S01]  /*00f0*/  IMAD.MOV.U32 R133, RZ, RZ, 0x40 ;  /* 0x00000040ff857424 */ /* 0x000fe200078e00ff */
[----:B------:R-:W-:Y:S02]  /*0100*/  ULDC UR31, c[0x0][0x234] ;  /* 0x00008d00001f7ab9 */ /* 0x000fe40000000800 */
[----:B------:R-:W-:Y:S02]  /*0110*/  ULDC UR30, c[0x0][0x224] ;  /* 0x00008900001e7ab9 */ /* 0x000fe40000000800 */
[----:B------:R-:W-:-:S02]  /*0120*/  ULDC UR5, c[0x0][0x22c] ;  /* 0x00008b0000057ab9 */ /* 0x000fc40000000800 */
[----:B------:R-:W-:Y:S02]  /*0130*/  UIMAD UR31, UR7, UR8, UR31 ;  /* 0x00000008071f72a4 */ /* 0x000fe4000f8e021f */
[----:B------:R-:W-:Y:S02]  /*0140*/  UIADD3 UR30, UR7, UR30, URZ ;  /* 0x0000001e071e7290 */ /* 0x000fe4000fffe03f */
[----:B------:R-:W-:Y:S02]  /*0150*/  USHF.R.S32.HI UR7, URZ, 0x1f, UR5 ;  /* 0x0000001f3f077899 */ /* 0x000fe40008011405 */
[----:B------:R-:W-:Y:S02]  /*0160*/  ULDC UR6, c[0x0][0x1c0] ;  /* 0x0000700000067ab9 */ /* 0x000fe40000000800 */
[----:B------:R-:W-:Y:S02]  /*0170*/  ULDC UR22, c[0x0][0x1c0] ;  /* 0x0000700000167ab9 */ /* 0x000fe40000000800 */
[----:B------:R-:W-:Y:S01]  /*0180*/  UIMAD UR29, UR5, UR6, URZ ;  /* 0x00000006051d72a4 */ /* 0x000fe2000f8e023f */
[----:B-1----:R-:W-:Y:S01]  /*0190*/  SHF.R.S32.HI R5, RZ, 0x1f, R8 ;  /* 0x0000001fff057819 */ /* 0x002fe20000011408 */
[----:B------:R-:W-:-:S02]  /*01a0*/  UIMAD.WIDE.U32 UR38, UR5, UR6, URZ ;  /* 0x00000006052672a5 */ /* 0x000fc4000f8e003f */
[----:B------:R-:W-:Y:S01]  /*01b0*/  USHF.R.S32.HI UR22, URZ, 0x1f, UR22 ;  /* 0x0000001f3f167899 */ /* 0x000fe20008011416 */
[CC--:B------:R-:W-:Y:S01]  /*01c0*/  LEA.HI R11, R5.reuse, R8.reuse, RZ, 0x3 ;  /* 0x00000008050b7211 */ /* 0x0c0fe200078f18ff */
[----:B------:R-:W-:Y:S01]  /*01d0*/  UIMAD UR6, UR7, UR6, URZ ;  /* 0x00000006070672a4 */ /* 0x000fe2000f8e023f */
[-C--:B------:R-:W-:Y:S01]  /*01e0*/  LEA.HI R19, R5, R8.reuse, RZ, 0x2 ;  /* 0x0000000805137211 */ /* 0x080fe200078f10ff */
[----:B------:R-:W-:Y:S01]  /*01f0*/  USHF.L.U32 UR28, UR29, 0x7, URZ ;  /* 0x000000071d1c7899 */ /* 0x000fe2000800063f */
[----:B------:R-:W-:Y:S01]  /*0200*/  SHF.R.S32.HI R2, RZ, 0x3, R11 ;  /* 0x00000003ff027819 */ /* 0x000fe2000001140b */
[----:B------:R-:W-:Y:S01]  /*0210*/  UIMAD UR5, UR22, UR5, UR6 ;  /* 0x00000005160572a4 */ /* 0x000fe2000f8e0206 */
[----:B------:R-:W-:Y:S01]  /*0220*/  LOP3.LUT R9, R19, 0xfffffffc, RZ, 0xc0, !PT ;  /* 0xfffffffc13097812 */ /* 0x000fe200078ec0ff */
[----:B------:R-:W-:Y:S01]  /*0230*/  ULDC.64 UR36, c[0x0][0x118] ;  /* 0x0000460000247ab9 */ /* 0x000fe20000000a00 */
[CC--:B------:R-:W-:Y:S01]  /*0240*/  LEA.HI R148, R5.reuse, R8.reuse, RZ, 0x5 ;  /* 0x0000000805947211 */ /* 0x0c0fe200078f28ff */
[----:B------:R-:W-:Y:S01]  /*0250*/  IMAD.SHL.U32 R2, R2, 0x40, RZ ;  /* 0x0000004002027824 */ /* 0x000fe200078e00ff */
[----:B------:R-:W-:Y:S01]  /*0260*/  SHF.R.S32.HI R6, RZ, 0x2, R19 ;  /* 0x00000002ff067819 */ /* 0x000fe20000011413 */
[----:B------:R-:W-:Y:S01]  /*0270*/  IMAD.IADD R9, R8, 0x1, -R9 ;  /* 0x0000000108097824 */ /* 0x000fe200078e0a09 */
[----:B------:R-:W-:Y:S01]  /*0280*/  LEA.HI R0, R5, R8, RZ, 0x4 ;  /* 0x0000000805007211 */ /* 0x000fe200078f20ff */
[----:B------:R-:W-:Y:S01]  /*0290*/  ULDC.U8 UR4, c[0x0][0x3d0] ;  /* 0x0000f40000047ab9 */ /* 0x000fe20000000000 */
[----:B------:R-:W-:Y:S01]  /*02a0*/  LOP3.LUT R15, R148, 0xffffffe0, RZ, 0xc0, !PT ;  /* 0xffffffe0940f7812 */ /* 0x000fe200078ec0ff */
[C---:B------:R-:W-:Y:S01]  /*02b0*/  IMAD.SHL.U32 R17, R9.reuse, 0x8, RZ ;  /* 0x0000000809117824 */ /* 0x040fe200078e00ff */
[--C-:B------:R-:W-:Y:S01]  /*02c0*/  SHF.R.S32.HI R149, RZ, 0x5, R148.reuse ;  /* 0x00000005ff957819 */ /* 0x100fe20000011494 */
[----:B------:R-:W-:Y:S01]  /*02d0*/  IMAD.SHL.U32 R9, R9, 0x2, RZ ;  /* 0x0000000209097824 */ /* 0x000fe200078e00ff */
[----:B------:R-:W-:Y:S01]  /*02e0*/  SHF.R.S32.HI R148, RZ, 0x1f, R148 ;  /* 0x0000001fff947819 */ /* 0x000fe20000011494 */
[----:B------:R-:W-:Y:S01]  /*02f0*/  IMAD.IADD R15, R8, 0x1, -R15 ;  /* 0x00000001080f7824 */ /* 0x000fe200078e0a0f */
[----:B------:R-:W-:Y:S01]  /*0300*/  SHF.R.S32.HI R13, RZ, 0x1f, R19 ;  /* 0x0000001fff0d7819 */ /* 0x000fe20000011413 */
[----:B------:R-:W-:Y:S01]  /*0310*/  USHF.L.U32 UR21, UR29, 0x3, URZ ;  /* 0x000000031d157899 */ /* 0x000fe2000800063f */
[----:B------:R-:W-:Y:S01]  /*0320*/  LEA.HI R19, R19, R6, RZ, 0x1 ;  /* 0x0000000613137211 */ /* 0x000fe200078f08ff */
[----:B------:R-:W-:Y:S01]  /*0330*/  USHF.L.U32 UR20, UR29, 0x4, URZ ;  /* 0x000000041d147899 */ /* 0x000fe2000800063f */
[----:B------:R-:W-:Y:S01]  /*0340*/  LOP3.LUT R7, R0, 0xfffffff0, RZ, 0xc0, !PT ;  /* 0xfffffff000077812 */ /* 0x000fe200078ec0ff */
[----:B------:R-:W-:Y:S01]  /*0350*/  UIMAD UR19, UR29, 0x18, URZ ;  /* 0x000000181d1378a4 */ /* 0x000fe2000f8e023f */
[----:B------:R-:W-:Y:S01]  /*0360*/  LOP3.LUT R3, R11, 0xfffffff8, RZ, 0xc0, !PT ;  /* 0xfffffff80b037812 */ /* 0x000fe200078ec0ff */
[----:B------:R-:W-:Y:S01]  /*0370*/  USHF.L.U32 UR18, UR29, 0x5, URZ ;  /* 0x000000051d127899 */ /* 0x000fe2000800063f */
[----:B------:R-:W-:Y:S01]  /*0380*/  LEA.HI R148, R148, R149, RZ, 0x2 ;  /* 0x0000009594947211 */ /* 0x000fe200078f10ff */
[----:B------:R-:W-:Y:S01]  /*0390*/  IMAD.IADD R7, R8, 0x1, -R7 ;  /* 0x0000000108077824 */ /* 0x000fe200078e0a07 */
[----:B------:R-:W-:Y:S01]  /*03a0*/  LOP3.LUT R2, R2, 0xc0, RZ, 0xc0, !PT ;  /* 0x000000c002027812 */ /* 0x000fe200078ec0ff */
[----:B------:R-:W-:Y:S01]  /*03b0*/  UIMAD UR17, UR29, 0x28, URZ ;  /* 0x000000281d1178a4 */ /* 0x000fe2000f8e023f */
[----:B------:R-:W-:Y:S01]  /*03c0*/  LOP3.LUT R19, R19, 0x7fffffe, RZ, 0xc0, !PT ;  /* 0x07fffffe13137812 */ /* 0x000fe200078ec0ff */
[----:B------:R-:W-:Y:S01]  /*03d0*/  UIMAD UR16, UR29, 0x30, URZ ;  /* 0x000000301d1078a4 */ /* 0x000fe2000f8e023f */
[----:B------:R-:W-:Y:S01]  /*03e0*/  LEA.HI R5, R5, R8, RZ, 0x7 ;  /* 0x0000000805057211 */ /* 0x000fe200078f38ff */
[----:B------:R-:W-:Y:S01]  /*03f0*/  IMAD.IADD R8, R8, 0x1, -R3 ;  /* 0x0000000108087824 */ /* 0x000fe200078e0a03 */
[----:B------:R-:W-:Y:S01]  /*0400*/  LOP3.LUT R17, R2, 0x18, R17, 0xf8, !PT ;  /* 0x0000001802117812 */ /* 0x000fe200078ef811 */
[----:B------:R-:W-:Y:S01]  /*0410*/  IMAD.IADD R4, R6, 0x1, -R19 ;  /* 0x0000000106047824 */ /* 0x000fe200078e0a13 */
[----:B------:R-:W-:Y:S01]  /*0420*/  LOP3.LUT R148, R148, 0xfffffffc, RZ, 0xc0, !PT ;  /* 0xfffffffc94947812 */ /* 0x000fe200078ec0ff */
[----:B------:R-:W-:Y:S01]  /*0430*/  UIMAD UR15, UR29, 0x38, URZ ;  /* 0x000000381d0f78a4 */ /* 0x000fe2000f8e023f */
[----:B------:R-:W-:Y:S01]  /*0440*/  SHF.R.S32.HI R3, RZ, 0x4, R0 ;  /* 0x00000004ff037819 */ /* 0x000fe20000011400 */
[----:B------:R-:W-:Y:S01]  /*0450*/  USHF.L.U32 UR14, UR29, 0x6, URZ ;  /* 0x000000061d0e7899 */ /* 0x000fe2000800063f */
        /* <DEDUP_REMOVED lines=10> */
[----:B------:R-:W-:Y:S01]  /*0500*/  SHF.R.S32.HI R2, RZ, 0x1f, R7 ;  /* 0x0000001fff027819 */ /* 0x000fe20000011407 */
[----:B------:R-:W-:Y:S01]  /*0510*/  IMAD.IADD R0, R3, 0x1, -R0 ;  /* 0x0000000103007824 */ /* 0x000fe200078e0a00 */
[----:B------:R-:W-:Y:S01]  /*0520*/  LEA.HI R13, R13, R6, RZ, 0x3 ;  /* 0x000000060d0d7211 */ /* 0x000fe200078f18ff */
[----:B------:R-:W-:Y:S01]  /*0530*/  UIMAD UR12, UR29, 0x50, URZ ;  /* 0x000000501d0c78a4 */ /* 0x000fe2000f8e023f */
[----:B------:R-:W-:Y:S01]  /*0540*/  LEA.HI R14, R14, R15, RZ, 0x2 ;  /* 0x0000000f0e0e7211 */ /* 0x000fe200078f10ff */
[----:B------:R-:W-:Y:S01]  /*0550*/  IMAD.SHL.U32 R145, R0, 0x8, RZ ;  /* 0x0000000800917824 */ /* 0x000fe200078e00ff */
[-C--:B------:R-:W-:Y:S01]  /*0560*/  LEA.HI R3, R7, R7.reuse, RZ, 0x1 ;  /* 0x0000000707037211 */ /* 0x080fe200078f08ff */
[----:B------:R-:W-:Y:S01]  /*0570*/  UIMAD UR11, UR29, 0x58, URZ ;  /* 0x000000581d0b78a4 */ /* 0x000fe2000f8e023f */
[----:B------:R-:W-:Y:S01]  /*0580*/  LEA.HI R15, R2, R7, RZ, 0x3 ;  /* 0x00000007020f7211 */ /* 0x000fe200078f18ff */
[----:B------:R-:W-:Y:S01]  /*0590*/  UIMAD UR10, UR29, 0x60, URZ ;  /* 0x000000601d0a78a4 */ /* 0x000fe2000f8e023f */
[----:B------:R-:W-:Y:S01]  /*05a0*/  LOP3.LUT R13, R13, 0xfffffff8, RZ, 0xc0, !PT ;  /* 0xfffffff80d0d7812 */ /* 0x000fe200078ec0ff */
[----:B------:R-:W-:Y:S01]  /*05b0*/  UIMAD UR9, UR29, 0x68, URZ ;  /* 0x000000681d0978a4 */ /* 0x000fe2000f8e023f */
[----:B------:R-:W-:Y:S01]  /*05c0*/  LEA.HI R10, R8, R8, RZ, 0x1 ;  /* 0x00000008080a7211 */ /* 0x000fe200078f08ff */
[----:B------:R-:W-:Y:S01]  /*05d0*/  UIMAD UR8, UR29, 0x70, URZ ;  /* 0x000000701d0878a4 */ /* 0x000fe2000f8e023f */
[----:B------:R-:W-:Y:S01]  /*05e0*/  LOP3.LUT R16, R3, 0x7fffffe, RZ, 0xc0, !PT ;  /* 0x07fffffe03107812 */ /* 0x000fe200078ec0ff */
[----:B------:R-:W-:Y:S01]  /*05f0*/  IMAD.IADD R13, R6, 0x1, -R13 ;  /* 0x00000001060d7824 */ /* 0x000fe200078e0a0d */
[----:B------:R-:W-:Y:S01]  /*0600*/  LOP3.LUT R2, R15, 0xfffffff8, RZ, 0xc0, !PT ;  /* 0xfffffff80f027812 */ /* 0x000fe200078ec0ff */
[----:B------:R-:W-:Y:S01]  /*0610*/  UIMAD UR7, UR29, 0x78, URZ ;  /* 0x000000781d0778a4 */ /* 0x000fe2000f8e023f */
[--C-:B------:R-:W-:Y:S01]  /*0620*/  SHF.R.S32.HI R4, RZ, 0x1, R3.reuse ;  /* 0x00000001ff047819 */ /* 0x100fe20000011403 */
[C---:B------:R-:W-:Y:S01]  /*0630*/  IMAD.IADD R16, R7.reuse, 0x1, -R16 ;  /* 0x0000000107107824 */ /* 0x040fe200078e0a10 */
[----:B------:R-:W-:Y:S01]  /*0640*/  SHF.R.S32.HI R3, RZ, 0x1f, R3 ;  /* 0x0000001fff037819 */ /* 0x000fe20000011403 */
[----:B------:R-:W-:Y:S01]  /*0650*/  IMAD.IADD R2, R7, 0x1, -R2 ;  /* 0x0000000107027824 */ /* 0x000fe200078e0a02 */
[----:B------:R-:W-:Y:S01]  /*0660*/  LOP3.LUT R17, R10, 0x3fffffe, RZ, 0xc0, !PT ;  /* 0x03fffffe0a117812 */ /* 0x000fe200078ec0ff */
[----:B------:R-:W-:Y:S01]  /*0670*/  USHF.R.S32.HI UR6, URZ, 0x1f, UR28 ;  /* 0x0000001f3f067899 */ /* 0x000fe2000801141c */
[----:B------:R-:W-:Y:S01]  /*0680*/  LEA.HI R7, R3, R4, RZ, 0x2 ;  /* 0x0000000403077211 */ /* 0x000fe200078f10ff */
[----:B------:R-:W-:Y:S01]  /*0690*/  UIADD3 UR5, UR39, UR5, URZ ;  /* 0x0000000527057290 */ /* 0x000fe2000fffe03f */
[C---:B------:R-:W-:Y:S01]  /*06a0*/  LOP3.LUT R3, R13.reuse, 0x1, RZ, 0xc0, !PT ;  /* 0x000000010d037812 */ /* 0x040fe200078ec0ff */
[C---:B------:R-:W-:Y:S01]  /*06b0*/  IMAD.IADD R17, R8.reuse, 0x1, -R17 ;  /* 0x0000000108117824 */ /* 0x040fe200078e0a11 */
[----:B------:R-:W-:Y:S01]  /*06c0*/  LEA.HI R6, R13, R13, RZ, 0x1 ;  /* 0x0000000d0d067211 */ /* 0x000fe200078f08ff */
[----:B------:R-:W-:Y:S01]  /*06d0*/  IMAD.SHL.U32 R8, R8, 0x40, RZ ;  /* 0x0000004008087824 */ /* 0x000fe200078e00ff */
[----:B------:R-:W-:Y:S01]  /*06e0*/  ISETP.NE.U32.AND P6, PT, R3, 0x1, PT ;  /* 0x000000010300780c */ /* 0x000fe20003fc5070 */
[----:B------:R-:W-:Y:S01]  /*06f0*/  IMAD.SHL.U32 R3, R148, 0x10, RZ ;  /* 0x0000001094037824 */ /* 0x000fe200078e00ff */
[----:B------:R-:W-:Y:S01]  /*0700*/  LOP3.LUT R7, R7, 0xfffffffc, RZ, 0xc0, !PT ;  /* 0xfffffffc07077812 */ /* 0x000fe200078ec0ff */
[----:B------:R-:W-:Y:S01]  /*0710*/  ULDC.64 UR34, c[0x0][0x118] ;  /* 0x0000460000227ab9 */ /* 0x000fe20000000a00 */
[----:B------:R-:W-:-:S02]  /*0720*/  LOP3.LUT R8, R8, 0x1c0, RZ, 0xc0, !PT ;  /* 0x000001c008087812 */ /* 0x000fc400078ec0ff */
[----:B------:R-:W-:Y:S01]  /*0730*/  LOP3.LUT R158, R6, 0x3fffffe, RZ, 0xc0, !PT ;  /* 0x03fffffe069e7812 */ /* 0x000fe200078ec0ff */
[----:B------:R-:W-:Y:S01]  /*0740*/  IMAD.IADD R4, R4, 0x1, -R7 ;  /* 0x0000000104047824 */ /* 0x000fe200078e0a07 */
[----:B------:R-:W-:Y:S02]  /*0750*/  LEA.HI.SX32 R147, R14, R3, 0x1e ;  /* 0x000000030e937211 */ /* 0x000fe400078ff2ff */
[----:B------:R-:W-:Y:S01]  /*0760*/  SHF.R.S32.HI R10, RZ, 0x1, R10 ;  /* 0x00000001ff0a7819 */ /* 0x000fe2000001140a */
[C---:B------:R-:W-:Y:S01]  /*0770*/  IMAD.IADD R158, R13.reuse, 0x1, -R158 ;  /* 0x000000010d9e7824 */ /* 0x040fe200078e0a9e */
[----:B------:R-:W-:Y:S02]  /*0780*/  LOP3.LUT R14, R8, 0x30, R3, 0xf8, !PT ;  /* 0x00000030080e7812 */ /* 0x000fe400078ef803 */
[----:B------:R-:W-:Y:S02]  /*0790*/  SHF.R.S32.HI R6, RZ, 0x1, R6 ;  /* 0x00000001ff067819 */ /* 0x000fe40000011406 */
[C---:B------:R-:W-:Y:S01]  /*07a0*/  LOP3.LUT P0, RZ, R10.reuse, 0x2, RZ, 0xc0, !PT ;  /* 0x000000020aff7812 */ /* 0x040fe2000780c0ff */
[----:B------:R-:W-:Y:S01]  /*07b0*/  IMAD.SHL.U32 R10, R10, 0x40, RZ ;  /* 0x000000400a0a7824 */ /* 0x000fe200078e00ff */
[----:B------:R-:W-:-:S02]  /*07c0*/  LOP3.LUT P5, RZ, R13, 0x2, RZ, 0xc0, !PT ;  /* 0x000000020dff7812 */ /* 0x000fc400078ac0ff */
[C---:B------:R-:W-:Y:S01]  /*07d0*/  LOP3.LUT P4, RZ, R13.reuse, 0x4, RZ, 0xc0, !PT ;  /* 0x000000040dff7812 */ /* 0x040fe2000788c0ff */
[----:B------:R-:W-:Y:S01]  /*07e0*/  IMAD.SHL.U32 R13, R13, 0x40, RZ ;  /* 0x000000400d0d7824 */ /* 0x000fe200078e00ff */
[----:B------:R-:W-:Y:S02]  /*07f0*/  LOP3.LUT R7, R14, 0x8, R11, 0xf8, !PT ;  /* 0x000000080e077812 */ /* 0x000fe400078ef80b */
[----:B------:R-:W-:Y:S02]  /*0800*/  SHF.R.U32.HI R8, RZ, 0x3, R8 ;  /* 0x00000003ff087819 */ /* 0x000fe40000011608 */
[C---:B------:R-:W-:Y:S01]  /*0810*/  LOP3.LUT P3, RZ, R6.reuse, 0x2, RZ, 0xc0, !PT ;  /* 0x0000000206ff7812 */ /* 0x040fe2000786c0ff */
[----:B------:R-:W-:Y:S01]  /*0820*/  IMAD.SHL.U32 R6, R6, 0x40, RZ ;  /* 0x0000004006067824 */ /* 0x000fe200078e00ff */
[----:B------:R-:W-:Y:S02]  /*0830*/  LOP3.LUT R7, R7, R8, RZ, 0x3c, !PT ;  /* 0x0000000807077212 */ /* 0x000fe400078e3cff */
[C---:B------:R-:W-:Y:S01]  /*0840*/  R2P PR, R2.reuse, 0x6 ;  /* 0x0000000602007804 */ /* 0x040fe20000000000 */
[----:B------:R-:W-:Y:S01]  /*0850*/  IMAD.SHL.U32 R2, R2, 0x40, RZ ;  /* 0x0000004002027824 */ /* 0x000fe200078e00ff */
[----:B------:R-:W-:Y:S01]  /*0860*/  SHF.R.S32.HI R5, RZ, 0x7, R5 ;  /* 0x00000007ff057819 */ /* 0x000fe20000011405 */
[----:B------:R-:W-:Y:S01]  /*0870*/  IMAD R141, R0, 0x200, R7 ;  /* 0x00000200008d7824 */ /* 0x000fe200078e0207 */
[----:B------:R-:W-:-:S02]  /*0880*/  LOP3.LUT R13, R13, 0x1c0, RZ, 0xc0, !PT ;  /* 0x000001c00d0d7812 */ /* 0x000fc400078ec0ff */
        /* <DEDUP_REMOVED lines=66> */
.L_x_1054:
[----:B------:R-:W-:Y:S01]  /*0cb0*/  ISETP.NE.U32.AND P0, PT, RZ, c[0x0][0x250], PT ;  /* 0x00009400ff007a0c */ /* 0x000fe20003f05070 */
[----:B------:R-:W-:Y:S01]  /*0cc0*/  IMAD.MOV.U32 R161, RZ, RZ, RZ ;  /* 0x000000ffffa17224 */ /* 0x000fe200078e00ff */
[----:B------:R-:W-:Y:S02]  /*0cd0*/  ISETP.NE.U32.AND P1, PT, RZ, c[0x0][0x258], PT ;  /* 0x00009600ff007a0c */ /* 0x000fe40003f25070 */
[----:B------:R-:W-:Y:S02]  /*0ce0*/  ISETP.NE.AND.EX P0, PT, RZ, c[0x0][0x254], PT, P0 ;  /* 0x00009500ff007a0c */ /* 0x000fe40003f05300 */
[----:B------:R-:W-:-:S11]  /*0cf0*/  ISETP.NE.AND.EX P1, PT, RZ, c[0x0][0x25c], PT, P1 ;  /* 0x00009700ff007a0c */ /* 0x000fd60003f25310 */
[----:B--2---:R-:W1:Y:S01]  /*0d00*/  @P0 S2R R7, SR_CTAID.Y ;  /* 0x0000000000070919 */ /* 0x004e620000002600 */
[----:B------:R-:W-:Y:S02]  /*0d10*/  @P0 IMAD.MOV.U32 R2, RZ, RZ, 0x4 ;  /* 0x00000004ff020424 */ /* 0x000fe400078e00ff */
[----:B------:R-:W-:Y:S01]  /*0d20*/  @P1 IMAD.MOV.U32 R0, RZ, RZ, 0x4 ;  /* 0x00000004ff001424 */ /* 0x000fe200078e00ff */
[----:B------:R-:W2:Y:S01]  /*0d30*/  @P1 S2R R5, SR_CTAID.Y ;  /* 0x0000000000051919 */ /* 0x000ea20000002600 */
[----:B-1----:R-:W-:-:S04]  /*0d40*/  @P0 IMAD.WIDE R6, R7, R2, c[0x0][0x250] ;  /* 0x0000940007060625 */ /* 0x002fc800078e0202 */
[----:B--2---:R-:W-:Y:S01]  /*0d50*/  @P1 IMAD.WIDE R4, R5, R0, c[0x0][0x258] ;  /* 0x0000960005041625 */ /* 0x004fe200078e0200 */
[----:B------:R-:W2:Y:S04]  /*0d60*/  @P0 LDG.E R161, [R6.64] ;  /* 0x0000002406a10981 */ /* 0x000ea8000c1e1900 */
[----:B------:R-:W2:Y:S01]  /*0d70*/  @P1 LDG.E R2, [R4.64] ;  /* 0x0000002404021981 */ /* 0x000ea2000c1e1900 */
[----:B------:R-:W-:Y:S01]  /*0d80*/  @!P1 ISETP.NE.U32.AND P0, PT, RZ, c[0x0][0x268], PT ;  /* 0x00009a00ff009a0c */ /* 0x000fe20003f05070 */
[----:B------:R-:W-:-:S03]  /*0d90*/  USHF.L.U32 UR23, UR32, 0x7, URZ ;  /* 0x0000000720177899 */ /* 0x000fc6000800063f */
[----:B------:R-:W-:-:S04]  /*0da0*/  @!P1 ISETP.NE.AND.EX P0, PT, RZ, c[0x0][0x26c], PT, P0 ;  /* 0x00009b00ff009a0c */ /* 0x000fc80003f05300 */
[----:B------:R-:W-:Y:S01]  /*0db0*/  @!P1 SEL R0, RZ, c[0x0][0x21c], !P0 ;  /* 0x00008700ff009a07 */ /* 0x000fe20004000000 */
[----:B--2---:R-:W-:-:S03]  /*0dc0*/  @P1 IMAD.IADD R2, R2, 0x1, -R161 ;  /* 0x0000000102021824 */ /* 0x004fc600078e0aa1 */
[----:B------:R-:W-:-:S04]  /*0dd0*/  @!P1 IADD3 R2, R0, c[0x0][0x218], -R161 ;  /* 0x0000860000029a10 */ /* 0x000fc80007ffe8a1 */
[----:B------:R-:W-:-:S13]  /*0de0*/  ISETP.LE.AND P0, PT, R2, UR23, PT ;  /* 0x0000001702007c0c */ /* 0x000fda000bf03270 */
[----:B-----5:R-:W-:Y:S05]  /*0df0*/  @P0 BRA `(.L_x_1046) ;  /* 0x0000691000000947 */ /* 0x020fea0003800000 */
[----:B------:R-:W-:Y:S01]  /*0e00*/  IABS R0, c[0x0][0x1c8] ;  /* 0x0000720000007a13 */ /* 0x000fe20000000000 */
[----:B------:R-:W1:Y:S01]  /*0e10*/  S2R R9, SR_CTAID.Z ;  /* 0x0000000000097919 */ /* 0x000e620000002700 */
[----:B------:R-:W-:Y:S01]  /*0e20*/  ISETP.NE.U32.AND P1, PT, RZ, c[0x0][0x240], PT ;  /* 0x00009000ff007a0c */ /* 0x000fe20003f25070 */
[----:B------:R-:W-:Y:S01]  /*0e30*/  IMAD.MOV.U32 R8, RZ, RZ, c[0x0][0x214] ;  /* 0x00008500ff087624 */ /* 0x000fe200078e00ff */
[----:B------:R-:W2:Y:S01]  /*0e40*/  I2F.RP R7, R0 ;  /* 0x0000000000077306 */ /* 0x000ea20000209400 */
[----:B------:R-:W3:Y:S01]  /*0e50*/  S2R R17, SR_CTAID.X ;  /* 0x0000000000117919 */ /* 0x000ee20000002500 */
[----:B------:R-:W-:Y:S01]  /*0e60*/  ISETP.NE.AND.EX P1, PT, RZ, c[0x0][0x244], PT, P1 ;  /* 0x00009100ff007a0c */ /* 0x000fe20003f25310 */
[----:B------:R-:W-:Y:S01]  /*0e70*/  USHF.R.S32.HI UR22, URZ, 0x1f, UR23 ;  /* 0x0000001f3f167899 */ /* 0x000fe20008011417 */
[----:B------:R-:W-:Y:S02]  /*0e80*/  ISETP.NE.AND P5, PT, RZ, UR4, PT ;  /* 0x00000004ff007c0c */ /* 0x000fe4000bfa5270 */
[----:B------:R-:W-:-:S02]  /*0e90*/  SHF.R.S32.HI R160, RZ, 0x1f, R161 ;  /* 0x0000001fffa07819 */ /* 0x000fc400000114a1 */
[----:B--2---:R-:W2:Y:S01]  /*0ea0*/  MUFU.RCP R4, R7 ;  /* 0x0000000700047308 */ /* 0x004ea20000001000 */
[----:B-1----:R-:W-:Y:S01]  /*0eb0*/  IABS R6, R9 ;  /* 0x0000000900067213 */ /* 0x002fe20000000000 */
[----:B------:R-:W-:-:S05]  /*0ec0*/  IMAD R21, R9, c[0x0][0x22c], RZ ;  /* 0x00008b0009157a24 */ /* 0x000fca00078e02ff */
[----:B------:R-:W-:Y:S02]  /*0ed0*/  SHF.R.S32.HI R23, RZ, 0x1f, R21 ;  /* 0x0000001fff177819 */ /* 0x000fe40000011415 */
[----:B--2---:R-:W-:-:S04]  /*0ee0*/  IADD3 R4, R4, 0xffffffe, RZ ;  /* 0x0ffffffe04047810 */ /* 0x004fc80007ffe0ff */
[----:B------:R-:W1:Y:S02]  /*0ef0*/  F2I.FTZ.U32.TRUNC.NTZ R5, R4 ;  /* 0x0000000400057305 */ /* 0x000e64000021f000 */
[----:B-1----:R-:W-:Y:S02]  /*0f00*/  IMAD.MOV R2, RZ, RZ, -R5 ;  /* 0x000000ffff027224 */ /* 0x002fe400078e0a05 */
[----:B------:R-:W-:Y:S02]  /*0f10*/  IMAD.MOV.U32 R4, RZ, RZ, RZ ;  /* 0x000000ffff047224 */ /* 0x000fe400078e00ff */
[----:B------:R-:W-:-:S04]  /*0f20*/  IMAD R2, R2, R0, RZ ;  /* 0x0000000002027224 */ /* 0x000fc800078e02ff */
[----:B------:R-:W-:Y:S02]  /*0f30*/  IMAD.HI.U32 R5, R5, R2, R4 ;  /* 0x0000000205057227 */ /* 0x000fe400078e0004 */
[----:B------:R-:W1:Y:S01]  /*0f40*/  S2R R2, SR_CTAID.Y ;  /* 0x0000000000027919 */ /* 0x000e620000002600 */
[----:B------:R-:W2:Y:S03]  /*0f50*/  LDC.U8 R4, c[0x0][0x328] ;  /* 0x0000ca00ff047b82 */ /* 0x000ea60000000000 */
[----:B------:R-:W-:-:S04]  /*0f60*/  IMAD.HI.U32 R5, R5, R6, RZ ;  /* 0x0000000605057227 */ /* 0x000fc800078e00ff */
[----:B------:R-:W-:-:S04]  /*0f70*/  IMAD.MOV R7, RZ, RZ, -R5 ;  /* 0x000000ffff077224 */ /* 0x000fc800078e0a05 */
[----:B------:R-:W-:-:S05]  /*0f80*/  IMAD R7, R0, R7, R6 ;  /* 0x0000000700077224 */ /* 0x000fca00078e0206 */
[----:B------:R-:W-:Y:S01]  /*0f90*/  ISETP.GT.U32.AND P2, PT, R0, R7, PT ;  /* 0x000000070000720c */ /* 0x000fe20003f44070 */
[----:B-1----:R-:W-:Y:S01]  /*0fa0*/  IMAD.WIDE R10, R2, 0x80, RZ ;  /* 0x00000080020a7825 */ /* 0x002fe200078e02ff */
[----:B--2---:R-:W-:Y:S02]  /*0fb0*/  ISETP.NE.AND P0, PT, R4, RZ, PT ;  /* 0x000000ff0400720c */ /* 0x004fe40003f05270 */
[----:B------:R-:W-:Y:S02]  /*0fc0*/  IADD3 R4, R8, 0x7f, RZ ;  /* 0x0000007f08047810 */ /* 0x000fe40007ffe0ff */
[----:B------:R-:W-:-:S07]  /*0fd0*/  SEL R19, R10, RZ, P1 ;  /* 0x000000ff0a137207 */ /* 0x000fce0000800000 */
[----:B------:R-:W-:Y:S01]  /*0fe0*/  @!P2 IMAD.IADD R7, R7, 0x1, -R0 ;  /* 0x000000010707a824 */ /* 0x000fe200078e0a00 */
[----:B------:R-:W-:Y:S02]  /*0ff0*/  SEL R15, R11, RZ, P1 ;  /* 0x000000ff0b0f7207 */ /* 0x000fe40000800000 */
[----:B------:R-:W-:Y:S02]  /*1000*/  @!P2 IADD3 R5, R5, 0x1, RZ ;  /* 0x000000010505a810 */ /* 0x000fe40007ffe0ff */
[----:B------:R-:W-:Y:S01]  /*1010*/  ISETP.GE.U32.AND P3, PT, R7, R0, PT ;  /* 0x000000000700720c */ /* 0x000fe20003f66070 */
[----:B---3--:R-:W-:Y:S01]  /*1020*/  IMAD.WIDE.U32 R6, R17, c[0x0][0x3d8], RZ ;  /* 0x0000f60011067a25 */ /* 0x008fe200078e00ff */
[----:B------:R-:W-:Y:S02]  /*1030*/  LOP3.LUT R0, R9, c[0x0][0x1c8], RZ, 0x3c, !PT ;  /* 0x0000720009007a12 */ /* 0x000fe400078e3cff */
[----:B------:R-:W-:Y:S01]  /*1040*/  ISETP.NE.AND P2, PT, RZ, c[0x0][0x1c8], PT ;  /* 0x00007200ff007a0c */ /* 0x000fe20003f45270 */
[----:B------:R-:W-:Y:S01]  /*1050*/  IMAD R17, R17, c[0x0][0x3dc], R7 ;  /* 0x0000f70011117a24 */ /* 0x000fe200078e0207 */
[----:B------:R-:W-:Y:S01]  /*1060*/  ISETP.GE.AND P1, PT, R0, RZ, PT ;  /* 0x000000ff0000720c */ /* 0x000fe20003f26270 */
[----:B------:R-:W-:Y:S01]  /*1070*/  @!P0 IMAD R0, R2, c[0x0][0x1c0], R9 ;  /* 0x0000700002008a24 */ /* 0x000fe200078e0209 */
[----:B------:R-:W-:-:S02]  /*1080*/  SHF.R.S32.HI R173, RZ, 0x1f, R4 ;  /* 0x0000001fffad7819 */ /* 0x000fc40000011404 */
[----:B------:R-:W-:Y:S01]  /*1090*/  SEL R18, R6, RZ, P5 ;  /* 0x000000ff06127207 */ /* 0x000fe20002800000 */
[----:B------:R-:W-:Y:S01]  /*10a0*/  @P0 IMAD R6, R2, c[0x0][0x214], RZ ;  /* 0x0000850002060a24 */ /* 0x000fe200078e02ff */
[----:B------:R-:W-:Y:S02]  /*10b0*/  LEA.HI R173, R173, R4, RZ, 0x7 ;  /* 0x00000004adad7211 */ /* 0x000fe400078f38ff */
[----:B------:R-:W-:Y:S01]  /*10c0*/  @P3 IADD3 R5, R5, 0x1, RZ ;  /* 0x0000000105053810 */ /* 0x000fe20007ffe0ff */
[----:B------:R-:W-:Y:S01]  /*10d0*/  @P0 IMAD R185, R9, c[0x0][0x234], R6 ;  /* 0x00008d0009b90a24 */ /* 0x000fe200078e0206 */
[----:B------:R-:W-:Y:S01]  /*10e0*/  LOP3.LUT R26, R173, 0xffffff80, RZ, 0xc0, !PT ;  /* 0xffffff80ad1a7812 */ /* 0x000fe200078ec0ff */
[----:B------:R-:W-:Y:S01]  /*10f0*/  @!P0 IMAD R185, R0, c[0x0][0x214], RZ ;  /* 0x0000850000b98a24 */ /* 0x000fe200078e02ff */
[----:B------:R-:W-:Y:S01]  /*1100*/  SHF.R.S32.HI R6, RZ, 0x1f, R2 ;  /* 0x0000001fff067819 */ /* 0x000fe20000011402 */
[----:B------:R-:W-:Y:S01]  /*1110*/  @!P1 IMAD.MOV R5, RZ, RZ, -R5 ;  /* 0x000000ffff059224 */ /* 0x000fe200078e0a05 */
[----:B------:R-:W-:-:S02]  /*1120*/  IADD3 R26, R26, -0x80, RZ ;  /* 0xffffff801a1a7810 */ /* 0x000fc40007ffe0ff */
[----:B------:R-:W-:Y:S02]  /*1130*/  @!P2 LOP3.LUT R5, RZ, c[0x0][0x1c8], RZ, 0x33, !PT ;  /* 0x00007200ff05aa12 */ /* 0x000fe400078e33ff */
[----:B------:R-:W-:Y:S02]  /*1140*/  SHF.R.S32.HI R4, RZ, 0x1f, R9 ;  /* 0x0000001fff047819 */ /* 0x000fe40000011409 */
[----:B------:R-:W-:Y:S02]  /*1150*/  SHF.R.S32.HI R27, RZ, 0x1f, R26 ;  /* 0x0000001fff1b7819 */ /* 0x000fe4000001141a */
[----:B------:R-:W-:Y:S02]  /*1160*/  SEL R17, R17, RZ, P5 ;  /* 0x000000ff11117207 */ /* 0x000fe40002800000 */
[----:B------:R-:W-:Y:S01]  /*1170*/  SHF.R.S32.HI R10, RZ, 0x1f, R5 ;  /* 0x0000001fff0a7819 */ /* 0x000fe20000011405 */
[----:B------:R-:W-:Y:S05]  /*1180*/  @!P0 BRA `(.L_x_1047) ;  /* 0x0000003000008947 */ /* 0x000fea0003800000 */
[----:B------:R-:W-:-:S04]  /*1190*/  IMAD R0, R2, UR30, RZ ;  /* 0x0000001e02007c24 */ /* 0x000fc8000f8e02ff */
[----:B------:R-:W-:Y:S01]  /*11a0*/  IMAD R163, R9, UR31, R0 ;  /* 0x0000001f09a37c24 */ /* 0x000fe2000f8e0200 */
[----:B------:R-:W-:Y:S05]  /*11b0*/  BRA `(.L_x_1048) ;  /* 0x0000002000007947 */ /* 0x000fea0003800000 */
.L_x_1047:
[----:B------:R-:W-:-:S04]  /*11c0*/  IMAD R163, R2, c[0x0][0x1c0], R9 ;  /* 0x0000700002a37a24 */ /* 0x000fc800078e0209 */
[----:B------:R-:W-:Y:S02]  /*11d0*/  IMAD R163, R163, c[0x0][0x224], RZ ;  /* 0x00008900a3a37a24 */ /* 0x000fe400078e02ff */
.L_x_1048:
[----:B------:R-:W1:Y:S01]  /*11e0*/  S2R R7, SR_TID.X ;  /* 0x0000000000077919 */ /* 0x000e620000002100 */
[----:B------:R-:W-:Y:S01]  /*11f0*/  IMAD.WIDE R12, R2, c[0x0][0x224], R26 ;  /* 0x00008900020c7a25 */ /* 0x000fe200078e021a */
[----:B------:R-:W-:Y:S01]  /*1200*/  ISETP.GE.AND P4, PT, R8, 0x1, PT ;  /* 0x000000010800780c */ /* 0x000fe20003f86270 */
[----:B------:R-:W-:Y:S01]  /*1210*/  CS2R R94, SRZ ;  /* 0x00000000005e7805 */ /* 0x000fe2000001ff00 */
[C---:B------:R-:W-:Y:S01]  /*1220*/  IADD3 R163, R26.reuse, R163, RZ ;  /* 0x000000a31aa37210 */ /* 0x040fe20007ffe0ff */
[----:B------:R-:W-:Y:S01]  /*1230*/  IMAD.IADD R185, R26, 0x1, R185 ;  /* 0x000000011ab97824 */ /* 0x000fe200078e02b9 */
[----:B------:R-:W-:Y:S01]  /*1240*/  IADD3 R19, P0, R12, R19, RZ ;  /* 0x000000130c137210 */ /* 0x000fe20007f1e0ff */
[----:B------:R-:W-:Y:S01]  /*1250*/  @P5 BAR.SYNC.DEFER_BLOCKING 0x0 ;  /* 0x0000000000005b1d */ /* 0x000fe20000010000 */
[----:B------:R-:W-:Y:S01]  /*1260*/  LEA.HI.SX32 R173, R173, 0xffffffff, 0x19 ;  /* 0xffffffffadad7811 */ /* 0x000fe200078fcaff */
[----:B------:R-:W-:Y:S01]  /*1270*/  CS2R R92, SRZ ;  /* 0x00000000005c7805 */ /* 0x000fe2000001ff00 */
[----:B------:R-:W-:Y:S01]  /*1280*/  IADD3.X R15, R13, R15, RZ, P0, !PT ;  /* 0x0000000f0d0f7210 */ /* 0x000fe200007fe4ff */
[----:B------:R-:W-:Y:S01]  /*1290*/  IMAD R8, R19, UR5, RZ ;  /* 0x0000000513087c24 */ /* 0x000fe2000f8e02ff */
[----:B------:R-:W-:Y:S01]  /*12a0*/  MOV R162, 0x4 ;  /* 0x0000000400a27802 */ /* 0x000fe20000000f00 */
[----:B------:R-:W-:Y:S01]  /*12b0*/  CS2R R98, SRZ ;  /* 0x0000000000627805 */ /* 0x000fe2000001ff00 */
[----:B------:R-:W-:Y:S01]  /*12c0*/  CS2R R96, SRZ ;  /* 0x0000000000607805 */ /* 0x000fe2000001ff00 */
[----:B------:R-:W-:Y:S01]  /*12d0*/  IMAD R8, R15, UR38, R8 ;  /* 0x000000260f087c24 */ /* 0x000fe2000f8e0208 */
[----:B------:R-:W-:Y:S01]  /*12e0*/  CS2R R90, SRZ ;  /* 0x00000000005a7805 */ /* 0x000fe2000001ff00 */
[-C--:B------:R-:W-:Y:S01]  /*12f0*/  IMAD.WIDE R184, R185, R162.reuse, c[0x0][0x200] ;  /* 0x00008000b9b87625 */ /* 0x080fe200078e02a2 */
[----:B------:R-:W-:Y:S01]  /*1300*/  CS2R R88, SRZ ;  /* 0x0000000000587805 */ /* 0x000fe2000001ff00 */
[----:B------:R-:W-:Y:S01]  /*1310*/  CS2R R86, SRZ ;  /* 0x0000000000567805 */ /* 0x000fe2000001ff00 */
[----:B------:R-:W-:Y:S01]  /*1320*/  CS2R R84, SRZ ;  /* 0x0000000000547805 */ /* 0x000fe2000001ff00 */
[----:B------:R-:W-:Y:S01]  /*1330*/  CS2R R78, SRZ ;  /* 0x00000000004e7805 */ /* 0x000fe2000001ff00 */
[----:B------:R-:W-:Y:S01]  /*1340*/  CS2R R76, SRZ ;  /* 0x00000000004c7805 */ /* 0x000fe2000001ff00 */
[----:B------:R-:W-:Y:S01]  /*1350*/  CS2R R82, SRZ ;  /* 0x0000000000527805 */ /* 0x000fe2000001ff00 */
[----:B-1----:R-:W-:Y:S01]  /*1360*/  SHF.R.S32.HI R0, RZ, 0x1f, R7 ;  /* 0x0000001fff007819 */ /* 0x002fe20000011407 */
[----:B------:R-:W-:Y:S01]  /*1370*/  CS2R R80, SRZ ;  /* 0x0000000000507805 */ /* 0x000fe2000001ff00 */
[----:B------:R-:W-:Y:S01]  /*1380*/  CS2R R74, SRZ ;  /* 0x00000000004a7805 */ /* 0x000fe2000001ff00 */
[----:B------:R-:W-:Y:S01]  /*1390*/  CS2R R72, SRZ ;  /* 0x0000000000487805 */ /* 0x000fe2000001ff00 */
[CC--:B------:R-:W-:Y:S01]  /*13a0*/  LEA.HI R11, R0.reuse, R7.reuse, RZ, 0x5 ;  /* 0x00000007000b7211 */ /* 0x0c0fe200078f28ff */
[----:B------:R-:W-:Y:S01]  /*13b0*/  CS2R R70, SRZ ;  /* 0x0000000000467805 */ /* 0x000fe2000001ff00 */
[----:B------:R-:W-:Y:S01]  /*13c0*/  LEA.HI R14, R0, R7, RZ, 0x2 ;  /* 0x00000007000e7211 */ /* 0x000fe200078f10ff */
[----:B------:R-:W-:Y:S01]  /*13d0*/  CS2R R68, SRZ ;  /* 0x0000000000447805 */ /* 0x000fe2000001ff00 */
[----:B------:R-:W-:Y:S01]  /*13e0*/  LOP3.LUT R178, R11, 0xffffffe0, RZ, 0xc0, !PT ;  /* 0xffffffe00bb27812 */ /* 0x000fe200078ec0ff */
[----:B------:R-:W-:Y:S01]  /*13f0*/  IMAD.WIDE R162, R163, R162, c[0x0][0x3c8] ;  /* 0x0000f200a3a27625 */ /* 0x000fe200078e02a2 */
[----:B------:R-:W-:-:S02]  /*1400*/  SHF.R.S32.HI R13, RZ, 0x2, R14 ;  /* 0x00000002ff0d7819 */ /* 0x000fc4000001140e */
[----:B------:R-:W-:Y:S01]  /*1410*/  SHF.R.S32.HI R11, RZ, 0x5, R11 ;  /* 0x00000005ff0b7819 */ /* 0x000fe2000001140b */
[----:B------:R-:W-:Y:S01]  /*1420*/  IMAD.IADD R178, R7, 0x1, -R178 ;  /* 0x0000000107b27824 */ /* 0x000fe200078e0ab2 */
[----:B------:R-:W-:Y:S01]  /*1430*/  LOP3.LUT R14, R14, 0xfffffffc, RZ, 0xc0, !PT ;  /* 0xfffffffc0e0e7812 */ /* 0x000fe200078ec0ff */
[----:B------:R-:W-:Y:S01]  /*1440*/  IMAD.WIDE.U32 R28, R13, c[0x0][0x1a0], RZ ;  /* 0x000068000d1c7a25 */ /* 0x000fe200078e00ff */
[----:B------:R-:W-:-:S03]  /*1450*/  SHF.R.S32.HI R12, RZ, 0x1f, R13 ;  /* 0x0000001fff0c7819 */ /* 0x000fc6000001140d */
[----:B------:R-:W-:Y:S01]  /*1460*/  IMAD R20, R11, UR29, R178 ;  /* 0x0000001d0b147c24 */ /* 0x000fe2000f8e02b2 */
[----:B------:R-:W-:Y:S01]  /*1470*/  IADD3 R11, P2, R13, R26, RZ ;  /* 0x0000001a0d0b7210 */ /* 0x000fe20007f5e0ff */
[----:B------:R-:W-:Y:S02]  /*1480*/  IMAD.IADD R14, R7, 0x1, -R14 ;  /* 0x00000001070e7824 */ /* 0x000fe400078e0a0e */
[----:B------:R-:W-:Y:S01]  /*1490*/  IMAD R22, R12, c[0x0][0x1a0], RZ ;  /* 0x000068000c167a24 */ /* 0x000fe200078e02ff */
[----:B------:R-:W-:Y:S01]  /*14a0*/  IADD3 R21, P1, P0, R20, UR28, R21 ;  /* 0x0000001c14157c10 */ /* 0x000fe2000f83e015 */
[----:B------:R-:W-:Y:S01]  /*14b0*/  IMAD R16, R12, c[0x0][0x198], RZ ;  /* 0x000066000c107a24 */ /* 0x000fe200078e02ff */
[----:B------:R-:W-:Y:S01]  /*14c0*/  SHF.R.S32.HI R20, RZ, 0x1f, R20 ;  /* 0x0000001fff147819 */ /* 0x000fe20000011414 */
[----:B------:R-:W-:Y:S01]  /*14d0*/  IMAD.SHL.U32 R32, R14, 0x8, RZ ;  /* 0x000000080e207824 */ /* 0x000fe200078e00ff */
[----:B------:R-:W-:Y:S01]  /*14e0*/  IADD3.X R12, R12, R27, RZ, P2, !PT ;  /* 0x0000001b0c0c7210 */ /* 0x000fe200017fe4ff */
[C---:B------:R-:W-:Y:S01]  /*14f0*/  IMAD R15, R13.reuse, c[0x0][0x1a4], R22 ;  /* 0x000069000d0f7a24 */ /* 0x040fe200078e0216 */
[----:B------:R-:W-:Y:S01]  /*1500*/  IADD3.X R20, R20, UR6, R23, P1, P0 ;  /* 0x0000000614147c10 */ /* 0x000fe20008fe0417 */
[----:B------:R-:W-:Y:S01]  /*1510*/  IMAD.WIDE.U32 R24, R13, c[0x0][0x198], RZ ;  /* 0x000066000d187a25 */ /* 0x000fe200078e00ff */
[----:B------:R-:W-:-:S02]  /*1520*/  IADD3 R22, P0, R21, R18, RZ ;  /* 0x0000001215167210 */ /* 0x000fc40007f1e0ff */
[----:B------:R-:W-:Y:S01]  /*1530*/  SHF.R.S32.HI R33, RZ, 0x1f, R32 ;  /* 0x0000001fff217819 */ /* 0x000fe20000011420 */
[----:B------:R-:W-:Y:S01]  /*1540*/  IMAD R16, R13, c[0x0][0x19c], R16 ;  /* 0x000067000d107a24 */ /* 0x000fe200078e0210 */
[----:B------:R-:W-:Y:S01]  /*1550*/  IADD3.X R23, R20, R17, RZ, P0, !PT ;  /* 0x0000001114177210 */ /* 0x000fe200007fe4ff */
[----:B------:R-:W-:Y:S01]  /*1560*/  IMAD.IADD R29, R29, 0x1, R15 ;  /* 0x000000011d1d7824 */ /* 0x000fe200078e020f */
[----:B------:R-:W-:Y:S01]  /*1570*/  IADD3 R161, P0, R161, UR23, RZ ;  /* 0x00000017a1a17c10 */ /* 0x000fe2000ff1e0ff */
[C---:B------:R-:W-:Y:S01]  /*1580*/  IMAD R15, R6.reuse, c[0x0][0x180], RZ ;  /* 0x00006000060f7a24 */ /* 0x040fe200078e02ff */
[----:B------:R-:W-:Y:S01]  /*1590*/  IADD3 R25, R25, R16, RZ ;  /* 0x0000001019197210 */ /* 0x000fe20007ffe0ff */
[----:B------:R-:W-:Y:S01]  /*15a0*/  IMAD R17, R6, c[0x0][0x368], RZ ;  /* 0x0000da0006117a24 */ /* 0x000fe200078e02ff */
[----:B------:R-:W-:Y:S01]  /*15b0*/  IADD3.X R160, R160, UR22, RZ, P0, !PT ;  /* 0x00000016a0a07c10 */ /* 0x000fe200087fe4ff */
[C---:B------:R-:W-:Y:S02]  /*15c0*/  IMAD R16, R2.reuse, c[0x0][0x184], R15 ;  /* 0x0000610002107a24 */ /* 0x040fe400078e020f */
[----:B------:R-:W-:-:S04]  /*15d0*/  IMAD.WIDE.U32 R34, R2, c[0x0][0x180], R32 ;  /* 0x0000600002227a25 */ /* 0x000fc800078e0020 */
[----:B------:R-:W-:Y:S02]  /*15e0*/  IMAD R13, R6, c[0x0][0x188], RZ ;  /* 0x00006200060d7a24 */ /* 0x000fe400078e02ff */
[C---:B------:R-:W-:Y:S01]  /*15f0*/  IMAD R30, R2.reuse, c[0x0][0x36c], R17 ;  /* 0x0000db00021e7a24 */ /* 0x040fe200078e0211 */
[----:B------:R-:W-:Y:S01]  /*1600*/  IADD3 R17, R35, R16, RZ ;  /* 0x0000001023117210 */ /* 0x000fe20007ffe0ff */
[----:B------:R-:W-:Y:S01]  /*1610*/  IMAD.WIDE.U32 R36, R2, c[0x0][0x368], R32 ;  /* 0x0000da0002247a25 */ /* 0x000fe200078e0020 */
[----:B------:R-:W-:-:S03]  /*1620*/  MOV R16, R34 ;  /* 0x0000002200107202 */ /* 0x000fc60000000f00 */
[----:B------:R-:W-:Y:S01]  /*1630*/  IMAD.WIDE.U32 R26, R19, UR38, R22 ;  /* 0x00000026131a7c25 */ /* 0x000fe2000f8e0016 */
[----:B------:R-:W-:-:S03]  /*1640*/  MOV R19, c[0x0][0x370] ;  /* 0x0000dc0000137a02 */ /* 0x000fc60000000f00 */
[----:B------:R-:W-:Y:S01]  /*1650*/  IMAD R20, R12, c[0x0][0x190], RZ ;  /* 0x000064000c147a24 */ /* 0x000fe200078e02ff */
[----:B------:R-:W-:Y:S01]  /*1660*/  LEA R186, P0, R26, c[0x0][0x350], 0x2 ;  /* 0x0000d4001aba7a11 */ /* 0x000fe200078010ff */
[----:B------:R-:W-:Y:S02]  /*1670*/  IMAD R22, R12, c[0x0][0x370], RZ ;  /* 0x0000dc000c167a24 */ /* 0x000fe400078e02ff */
[----:B------:R-:W-:-:S04]  /*1680*/  IMAD.WIDE.U32 R38, R11, c[0x0][0x190], R32 ;  /* 0x000064000b267a25 */ /* 0x000fc800078e0020 */
[----:B------:R-:W-:Y:S02]  /*1690*/  IMAD R12, R10, c[0x0][0x1b0], RZ ;  /* 0x00006c000a0c7a24 */ /* 0x000fe400078e02ff */
[C---:B------:R-:W-:Y:S02]  /*16a0*/  IMAD R14, R2.reuse, c[0x0][0x18c], R13 ;  /* 0x00006300020e7a24 */ /* 0x040fe400078e020d */
[----:B------:R-:W-:-:S04]  /*16b0*/  IMAD.WIDE.U32 R32, R2, c[0x0][0x188], R32 ;  /* 0x0000620002207a25 */ /* 0x000fc800078e0020 */
[----:B------:R-:W-:Y:S02]  /*16c0*/  IMAD.IADD R31, R37, 0x1, R30 ;  /* 0x00000001251f7824 */ /* 0x000fe400078e021e */
[----:B------:R-:W-:Y:S02]  /*16d0*/  IMAD.MOV.U32 R30, RZ, RZ, R36 ;  /* 0x000000ffff1e7224 */ /* 0x000fe400078e0024 */
[C---:B------:R-:W-:Y:S02]  /*16e0*/  IMAD R12, R5.reuse, c[0x0][0x1b4], R12 ;  /* 0x00006d00050c7a24 */ /* 0x040fe400078e020c */
[----:B------:R-:W-:-:S04]  /*16f0*/  IMAD.WIDE.U32 R16, R5, c[0x0][0x1b0], R16 ;  /* 0x00006c0005107a25 */ /* 0x000fc800078e0010 */
[----:B------:R-:W-:-:S04]  /*1700*/  IMAD.WIDE.U32 R24, R161, c[0x0][0x198], R24 ;  /* 0x00006600a1187a25 */ /* 0x000fc800078e0018 */
[----:B------:R-:W-:Y:S02]  /*1710*/  IMAD.IADD R15, R33, 0x1, R14 ;  /* 0x00000001210f7824 */ /* 0x000fe400078e020e */
[----:B------:R-:W-:Y:S02]  /*1720*/  IMAD.MOV.U32 R14, RZ, RZ, R32 ;  /* 0x000000ffff0e7224 */ /* 0x000fe400078e0020 */
[----:B------:R-:W-:Y:S02]  /*1730*/  IMAD R18, R10, c[0x0][0x1b8], RZ ;  /* 0x00006e000a127a24 */ /* 0x000fe400078e02ff */
[C---:B------:R-:W-:Y:S02]  /*1740*/  IMAD R20, R11.reuse, c[0x0][0x194], R20 ;  /* 0x000065000b147a24 */ /* 0x040fe400078e0214 */
[C---:B------:R-:W-:Y:S02]  /*1750*/  IMAD R10, R11.reuse, c[0x0][0x374], R22 ;  /* 0x0000dd000b0a7a24 */ /* 0x040fe400078e0216 */
[----:B------:R-:W-:Y:S01]  /*1760*/  IMAD.WIDE.U32 R30, R11, c[0x0][0x370], R30 ;  /* 0x0000dc000b1e7a25 */ /* 0x000fe200078e001e */
[----:B------:R-:W-:-:S02]  /*1770*/  IADD3 R11, R27, R8, RZ ;  /* 0x000000081b0b7210 */ /* 0x000fc40007ffe0ff */
[----:B------:R-:W-:Y:S01]  /*1780*/  IADD3 R21, R39, R20, RZ ;  /* 0x0000001427157210 */ /* 0x000fe20007ffe0ff */
[----:B------:R-:W-:Y:S01]  /*1790*/  IMAD.IADD R12, R17, 0x1, R12 ;  /* 0x00000001110c7824 */ /* 0x000fe200078e020c */
[----:B------:R-:W-:Y:S01]  /*17a0*/  IADD3 R17, P1, R16, R24, RZ ;  /* 0x0000001810117210 */ /* 0x000fe20007f3e0ff */
[----:B------:R-:W-:Y:S01]  /*17b0*/  IMAD R8, R160, c[0x0][0x198], RZ ;  /* 0x00006600a0087a24 */ /* 0x000fe200078e02ff */
[----:B------:R-:W-:Y:S01]  /*17c0*/  MOV R20, R38 ;  /* 0x0000002600147202 */ /* 0x000fe20000000f00 */
[C---:B------:R-:W-:Y:S01]  /*17d0*/  IMAD R18, R5.reuse, c[0x0][0x1bc], R18 ;  /* 0x00006f0005127a24 */ /* 0x040fe200078e0212 */
[----:B------:R-:W-:Y:S01]  /*17e0*/  LEA.HI.X R187, R26, c[0x0][0x354], R11, 0x2, P0 ;  /* 0x0000d5001abb7a11 */ /* 0x000fe200000f140b */
[----:B------:R-:W-:-:S04]  /*17f0*/  IMAD.WIDE.U32 R14, R5, c[0x0][0x1b8], R14 ;  /* 0x00006e00050e7a25 */ /* 0x000fc800078e000e */
[----:B------:R-:W-:Y:S01]  /*1800*/  IMAD.WIDE.U32 R28, R161, c[0x0][0x1a0], R28 ;  /* 0x00006800a11c7a25 */ /* 0x000fe200078e001c */
[----:B------:R-:W-:-:S03]  /*1810*/  IADD3 R18, R15, R18, RZ ;  /* 0x000000120f127210 */ /* 0x000fc60007ffe0ff */
[----:B------:R-:W-:Y:S01]  /*1820*/  IMAD R16, R160, c[0x0][0x1a0], RZ ;  /* 0x00006800a0107a24 */ /* 0x000fe200078e02ff */
[----:B------:R-:W-:Y:S01]  /*1830*/  IADD3 R14, P0, R14, R28, RZ ;  /* 0x0000001c0e0e7210 */ /* 0x000fe20007f1e0ff */
[----:B------:R-:W-:Y:S01]  /*1840*/  IMAD R5, R161, c[0x0][0x19c], R8 ;  /* 0x00006700a1057a24 */ /* 0x000fe200078e0208 */
[----:B------:R-:W-:Y:S01]  /*1850*/  LEA.HI R8, R173, R173, RZ, 0x1 ;  /* 0x000000adad087211 */ /* 0x000fe200078f08ff */
[----:B------:R-:W-:Y:S02]  /*1860*/  IMAD R13, R161, c[0x0][0x1a4], R16 ;  /* 0x00006900a10d7a24 */ /* 0x000fe400078e0210 */
[----:B------:R-:W-:Y:S01]  /*1870*/  IMAD R11, R6, c[0x0][0x178], RZ ;  /* 0x00005e00060b7a24 */ /* 0x000fe200078e02ff */
[----:B------:R-:W-:Y:S01]  /*1880*/  IADD3.X R12, R12, R25, R5, P1, !PT ;  /* 0x000000190c0c7210 */ /* 0x000fe20000ffe405 */
[----:B------:R-:W-:Y:S01]  /*1890*/  IMAD.IADD R31, R31, 0x1, R10 ;  /* 0x000000011f1f7824 */ /* 0x000fe200078e020a */
[----:B------:R-:W-:Y:S01]  /*18a0*/  IADD3.X R13, R18, R29, R13, P0, !PT ;  /* 0x0000001d120d7210 */ /* 0x000fe200007fe40d */
[C---:B------:R-:W-:Y:S01]  /*18b0*/  IMAD R11, R2.reuse, c[0x0][0x17c], R11 ;  /* 0x00005f00020b7a24 */ /* 0x040fe200078e020b */
[----:B------:R-:W-:Y:S01]  /*18c0*/  LEA R10, P0, R17, c[0x0][0x168], 0x1 ;  /* 0x00005a00110a7a11 */ /* 0x000fe200078008ff */
[----:B------:R-:W-:Y:S01]  /*18d0*/  IMAD.WIDE.U32 R24, R2, c[0x0][0x178], R20 ;  /* 0x00005e0002187a25 */ /* 0x000fe200078e0014 */
[----:B------:R-:W-:-:S02]  /*18e0*/  MOV R5, c[0x0][0x198] ;  /* 0x0000660000057a02 */ /* 0x000fc40000000f00 */
[----:B------:R-:W-:Y:S01]  /*18f0*/  MOV R6, c[0x0][0x19c] ;  /* 0x0000670000067a02 */ /* 0x000fe20000000f00 */
[----:B------:R-:W-:Y:S01]  /*1900*/  IMAD.IADD R25, R25, 0x1, R11 ;  /* 0x0000000119197824 */ /* 0x000fe200078e020b */
[----:B------:R-:W-:Y:S01]  /*1910*/  LEA.HI.X R11, R17, c[0x0][0x16c], R12, 0x1, P0 ;  /* 0x00005b00110b7a11 */ /* 0x000fe200000f0c0c */
[----:B------:R-:W-:Y:S01]  /*1920*/  IMAD R12, R4, c[0x0][0x1a8], RZ ;  /* 0x00006a00040c7a24 */ /* 0x000fe200078e02ff */
[----:B------:R-:W-:Y:S01]  /*1930*/  LEA R22, P1, R5, R10, 0x7 ;  /* 0x0000000a05167211 */ /* 0x000fe200078238ff */
[----:B------:R-:W-:Y:S01]  /*1940*/  IMAD.WIDE.U32 R30, R9, c[0x0][0x378], R30 ;  /* 0x0000de00091e7a25 */ /* 0x000fe200078e001e */
[----:B------:R-:W-:Y:S02]  /*1950*/  LEA R20, P0, R14, c[0x0][0x170], 0x1 ;  /* 0x00005c000e147a11 */ /* 0x000fe400078008ff */
[----:B------:R-:W-:Y:S01]  /*1960*/  LEA.HI.X R23, R5, R11, R6, 0x7, P1 ;  /* 0x0000000b05177211 */ /* 0x000fe200008f3c06 */
[----:B------:R-:W-:Y:S01]  /*1970*/  IMAD R6, R4, c[0x0][0x378], RZ ;  /* 0x0000de0004067a24 */ /* 0x000fe200078e02ff */
[----:B------:R-:W-:Y:S01]  /*1980*/  LEA.HI.X R21, R14, c[0x0][0x174], R13, 0x1, P0 ;  /* 0x00005d000e157a11 */ /* 0x000fe200000f0c0d */
[C---:B------:R-:W-:Y:S01]  /*1990*/  IMAD R4, R9.reuse, c[0x0][0x1ac], R12 ;  /* 0x00006b0009047a24 */ /* 0x040fe200078e020c */
[----:B------:R-:W-:Y:S01]  /*19a0*/  LOP3.LUT R8, R8, 0xfffffffe, RZ, 0xc0, !PT ;  /* 0xfffffffe08087812 */ /* 0x000fe200078ec0ff */
[----:B------:R-:W-:Y:S01]  /*19b0*/  IMAD.WIDE.U32 R14, R9, c[0x0][0x1a8], R24 ;  /* 0x00006a00090e7a25 */ /* 0x000fe200078e0018 */
[----:B------:R-:W-:-:S02]  /*19c0*/  LEA R180, P2, R30, c[0x0][0x330], 0x1 ;  /* 0x0000cc001eb47a11 */ /* 0x000fc400078408ff */
[----:B------:R-:W-:Y:S01]  /*19d0*/  MOV R5, c[0x0][0x1a4] ;  /* 0x0000690000057a02 */ /* 0x000fe20000000f00 */
[----:B------:R-:W-:Y:S01]  /*19e0*/  IMAD R6, R9, c[0x0][0x37c], R6 ;  /* 0x0000df0009067a24 */ /* 0x000fe200078e0206 */
[C---:B------:R-:W-:Y:S01]  /*19f0*/  LEA R182, P3, R14.reuse, c[0x0][0x160], 0x1 ;  /* 0x000058000eb67a11 */ /* 0x040fe200078608ff */
[----:B------:R-:W-:Y:S01]  /*1a00*/  IMAD.IADD R4, R15, 0x1, R4 ;  /* 0x000000010f047824 */ /* 0x000fe200078e0204 */
[----:B------:R-:W-:Y:S01]  /*1a10*/  MOV R15, c[0x0][0x190] ;  /* 0x00006400000f7a02 */ /* 0x000fe20000000f00 */
[----:B------:R-:W-:Y:S01]  /*1a20*/  IMAD.MOV.U32 R13, RZ, RZ, c[0x0][0x1a0] ;  /* 0x00006800ff0d7624 */ /* 0x000fe200078e00ff */
[----:B------:R-:W-:Y:S01]  /*1a30*/  IADD3 R6, R31, R6, RZ ;  /* 0x000000061f067210 */ /* 0x000fe20007ffe0ff */
[----:B------:R-:W-:Y:S01]  /*1a40*/  IMAD.IADD R8, R173, 0x1, -R8 ;  /* 0x00000001ad087824 */ /* 0x000fe200078e0a08 */
[----:B------:R-:W-:Y:S01]  /*1a50*/  LEA.HI.X R183, R14, c[0x0][0x164], R4, 0x1, P3 ;  /* 0x000059000eb77a11 */ /* 0x000fe200018f0c04 */
[----:B------:R-:W-:Y:S01]  /*1a60*/  IMAD.MOV.U32 R17, RZ, RZ, c[0x0][0x374] ;  /* 0x0000dd00ff117624 */ /* 0x000fe200078e00ff */
[----:B------:R-:W-:-:S02]  /*1a70*/  LEA R24, P1, R13, R20, 0x7 ;  /* 0x000000140d187211 */ /* 0x000fc400078238ff */
[----:B------:R-:W-:Y:S02]  /*1a80*/  ISETP.NE.AND P0, PT, R8, 0x1, PT ;  /* 0x000000010800780c */ /* 0x000fe40003f05270 */
[----:B------:R-:W-:Y:S02]  /*1a90*/  IADD3 R4, R149, 0x1000, RZ ;  /* 0x0000100095047810 */ /* 0x000fe40007ffe0ff */
[----:B------:R-:W-:Y:S02]  /*1aa0*/  LEA.HI.X R181, R30, c[0x0][0x334], R6, 0x1, P2 ;  /* 0x0000cd001eb57a11 */ /* 0x000fe400010f0c06 */
[----:B------:R-:W-:Y:S02]  /*1ab0*/  LEA R16, P2, R19, R180, 0x7 ;  /* 0x000000b413107211 */ /* 0x000fe400078438ff */
[----:B------:R-:W-:Y:S01]  /*1ac0*/  LEA.HI.X R25, R13, R21, R5, 0x7, P1 ;  /* 0x000000150d197211 */ /* 0x000fe200008f3c05 */
[----:B------:R-:W-:Y:S01]  /*1ad0*/  IMAD.SHL.U32 R5, R149, 0x2, RZ ;  /* 0x0000000295057824 */ /* 0x000fe200078e00ff */
[----:B------:R-:W-:-:S02]  /*1ae0*/  SEL R4, R4, R149, !P0 ;  /* 0x0000009504047207 */ /* 0x000fc40004000000 */
[----:B------:R-:W-:Y:S02]  /*1af0*/  MOV R13, c[0x0][0x194] ;  /* 0x00006500000d7a02 */ /* 0x000fe40000000f00 */
[----:B------:R-:W-:Y:S01]  /*1b00*/  LEA R12, P1, R15, R182, 0x7 ;  /* 0x000000b60f0c7211 */ /* 0x000fe200078238ff */
[----:B------:R-:W-:Y:S01]  /*1b10*/  @!PT LDS RZ, [RZ] ;  /* 0x00000000fffff984 */ /* 0x000fe20000000800 */
[----:B------:R-:W-:Y:S01]  /*1b20*/  @!PT LDS RZ, [RZ] ;  /* 0x00000000fffff984 */ /* 0x000fe20000000800 */
[----:B------:R-:W-:Y:S01]  /*1b30*/  @!PT LDS RZ, [RZ] ;  /* 0x00000000fffff984 */ /* 0x000fe20000000800 */
[----:B------:R1:W-:Y:S01]  /*1b40*/  LDGSTS.E.BYPASS.LTC128B.128 [R5+0x4000], [R180.64] ;  /* 0x04000000b4057fae */ /* 0x0003e2000b901d64 */
[----:B------:R-:W-:Y:S02]  /*1b50*/  LEA.HI.X R17, R19, R181, R17, 0x7, P2 ;  /* 0x000000b513117211 */ /* 0x000fe400010f3c11 */
[----:B------:R-:W-:Y:S02]  /*1b60*/  SHF.L.U32 R171, R4, 0x1, RZ ;  /* 0x0000000104ab7819 */ /* 0x000fe400000006ff */
[----:B------:R-:W-:Y:S01]  /*1b70*/  LEA.HI.X R13, R15, R183, R13, 0x7, P1 ;  /* 0x000000b70f0d7211 */ /* 0x000fe200008f3c0d */
[----:B------:R1:W-:Y:S04]  /*1b80*/  LDGSTS.E.BYPASS.LTC128B.128 [R5+0x5000], [R16.64] ;  /* 0x0500000010057fae */ /* 0x0003e8000b901d64 */
[----:B------:R1:W-:Y:S04]  /*1b90*/  LDGSTS.E.BYPASS.LTC128B.128 [R171], [R182.64] ;  /* 0x00000000b6ab7fae */ /* 0x0003e8000b901d64 */
[----:B------:R1:W-:Y:S04]  /*1ba0*/  LDGSTS.E.BYPASS.LTC128B.128 [R171+0x1000], [R12.64] ;  /* 0x010000000cab7fae */ /* 0x0003e8000b901d64 */
[----:B------:R1:W-:Y:S04]  /*1bb0*/  LDGSTS.E.BYPASS.LTC128B.128 [R5+0x6000], [R10.64] ;  /* 0x060000000a057fae */ /* 0x0003e8000b901d64 */
[----:B------:R1:W-:Y:S04]  /*1bc0*/  LDGSTS.E.BYPASS.LTC128B.128 [R5+0x7000], [R22.64] ;  /* 0x0700000016057fae */ /* 0x0003e8000b901d64 */
[----:B------:R1:W-:Y:S04]  /*1bd0*/  LDGSTS.E.BYPASS.LTC128B.128 [R5+0x8000], [R20.64] ;  /* 0x0800000014057fae */ /* 0x0003e8000b901d64 */
[----:B------:R1:W-:Y:S04]  /*1be0*/  LDGSTS.E.BYPASS.LTC128B.128 [R5+0x9000], [R24.64] ;  /* 0x0900000018057fae */ /* 0x0003e8000b901d64 */
[----:B------:R-:W0:Y:S01]  /*1bf0*/  LDGDEPBAR ;  /* 0x00000000000079af */ /* 0x000e220000000000 */
[----:B------:R-:W-:Y:S05]  /*1c00*/  @!P4 BRA `(.L_x_1049) ;  /* 0x000052500000c947 */ /* 0x000fea0003800000 */
[----:B------:R-:W-:Y:S02]  /*1c10*/  IMAD.MOV.U32 R14, RZ, RZ, c[0x0][0x308] ;  /* 0x0000c200ff0e7624 */ /* 0x000fe400078e00ff */
[----:B------:R-:W-:-:S05]  /*1c20*/  IMAD.MOV.U32 R15, RZ, RZ, c[0x0][0x30c] ;  /* 0x0000c300ff0f7624 */ /* 0x000fca00078e00ff */
[----:B-1----:R-:W2:Y:S04]  /*1c30*/  LDG.E.64 R4, [R14.64] ;  /* 0x000000240e047981 */ /* 0x002ea8000c1e1b00 */
[----:B------:R-:W3:Y:S01]  /*1c40*/  LDG.E.64 R10, [R14.64+0x8] ;  /* 0x000008240e0a7981 */ /* 0x000ee2000c1e1b00 */
[----:B------:R-:W-:-:S05]  /*1c50*/  IMAD.WIDE R12, R147, 0x4, R184 ;  /* 0x00000004930c7825 */ /* 0x000fca00078e02b8 */
[----:B------:R1:W5:Y:S04]  /*1c60*/  LDG.E R170, [R12.64] ;  /* 0x000000240caa7981 */ /* 0x000368000c1e1900 */
[----:B------:R1:W5:Y:S04]  /*1c70*/  LDG.E R169, [R12.64+0x20] ;  /* 0x000020240ca97981 */ /* 0x000368000c1e1900 */
[----:B------:R1:W5:Y:S04]  /*1c80*/  LDG.E R168, [R12.64+0x100] ;  /* 0x000100240ca87981 */ /* 0x000368000c1e1900 */
[----:B------:R1:W5:Y:S01]  /*1c90*/  LDG.E R167, [R12.64+0x120] ;  /* 0x000120240ca77981 */ /* 0x000362000c1e1900 */
[----:B------:R-:W-:Y:S01]  /*1ca0*/  IMAD R2, R2, c[0x0][0x1c0], R9 ;  /* 0x0000700002027a24 */ /* 0x000fe200078e0209 */
[----:B------:R-:W-:Y:S01]  /*1cb0*/  LEA.HI R9, R0, R7, RZ, 0x7 ;  /* 0x0000000700097211 */ /* 0x000fe200078f38ff */
[----:B------:R-:W-:Y:S01]  /*1cc0*/  IMAD.U32 R0, RZ, RZ, UR32 ;  /* 0x00000020ff007e24 */ /* 0x000fe2000f8e00ff */
[----:B------:R-:W-:Y:S01]  /*1cd0*/  SHF.R.S32.HI R166, RZ, 0x1f, R178 ;  /* 0x0000001fffa67819 */ /* 0x000fe200000114b2 */
[----:B------:R-:W-:Y:S01]  /*1ce0*/  IMAD.SHL.U32 R7, R2, 0x20, RZ ;  /* 0x0000002002077824 */ /* 0x000fe200078e00ff */
[----:B------:R-:W-:Y:S01]  /*1cf0*/  SHF.R.S32.HI R9, RZ, 0x7, R9 ;  /* 0x00000007ff097819 */ /* 0x000fe20000011409 */
[----:B------:R-:W-:Y:S01]  /*1d00*/  IMAD.MOV.U32 R164, RZ, RZ, R162 ;  /* 0x000000ffffa47224 */ /* 0x000fe200078e00a2 */
[----:B------:R-:W-:Y:S01]  /*1d10*/  IADD3 R2, R145, 0x1000, RZ ;  /* 0x0000100091027810 */ /* 0x000fe20007ffe0ff */
[----:B------:R-:W-:-:S02]  /*1d20*/  IMAD.MOV.U32 R95, RZ, RZ, RZ ;  /* 0x000000ffff5f7224 */ /* 0x000fc400078e00ff */
[----:B------:R-:W-:Y:S01]  /*1d30*/  IMAD R0, R0, 0x2, R9 ;  /* 0x0000000200007824 */ /* 0x000fe200078e0209 */
[----:B------:R-:W-:-:S03]  /*1d40*/  SEL R2, R2, R145, !P0 ;  /* 0x0000009102027207 */ /* 0x000fc60004000000 */
[----:B------:R-:W-:Y:S02]  /*1d50*/  IMAD.SHL.U32 R0, R0, 0x2, RZ ;  /* 0x0000000200007824 */ /* 0x000fe400078e00ff */
[----:B------:R-:W-:Y:S01]  /*1d60*/  IMAD.SHL.U32 R136, R2, 0x2, RZ ;  /* 0x0000000202887824 */ /* 0x000fe200078e00ff */
[----:B--2---:R2:W4:Y:S01]  /*1d70*/  R2UR UR26, R5 ;  /* 0x00000000051a73c2 */ /* 0x00452200000e0000 */
[----:B---3--:R-:W-:Y:S02]  /*1d80*/  IADD3 R178, P2, P1, R7, R10, R178 ;  /* 0x0000000a07b27210 */ /* 0x008fe4000795e0b2 */
[----:B------:R-:W-:-:S05]  /*1d90*/  SHF.R.S32.HI R7, RZ, 0x1f, R7 ;  /* 0x0000001fff077819 */ /* 0x000fca0000011407 */
[----:B------:R-:W3:Y:S01]  /*1da0*/  R2UR UR27, R4 ;  /* 0x00000000041b73c2 */ /* 0x000ee200000e0000 */
[----:B------:R-:W-:Y:S02]  /*1db0*/  IADD3.X R166, R7, R11, R166, P2, P1 ;  /* 0x0000000b07a67210 */ /* 0x000fe400017e24a6 */
[----:B--2---:R-:W-:Y:S02]  /*1dc0*/  IADD3 R5, R144, 0x1000, RZ ;  /* 0x0000100090057810 */ /* 0x004fe40007ffe0ff */
[----:B----4-:R-:W-:Y:S02]  /*1dd0*/  LOP3.LUT R7, R0, UR26, RZ, 0x3c, !PT ;  /* 0x0000001a00077c12 */ /* 0x010fe4000f8e3cff */
[----:B------:R-:W-:-:S05]  /*1de0*/  SEL R5, R5, R144, !P0 ;  /* 0x0000009005057207 */ /* 0x000fca0004000000 */
[----:B------:R-:W-:Y:S01]  /*1df0*/  IMAD.SHL.U32 R137, R5, 0x2, RZ ;  /* 0x0000000205897824 */ /* 0x000fe200078e00ff */
[----:B------:R-:W-:Y:S02]  /*1e00*/  IADD3 R5, R0, 0x1, RZ ;  /* 0x0000000100057810 */ /* 0x000fe40007ffe0ff */
[----:B---3--:R-:W-:Y:S02]  /*1e10*/  LOP3.LUT R166, R166, UR27, RZ, 0x3c, !PT ;  /* 0x0000001ba6a67c12 */ /* 0x008fe4000f8e3cff */
[----:B------:R-:W-:Y:S02]  /*1e20*/  LOP3.LUT R5, R5, UR26, RZ, 0x3c, !PT ;  /* 0x0000001a05057c12 */ /* 0x000fe4000f8e3cff */
[----:B-1----:R-:W-:Y:S01]  /*1e30*/  MOV R162, c[0x0][0x22c] ;  /* 0x00008b0000a27a02 */ /* 0x002fe20000000f00 */
[----:B------:R-:W-:Y:S01]  /*1e40*/  IMAD.WIDE.U32 R178, R178, -0x2daee0ad, RZ ;  /* 0xd2511f53b2b27825 */ /* 0x000fe200078e00ff */
[----:B------:R-:W-:-:S03]  /*1e50*/  SHF.L.U32 R2, R145, 0x1, RZ ;  /* 0x0000000191027819 */ /* 0x000fc600000006ff */
[----:B------:R-:W-:Y:S01]  /*1e60*/  IMAD R162, R162, c[0x0][0x1c0], RZ ;  /* 0x00007000a2a27a24 */ /* 0x000fe200078e02ff */
[C---:B------:R-:W-:Y:S02]  /*1e70*/  LOP3.LUT R176, R179.reuse, R7, RZ, 0x3c, !PT ;  /* 0x00000007b3b07212 */ /* 0x040fe400078e3cff */
[----:B------:R-:W-:Y:S02]  /*1e80*/  LOP3.LUT R174, R179, R5, RZ, 0x3c, !PT ;  /* 0x00000005b3ae7212 */ /* 0x000fe400078e3cff */
[----:B------:R-:W-:Y:S01]  /*1e90*/  IADD3 R0, R2, R143, RZ ;  /* 0x0000008f02007210 */ /* 0x000fe20007ffe0ff */
[----:B------:R-:W-:Y:S01]  /*1ea0*/  IMAD.WIDE.U32 R176, R176, -0x326172a9, RZ ;  /* 0xcd9e8d57b0b07825 */ /* 0x000fe200078e00ff */
[----:B------:R-:W-:-:S03]  /*1eb0*/  LEA R162, -R162, RZ, 0x7 ;  /* 0x000000ffa2a27211 */ /* 0x000fc600078e39ff */
[----:B------:R-:W-:-:S04]  /*1ec0*/  IMAD.WIDE.U32 R174, R174, -0x326172a9, RZ ;  /* 0xcd9e8d57aeae7825 */ /* 0x000fc800078e00ff */
.L_x_1052:
        /* <DEDUP_REMOVED lines=8> */
[----:B------:R-:W-:Y:S01]  /*1f50*/  FMUL.FTZ R165, R167, 1.4426950216293334961 ;  /* 0x3fb8aa3ba7a57820 */ /* 0x000fe20000410000 */
[----:B------:R-:W-:Y:S01]  /*1f60*/  FSEL R246, R246, RZ, P0 ;  /* 0x000000fff6f67208 */ /* 0x000fe20000000000 */
[----:B------:R-:W-:Y:S01]  /*1f70*/  FMUL.FTZ R249, R168, 1.4426950216293334961 ;  /* 0x3fb8aa3ba8f97820 */ /* 0x000fe20000410000 */
[----:B------:R-:W-:Y:S01]  /*1f80*/  FSETP.NEU.FTZ.AND P0, PT, R169, -INF , PT ;  /* 0xff800000a900780b */ /* 0x000fe20003f1d000 */
[----:B------:R-:W-:Y:S01]  /*1f90*/  IMAD R202, R173, 0x8, R148 ;  /* 0x00000008adca7824 */ /* 0x000fe200078e0294 */
[----:B------:R-:W-:Y:S02]  /*1fa0*/  UIADD3 UR24, UR26, -0x4498517b, URZ ;  /* 0xbb67ae851a187890 */ /* 0x000fe4000fffe03f */
[----:B------:R-:W-:Y:S01]  /*1fb0*/  FSEL R252, R252, RZ, P0 ;  /* 0x000000fffcfc7208 */ /* 0x000fe20000000000 */
[----:B------:R-:W-:Y:S01]  /*1fc0*/  IMAD.WIDE.U32 R222, R202, -0x326172a9, RZ ;  /* 0xcd9e8d57cade7825 */ /* 0x000fe200078e00ff */
[----:B------:R-:W-:Y:S02]  /*1fd0*/  FSETP.NEU.FTZ.AND P0, PT, R168, -INF , PT ;  /* 0xff800000a800780b */ /* 0x000fe40003f1d000 */
[----:B------:R-:W-:Y:S02]  /*1fe0*/  IADD3 R202, R202, 0x4, RZ ;  /* 0x00000004caca7810 */ /* 0x000fe40007ffe0ff */
[----:B------:R-:W-:Y:S02]  /*1ff0*/  FSEL R249, R249, RZ, P0 ;  /* 0x000000fff9f97208 */ /* 0x000fe40000000000 */
[----:B------:R-:W-:Y:S01]  /*2000*/  FSETP.NEU.FTZ.AND P0, PT, R167, -INF , PT ;  /* 0xff800000a700780b */ /* 0x000fe20003f1d000 */
[----:B------:R-:W-:Y:S01]  /*2010*/  IMAD.WIDE.U32 R238, R202, -0x326172a9, RZ ;  /* 0xcd9e8d57caee7825 */ /* 0x000fe200078e00ff */
[-C--:B------:R-:W-:Y:S01]  /*2020*/  LOP3.LUT R232, R223, R166.reuse, RZ, 0x3c, !PT ;  /* 0x000000a6dfe87212 */ /* 0x080fe200078e3cff */
[----:B------:R-:W-:Y:S04]  /*2030*/  DEPBAR.LE SB0, 0x0 ;  /* 0x000080000000791a */ /* 0x000fe80000000000 */
[--C-:B------:R-:W-:Y:S01]  /*2040*/  LOP3.LUT R220, R177, UR22, R222.reuse, 0x96, !PT ;  /* 0x00000016b1dc7c12 */ /* 0x100fe2000f8e96de */
[----:B------:R-:W-:Y:S01]  /*2050*/  BAR.SYNC.DEFER_BLOCKING 0x0 ;  /* 0x0000000000007b1d */ /* 0x000fe20000010000 */
[----:B------:R-:W-:Y:S01]  /*2060*/  LOP3.LUT R222, R175, UR22, R222, 0x96, !PT ;  /* 0x00000016afde7c12 */ /* 0x000fe2000f8e96de */
[----:B------:R-:W-:Y:S01]  /*2070*/  IMAD.WIDE.U32 R232, R232, -0x2daee0ad, RZ ;  /* 0xd2511f53e8e87825 */ /* 0x000fe200078e00ff */
[----:B------:R-:W-:Y:S02]  /*2080*/  LOP3.LUT R208, R239, R166, RZ, 0x3c, !PT ;  /* 0x000000a6efd07212 */ /* 0x000fe400078e3cff */
[--C-:B------:R-:W-:Y:S01]  /*2090*/  LOP3.LUT R216, R177, UR22, R238.reuse, 0x96, !PT ;  /* 0x00000016b1d87c12 */ /* 0x100fe2000f8e96ee */
[----:B------:R-:W-:Y:S01]  /*20a0*/  IMAD.WIDE.U32 R220, R220, -0x2daee0ad, RZ ;  /* 0xd2511f53dcdc7825 */ /* 0x000fe200078e00ff */
[----:B------:R-:W-:Y:S01]  /*20b0*/  LOP3.LUT R238, R175, UR22, R238, 0x96, !PT ;  /* 0x00000016afee7c12 */ /* 0x000fe2000f8e96ee */
[----:B------:R-:W-:Y:S01]  /*20c0*/  UIADD3 UR22, UR27, 0x3c6ef372, URZ ;  /* 0x3c6ef3721b167890 */ /* 0x000fe2000fffe03f */
[----:B------:R-:W-:Y:S01]  /*20d0*/  LOP3.LUT R210, R178, UR24, RZ, 0x3c, !PT ;  /* 0x00000018b2d27c12 */ /* 0x000fe2000f8e3cff */
[----:B------:R-:W-:Y:S01]  /*20e0*/  IMAD.WIDE.U32 R218, R208, -0x2daee0ad, RZ ;  /* 0xd2511f53d0da7825 */ /* 0x000fe200078e00ff */
[----:B------:R-:W-:Y:S01]  /*20f0*/  LOP3.LUT R240, R221, UR23, R232, 0x96, !PT ;  /* 0x00000017ddf07c12 */ /* 0x000fe2000f8e96e8 */
[----:B------:R-:W-:Y:S01]  /*2100*/  UIADD3 UR24, UR26, 0x32370b8f, URZ ;  /* 0x32370b8f1a187890 */ /* 0x000fe2000fffe03f */
[----:B------:R-:W-:Y:S01]  /*2110*/  LOP3.LUT R209, R210, R233, RZ, 0x3c, !PT ;  /* 0x000000e9d2d17212 */ /* 0x000fe200078e3cff */
[----:B------:R-:W-:Y:S01]  /*2120*/  IMAD.WIDE.U32 R216, R216, -0x2daee0ad, RZ ;  /* 0xd2511f53d8d87825 */ /* 0x000fe200078e00ff */
[----:B------:R-:W-:Y:S03]  /*2130*/  LOP3.LUT R210, R210, R219, RZ, 0x3c, !PT ;  /* 0x000000dbd2d27212 */ /* 0x000fe600078e3cff */
[----:B------:R-:W-:Y:S01]  /*2140*/  IMAD.WIDE.U32 R222, R222, -0x2daee0ad, RZ ;  /* 0xd2511f53dede7825 */ /* 0x000fe200078e00ff */
[----:B------:R-:W-:Y:S03]  /*2150*/  LOP3.LUT R228, R217, UR23, R218, 0x96, !PT ;  /* 0x00000017d9e47c12 */ /* 0x000fe6000f8e96da */
[----:B------:R-:W-:Y:S01]  /*2160*/  IMAD.WIDE.U32 R238, R238, -0x2daee0ad, RZ ;  /* 0xd2511f53eeee7825 */ /* 0x000fe200078e00ff */
[----:B------:R-:W-:Y:S01]  /*2170*/  LOP3.LUT R232, R223, UR23, R232, 0x96, !PT ;  /* 0x00000017dfe87c12 */ /* 0x000fe2000f8e96e8 */
[----:B------:R-:W-:Y:S02]  /*2180*/  LDSM.16.M88.4 R100, [R136] ;  /* 0x000000008864783b */ /* 0x000fe40000000200 */
[----:B------:R-:W-:Y:S01]  /*2190*/  IMAD.WIDE.U32 R224, R209, -0x326172a9, RZ ;  /* 0xcd9e8d57d1e07825 */ /* 0x000fe200078e00ff */
[----:B------:R-:W-:Y:S01]  /*21a0*/  LOP3.LUT R218, R239, UR23, R218, 0x96, !PT ;  /* 0x00000017efda7c12 */ /* 0x000fe2000f8e96da */
[----:B------:R-:W-:Y:S02]  /*21b0*/  UIADD3 UR23, UR27, -0x255992d5, URZ ;  /* 0xdaa66d2b1b177890 */ /* 0x000fe4000fffe03f */
[----:B------:R-:W-:Y:S01]  /*21c0*/  IMAD.WIDE.U32 R240, R240, -0x326172a9, RZ ;  /* 0xcd9e8d57f0f07825 */ /* 0x000fe200078e00ff */
[----:B------:R-:W-:Y:S01]  /*21d0*/  LOP3.LUT R211, R225, UR22, R174, 0x96, !PT ;  /* 0x00000016e1d37c12 */ /* 0x000fe2000f8e96ae */
[----:B------:R-:W1:Y:S02]  /*21e0*/  LDSM.16.M88.4 R104, [R142+0x6000] ;  /* 0x006000008e68783b */ /* 0x000e640000000200 */
[----:B------:R-:W-:Y:S01]  /*21f0*/  IMAD.WIDE.U32 R236, R210, -0x326172a9, RZ ;  /* 0xcd9e8d57d2ec7825 */ /* 0x000fe200078e00ff */
[----:B------:R-:W-:Y:S03]  /*2200*/  LOP3.LUT R226, R241, UR23, R224, 0x96, !PT ;  /* 0x00000017f1e27c12 */ /* 0x000fe6000f8e96e0 */
[----:B------:R-:W-:Y:S01]  /*2210*/  IMAD.WIDE.U32 R234, R211, -0x2daee0ad, RZ ;  /* 0xd2511f53d3ea7825 */ /* 0x000fe200078e00ff */
[----:B------:R-:W-:Y:S01]  /*2220*/  LOP3.LUT R214, R237, UR22, R176, 0x96, !PT ;  /* 0x00000016edd67c12 */ /* 0x000fe2000f8e96b0 */
[----:B------:R-:W2:Y:S02]  /*2230*/  LDSM.16.M88.4 R108, [R136+0x1000] ;  /* 0x00100000886c783b */ /* 0x000ea40000000200 */
[----:B------:R-:W-:Y:S04]  /*2240*/  IMAD.WIDE.U32 R226, R226, -0x2daee0ad, RZ ;  /* 0xd2511f53e2e27825 */ /* 0x000fe800078e00ff */
[----:B------:R-:W-:Y:S02]  /*2250*/  IMAD.WIDE.U32 R228, R228, -0x326172a9, RZ ;  /* 0xcd9e8d57e4e47825 */ /* 0x000fe400078e00ff */
[----:B------:R-:W3:Y:S02]  /*2260*/  LDSM.16.M88.4 R112, [R142+0x6400] ;  /* 0x006400008e70783b */ /* 0x000ee40000000200 */
[----:B------:R-:W-:Y:S01]  /*2270*/  IMAD.WIDE.U32 R232, R232, -0x326172a9, RZ ;  /* 0xcd9e8d57e8e87825 */ /* 0x000fe200078e00ff */
[----:B------:R-:W-:Y:S03]  /*2280*/  LOP3.LUT R230, R229, UR23, R236, 0x96, !PT ;  /* 0x00000017e5e67c12 */ /* 0x000fe6000f8e96ec */
[----:B------:R-:W-:Y:S01]  /*2290*/  IMAD.WIDE.U32 R218, R218, -0x326172a9, RZ ;  /* 0xcd9e8d57dada7825 */ /* 0x000fe200078e00ff */
[----:B------:R-:W-:Y:S01]  /*22a0*/  LOP3.LUT R224, R233, UR23, R224, 0x96, !PT ;  /* 0x00000017e9e07c12 */ /* 0x000fe2000f8e96e0 */
[----:B------:R-:W4:Y:S02]  /*22b0*/  LDSM.16.M88.4 R116, [R142+0x6800] ;  /* 0x006800008e74783b */ /* 0x000f240000000200 */
[----:B------:R-:W-:Y:S01]  /*22c0*/  IMAD.WIDE.U32 R230, R230, -0x2daee0ad, RZ ;  /* 0xd2511f53e6e67825 */ /* 0x000fe200078e00ff */
[----:B------:R-:W-:Y:S01]  /*22d0*/  LOP3.LUT R236, R219, UR23, R236, 0x96, !PT ;  /* 0x00000017dbec7c12 */ /* 0x000fe2000f8e96ec */
[----:B------:R-:W-:Y:S04]  /*22e0*/  UIADD3 UR23, UR27, 0x78dde6e4, URZ ;  /* 0x78dde6e41b177890 */ /* 0x000fe8000fffe03f */
[----:B------:R-:W3:Y:S01]  /*22f0*/  LDSM.16.M88.4 R120, [R142+0x6c00] ;  /* 0x006c00008e78783b */ /* 0x000ee20000000200 */
[-C--:B-1----:R-:W-:Y:S07]  /*2300*/  HMMA.16816.F32 R4, R100, R104.reuse, RZ ;  /* 0x000000686404723c */ /* 0x082fee00000018ff */
[----:B------:R-:W-:Y:S01]  /*2310*/  LDSM.16.M88.4 R124, [R146] ;  /* 0x00000000927c783b */ /* 0x000fe20000000200 */
[C---:B--2---:R-:W-:Y:S07]  /*2320*/  HMMA.16816.F32 R8, R108.reuse, R104, RZ ;  /* 0x000000686c08723c */ /* 0x044fee00000018ff */
[----:B------:R-:W1:Y:S01]  /*2330*/  LDSM.16.M88.4 R128, [R135+0x6000] ;  /* 0x006000008780783b */ /* 0x000e620000000200 */
[-C--:B------:R-:W-:Y:S08]  /*2340*/  HMMA.16816.F32 R12, R108, R106.reuse, RZ ;  /* 0x0000006a6c0c723c */ /* 0x080ff000000018ff */
[C---:B------:R-:W-:Y:S01]  /*2350*/  HMMA.16816.F32 R16, R100.reuse, R106, RZ ;  /* 0x0000006a6410723c */ /* 0x040fe200000018ff */
[----:B------:R-:W-:Y:S07]  /*2360*/  LDSM.16.M88.4 R104, [R135+0x6400] ;  /* 0x006400008768783b */ /* 0x000fee0000000200 */
        /* <DEDUP_REMOVED lines=12> */
[----:B------:R-:W2:Y:S07]  /*2430*/  LDSM.16.M88.4 R100, [R146+0x1000] ;  /* 0x001000009264783b */ /* 0x000eae0000000200 */
[-C--:B-1----:R-:W-:Y:S11]  /*2440*/  HMMA.16816.F32 R4, R124, R128.reuse, R4 ;  /* 0x000000807c04723c */ /* 0x082ff60000001804 */
[----:B------:R-:W-:Y:S11]  /*2450*/  @!UPT UIADD3 URZ, URZ, URZ, URZ ;  /* 0x0000003f3f3ff290 */ /* 0x000ff6000fffe03f */
[----:B------:R-:W-:Y:S02]  /*2460*/  @!UPT UIADD3 URZ, URZ, URZ, URZ ;  /* 0x0000003f3f3ff290 */ /* 0x000fe4000fffe03f */
[----:B------:R-:W-:Y:S01]  /*2470*/  FFMA.FTZ R189, R5, c[0x0][0x23c], -R246 ;  /* 0x00008f0005bd7a23 */ /* 0x000fe200000108f6 */
[----:B------:R-:W-:Y:S01]  /*2480*/  FSEL R5, R165, RZ, P0 ;  /* 0x000000ffa5057208 */ /* 0x000fe20000000000 */
[----:B------:R-:W-:Y:S01]  /*2490*/  IMAD.MOV.U32 R165, RZ, RZ, R163 ;  /* 0x000000ffffa57224 */ /* 0x000fe200078e00a3 */
[----:B------:R-:W-:Y:S01]  /*24a0*/  LEA R212, P0, R147, R164, 0x2 ;  /* 0x000000a493d47211 */ /* 0x000fe200078010ff */
[--C-:B------:R-:W-:Y:S02]  /*24b0*/  FFMA.FTZ R188, R6, c[0x0][0x23c], -R252.reuse ;  /* 0x00008f0006bc7a23 */ /* 0x100fe400000108fc */
[----:B------:R-:W-:Y:S01]  /*24c0*/  FFMA.FTZ R191, R7, c[0x0][0x23c], -R252 ;  /* 0x00008f0007bf7a23 */ /* 0x000fe200000108fc */
[----:B------:R-:W-:Y:S01]  /*24d0*/  LEA.HI.X.SX32 R213, R147, R165, 0x2, P0 ;  /* 0x000000a593d57211 */ /* 0x000fe200000f16ff */
[----:B------:R-:W-:Y:S01]  /*24e0*/  FFMA.FTZ R172, R4, c[0x0][0x23c], -R246 ;  /* 0x00008f0004ac7a23 */ /* 0x000fe200000108f6 */
[C---:B--2---:R-:W-:Y:S01]  /*24f0*/  HMMA.16816.F32 R8, R100.reuse, R128, R8 ;  /* 0x000000806408723c */ /* 0x044fe20000001808 */
[----:B------:R-:W-:Y:S02]  /*2500*/  MUFU.EX2 R189, R189 ;  /* 0x000000bd00bd7308 */ /* 0x000fe40000000800 */
[----:B------:R1:W2:Y:S04]  /*2510*/  LDG.E R207, [R212.64] ;  /* 0x00000024d4cf7981 */ /* 0x0002a8000c1e1900 */
[----:B------:R1:W3:Y:S01]  /*2520*/  LDG.E R206, [R212.64+0x20] ;  /* 0x00002024d4ce7981 */ /* 0x0002e2000c1e1900 */
[-C--:B------:R-:W-:Y:S03]  /*2530*/  HMMA.16816.F32 R12, R100, R130.reuse, R12 ;  /* 0x00000082640c723c */ /* 0x080fe6000000180c */
[----:B------:R1:W4:Y:S01]  /*2540*/  LDG.E R205, [R212.64+0x100] ;  /* 0x00010024d4cd7981 */ /* 0x000322000c1e1900 */
[----:B------:R-:W1:Y:S03]  /*2550*/  MUFU.EX2 R172, R172 ;  /* 0x000000ac00ac7308 */ /* 0x000e660000000800 */
[----:B------:R1:W2:Y:S01]  /*2560*/  LDG.E R204, [R212.64+0x120] ;  /* 0x00012024d4cc7981 */ /* 0x0002a2000c1e1900 */
[C---:B------:R-:W-:Y:S06]  /*2570*/  HMMA.16816.F32 R16, R124.reuse, R130, R16 ;  /* 0x000000827c10723c */ /* 0x040fec0000001810 */
[----:B------:R-:W1:Y:S02]  /*2580*/  MUFU.EX2 R191, R191 ;  /* 0x000000bf00bf7308 */ /* 0x000e640000000800 */
[-C--:B------:R-:W-:Y:S01]  /*2590*/  HMMA.16816.F32 R20, R124, R104.reuse, R20 ;  /* 0x000000687c14723c */ /* 0x080fe20000001814 */
[--C-:B------:R-:W-:Y:S03]  /*25a0*/  FFMA.FTZ R192, R10, c[0x0][0x23c], -R5.reuse ;  /* 0x00008f000ac07a23 */ /* 0x100fe60000010805 */
[----:B------:R-:W-:Y:S02]  /*25b0*/  FFMA.FTZ R195, R11, c[0x0][0x23c], -R5 ;  /* 0x00008f000bc37a23 */ /* 0x000fe40000010805 */
[--C-:B------:R-:W-:Y:S02]  /*25c0*/  FFMA.FTZ R193, R9, c[0x0][0x23c], -R249.reuse ;  /* 0x00008f0009c17a23 */ /* 0x100fe400000108f9 */
[C---:B------:R-:W-:Y:S01]  /*25d0*/  HMMA.16816.F32 R24, R100.reuse, R104, R24 ;  /* 0x000000686418723c */ /* 0x040fe20000001818 */
[----:B------:R-:W-:Y:S01]  /*25e0*/  FFMA.FTZ R197, R13, c[0x0][0x23c], -R249 ;  /* 0x00008f000dc57a23 */ /* 0x000fe200000108f9 */
[----:B------:R-:W-:Y:S02]  /*25f0*/  MUFU.EX2 R188, R188 ;  /* 0x000000bc00bc7308 */ /* 0x000fe40000000800 */
[----:B------:R-:W-:Y:S02]  /*2600*/  FFMA.FTZ R196, R14, c[0x0][0x23c], -R5 ;  /* 0x00008f000ec47a23 */ /* 0x000fe40000010805 */
[----:B------:R-:W-:Y:S01]  /*2610*/  FFMA.FTZ R194, R12, c[0x0][0x23c], -R249 ;  /* 0x00008f000cc27a23 */ /* 0x000fe200000108f9 */
[----:B-1----:R-:W-:Y:S01]  /*2620*/  LOP3.LUT R212, R225, UR22, R176, 0x96, !PT ;  /* 0x00000016e1d47c12 */ /* 0x002fe2000f8e96b0 */
[-C--:B------:R-:W-:Y:S01]  /*2630*/  HMMA.16816.F32 R28, R100, R106.reuse, R28 ;  /* 0x0000006a641c723c */ /* 0x080fe2000000181c */
[----:B------:R-:W-:Y:S03]  /*2640*/  LOP3.LUT R213, R235, UR24, R222, 0x96, !PT ;  /* 0x00000018ebd57c12 */ /* 0x000fe6000f8e96de */
[----:B------:R-:W-:Y:S01]  /*2650*/  IMAD.WIDE.U32 R242, R212, -0x2daee0ad, RZ ;  /* 0xd2511f53d4f27825 */ /* 0x000fe200078e00ff */
[----:B------:R-:W-:Y:S01]  /*2660*/  LOP3.LUT R212, R237, UR22, R174, 0x96, !PT ;  /* 0x00000016edd47c12 */ /* 0x000fe2000f8e96ae */
[----:B------:R-:W-:Y:S01]  /*2670*/  UIADD3 UR22, UR27, 0x1715609d, URZ ;  /* 0x1715609d1b167890 */ /* 0x000fe2000fffe03f */
[----:B------:R-:W-:Y:S01]  /*2680*/  MUFU.EX2 R193, R193 ;  /* 0x000000c100c17308 */ /* 0x000fe20000000800 */
[C---:B------:R-:W-:Y:S01]  /*2690*/  HMMA.16816.F32 R32, R124.reuse, R106, R32 ;  /* 0x0000006a7c20723c */ /* 0x040fe20000001820 */
[----:B------:R-:W-:Y:S01]  /*26a0*/  LOP3.LUT R215, R243, UR24, R220, 0x96, !PT ;  /* 0x00000018f3d77c12 */ /* 0x000fe2000f8e96dc */
[----:B------:R-:W1:Y:S02]  /*26b0*/  LDSM.16.M88.4 R104, [R135+0x6800] ;  /* 0x006800008768783b */ /* 0x000e640000000200 */
[----:B------:R-:W-:Y:S01]  /*26c0*/  LOP3.LUT R220, R227, UR25, R242, 0x96, !PT ;  /* 0x00000019e3dc7c12 */ /* 0x000fe2000f8e96f2 */
[----:B------:R-:W-:Y:S04]  /*26d0*/  IMAD.WIDE.U32 R242, R212, -0x2daee0ad, RZ ;  /* 0xd2511f53d4f27825 */ /* 0x000fe800078e00ff */
[----:B------:R-:W-:Y:S01]  /*26e0*/  FFMA.FTZ R217, R27, c[0x0][0x23c], -R5 ;  /* 0x00008f001bd97a23 */ /* 0x000fe20000010805 */
[----:B------:R-:W-:Y:S02]  /*26f0*/  MUFU.EX2 R192, R192 ;  /* 0x000000c000c07308 */ /* 0x000fe40000000800 */
[----:B------:R-:W-:Y:S01]  /*2700*/  IMAD.WIDE.U32 R222, R214, -0x2daee0ad, RZ ;  /* 0xd2511f53d6de7825 */ /* 0x000fe200078e00ff */
[----:B------:R-:W-:Y:S03]  /*2710*/  LOP3.LUT R214, R243, UR24, R238, 0x96, !PT ;  /* 0x00000018f3d67c12 */ /* 0x000fe6000f8e96ee */
[----:B------:R-:W-:Y:S01]  /*2720*/  IMAD.WIDE.U32 R244, R213, -0x326172a9, RZ ;  /* 0xcd9e8d57d5f47825 */ /* 0x000fe200078e00ff */
[----:B------:R-:W-:Y:S01]  /*2730*/  LOP3.LUT R216, R223, UR24, R216, 0x96, !PT ;  /* 0x00000018dfd87c12 */ /* 0x000fe2000f8e96d8 */
[----:B------:R-:W-:Y:S01]  /*2740*/  UIADD3 UR24, UR26, 0x646e171e, URZ ;  /* 0x646e171e1a187890 */ /* 0x000fe2000fffe03f */
[----:B------:R-:W-:Y:S01]  /*2750*/  LOP3.LUT R222, R231, UR25, R222, 0x96, !PT ;  /* 0x00000019e7de7c12 */ /* 0x000fe2000f8e96de */
[----:B------:R-:W-:Y:S01]  /*2760*/  FFMA.FTZ R227, R28, c[0x0][0x23c], -R249 ;  /* 0x00008f001ce37a23 */ /* 0x000fe200000108f9 */
[----:B------:R-:W-:Y:S01]  /*2770*/  LOP3.LUT R219, R245, UR23, R232, 0x96, !PT ;  /* 0x00000017f5db7c12 */ /* 0x000fe2000f8e96e8 */
        /* <DEDUP_REMOVED lines=12> */
[----:B------:R-:W-:Y:S01]  /*2840*/  UIADD3 UR23, UR26, -0x56f99767, URZ ;  /* 0xa90668991a177890 */ /* 0x000fe2000fffe03f */
[-C--:B-1----:R-:W-:Y:S01]  /*2850*/  HMMA.16816.F32 R36, R124, R104.reuse, R36 ;  /* 0x000000687c24723c */ /* 0x082fe20000001824 */
[----:B------:R-:W-:Y:S01]  /*2860*/  IMAD.WIDE.U32 R234, R234, -0x326172a9, RZ ;  /* 0xcd9e8d57eaea7825 */ /* 0x000fe200078e00ff */
[----:B------:R-:W-:Y:S01]  /*2870*/  LOP3.LUT R238, R237, UR25, R242, 0x96, !PT ;  /* 0x00000019edee7c12 */ /* 0x000fe2000f8e96f2 */
[----:B------:R-:W-:Y:S02]  /*2880*/  MUFU.EX2 R165, R203 ;  /* 0x000000cb00a57308 */ /* 0x000fe40000000800 */
[----:B------:R-:W-:Y:S01]  /*2890*/  IMAD.WIDE.U32 R222, R222, -0x326172a9, RZ ;  /* 0xcd9e8d57dede7825 */ /* 0x000fe200078e00ff */
[----:B------:R-:W-:Y:S02]  /*28a0*/  LOP3.LUT R216, R235, UR22, R244, 0x96, !PT ;  /* 0x00000016ebd87c12 */ /* 0x000fe4000f8e96f4 */
[C---:B------:R-:W-:Y:S01]  /*28b0*/  HMMA.16816.F32 R40, R100.reuse, R104, R40 ;  /* 0x000000686428723c */ /* 0x040fe20000001828 */
[----:B------:R-:W-:Y:S03]  /*28c0*/  IMAD.WIDE.U32 R242, R215, -0x2daee0ad, RZ ;  /* 0xd2511f53d7f27825 */ /* 0x000fe600078e00ff */
[----:B------:R-:W-:Y:S01]  /*28d0*/  LOP3.LUT R217, R223, UR22, R240, 0x96, !PT ;  /* 0x00000016dfd97c12 */ /* 0x000fe2000f8e96f0 */
[----:B------:R-:W-:Y:S01]  /*28e0*/  IMAD.WIDE.U32 R220, R220, -0x326172a9, RZ ;  /* 0xcd9e8d57dcdc7825 */ /* 0x000fe200078e00ff */
[----:B------:R-:W-:Y:S01]  /*28f0*/  LOP3.LUT R223, R243, UR23, R226, 0x96, !PT ;  /* 0x00000017f3df7c12 */ /* 0x000fe2000f8e96e2 */
[----:B------:R-:W-:Y:S01]  /*2900*/  MUFU.EX2 R195, R195 ;  /* 0x000000c300c37308 */ /* 0x000fe20000000800 */
[-C--:B------:R-:W-:Y:S01]  /*2910*/  HMMA.16816.F32 R44, R100, R106.reuse, R44 ;  /* 0x0000006a642c723c */ /* 0x080fe2000000182c */
[--C-:B------:R-:W-:Y:S03]  /*2920*/  FFMA.FTZ R227, R30, c[0x0][0x23c], -R5.reuse ;  /* 0x00008f001ee37a23 */ /* 0x100fe60000010805 */
[----:B------:R-:W-:Y:S01]  /*2930*/  LOP3.LUT R221, R221, UR22, R250, 0x96, !PT ;  /* 0x00000016dddd7c12 */ /* 0x000fe2000f8e96fa */
[----:B------:R-:W-:Y:S02]  /*2940*/  FFMA.FTZ R226, R31, c[0x0][0x23c], -R5 ;  /* 0x00008f001fe27a23 */ /* 0x000fe40000010805 */
[----:B------:R-:W-:Y:S01]  /*2950*/  IMAD.WIDE.U32 R6, R217, -0x2daee0ad, RZ ;  /* 0xd2511f53d9067825 */ /* 0x000fe200078e00ff */
[C---:B------:R-:W-:Y:S01]  /*2960*/  HMMA.16816.F32 R48, R124.reuse, R106, R48 ;  /* 0x0000006a7c30723c */ /* 0x040fe20000001830 */
[----:B------:R-:W-:Y:S03]  /*2970*/  MUFU.EX2 R217, R226 ;  /* 0x000000e200d97308 */ /* 0x000fe60000000800 */
[----:B------:R-:W-:Y:S01]  /*2980*/  LOP3.LUT R243, R6, 0xffff, RZ, 0xc0, !PT ;  /* 0x0000ffff06f37812 */ /* 0x000fe200078ec0ff */
[----:B------:R-:W-:Y:S03]  /*2990*/  IMAD.WIDE.U32 R250, R216, -0x2daee0ad, RZ ;  /* 0xd2511f53d8fa7825 */ /* 0x000fe600078e00ff */
[----:B------:R-:W-:Y:S01]  /*29a0*/  SHF.R.U32.HI R243, RZ, 0x8, R243 ;  /* 0x00000008fff37819 */ /* 0x000fe200000116f3 */
[----:B------:R-:W-:Y:S02]  /*29b0*/  IMAD.WIDE.U32 R240, R221, -0x2daee0ad, RZ ;  /* 0xd2511f53ddf07825 */ /* 0x000fe400078e00ff */
[----:B------:R1:W-:Y:S01]  /*29c0*/  MUFU.EX2 R216, R227 ;  /* 0x000000e300d87308 */ /* 0x0003e20000000800 */
[----:B------:R-:W-:Y:S01]  /*29d0*/  SHF.R.U32.HI R248, RZ, 0x10, R250 ;  /* 0x00000010fff87819 */ /* 0x000fe200000116fa */
[----:B------:R-:W-:Y:S01]  /*29e0*/  IMAD.WIDE.U32 R244, R219, -0x2daee0ad, RZ ;  /* 0xd2511f53dbf47825 */ /* 0x000fe200078e00ff */
[----:B------:R-:W-:Y:S02]  /*29f0*/  LOP3.LUT R229, R241, UR24, R242, 0x96, !PT ;  /* 0x00000018f1e57c12 */ /* 0x000fe4000f8e96f2 */
[----:B------:R-:W-:Y:S01]  /*2a00*/  SHF.R.U32.HI R221, RZ, 0x18, R240 ;  /* 0x00000018ffdd7819 */ /* 0x000fe200000116f0 */
[----:B------:R-:W-:Y:S01]  /*2a10*/  IMAD.WIDE.U32 R10, R225, -0x2daee0ad, RZ ;  /* 0xd2511f53e10a7825 */ /* 0x000fe200078e00ff */
[----:B------:R-:W-:Y:S02]  /*2a20*/  LOP3.LUT R233, R245, UR23, R224, 0x96, !PT ;  /* 0x00000017f5e97c12 */ /* 0x000fe4000f8e96e0 */
[----:B------:R-:W-:Y:S01]  /*2a30*/  LOP3.LUT R224, R240, 0xff, RZ, 0xc0, !PT ;  /* 0x000000fff0e07812 */ /* 0x000fe200078ec0ff */
[----:B------:R-:W-:Y:S01]  /*2a40*/  FFMA.FTZ R225, R32, c[0x0][0x23c], -R246 ;  /* 0x00008f0020e17a23 */ /* 0x000fe200000108f6 */
[----:B------:R-:W-:Y:S01]  /*2a50*/  SHF.R.U32.HI R237, RZ, 0x10, R240 ;  /* 0x00000010ffed7819 */ /* 0x000fe200000116f0 */
[--C-:B------:R-:W-:Y:S01]  /*2a60*/  FFMA.FTZ R198, R16, c[0x0][0x23c], -R246.reuse ;  /* 0x00008f0010c67a23 */ /* 0x100fe200000108f6 */
[----:B------:R-:W-:Y:S01]  /*2a70*/  LOP3.LUT R235, R240, 0xffff, RZ, 0xc0, !PT ;  /* 0x0000fffff0eb7812 */ /* 0x000fe200078ec0ff */
[----:B------:R-:W-:Y:S01]  /*2a80*/  FFMA.FTZ R48, R48, c[0x0][0x23c], -R246 ;  /* 0x00008f0030307a23 */ /* 0x000fe200000108f6 */
[----:B------:R-:W-:Y:S01]  /*2a90*/  LOP3.LUT R244, R251, UR24, R244, 0x96, !PT ;  /* 0x00000018fbf47c12 */ /* 0x000fe2000f8e96f4 */
[--C-:B------:R-:W-:Y:S01]  /*2aa0*/  FFMA.FTZ R50, R50, c[0x0][0x23c], -R252.reuse ;  /* 0x00008f0032327a23 */ /* 0x100fe200000108fc */
[C---:B------:R-:W-:Y:S01]  /*2ab0*/  LOP3.LUT R242, R250.reuse, 0xff, RZ, 0xc0, !PT ;  /* 0x000000fffaf27812 */ /* 0x040fe200078ec0ff */
[----:B------:R-:W-:Y:S01]  /*2ac0*/  FFMA.FTZ R51, R51, c[0x0][0x23c], -R252 ;  /* 0x00008f0033337a23 */ /* 0x000fe200000108fc */
[----:B------:R-:W-:Y:S01]  /*2ad0*/  SHF.R.U32.HI R240, RZ, 0x18, R250 ;  /* 0x00000018fff07819 */ /* 0x000fe200000116fa */
[----:B------:R-:W-:Y:S01]  /*2ae0*/  FFMA.FTZ R49, R49, c[0x0][0x23c], -R246 ;  /* 0x00008f0031317a23 */ /* 0x000fe200000108f6 */
[----:B------:R-:W-:Y:S01]  /*2af0*/  LOP3.LUT R247, R250, 0xffff, RZ, 0xc0, !PT ;  /* 0x0000fffffaf77812 */ /* 0x000fe200078ec0ff */
[----:B------:R-:W-:Y:S01]  /*2b00*/  IMAD.WIDE.U32 R250, R218, -0x2daee0ad, RZ ;  /* 0xd2511f53dafa7825 */ /* 0x000fe200078e00ff */
[----:B------:R-:W-:Y:S01]  /*2b10*/  LOP3.LUT R230, R11, UR23, R230, 0x96, !PT ;  /* 0x000000170be67c12 */ /* 0x000fe2000f8e96e6 */
[----:B------:R1:W1:Y:S01]  /*2b20*/  MUFU.EX2 R218, R225 ;  /* 0x000000e100da7308 */ /* 0x0002620000000800 */
[----:B------:R-:W-:Y:S01]  /*2b30*/  LOP3.LUT R245, R6, 0xff, RZ, 0xc0, !PT ;  /* 0x000000ff06f57812 */ /* 0x000fe200078ec0ff */
[----:B------:R-:W-:Y:S01]  /*2b40*/  IMAD.WIDE.U32 R238, R238, -0x326172a9, RZ ;  /* 0xcd9e8d57eeee7825 */ /* 0x000fe200078e00ff */
[----:B------:R-:W-:Y:S01]  /*2b50*/  LOP3.LUT R236, R251, UR23, R236, 0x96, !PT ;  /* 0x00000017fbec7c12 */ /* 0x000fe2000f8e96ec */
[----:B------:R-:W-:Y:S01]  /*2b60*/  UIADD3 UR23, UR27, -0x4ab325aa, URZ ;  /* 0xb54cda561b177890 */ /* 0x000fe2000fffe03f */
[----:B------:R-:W-:Y:S01]  /*2b70*/  SHF.R.U32.HI R241, RZ, 0x10, R6 ;  /* 0x00000010fff17819 */ /* 0x000fe20000011606 */
[----:B------:R-:W-:Y:S01]  /*2b80*/  FFMA.FTZ R190, R8, c[0x0][0x23c], -R249 ;  /* 0x00008f0008be7a23 */ /* 0x000fe200000108f9 */
[----:B------:R-:W-:Y:S01]  /*2b90*/  LOP3.LUT R219, R239, UR22, R232, 0x96, !PT ;  /* 0x00000016efdb7c12 */ /* 0x000fe2000f8e96e8 */
[----:B------:R-:W-:Y:S01]  /*2ba0*/  ULDC.U8 UR22, c[0x0][0x2d8] ;  /* 0x0000b60000167ab9 */ /* 0x000fe20000000000 */
[----:B------:R-:W-:Y:S01]  /*2bb0*/  LOP3.LUT R232, R7, UR24, R10, 0x96, !PT ;  /* 0x0000001807e87c12 */ /* 0x000fe2000f8e960a */
[----:B------:R-:W-:Y:S01]  /*2bc0*/  FFMA.FTZ R200, R18, c[0x0][0x23c], -R252 ;  /* 0x00008f0012c87a23 */ /* 0x000fe200000108fc */
[----:B------:R-:W-:Y:S01]  /*2bd0*/  ISETP.LE.U32.AND P4, PT, R224, UR22, PT ;  /* 0x00000016e0007c0c */ /* 0x000fe2000bf83070 */
[----:B------:R-:W-:Y:S01]  /*2be0*/  FFMA.FTZ R224, R33, c[0x0][0x23c], -R246 ;  /* 0x00008f0021e07a23 */ /* 0x000fe200000108f6 */
[----:B------:R-:W-:Y:S01]  /*2bf0*/  SHF.R.U32.HI R239, RZ, 0x18, R6 ;  /* 0x00000018ffef7819 */ /* 0x000fe20000011606 */
[----:B-1----:R-:W-:Y:S01]  /*2c00*/  IMAD.WIDE.U32 R226, R219, -0x2daee0ad, RZ ;  /* 0xd2511f53dbe27825 */ /* 0x002fe200078e00ff */
[----:B------:R-:W-:Y:S01]  /*2c10*/  ISETP.LE.U32.AND P3, PT, R221, UR22, PT ;  /* 0x00000016dd007c0c */ /* 0x000fe2000bf63070 */
[----:B------:R1:W-:Y:S01]  /*2c20*/  MUFU.EX2 R219, R224 ;  /* 0x000000e000db7308 */ /* 0x0003e20000000800 */
[----:B------:R-:W-:Y:S01]  /*2c30*/  LOP3.LUT R241, R241, 0xff, RZ, 0xc0, !PT ;  /* 0x000000fff1f17812 */ /* 0x000fe200078ec0ff */
[----:B------:R-:W-:Y:S01]  /*2c40*/  IMAD.WIDE.U32 R32, R223, -0x326172a9, RZ ;  /* 0xcd9e8d57df207825 */ /* 0x000fe200078e00ff */
[----:B------:R-:W-:Y:S02]  /*2c50*/  LOP3.LUT R9, R226, 0xff, RZ, 0xc0, !PT ;  /* 0x000000ffe2097812 */ /* 0x000fe400078ec0ff */
[----:B------:R-:W-:Y:S01]  /*2c60*/  SHF.R.U32.HI R6, RZ, 0x18, R226 ;  /* 0x00000018ff067819 */ /* 0x000fe200000116e2 */
[----:B------:R-:W-:Y:S01]  /*2c70*/  FFMA.FTZ R199, R15, c[0x0][0x23c], -R5 ;  /* 0x00008f000fc77a23 */ /* 0x000fe20000010805 */
[----:B------:R-:W-:Y:S01]  /*2c80*/  LOP3.LUT R223, R33, UR23, R220, 0x96, !PT ;  /* 0x0000001721df7c12 */ /* 0x000fe2000f8e96dc */
[--C-:B------:R-:W-:Y:S01]  /*2c90*/  FFMA.FTZ R220, R34, c[0x0][0x23c], -R252.reuse ;  /* 0x00008f0022dc7a23 */ /* 0x100fe200000108fc */
[----:B------:R-:W-:Y:S01]  /*2ca0*/  LOP3.LUT R251, R226, 0xffff, RZ, 0xc0, !PT ;  /* 0x0000ffffe2fb7812 */ /* 0x000fe200078ec0ff */
[----:B------:R-:W-:Y:S01]  /*2cb0*/  FFMA.FTZ R221, R35, c[0x0][0x23c], -R252 ;  /* 0x00008f0023dd7a23 */ /* 0x000fe200000108fc */
[----:B------:R-:W-:Y:S01]  /*2cc0*/  LOP3.LUT R225, R223, 0xffff, RZ, 0xc0, !PT ;  /* 0x0000ffffdfe17812 */ /* 0x000fe200078ec0ff */
[----:B------:R-:W-:Y:S01]  /*2cd0*/  FFMA.FTZ R202, R20, c[0x0][0x23c], -R246 ;  /* 0x00008f0014ca7a23 */ /* 0x000fe200000108f6 */
[----:B------:R-:W-:Y:S01]  /*2ce0*/  SHF.R.U32.HI R7, RZ, 0x10, R226 ;  /* 0x00000010ff077819 */ /* 0x000fe200000116e2 */
[--C-:B------:R-:W-:Y:S01]  /*2cf0*/  FFMA.FTZ R203, R21, c[0x0][0x23c], -R246.reuse ;  /* 0x00008f0015cb7a23 */ /* 0x100fe200000108f6 */
[----:B------:R-:W-:Y:S01]  /*2d00*/  LOP3.LUT R226, R223, 0xff, RZ, 0xc0, !PT ;  /* 0x000000ffdfe27812 */ /* 0x000fe200078ec0ff */
[----:B------:R-:W-:Y:S01]  /*2d10*/  FFMA.FTZ R201, R17, c[0x0][0x23c], -R246 ;  /* 0x00008f0011c97a23 */ /* 0x000fe200000108f6 */
[----:B------:R-:W-:Y:S01]  /*2d20*/  SHF.R.U32.HI R225, RZ, 0x8, R225 ;  /* 0x00000008ffe17819 */ /* 0x000fe200000116e1 */
[----:B------:R-:W-:Y:S01]  /*2d30*/  IMAD.WIDE.U32 R230, R230, -0x326172a9, RZ ;  /* 0xcd9e8d57e6e67825 */ /* 0x000fe200078e00ff */
[----:B------:R-:W-:Y:S01]  /*2d40*/  ISETP.LE.U32.AND P6, PT, R226, UR22, PT ;  /* 0x00000016e2007c0c */ /* 0x000fe2000bfc3070 */
[----:B------:R-:W1:Y:S01]  /*2d50*/  MUFU.EX2 R197, R197 ;  /* 0x000000c500c57308 */ /* 0x000e620000000800 */
[----:B------:R-:W-:Y:S01]  /*2d60*/  LOP3.LUT R225, R225, 0xffff, RZ, 0xc0, !PT ;  /* 0x0000ffffe1e17812 */ /* 0x000fe200078ec0ff */
[----:B------:R-:W-:Y:S01]  /*2d70*/  FFMA.FTZ R210, R24, c[0x0][0x23c], -R249 ;  /* 0x00008f0018d27a23 */ /* 0x000fe200000108f9 */
[----:B------:R-:W-:Y:S01]  /*2d80*/  SHF.R.U32.HI R226, RZ, 0x18, R223 ;  /* 0x00000018ffe27819 */ /* 0x000fe200000116df */
[----:B------:R-:W-:Y:S01]  /*2d90*/  FFMA.FTZ R209, R23, c[0x0][0x23c], -R252 ;  /* 0x00008f0017d17a23 */ /* 0x000fe200000108fc */
[----:B-1----:R-:W-:Y:S01]  /*2da0*/  LOP3.LUT R224, R231, UR23, R222, 0x96, !PT ;  /* 0x00000017e7e07c12 */ /* 0x002fe2000f8e96de */
[----:B------:R-:W-:Y:S01]  /*2db0*/  FFMA.FTZ R222, R36, c[0x0][0x23c], -R246 ;  /* 0x00008f0024de7a23 */ /* 0x000fe200000108f6 */
[----:B------:R-:W-:Y:S01]  /*2dc0*/  ISETP.LE.U32.AND P5, PT, R225, UR22, PT ;  /* 0x00000016e1007c0c */ /* 0x000fe2000bfa3070 */
[----:B------:R-:W-:Y:S01]  /*2dd0*/  FFMA.FTZ R212, R26, c[0x0][0x23c], -R5 ;  /* 0x00008f001ad47a23 */ /* 0x000fe20000010805 */
[----:B------:R-:W-:Y:S01]  /*2de0*/  SHF.R.U32.HI R225, RZ, 0x10, R223 ;  /* 0x00000010ffe17819 */ /* 0x000fe200000116df */
[--C-:B------:R-:W-:Y:S01]  /*2df0*/  FFMA.FTZ R40, R40, c[0x0][0x23c], -R249.reuse ;  /* 0x00008f0028287a23 */ /* 0x100fe200000108f9 */
[----:B------:R-:W-:Y:S01]  /*2e00*/  LOP3.LUT R223, R230, 0xff, RZ, 0xc0, !PT ;  /* 0x000000ffe6df7812 */ /* 0x000fe200078ec0ff */
[----:B------:R-:W-:Y:S01]  /*2e10*/  @!P6 FADD.FTZ R172, -R172, -RZ ;  /* 0x800000ffacace221 */ /* 0x000fe20000010100 */
[----:B------:R-:W-:Y:S01]  /*2e20*/  LOP3.LUT R36, R224, 0xffff, RZ, 0xc0, !PT ;  /* 0x0000ffffe0247812 */ /* 0x000fe200078ec0ff */
[--C-:B------:R-:W-:Y:S01]  /*2e30*/  FFMA.FTZ R41, R41, c[0x0][0x23c], -R249.reuse ;  /* 0x00008f0029297a23 */ /* 0x100fe200000108f9 */
[----:B------:R-:W-:Y:S01]  /*2e40*/  ISETP.LE.U32.AND P1, PT, R226, UR22, PT ;  /* 0x00000016e2007c0c */ /* 0x000fe2000bf23070 */
[----:B------:R-:W-:Y:S01]  /*2e50*/  FFMA.FTZ R226, R38, c[0x0][0x23c], -R252 ;  /* 0x00008f0026e27a23 */ /* 0x000fe200000108fc */
[----:B------:R-:W-:Y:S01]  /*2e60*/  ISETP.LE.U32.AND P0, PT, R223, UR22, PT ;  /* 0x00000016df007c0c */ /* 0x000fe2000bf03070 */
[----:B------:R-:W-:Y:S01]  /*2e70*/  FFMA.FTZ R223, R37, c[0x0][0x23c], -R246 ;  /* 0x00008f0025df7a23 */ /* 0x000fe200000108f6 */
[----:B------:R-:W-:Y:S01]  /*2e80*/  LOP3.LUT R37, R224, 0xff, RZ, 0xc0, !PT ;  /* 0x000000ffe0257812 */ /* 0x000fe200078ec0ff */
[----:B------:R-:W-:Y:S01]  /*2e90*/  @!P5 FADD.FTZ R189, -R189, -RZ ;  /* 0x800000ffbdbdd221 */ /* 0x000fe20000010100 */
[----:B------:R-:W-:Y:S01]  /*2ea0*/  SHF.R.U32.HI R36, RZ, 0x8, R36 ;  /* 0x00000008ff247819 */ /* 0x000fe20000011624 */
[--C-:B------:R-:W-:Y:S01]  /*2eb0*/  FFMA.FTZ R44, R44, c[0x0][0x23c], -R249.reuse ;  /* 0x00008f002c2c7a23 */ /* 0x100fe200000108f9 */
[----:B------:R-:W-:Y:S01]  /*2ec0*/  ISETP.LE.U32.AND P6, PT, R37, UR22, PT ;  /* 0x0000001625007c0c */ /* 0x000fe2000bfc3070 */
[----:B------:R-:W-:Y:S01]  /*2ed0*/  FFMA.FTZ R228, R29, c[0x0][0x23c], -R249 ;  /* 0x00008f001de47a23 */ /* 0x000fe200000108f9 */
[----:B------:R-:W-:Y:S01]  /*2ee0*/  SHF.R.U32.HI R37, RZ, 0x10, R224 ;  /* 0x00000010ff257819 */ /* 0x000fe200000116e0 */
[--C-:B------:R-:W-:Y:S01]  /*2ef0*/  FFMA.FTZ R42, R42, c[0x0][0x23c], -R5.reuse ;  /* 0x00008f002a2a7a23 */ /* 0x100fe20000010805 */
[----:B------:R-:W-:Y:S01]  /*2f00*/  LOP3.LUT R225, R225, 0xff, RZ, 0xc0, !PT ;  /* 0x000000ffe1e17812 */ /* 0x000fe200078ec0ff */
[----:B------:R-:W-:Y:S01]  /*2f10*/  @!P1 FADD.FTZ R191, -R191, -RZ ;  /* 0x800000ffbfbf9221 */ /* 0x000fe20000010100 */
[----:B------:R-:W-:Y:S01]  /*2f20*/  LOP3.LUT R36, R36, 0xffff, RZ, 0xc0, !PT ;  /* 0x0000ffff24247812 */ /* 0x000fe200078ec0ff */
[----:B------:R-:W-:Y:S01]  /*2f30*/  FFMA.FTZ R43, R43, c[0x0][0x23c], -R5 ;  /* 0x00008f002b2b7a23 */ /* 0x000fe20000010805 */
[----:B------:R-:W-:Y:S01]  /*2f40*/  LOP3.LUT R37, R37, 0xff, RZ, 0xc0, !PT ;  /* 0x000000ff25257812 */ /* 0x000fe200078ec0ff */
[----:B------:R-:W-:Y:S01]  /*2f50*/  @!P4 FADD.FTZ R218, -R218, -RZ ;  /* 0x800000ffdadac221 */ /* 0x000fe20000010100 */
[----:B------:R-:W-:Y:S01]  /*2f60*/  ISETP.LE.U32.AND P2, PT, R225, UR22, PT ;  /* 0x00000016e1007c0c */ /* 0x000fe2000bf43070 */
[----:B------:R-:W-:Y:S01]  /*2f70*/  FFMA.FTZ R39, R39, c[0x0][0x23c], -R252 ;  /* 0x00008f0027277a23 */ /* 0x000fe200000108fc */
[----:B------:R-:W-:Y:S01]  /*2f80*/  ISETP.LE.U32.AND P5, PT, R36, UR22, PT ;  /* 0x0000001624007c0c */ /* 0x000fe2000bfa3070 */
[----:B------:R-:W-:Y:S01]  /*2f90*/  FFMA.FTZ R211, R25, c[0x0][0x23c], -R249 ;  /* 0x00008f0019d37a23 */ /* 0x000fe200000108f9 */
[----:B------:R-:W-:Y:S01]  /*2fa0*/  LOP3.LUT R36, R230, 0xffff, RZ, 0xc0, !PT ;  /* 0x0000ffffe6247812 */ /* 0x000fe200078ec0ff */
[----:B------:R-:W-:Y:S01]  /*2fb0*/  FFMA.FTZ R47, R47, c[0x0][0x23c], -R5 ;  /* 0x00008f002f2f7a23 */ /* 0x000fe20000010805 */
[----:B------:R-:W-:Y:S01]  /*2fc0*/  ISETP.LE.U32.AND P1, PT, R37, UR22, PT ;  /* 0x0000001625007c0c */ /* 0x000fe2000bf23070 */
[----:B------:R-:W1:Y:S01]  /*2fd0*/  MUFU.EX2 R196, R196 ;  /* 0x000000c400c47308 */ /* 0x000e620000000800 */
[----:B------:R-:W-:Y:S01]  /*2fe0*/  SHF.R.U32.HI R36, RZ, 0x8, R36 ;  /* 0x00000008ff247819 */ /* 0x000fe20000011624 */
[----:B------:R-:W-:Y:S01]  /*2ff0*/  FFMA.FTZ R45, R45, c[0x0][0x23c], -R249 ;  /* 0x00008f002d2d7a23 */ /* 0x000fe200000108f9 */
[----:B------:R-:W-:Y:S01]  /*3000*/  SHF.R.U32.HI R37, RZ, 0x10, R230 ;  /* 0x00000010ff257819 */ /* 0x000fe200000116e6 */
[----:B------:R-:W-:Y:S01]  /*3010*/  FFMA.FTZ R208, R22, c[0x0][0x23c], -R252 ;  /* 0x00008f0016d07a23 */ /* 0x000fe200000108fc */
[----:B------:R-:W-:Y:S01]  /*3020*/  SHF.R.U32.HI R38, RZ, 0x18, R224 ;  /* 0x00000018ff267819 */ /* 0x000fe200000116e0 */
[----:B------:R-:W-:Y:S01]  /*3030*/  @!P2 FADD.FTZ R188, -R188, -RZ ;  /* 0x800000ffbcbca221 */ /* 0x000fe20000010100 */
[----:B------:R-:W-:Y:S01]  /*3040*/  LOP3.LUT R36, R36, 0xffff, RZ, 0xc0, !PT ;  /* 0x0000ffff24247812 */ /* 0x000fe200078ec0ff */
[----:B------:R-:W-:Y:S01]  /*3050*/  @!P5 FADD.FTZ R193, -R193, -RZ ;  /* 0x800000ffc1c1d221 */ /* 0x000fe20000010100 */
[----:B------:R-:W-:Y:S01]  /*3060*/  LOP3.LUT R37, R37, 0xff, RZ, 0xc0, !PT ;  /* 0x000000ff25257812 */ /* 0x000fe200078ec0ff */
[----:B------:R-:W1:Y:S01]  /*3070*/  MUFU.EX2 R194, R194 ;  /* 0x000000c200c27308 */ /* 0x000e620000000800 */
[----:B------:R-:W-:Y:S01]  /*3080*/  ISETP.LE.U32.AND P2, PT, R38, UR22, PT ;  /* 0x0000001626007c0c */ /* 0x000fe2000bf43070 */
[----:B------:R-:W-:Y:S01]  /*3090*/  @!P1 FADD.FTZ R192, -R192, -RZ ;  /* 0x800000ffc0c09221 */ /* 0x000fe20000010100 */
[----:B------:R-:W-:Y:S01]  /*30a0*/  ISETP.LE.U32.AND P5, PT, R36, UR22, PT ;  /* 0x0000001624007c0c */ /* 0x000fe2000bfa3070 */
[----:B------:R-:W-:Y:S01]  /*30b0*/  FFMA.FTZ R46, R46, c[0x0][0x23c], -R5 ;  /* 0x00008f002e2e7a23 */ /* 0x000fe20000010805 */
[----:B------:R-:W-:Y:S01]  /*30c0*/  ISETP.LE.U32.AND P1, PT, R37, UR22, PT ;  /* 0x0000001625007c0c */ /* 0x000fe2000bf23070 */
[----:B------:R-:W-:Y:S01]  /*30d0*/  IMAD.WIDE.U32 R36, R233, -0x326172a9, RZ ;  /* 0xcd9e8d57e9247825 */ /* 0x000fe200078e00ff */
[C---:B------:R-:W-:Y:S02]  /*30e0*/  LOP3.LUT R33, R32.reuse, 0xffff, RZ, 0xc0, !PT ;  /* 0x0000ffff20217812 */ /* 0x040fe400078ec0ff */
[----:B------:R-:W-:Y:S01]  /*30f0*/  SHF.R.U32.HI R34, RZ, 0x10, R32 ;  /* 0x00000010ff227819 */ /* 0x000fe20000011620 */
[----:B------:R-:W1:Y:S01]  /*3100*/  MUFU.EX2 R198, R198 ;  /* 0x000000c600c67308 */ /* 0x000e620000000800 */
[----:B------:R-:W-:Y:S02]  /*3110*/  SHF.R.U32.HI R33, RZ, 0x8, R33 ;  /* 0x00000008ff217819 */ /* 0x000fe40000011621 */
[----:B------:R-:W-:Y:S01]  /*3120*/  LOP3.LUT R35, R32, 0xff, RZ, 0xc0, !PT ;  /* 0x000000ff20237812 */ /* 0x000fe200078ec0ff */
        /* <DEDUP_REMOVED lines=8> */
[----:B------:R-:W-:Y:S01]  /*31b0*/  SHF.R.U32.HI R230, RZ, 0x18, R230 ;  /* 0x00000018ffe67819 */ /* 0x000fe200000116e6 */
[----:B------:R-:W-:Y:S01]  /*31c0*/  @!P0 FADD.FTZ R194, -R194, -RZ ;  /* 0x800000ffc2c28221 */ /* 0x000fe20000010100 */
[----:B------:R-:W-:Y:S02]  /*31d0*/  ISETP.LE.U32.AND P1, PT, R33, UR22, PT ;  /* 0x0000001621007c0c */ /* 0x000fe4000bf23070 */
[C---:B------:R-:W-:Y:S02]  /*31e0*/  LOP3.LUT R33, R229.reuse, 0xffff, RZ, 0xc0, !PT ;  /* 0x0000ffffe5217812 */ /* 0x040fe400078ec0ff */
[----:B------:R-:W-:Y:S01]  /*31f0*/  ISETP.LE.U32.AND P0, PT, R230, UR22, PT ;  /* 0x00000016e6007c0c */ /* 0x000fe2000bf03070 */
[----:B------:R-:W1:Y:S01]  /*3200*/  MUFU.EX2 R200, R200 ;  /* 0x000000c800c87308 */ /* 0x000e620000000800 */
[----:B------:R-:W-:Y:S02]  /*3210*/  SHF.R.U32.HI R33, RZ, 0x8, R33 ;  /* 0x00000008ff217819 */ /* 0x000fe40000011621 */
[----:B------:R-:W-:Y:S01]  /*3220*/  SHF.R.U32.HI R32, RZ, 0x18, R32 ;  /* 0x00000018ff207819 */ /* 0x000fe20000011620 */
[----:B------:R-:W-:Y:S01]  /*3230*/  @!P2 FADD.FTZ R198, -R198, -RZ ;  /* 0x800000ffc6c6a221 */ /* 0x000fe20000010100 */
[----:B------:R-:W-:Y:S02]  /*3240*/  LOP3.LUT R38, R229, 0xff, RZ, 0xc0, !PT ;  /* 0x000000ffe5267812 */ /* 0x000fe400078ec0ff */
[----:B------:R-:W-:Y:S02]  /*3250*/  LOP3.LUT R33, R33, 0xffff, RZ, 0xc0, !PT ;  /* 0x0000ffff21217812 */ /* 0x000fe400078ec0ff */
[----:B------:R-:W-:Y:S01]  /*3260*/  ISETP.LE.U32.AND P2, PT, R32, UR22, PT ;  /* 0x0000001620007c0c */ /* 0x000fe2000bf43070 */
[----:B------:R-:W3:Y:S01]  /*3270*/  MUFU.EX2 R199, R199 ;  /* 0x000000c700c77308 */ /* 0x000ee20000000800 */
[--C-:B------:R-:W-:Y:S02]  /*3280*/  SHF.R.U32.HI R34, RZ, 0x18, R229.reuse ;  /* 0x00000018ff227819 */ /* 0x100fe400000116e5 */
[----:B------:R-:W-:Y:S01]  /*3290*/  LOP3.LUT R32, R232, 0xff, RZ, 0xc0, !PT ;  /* 0x000000ffe8207812 */ /* 0x000fe200078ec0ff */
[----:B-1----:R-:W-:Y:S01]  /*32a0*/  @!P6 FADD.FTZ R190, -R190, -RZ ;  /* 0x800000ffbebee221 */ /* 0x002fe20000010100 */
[----:B------:R-:W-:Y:S02]  /*32b0*/  ISETP.LE.U32.AND P6, PT, R38, UR22, PT ;  /* 0x0000001626007c0c */ /* 0x000fe4000bfc3070 */
[----:B------:R-:W-:Y:S02]  /*32c0*/  SHF.R.U32.HI R229, RZ, 0x10, R229 ;  /* 0x00000010ffe57819 */ /* 0x000fe400000116e5 */
[----:B------:R-:W-:Y:S01]  /*32d0*/  LOP3.LUT R250, R227, UR24, R250, 0x96, !PT ;  /* 0x00000018e3fa7c12 */ /* 0x000fe2000f8e96fa */
[----:B------:R-:W1:Y:S01]  /*32e0*/  MUFU.EX2 R202, R202 ;  /* 0x000000ca00ca7308 */ /* 0x000e620000000800 */
[----:B------:R-:W-:Y:S01]  /*32f0*/  LOP3.LUT R229, R229, 0xff, RZ, 0xc0, !PT ;  /* 0x000000ffe5e57812 */ /* 0x000fe200078ec0ff */
[----:B------:R-:W-:Y:S01]  /*3300*/  @!P2 FADD.FTZ R165, -R165, -RZ ;  /* 0x800000ffa5a5a221 */ /* 0x000fe20000010100 */
[----:B------:R-:W-:Y:S01]  /*3310*/  ISETP.LE.U32.AND P2, PT, R32, UR22, PT ;  /* 0x0000001620007c0c */ /* 0x000fe2000bf43070 */
[----:B------:R-:W-:Y:S01]  /*3320*/  @!P5 FADD.FTZ R200, -R200, -RZ ;  /* 0x800000ffc8c8d221 */ /* 0x000fe20000010100 */
[----:B------:R-:W-:Y:S02]  /*3330*/  ISETP.LE.U32.AND P5, PT, R33, UR22, PT ;  /* 0x0000001621007c0c */ /* 0x000fe4000bfa3070 */
[----:B------:R-:W-:Y:S02]  /*3340*/  LOP3.LUT R33, R232, 0xffff, RZ, 0xc0, !PT ;  /* 0x0000ffffe8217812 */ /* 0x000fe400078ec0ff */
[----:B------:R-:W-:Y:S01]  /*3350*/  LOP3.LUT R243, R243, 0xffff, RZ, 0xc0, !PT ;  /* 0x0000fffff3f37812 */ /* 0x000fe200078ec0ff */
[----:B------:R-:W2:Y:S01]  /*3360*/  MUFU.EX2 R203, R203 ;  /* 0x000000cb00cb7308 */ /* 0x000ea20000000800 */
[----:B------:R-:W-:Y:S02]  /*3370*/  SHF.R.U32.HI R33, RZ, 0x8, R33 ;  /* 0x00000008ff217819 */ /* 0x000fe40000011621 */
[----:B------:R-:W-:Y:S01]  /*3380*/  LOP3.LUT R237, R237, 0xff, RZ, 0xc0, !PT ;  /* 0x000000ffeded7812 */ /* 0x000fe200078ec0ff */
[----:B---3--:R-:W-:Y:S01]  /*3390*/  @!P0 FADD.FTZ R199, -R199, -RZ ;  /* 0x800000ffc7c78221 */ /* 0x008fe20000010100 */
[----:B------:R-:W-:Y:S02]  /*33a0*/  ISETP.LE.U32.AND P0, PT, R34, UR22, PT ;  /* 0x0000001622007c0c */ /* 0x000fe4000bf03070 */
[--C-:B------:R-:W-:Y:S02]  /*33b0*/  SHF.R.U32.HI R34, RZ, 0x10, R232.reuse ;  /* 0x00000010ff227819 */ /* 0x100fe400000116e8 */
[----:B------:R-:W-:Y:S01]  /*33c0*/  LOP3.LUT R33, R33, 0xffff, RZ, 0xc0, !PT ;  /* 0x0000ffff21217812 */ /* 0x000fe200078ec0ff */
[----:B------:R-:W3:Y:S01]  /*33d0*/  MUFU.EX2 R201, R201 ;  /* 0x000000c900c97308 */ /* 0x000ee20000000800 */
[----:B------:R-:W-:Y:S02]  /*33e0*/  LOP3.LUT R34, R34, 0xff, RZ, 0xc0, !PT ;  /* 0x000000ff22227812 */ /* 0x000fe400078ec0ff */
[----:B------:R-:W-:Y:S01]  /*33f0*/  SHF.R.U32.HI R232, RZ, 0x18, R232 ;  /* 0x00000018ffe87819 */ /* 0x000fe200000116e8 */
[----:B-1----:R-:W-:Y:S01]  /*3400*/  @!P6 FADD.FTZ R202, -R202, -RZ ;  /* 0x800000ffcacae221 */ /* 0x002fe20000010100 */
[----:B------:R-:W-:Y:S02]  /*3410*/  ISETP.LE.U32.AND P6, PT, R34, UR22, PT ;  /* 0x0000001622007c0c */ /* 0x000fe4000bfc3070 */
[----:B------:R-:W-:Y:S02]  /*3420*/  LOP3.LUT R38, R36, 0xffff, RZ, 0xc0, !PT ;  /* 0x0000ffff24267812 */ /* 0x000fe400078ec0ff */
[----:B------:R-:W-:Y:S01]  /*3430*/  SHF.R.U32.HI R247, RZ, 0x8, R247 ;  /* 0x00000008fff77819 */ /* 0x000fe200000116f7 */
[----:B------:R-:W1:Y:S01]  /*3440*/  MUFU.EX2 R210, R210 ;  /* 0x000000d200d27308 */ /* 0x000e620000000800 */
[----:B------:R-:W-:Y:S02]  /*3450*/  SHF.R.U32.HI R38, RZ, 0x8, R38 ;  /* 0x00000008ff267819 */ /* 0x000fe40000011626 */
[----:B------:R-:W-:Y:S01]  /*3460*/  LOP3.LUT R247, R247, 0xffff, RZ, 0xc0, !PT ;  /* 0x0000fffff7f77812 */ /* 0x000fe200078ec0ff */
[----:B--2---:R-:W-:Y:S01]  /*3470*/  @!P5 FADD.FTZ R203, -R203, -RZ ;  /* 0x800000ffcbcbd221 */ /* 0x004fe20000010100 */
[----:B------:R-:W-:Y:S02]  /*3480*/  ISETP.LE.U32.AND P5, PT, R33, UR22, PT ;  /* 0x0000001621007c0c */ /* 0x000fe4000bfa3070 */
[----:B------:R-:W-:Y:S01]  /*3490*/  LOP3.LUT R38, R38, 0xffff, RZ, 0xc0, !PT ;  /* 0x0000ffff26267812 */ /* 0x000fe200078ec0ff */
[----:B------:R-:W2:Y:S01]  /*34a0*/  LDSM.16.M88.4 R32, [R135+0x6c00] ;  /* 0x006c00008720783b */ /* 0x000ea20000000200 */
[----:B------:R-:W-:Y:S01]  /*34b0*/  SHF.R.U32.HI R251, RZ, 0x8, R251 ;  /* 0x00000008fffb7819 */ /* 0x000fe200000116fb */
[----:B------:R-:W4:Y:S01]  /*34c0*/  MUFU.EX2 R209, R209 ;  /* 0x000000d100d17308 */ /* 0x000f220000000800 */
[----:B------:R-:W-:Y:S02]  /*34d0*/  LOP3.LUT R248, R248, 0xff, RZ, 0xc0, !PT ;  /* 0x000000fff8f87812 */ /* 0x000fe400078ec0ff */
[----:B------:R-:W-:Y:S01]  /*34e0*/  LOP3.LUT R251, R251, 0xffff, RZ, 0xc0, !PT ;  /* 0x0000fffffbfb7812 */ /* 0x000fe200078ec0ff */
[----:B---3--:R-:W-:Y:S01]  /*34f0*/  @!P1 FADD.FTZ R201, -R201, -RZ ;  /* 0x800000ffc9c99221 */ /* 0x008fe20000010100 */
[----:B------:R-:W-:Y:S05]  /*3500*/  ISETP.LE.U32.AND P1, PT, R229, UR22, PT ;  /* 0x00000016e5007c0c */ /* 0x000fea000bf23070 */
[----:B------:R-:W-:Y:S01]  /*3510*/  MUFU.EX2 R224, R226 ;  /* 0x000000e200e07308 */ /* 0x000fe20000000800 */
[----:B-1----:R-:W-:Y:S01]  /*3520*/  @!P2 FADD.FTZ R210, -R210, -RZ ;  /* 0x800000ffd2d2a221 */ /* 0x002fe20000010100 */
[----:B------:R-:W-:Y:S08]  /*3530*/  ISETP.LE.U32.AND P2, PT, R245, UR22, PT ;  /* 0x00000016f5007c0c */ /* 0x000ff0000bf43070 */
[----:B------:R1:W-:Y:S01]  /*3540*/  MUFU.EX2 R226, R40 ;  /* 0x0000002800e27308 */ /* 0x0003e20000000800 */
[----:B----4-:R-:W-:Y:S01]  /*3550*/  @!P0 FADD.FTZ R209, -R209, -RZ ;  /* 0x800000ffd1d18221 */ /* 0x010fe20000010100 */
[----:B------:R-:W-:Y:S03]  /*3560*/  ISETP.LE.U32.AND P0, PT, R232, UR22, PT ;  /* 0x00000016e8007c0c */ /* 0x000fe6000bf03070 */
[----:B------:R-:W-:Y:S01]  /*3570*/  @!P2 FADD.FTZ R214, -R214, -RZ ;  /* 0x800000ffd6d6a221 */ /* 0x000fe20000010100 */
[----:B------:R-:W-:Y:S04]  /*3580*/  ISETP.LE.U32.AND P2, PT, R241, UR22, PT ;  /* 0x00000016f1007c0c */ /* 0x000fe8000bf43070 */
[----:B------:R-:W3:Y:S01]  /*3590*/  MUFU.EX2 R212, R212 ;  /* 0x000000d400d47308 */ /* 0x000ee20000000800 */
[-C--:B--2---:R-:W-:Y:S04]  /*35a0*/  HMMA.16816.F32 R52, R124, R32.reuse, R52 ;  /* 0x000000207c34723c */ /* 0x084fe80000001834 */
[----:B------:R-:W-:Y:S01]  /*35b0*/  @!P0 FADD.FTZ R213, -R213, -RZ ;  /* 0x800000ffd5d58221 */ /* 0x000fe20000010100 */
[----:B------:R-:W-:Y:S04]  /*35c0*/  ISETP.LE.U32.AND P0, PT, R239, UR22, PT ;  /* 0x00000016ef007c0c */ /* 0x000fe8000bf03070 */
[----:B------:R2:W-:Y:S03]  /*35d0*/  MUFU.EX2 R227, R41 ;  /* 0x0000002900e37308 */ /* 0x0005e60000000800 */
[----:B------:R-:W-:Y:S01]  /*35e0*/  @!P2 FADD.FTZ R216, -R216, -RZ ;  /* 0x800000ffd8d8a221 */ /* 0x000fe20000010100 */
[----:B-1----:R-:W-:Y:S02]  /*35f0*/  LOP3.LUT R40, R37, UR23, R234, 0x96, !PT ;  /* 0x0000001725287c12 */ /* 0x002fe4000f8e96ea */
[----:B------:R-:W-:Y:S01]  /*3600*/  SHF.R.U32.HI R37, RZ, 0x10, R36 ;  /* 0x00000010ff257819 */ /* 0x000fe20000011624 */
[C---:B------:R-:W-:Y:S03]  /*3610*/  HMMA.16816.F32 R56, R100.reuse, R32, R56 ;  /* 0x000000206438723c */ /* 0x040fe60000001838 */
[----:B------:R-:W-:Y:S01]  /*3620*/  LOP3.LUT R37, R37, 0xff, RZ, 0xc0, !PT ;  /* 0x000000ff25257812 */ /* 0x000fe200078ec0ff */
[----:B------:R1:W-:Y:S01]  /*3630*/  MUFU.EX2 R230, R44 ;  /* 0x0000002c00e67308 */ /* 0x0003e20000000800 */
[----:B------:R-:W-:Y:S03]  /*3640*/  @!P0 FADD.FTZ R217, -R217, -RZ ;  /* 0x800000ffd9d98221 */ /* 0x000fe60000010100 */
[-C--:B------:R-:W-:Y:S01]  /*3650*/  HMMA.16816.F32 R60, R100, R34.reuse, R60 ;  /* 0x00000022643c723c */ /* 0x080fe2000000183c */
[----:B---3--:R-:W-:Y:S01]  /*3660*/  @!P6 FADD.FTZ R212, -R212, -RZ ;  /* 0x800000ffd4d4e221 */ /* 0x008fe20000010100 */
[----:B------:R-:W-:Y:S04]  /*3670*/  ISETP.LE.U32.AND P6, PT, R243, UR22, PT ;  /* 0x00000016f3007c0c */ /* 0x000fe8000bfc3070 */
[----:B------:R-:W3:Y:S01]  /*3680*/  MUFU.EX2 R215, R228 ;  /* 0x000000e400d77308 */ /* 0x000ee20000000800 */
[----:B------:R-:W-:Y:S01]  /*3690*/  FFMA.FTZ R52, R52, c[0x0][0x23c], -R246 ;  /* 0x00008f0034347a23 */ /* 0x000fe200000108f6 */
[----:B------:R-:W-:Y:S01]  /*36a0*/  HMMA.16816.F32 R64, R124, R34, R64 ;  /* 0x000000227c40723c */ /* 0x000fe20000001840 */
[----:B------:R-:W-:Y:S03]  /*36b0*/  FFMA.FTZ R54, R54, c[0x0][0x23c], -R252 ;  /* 0x00008f0036367a23 */ /* 0x000fe600000108fc */
[----:B--2---:R-:W-:Y:S01]  /*36c0*/  SHF.R.U32.HI R41, RZ, 0x8, R235 ;  /* 0x00000008ff297819 */ /* 0x004fe200000116eb */
[----:B------:R-:W-:Y:S02]  /*36d0*/  FFMA.FTZ R53, R53, c[0x0][0x23c], -R246 ;  /* 0x00008f0035357a23 */ /* 0x000fe400000108f6 */
[----:B------:R-:W-:Y:S01]  /*36e0*/  F2FP.RELU.PACK_AB R35, R191, R188 ;  /* 0x000000bcbf23723e */ /* 0x000fe200000008ff */
[----:B------:R-:W-:Y:S01]  /*36f0*/  MUFU.EX2 R228, R42 ;  /* 0x0000002a00e47308 */ /* 0x000fe20000000800 */
[----:B------:R-:W-:Y:S03]  /*3700*/  LOP3.LUT R41, R41, 0xffff, RZ, 0xc0, !PT ;  /* 0x0000ffff29297812 */ /* 0x000fe600078ec0ff */
[----:B-1----:R-:W-:Y:S01]  /*3710*/  LOP3.LUT R44, R40, 0xff, RZ, 0xc0, !PT ;  /* 0x000000ff282c7812 */ /* 0x002fe200078ec0ff */
[----:B------:R1:W-:Y:S01]  /*3720*/  STS [R150+0x12400], R35 ;  /* 0x0124002396007388 */ /* 0x0003e20000000800 */
[----:B------:R-:W-:Y:S01]  /*3730*/  ISETP.LE.U32.AND P2, PT, R41, UR22, PT ;  /* 0x0000001629007c0c */ /* 0x000fe2000bf43070 */
[--C-:B------:R-:W-:Y:S01]  /*3740*/  FFMA.FTZ R56, R56, c[0x0][0x23c], -R249.reuse ;  /* 0x00008f0038387a23 */ /* 0x100fe200000108f9 */
[----:B------:R-:W-:Y:S01]  /*3750*/  ISETP.LE.U32.AND P4, PT, R44, UR22, PT ;  /* 0x000000162c007c0c */ /* 0x000fe2000bf83070 */
[----:B------:R-:W-:Y:S01]  /*3760*/  FFMA.FTZ R60, R60, c[0x0][0x23c], -R249 ;  /* 0x00008f003c3c7a23 */ /* 0x000fe200000108f9 */
[----:B------:R-:W-:Y:S01]  /*3770*/  SHF.R.U32.HI R44, RZ, 0x10, R40 ;  /* 0x00000010ff2c7819 */ /* 0x000fe20000011628 */
[----:B------:R2:W-:Y:S01]  /*3780*/  MUFU.EX2 R229, R43 ;  /* 0x0000002b00e57308 */ /* 0x0005e20000000800 */
[----:B------:R-:W-:Y:S01]  /*3790*/  LOP3.LUT R41, R244, 0xff, RZ, 0xc0, !PT ;  /* 0x000000fff4297812 */ /* 0x000fe200078ec0ff */
[----:B------:R-:W-:Y:S01]  /*37a0*/  FFMA.FTZ R62, R62, c[0x0][0x23c], -R5 ;  /* 0x00008f003e3e7a23 */ /* 0x000fe20000010805 */
[----:B------:R-:W-:Y:S01]  /*37b0*/  LOP3.LUT R44, R44, 0xff, RZ, 0xc0, !PT ;  /* 0x000000ff2c2c7812 */ /* 0x000fe200078ec0ff */
[----:B---3--:R-:W-:Y:S01]  /*37c0*/  @!P6 FADD.FTZ R215, -R215, -RZ ;  /* 0x800000ffd7d7e221 */ /* 0x008fe20000010100 */
[----:B------:R-:W-:Y:S01]  /*37d0*/  ISETP.LE.U32.AND P0, PT, R41, UR22, PT ;  /* 0x0000001629007c0c */ /* 0x000fe2000bf03070 */
[--C-:B------:R-:W-:Y:S01]  /*37e0*/  FFMA.FTZ R64, R64, c[0x0][0x23c], -R246.reuse ;  /* 0x00008f0040407a23 */ /* 0x100fe200000108f6 */
[----:B------:R-:W-:Y:S01]  /*37f0*/  LOP3.LUT R41, R40, 0xffff, RZ, 0xc0, !PT ;  /* 0x0000ffff28297812 */ /* 0x000fe200078ec0ff */
[----:B------:R-:W-:Y:S01]  /*3800*/  FFMA.FTZ R246, R65, c[0x0][0x23c], -R246 ;  /* 0x00008f0041f67a23 */ /* 0x000fe200000108f6 */
[----:B------:R-:W-:Y:S01]  /*3810*/  ISETP.LE.U32.AND P6, PT, R237, UR22, PT ;  /* 0x00000016ed007c0c */ /* 0x000fe2000bfc3070 */
[----:B------:R-:W3:Y:S01]  /*3820*/  MUFU.EX2 R221, R221 ;  /* 0x000000dd00dd7308 */ /* 0x000ee20000000800 */
[----:B------:R-:W-:Y:S01]  /*3830*/  SHF.R.U32.HI R41, RZ, 0x8, R41 ;  /* 0x00000008ff297819 */ /* 0x000fe20000011629 */
[----:B------:R-:W-:Y:S01]  /*3840*/  FFMA.FTZ R66, R66, c[0x0][0x23c], -R252 ;  /* 0x00008f0042427a23 */ /* 0x000fe200000108fc */
[----:B------:R-:W-:Y:S01]  /*3850*/  SHF.R.U32.HI R40, RZ, 0x18, R40 ;  /* 0x00000018ff287819 */ /* 0x000fe20000011628 */
[----:B------:R-:W-:Y:S01]  /*3860*/  @!P2 FADD.FTZ R219, -R219, -RZ ;  /* 0x800000ffdbdba221 */ /* 0x000fe20000010100 */
[----:B------:R-:W-:Y:S01]  /*3870*/  LOP3.LUT R41, R41, 0xffff, RZ, 0xc0, !PT ;  /* 0x0000ffff29297812 */ /* 0x000fe200078ec0ff */
[----:B------:R-:W-:Y:S02]  /*3880*/  FFMA.FTZ R58, R58, c[0x0][0x23c], -R5 ;  /* 0x00008f003a3a7a23 */ /* 0x000fe40000010805 */
[--C-:B------:R-:W-:Y:S01]  /*3890*/  FFMA.FTZ R55, R55, c[0x0][0x23c], -R252.reuse ;  /* 0x00008f0037377a23 */ /* 0x100fe200000108fc */
[----:B------:R-:W-:Y:S01]  /*38a0*/  ISETP.LE.U32.AND P2, PT, R41, UR22, PT ;  /* 0x0000001629007c0c */ /* 0x000fe2000bf43070 */
[----:B------:R-:W4:Y:S01]  /*38b0*/  MUFU.EX2 R222, R222 ;  /* 0x000000de00de7308 */ /* 0x000f220000000800 */
[----:B-1----:R-:W-:Y:S01]  /*38c0*/  F2FP.RELU.PACK_AB R35, R203, R202 ;  /* 0x000000cacb23723e */ /* 0x002fe200000008ff */
[--C-:B------:R-:W-:Y:S02]  /*38d0*/  FFMA.FTZ R57, R57, c[0x0][0x23c], -R249.reuse ;  /* 0x00008f0039397a23 */ /* 0x100fe400000108f9 */
[----:B--2---:R-:W-:Y:S04]  /*38e0*/  IMAD.WIDE.U32 R42, R236, -0x326172a9, RZ ;  /* 0xcd9e8d57ec2a7825 */ /* 0x004fe800078e00ff */
[----:B------:R-:W-:Y:S01]  /*38f0*/  FFMA.FTZ R252, R67, c[0x0][0x23c], -R252 ;  /* 0x00008f0043fc7a23 */ /* 0x000fe200000108fc */
[----:B------:R-:W-:Y:S01]  /*3900*/  LOP3.LUT R239, R43, UR23, R238, 0x96, !PT ;  /* 0x000000172bef7c12 */ /* 0x000fe2000f8e96ee */
[----:B------:R-:W1:Y:S01]  /*3910*/  MUFU.EX2 R220, R220 ;  /* 0x000000dc00dc7308 */ /* 0x000e620000000800 */
[----:B------:R-:W-:Y:S01]  /*3920*/  LOP3.LUT R32, R42, 0xff, RZ, 0xc0, !PT ;  /* 0x000000ff2a207812 */ /* 0x000fe200078ec0ff */
[----:B------:R-:W-:Y:S01]  /*3930*/  FFMA.FTZ R249, R61, c[0x0][0x23c], -R249 ;  /* 0x00008f003df97a23 */ /* 0x000fe200000108f9 */
[----:B------:R-:W-:Y:S01]  /*3940*/  SHF.R.U32.HI R41, RZ, 0x18, R239 ;  /* 0x00000018ff297819 */ /* 0x000fe200000116ef */
[----:B---3--:R-:W-:Y:S01]  /*3950*/  @!P3 FADD.FTZ R221, -R221, -RZ ;  /* 0x800000ffddddb221 */ /* 0x008fe20000010100 */
[----:B------:R-:W-:Y:S01]  /*3960*/  ISETP.LE.U32.AND P3, PT, R44, UR22, PT ;  /* 0x000000162c007c0c */ /* 0x000fe2000bf63070 */
[--C-:B------:R-:W-:Y:S01]  /*3970*/  FFMA.FTZ R59, R59, c[0x0][0x23c], -R5.reuse ;  /* 0x00008f003b3b7a23 */ /* 0x100fe20000010805 */
[----:B------:R-:W-:Y:S01]  /*3980*/  LOP3.LUT R44, R239, 0xff, RZ, 0xc0, !PT ;  /* 0x000000ffef2c7812 */ /* 0x000fe200078ec0ff */
[----:B------:R-:W-:Y:S01]  /*3990*/  FFMA.FTZ R5, R63, c[0x0][0x23c], -R5 ;  /* 0x00008f003f057a23 */ /* 0x000fe20000010805 */
[----:B------:R-:W-:Y:S01]  /*39a0*/  LOP3.LUT R33, R42, 0xffff, RZ, 0xc0, !PT ;  /* 0x0000ffff2a217812 */ /* 0x000fe200078ec0ff */
[----:B------:R-:W2:Y:S01]  /*39b0*/  MUFU.EX2 R223, R223 ;  /* 0x000000df00df7308 */ /* 0x000ea20000000800 */
[----:B------:R-:W-:Y:S02]  /*39c0*/  F2FP.RELU.PACK_AB R43, R213, R212 ;  /* 0x000000d4d52b723e */ /* 0x000fe400000008ff */
[----:B------:R-:W-:Y:S01]  /*39d0*/  SHF.R.U32.HI R33, RZ, 0x8, R33 ;  /* 0x00000008ff217819 */ /* 0x000fe20000011621 */
[----:B----4-:R-:W-:Y:S01]  /*39e0*/  @!P4 FADD.FTZ R222, -R222, -RZ ;  /* 0x800000ffdedec221 */ /* 0x010fe20000010100 */
[----:B------:R-:W-:Y:S02]  /*39f0*/  ISETP.LE.U32.AND P4, PT, R44, UR22, PT ;  /* 0x000000162c007c0c */ /* 0x000fe4000bf83070 */
[----:B------:R-:W-:Y:S01]  /*3a00*/  LOP3.LUT R33, R33, 0xffff, RZ, 0xc0, !PT ;  /* 0x0000ffff21217812 */ /* 0x000fe200078ec0ff */
[----:B------:R-:W-:Y:S01]  /*3a10*/  @!P3 FADD.FTZ R224, -R224, -RZ ;  /* 0x800000ffe0e0b221 */ /* 0x000fe20000010100 */
[----:B------:R-:W-:Y:S01]  /*3a20*/  F2FP.RELU.PACK_AB R44, R217, R216 ;  /* 0x000000d8d92c723e */ /* 0x000fe200000008ff */
[----:B------:R-:W3:Y:S01]  /*3a30*/  MUFU.EX2 R225, R39 ;  /* 0x0000002700e17308 */ /* 0x000ee20000000800 */
[----:B-1----:R-:W-:Y:S01]  /*3a40*/  @!P6 FADD.FTZ R220, -R220, -RZ ;  /* 0x800000ffdcdce221 */ /* 0x002fe20000010100 */
[----:B------:R-:W-:Y:S02]  /*3a50*/  ISETP.LE.U32.AND P6, PT, R40, UR22, PT ;  /* 0x0000001628007c0c */ /* 0x000fe4000bfc3070 */
[----:B------:R-:W-:Y:S04]  /*3a60*/  LOP3.LUT R40, R239, 0xffff, RZ, 0xc0, !PT ;  /* 0x0000ffffef287812 */ /* 0x000fe800078ec0ff */
[----:B------:R-:W-:Y:S01]  /*3a70*/  @!P4 FADD.FTZ R226, -R226, -RZ ;  /* 0x800000ffe2e2c221 */ /* 0x000fe20000010100 */
[----:B------:R-:W-:Y:S01]  /*3a80*/  ISETP.LE.U32.AND P4, PT, R32, UR22, PT ;  /* 0x0000001620007c0c */ /* 0x000fe2000bf83070 */
[----:B------:R-:W-:Y:S01]  /*3a90*/  MUFU.EX2 R234, R48 ;  /* 0x0000003000ea7308 */ /* 0x000fe20000000800 */
[----:B------:R-:W-:Y:S02]  /*3aa0*/  SHF.R.U32.HI R40, RZ, 0x8, R40 ;  /* 0x00000008ff287819 */ /* 0x000fe40000011628 */
[--C-:B------:R-:W-:Y:S01]  /*3ab0*/  SHF.R.U32.HI R32, RZ, 0x10, R42.reuse ;  /* 0x00000010ff207819 */ /* 0x100fe2000001162a */
[----:B--2---:R-:W-:Y:S01]  /*3ac0*/  @!P2 FADD.FTZ R223, -R223, -RZ ;  /* 0x800000ffdfdfa221 */ /* 0x004fe20000010100 */
[----:B------:R-:W-:Y:S02]  /*3ad0*/  LOP3.LUT R40, R40, 0xffff, RZ, 0xc0, !PT ;  /* 0x0000ffff28287812 */ /* 0x000fe400078ec0ff */
[----:B------:R-:W-:Y:S02]  /*3ae0*/  ISETP.LE.U32.AND P2, PT, R41, UR22, PT ;  /* 0x0000001629007c0c */ /* 0x000fe4000bf43070 */
[----:B------:R-:W-:Y:S01]  /*3af0*/  ISETP.LE.U32.AND P3, PT, R40, UR22, PT ;  /* 0x0000001628007c0c */ /* 0x000fe2000bf63070 */
[----:B------:R-:W1:Y:S01]  /*3b00*/  MUFU.EX2 R211, R211 ;  /* 0x000000d300d37308 */ /* 0x000e620000000800 */
[----:B------:R-:W-:Y:S01]  /*3b10*/  SHF.R.U32.HI R41, RZ, 0x10, R239 ;  /* 0x00000010ff297819 */ /* 0x000fe200000116ef */
[----:B------:R-:W-:Y:S01]  /*3b20*/  @!P4 FADD.FTZ R230, -R230, -RZ ;  /* 0x800000ffe6e6c221 */ /* 0x000fe20000010100 */
[----:B------:R-:W-:Y:S01]  /*3b30*/  SHF.R.U32.HI R42, RZ, 0x18, R42 ;  /* 0x00000018ff2a7819 */ /* 0x000fe2000001162a */
[----:B---3--:R-:W-:Y:S01]  /*3b40*/  @!P6 FADD.FTZ R225, -R225, -RZ ;  /* 0x800000ffe1e1e221 */ /* 0x008fe20000010100 */
[----:B------:R-:W-:Y:S02]  /*3b50*/  LOP3.LUT R40, R41, 0xff, RZ, 0xc0, !PT ;  /* 0x000000ff29287812 */ /* 0x000fe400078ec0ff */
[----:B------:R-:W-:Y:S02]  /*3b60*/  ISETP.LE.U32.AND P4, PT, R42, UR22, PT ;  /* 0x000000162a007c0c */ /* 0x000fe4000bf83070 */
[----:B------:R-:W-:Y:S01]  /*3b70*/  LOP3.LUT R39, R36, 0xff, RZ, 0xc0, !PT ;  /* 0x000000ff24277812 */ /* 0x000fe200078ec0ff */
[----:B------:R-:W2:Y:S01]  /*3b80*/  MUFU.EX2 R233, R47 ;  /* 0x0000002f00e97308 */ /* 0x000ea20000000800 */
[----:B------:R-:W-:Y:S01]  /*3b90*/  ISETP.LE.U32.AND P6, PT, R40, UR22, PT ;  /* 0x0000001628007c0c */ /* 0x000fe2000bfc3070 */
[----:B------:R-:W-:Y:S01]  /*3ba0*/  @!P2 FADD.FTZ R229, -R229, -RZ ;  /* 0x800000ffe5e5a221 */ /* 0x000fe20000010100 */
[----:B------:R-:W-:Y:S01]  /*3bb0*/  ISETP.LE.U32.AND P2, PT, R39, UR22, PT ;  /* 0x0000001627007c0c */ /* 0x000fe2000bf43070 */
[----:B------:R-:W-:Y:S01]  /*3bc0*/  @!P3 FADD.FTZ R227, -R227, -RZ ;  /* 0x800000ffe3e3b221 */ /* 0x000fe20000010100 */
[----:B------:R-:W-:Y:S02]  /*3bd0*/  ISETP.LE.U32.AND P3, PT, R33, UR22, PT ;  /* 0x0000001621007c0c */ /* 0x000fe4000bf63070 */
[----:B------:R-:W-:Y:S02]  /*3be0*/  LOP3.LUT R32, R32, 0xff, RZ, 0xc0, !PT ;  /* 0x000000ff20207812 */ /* 0x000fe400078ec0ff */
[----:B------:R-:W-:Y:S01]  /*3bf0*/  SHF.R.U32.HI R36, RZ, 0x18, R36 ;  /* 0x00000018ff247819 */ /* 0x000fe20000011624 */
[----:B------:R-:W3:Y:S01]  /*3c00*/  MUFU.EX2 R231, R45 ;  /* 0x0000002d00e77308 */ /* 0x000ee20000000800 */
[--C-:B------:R-:W-:Y:S02]  /*3c10*/  SHF.R.U32.HI R33, RZ, 0x10, R244.reuse ;  /* 0x00000010ff217819 */ /* 0x100fe400000116f4 */
[----:B------:R-:W-:Y:S01]  /*3c20*/  F2FP.RELU.PACK_AB R39, R195, R192 ;  /* 0x000000c0c327723e */ /* 0x000fe200000008ff */
[----:B-1----:R-:W-:Y:S01]  /*3c30*/  @!P5 FADD.FTZ R211, -R211, -RZ ;  /* 0x800000ffd3d3d221 */ /* 0x002fe20000010100 */
[----:B------:R-:W-:Y:S01]  /*3c40*/  ISETP.LE.U32.AND P5, PT, R240, UR22, PT ;  /* 0x00000016f0007c0c */ /* 0x000fe2000bfa3070 */
[----:B------:R-:W-:Y:S01]  /*3c50*/  @!P6 FADD.FTZ R228, -R228, -RZ ;  /* 0x800000ffe4e4e221 */ /* 0x000fe20000010100 */
[----:B------:R-:W-:Y:S01]  /*3c60*/  ISETP.LE.U32.AND P6, PT, R32, UR22, PT ;  /* 0x0000001620007c0c */ /* 0x000fe2000bfc3070 */
[----:B------:R-:W-:Y:S01]  /*3c70*/  @!P2 FADD.FTZ R234, -R234, -RZ ;  /* 0x800000ffeaeaa221 */ /* 0x000fe20000010100 */
[----:B------:R-:W-:Y:S01]  /*3c80*/  SHF.R.U32.HI R32, RZ, 0x18, R244 ;  /* 0x00000018ff207819 */ /* 0x000fe200000116f4 */
[----:B------:R-:W1:Y:S01]  /*3c90*/  MUFU.EX2 R236, R50 ;  /* 0x0000003200ec7308 */ /* 0x000e620000000800 */
[----:B------:R-:W-:Y:S02]  /*3ca0*/  ISETP.LE.U32.AND P2, PT, R36, UR22, PT ;  /* 0x0000001624007c0c */ /* 0x000fe4000bf43070 */
[----:B------:R-:W-:Y:S01]  /*3cb0*/  LOP3.LUT R33, R33, 0xff, RZ, 0xc0, !PT ;  /* 0x000000ff21217812 */ /* 0x000fe200078ec0ff */
[----:B--2---:R-:W-:Y:S01]  /*3cc0*/  @!P4 FADD.FTZ R233, -R233, -RZ ;  /* 0x800000ffe9e9c221 */ /* 0x004fe20000010100 */
[----:B------:R-:W-:Y:S02]  /*3cd0*/  ISETP.LE.U32.AND P4, PT, R37, UR22, PT ;  /* 0x0000001625007c0c */ /* 0x000fe4000bf83070 */
[----:B------:R-:W-:Y:S02]  /*3ce0*/  F2FP.RELU.PACK_AB R36, R199, R196 ;  /* 0x000000c4c724723e */ /* 0x000fe400000008ff */
[----:B------:R-:W-:Y:S01]  /*3cf0*/  F2FP.RELU.PACK_AB R37, R211, R210 ;  /* 0x000000d2d325723e */ /* 0x000fe200000008ff */
[----:B------:R-:W2:Y:S01]  /*3d00*/  MUFU.EX2 R232, R46 ;  /* 0x0000002e00e87308 */ /* 0x000ea20000000800 */
[----:B------:R-:W-:Y:S02]  /*3d10*/  F2FP.RELU.PACK_AB R41, R193, R190 ;  /* 0x000000bec129723e */ /* 0x000fe400000008ff */
[----:B------:R-:W-:Y:S01]  /*3d20*/  F2FP.RELU.PACK_AB R42, R223, R222 ;  /* 0x000000dedf2a723e */ /* 0x000fe200000008ff */
[----:B---3--:R-:W-:Y:S01]  /*3d30*/  @!P3 FADD.FTZ R231, -R231, -RZ ;  /* 0x800000ffe7e7b221 */ /* 0x008fe20000010100 */
[----:B------:R-:W-:Y:S02]  /*3d40*/  ISETP.LE.U32.AND P3, PT, R32, UR22, PT ;  /* 0x0000001620007c0c */ /* 0x000fe4000bf63070 */
[----:B------:R-:W-:Y:S02]  /*3d50*/  LOP3.LUT R32, R244, 0xffff, RZ, 0xc0, !PT ;  /* 0x0000fffff4207812 */ /* 0x000fe400078ec0ff */
[----:B------:R-:W-:Y:S01]  /*3d60*/  F2FP.RELU.PACK_AB R40, R225, R224 ;  /* 0x000000e0e128723e */ /* 0x000fe200000008ff */
[----:B------:R-:W3:Y:S01]  /*3d70*/  MUFU.EX2 R208, R208 ;  /* 0x000000d000d07308 */ /* 0x000ee20000000800 */
[----:B------:R-:W-:Y:S01]  /*3d80*/  SHF.R.U32.HI R32, RZ, 0x8, R32 ;  /* 0x00000008ff207819 */ /* 0x000fe20000011620 */
[----:B-1----:R-:W-:Y:S01]  /*3d90*/  @!P4 FADD.FTZ R236, -R236, -RZ ;  /* 0x800000ffececc221 */ /* 0x002fe20000010100 */
[----:B------:R-:W-:Y:S02]  /*3da0*/  ISETP.LE.U32.AND P4, PT, R33, UR22, PT ;  /* 0x0000001621007c0c */ /* 0x000fe4000bf83070 */
[----:B------:R-:W-:Y:S02]  /*3db0*/  LOP3.LUT R34, R32, 0xffff, RZ, 0xc0, !PT ;  /* 0x0000ffff20227812 */ /* 0x000fe400078ec0ff */
[C---:B------:R-:W-:Y:S03]  /*3dc0*/  LOP3.LUT R32, R250.reuse, 0xffff, RZ, 0xc0, !PT ;  /* 0x0000fffffa207812 */ /* 0x040fe600078ec0ff */
[----:B------:R-:W1:Y:S01]  /*3dd0*/  MUFU.EX2 R237, R51 ;  /* 0x0000003300ed7308 */ /* 0x000e620000000800 */
[----:B------:R-:W-:Y:S02]  /*3de0*/  LOP3.LUT R33, R250, 0xff, RZ, 0xc0, !PT ;  /* 0x000000fffa217812 */ /* 0x000fe400078ec0ff */
[----:B------:R-:W-:Y:S01]  /*3df0*/  SHF.R.U32.HI R32, RZ, 0x8, R32 ;  /* 0x00000008ff207819 */ /* 0x000fe20000011620 */
[----:B--2---:R-:W-:Y:S01]  /*3e00*/  @!P6 FADD.FTZ R232, -R232, -RZ ;  /* 0x800000ffe8e8e221 */ /* 0x004fe20000010100 */
[----:B------:R-:W-:Y:S02]  /*3e10*/  ISETP.LE.U32.AND P6, PT, R38, UR22, PT ;  /* 0x0000001626007c0c */ /* 0x000fe4000bfc3070 */
[----:B------:R-:W-:Y:S02]  /*3e20*/  LOP3.LUT R32, R32, 0xffff, RZ, 0xc0, !PT ;  /* 0x0000ffff20207812 */ /* 0x000fe400078ec0ff */
[----:B------:R-:W-:Y:S01]  /*3e30*/  F2FP.RELU.PACK_AB R38, R197, R194 ;  /* 0x000000c2c526723e */ /* 0x000fe200000008ff */
[----:B------:R-:W2:Y:S01]  /*3e40*/  MUFU.EX2 R238, R52 ;  /* 0x0000003400ee7308 */ /* 0x000ea20000000800 */
[----:B------:R-:W-:Y:S01]  /*3e50*/  F2FP.RELU.PACK_AB R46, R215, R214 ;  /* 0x000000d6d72e723e */ /* 0x000fe200000008ff */
[----:B---3--:R-:W-:Y:S01]  /*3e60*/  @!P1 FADD.FTZ R208, -R208, -RZ ;  /* 0x800000ffd0d09221 */ /* 0x008fe20000010100 */
[----:B------:R-:W-:Y:S07]  /*3e70*/  ISETP.LE.U32.AND P1, PT, R242, UR22, PT ;  /* 0x00000016f2007c0c */ /* 0x000fee000bf23070 */
[----:B------:R-:W3:Y:S01]  /*3e80*/  MUFU.EX2 R240, R54 ;  /* 0x0000003600f07308 */ /* 0x000ee20000000800 */
[----:B-1----:R-:W-:Y:S01]  /*3e90*/  @!P2 FADD.FTZ R237, -R237, -RZ ;  /* 0x800000ffededa221 */ /* 0x002fe20000010100 */
[----:B------:R-:W-:Y:S02]  /*3ea0*/  ISETP.LE.U32.AND P2, PT, R33, UR22, PT ;  /* 0x0000001621007c0c */ /* 0x000fe4000bf43070 */
[--C-:B------:R-:W-:Y:S02]  /*3eb0*/  SHF.R.U32.HI R33, RZ, 0x10, R250.reuse ;  /* 0x00000010ff217819 */ /* 0x100fe400000116fa */
[----:B------:R-:W-:Y:S04]  /*3ec0*/  SHF.R.U32.HI R250, RZ, 0x18, R250 ;  /* 0x00000018fffa7819 */ /* 0x000fe800000116fa */
[----:B------:R-:W1:Y:S01]  /*3ed0*/  MUFU.EX2 R235, R49 ;  /* 0x0000003100eb7308 */ /* 0x000e620000000800 */
[----:B------:R-:W-:Y:S01]  /*3ee0*/  LOP3.LUT R33, R33, 0xff, RZ, 0xc0, !PT ;  /* 0x000000ff21217812 */ /* 0x000fe200078ec0ff */
[----:B--2---:R-:W-:Y:S01]  /*3ef0*/  @!P0 FADD.FTZ R238, -R238, -RZ ;  /* 0x800000ffeeee8221 */ /* 0x004fe20000010100 */
[----:B------:R-:W-:Y:S02]  /*3f00*/  ISETP.LE.U32.AND P0, PT, R32, UR22, PT ;  /* 0x0000001620007c0c */ /* 0x000fe4000bf03070 */
[----:B------:R-:W-:Y:S05]  /*3f10*/  LOP3.LUT R32, R7, 0xff, RZ, 0xc0, !PT ;  /* 0x000000ff07207812 */ /* 0x000fea00078ec0ff */
[----:B------:R-:W2:Y:S01]  /*3f20*/  MUFU.EX2 R245, R64 ;  /* 0x0000004000f57308 */ /* 0x000ea20000000800 */
[----:B---3--:R-:W-:Y:S01]  /*3f30*/  @!P4 FADD.FTZ R240, -R240, -RZ ;  /* 0x800000fff0f0c221 */ /* 0x008fe20000010100 */
[----:B------:R-:W-:Y:S02]  /*3f40*/  ISETP.LE.U32.AND P4, PT, R33, UR22, PT ;  /* 0x0000001621007c0c */ /* 0x000fe4000bf83070 */
[----:B------:R-:W-:Y:S06]  /*3f50*/  F2FP.RELU.PACK_AB R33, R189, R172 ;  /* 0x000000acbd21723e */ /* 0x000fec00000008ff */
[----:B------:R-:W3:Y:S01]  /*3f60*/  MUFU.EX2 R242, R56 ;  /* 0x0000003800f27308 */ /* 0x000ee20000000800 */
[----:B------:R4:W-:Y:S01]  /*3f70*/  STS [R150+0x12000], R33 ;  /* 0x0120002196007388 */ /* 0x0009e20000000800 */
[----:B-1----:R-:W-:Y:S01]  /*3f80*/  @!P6 FADD.FTZ R235, -R235, -RZ ;  /* 0x800000ffebebe221 */ /* 0x002fe20000010100 */
[----:B------:R-:W-:Y:S02]  /*3f90*/  ISETP.LE.U32.AND P6, PT, R34, UR22, PT ;  /* 0x0000001622007c0c */ /* 0x000fe4000bfc3070 */
[----:B------:R-:W-:Y:S05]  /*3fa0*/  F2FP.RELU.PACK_AB R34, R201, R198 ;  /* 0x000000c6c922723e */ /* 0x000fea00000008ff */
[----:B------:R-:W1:Y:S01]  /*3fb0*/  MUFU.EX2 R246, R246 ;  /* 0x000000f600f67308 */ /* 0x000e620000000800 */
[----:B------:R1:W-:Y:S01]  /*3fc0*/  STS [R153+0x12000], R34 ;  /* 0x0120002299007388 */ /* 0x0003e20000000800 */
[----:B--2---:R-:W-:Y:S01]  /*3fd0*/  @!P1 FADD.FTZ R245, -R245, -RZ ;  /* 0x800000fff5f59221 */ /* 0x004fe20000010100 */
[----:B------:R-:W-:Y:S02]  /*3fe0*/  ISETP.LE.U32.AND P1, PT, R32, UR22, PT ;  /* 0x0000001620007c0c */ /* 0x000fe4000bf23070 */
[----:B------:R-:W-:Y:S05]  /*3ff0*/  F2FP.RELU.PACK_AB R32, R165, R200 ;  /* 0x000000c8a520723e */ /* 0x000fea00000008ff */
[----:B------:R-:W2:Y:S01]  /*4000*/  MUFU.EX2 R239, R53 ;  /* 0x0000003500ef7308 */ /* 0x000ea20000000800 */
[----:B------:R2:W-:Y:S01]  /*4010*/  STS [R153+0x12400], R32 ;  /* 0x0124002099007388 */ /* 0x0005e20000000800 */
[----:B---3--:R-:W-:Y:S01]  /*4020*/  @!P2 FADD.FTZ R242, -R242, -RZ ;  /* 0x800000fff2f2a221 */ /* 0x008fe20000010100 */
[----:B------:R-:W-:Y:S02]  /*4030*/  ISETP.LE.U32.AND P2, PT, R247, UR22, PT ;  /* 0x00000016f7007c0c */ /* 0x000fe4000bf43070 */
[----:B------:R3:W-:Y:S01]  /*4040*/  STS [R150+0x14000], R41 ;  /* 0x0140002996007388 */ /* 0x0007e20000000800 */
[----:B----4-:R-:W-:Y:S03]  /*4050*/  F2FP.RELU.PACK_AB R33, R209, R208 ;  /* 0x000000d0d121723e */ /* 0x010fe600000008ff */
[----:B------:R4:W-:Y:S01]  /*4060*/  STS [R150+0x14400], R39 ;  /* 0x0144002796007388 */ /* 0x0009e20000000800 */
[----:B------:R-:W4:Y:S03]  /*4070*/  MUFU.EX2 R244, R58 ;  /* 0x0000003a00f47308 */ /* 0x000f260000000800 */
[----:B------:R4:W-:Y:S01]  /*4080*/  STS [R153+0x14000], R38 ;  /* 0x0140002699007388 */ /* 0x0009e20000000800 */
[----:B-1----:R-:W-:Y:S03]  /*4090*/  F2FP.RELU.PACK_AB R34, R219, R218 ;  /* 0x000000dadb22723e */ /* 0x002fe600000008ff */
[----:B------:R1:W-:Y:S01]  /*40a0*/  STS [R153+0x14400], R36 ;  /* 0x0144002499007388 */ /* 0x0003e20000000800 */
[----:B------:R-:W-:Y:S01]  /*40b0*/  @!P2 FADD.FTZ R246, -R246, -RZ ;  /* 0x800000fff6f6a221 */ /* 0x000fe20000010100 */
[----:B------:R-:W-:Y:S01]  /*40c0*/  ISETP.LE.U32.AND P2, PT, R251, UR22, PT ;  /* 0x00000016fb007c0c */ /* 0x000fe2000bf43070 */
[----:B------:R-:W1:Y:S01]  /*40d0*/  MUFU.EX2 R241, R55 ;  /* 0x0000003700f17308 */ /* 0x000e620000000800 */
[----:B------:R1:W-:Y:S01]  /*40e0*/  STS [R152+0x12000], R35 ;  /* 0x0120002398007388 */ /* 0x0003e20000000800 */
[----:B--2---:R-:W-:Y:S01]  /*40f0*/  @!P6 FADD.FTZ R239, -R239, -RZ ;  /* 0x800000ffefefe221 */ /* 0x004fe20000010100 */
[----:B------:R-:W-:Y:S02]  /*4100*/  ISETP.LE.U32.AND P6, PT, R248, UR22, PT ;  /* 0x00000016f8007c0c */ /* 0x000fe4000bfc3070 */
[----:B------:R2:W-:Y:S01]  /*4110*/  STS [R152+0x12400], R33 ;  /* 0x0124002198007388 */ /* 0x0005e20000000800 */
[----:B------:R-:W-:Y:S03]  /*4120*/  F2FP.RELU.PACK_AB R32, R221, R220 ;  /* 0x000000dcdd20723e */ /* 0x000fe600000008ff */
[----:B------:R2:W-:Y:S01]  /*4130*/  STS [R159+0x12000], R34 ;  /* 0x012000229f007388 */ /* 0x0005e20000000800 */
[----:B---3--:R-:W-:Y:S01]  /*4140*/  F2FP.RELU.PACK_AB R41, R235, R234 ;  /* 0x000000eaeb29723e */ /* 0x008fe200000008ff */
[----:B------:R-:W3:Y:S02]  /*4150*/  MUFU.EX2 R243, R57 ;  /* 0x0000003900f37308 */ /* 0x000ee40000000800 */
[----:B------:R3:W-:Y:S01]  /*4160*/  STS [R159+0x12400], R32 ;  /* 0x012400209f007388 */ /* 0x0007e20000000800 */
[----:B----4-:R-:W-:Y:S01]  /*4170*/  F2FP.RELU.PACK_AB R39, R237, R236 ;  /* 0x000000eced27723e */ /* 0x010fe200000008ff */
[----:B------:R-:W-:Y:S01]  /*4180*/  @!P4 FADD.FTZ R244, -R244, -RZ ;  /* 0x800000fff4f4c221 */ /* 0x000fe20000010100 */
[----:B------:R-:W-:Y:S01]  /*4190*/  ISETP.LE.U32.AND P4, PT, R250, UR22, PT ;  /* 0x00000016fa007c0c */ /* 0x000fe2000bf83070 */
[----:B------:R4:W-:Y:S01]  /*41a0*/  STS [R152+0x14000], R37 ;  /* 0x0140002598007388 */ /* 0x0009e20000000800 */
[----:B------:R-:W-:Y:S03]  /*41b0*/  F2FP.RELU.PACK_AB R38, R227, R226 ;  /* 0x000000e2e326723e */ /* 0x000fe600000008ff */
[----:B------:R-:W-:Y:S01]  /*41c0*/  STS [R152+0x14400], R43 ;  /* 0x0144002b98007388 */ /* 0x000fe20000000800 */
[----:B-1----:R-:W-:Y:S01]  /*41d0*/  F2FP.RELU.PACK_AB R36, R229, R228 ;  /* 0x000000e4e524723e */ /* 0x002fe200000008ff */
[----:B------:R-:W1:Y:S01]  /*41e0*/  MUFU.EX2 R251, R66 ;  /* 0x0000004200fb7308 */ /* 0x000e620000000800 */
[----:B------:R-:W-:Y:S01]  /*41f0*/  @!P3 FADD.FTZ R241, -R241, -RZ ;  /* 0x800000fff1f1b221 */ /* 0x000fe20000010100 */
[----:B------:R-:W-:Y:S01]  /*4200*/  ISETP.LE.U32.AND P3, PT, R9, UR22, PT ;  /* 0x0000001609007c0c */ /* 0x000fe2000bf63070 */
[----:B------:R-:W-:Y:S01]  /*4210*/  STS [R159+0x14000], R46 ;  /* 0x0140002e9f007388 */ /* 0x000fe20000000800 */
[----:B------:R-:W-:Y:S02]  /*4220*/  F2FP.RELU.PACK_AB R35, R233, R232 ;  /* 0x000000e8e923723e */ /* 0x000fe400000008ff */
[----:B--2---:R-:W-:Y:S01]  /*4230*/  F2FP.RELU.PACK_AB R33, R246, R245 ;  /* 0x000000f5f621723e */ /* 0x004fe200000008ff */
[----:B------:R-:W-:Y:S03]  /*4240*/  STS [R159+0x14400], R44 ;  /* 0x0144002c9f007388 */ /* 0x000fe60000000800 */
[----:B------:R-:W2:Y:S01]  /*4250*/  MUFU.EX2 R252, R252 ;  /* 0x000000fc00fc7308 */ /* 0x000ea20000000800 */
[----:B------:R-:W-:Y:S01]  /*4260*/  F2FP.RELU.PACK_AB R34, R239, R238 ;  /* 0x000000eeef22723e */ /* 0x000fe200000008ff */
[----:B---3--:R-:W-:Y:S01]  /*4270*/  @!P0 FADD.FTZ R243, -R243, -RZ ;  /* 0x800000fff3f38221 */ /* 0x008fe20000010100 */
[----:B------:R-:W-:Y:S01]  /*4280*/  ISETP.LE.U32.AND P0, PT, R6, UR22, PT ;  /* 0x0000001606007c0c */ /* 0x000fe2000bf03070 */
[----:B------:R3:W-:Y:S01]  /*4290*/  STS [R151+0x12000], R42 ;  /* 0x0120002a97007388 */ /* 0x0007e20000000800 */
[----:B------:R-:W-:Y:S01]  /*42a0*/  F2FP.RELU.PACK_AB R32, R241, R240 ;  /* 0x000000f0f120723e */ /* 0x000fe200000008ff */
[----:B------:R-:W-:Y:S02]  /*42b0*/  ULDC.64 UR22, c[0x0][0x118] ;  /* 0x0000460000167ab9 */ /* 0x000fe40000000a00 */
[----:B------:R3:W-:Y:S01]  /*42c0*/  STS [R151+0x12400], R40 ;  /* 0x0124002897007388 */ /* 0x0007e20000000800 */
[----:B----4-:R-:W-:Y:S01]  /*42d0*/  F2FP.RELU.PACK_AB R37, R231, R230 ;  /* 0x000000e6e725723e */ /* 0x010fe200000008ff */
[----:B------:R-:W4:Y:S02]  /*42e0*/  MUFU.EX2 R247, R59 ;  /* 0x0000003b00f77308 */ /* 0x000f240000000800 */
[----:B------:R3:W-:Y:S01]  /*42f0*/  STS [R156+0x12000], R41 ;  /* 0x012000299c007388 */ /* 0x0007e20000000800 */
[----:B-1----:R-:W-:Y:S03]  /*4300*/  @!P6 FADD.FTZ R251, -R251, -RZ ;  /* 0x800000fffbfbe221 */ /* 0x002fe60000010100 */
[----:B------:R-:W-:Y:S04]  /*4310*/  STS [R156+0x12400], R39 ;  /* 0x012400279c007388 */ /* 0x000fe80000000800 */
[----:B------:R-:W1:Y:S01]  /*4320*/  MUFU.EX2 R248, R60 ;  /* 0x0000003c00f87308 */ /* 0x000e620000000800 */
[----:B------:R-:W-:Y:S01]  /*4330*/  STS [R151+0x14000], R38 ;  /* 0x0140002697007388 */ /* 0x000fe20000000800 */
[----:B--2---:R-:W-:Y:S03]  /*4340*/  @!P5 FADD.FTZ R252, -R252, -RZ ;  /* 0x800000fffcfcd221 */ /* 0x004fe60000010100 */
[----:B------:R-:W-:Y:S04]  /*4350*/  STS [R151+0x14400], R36 ;  /* 0x0144002497007388 */ /* 0x000fe80000000800 */
[----:B------:R-:W-:Y:S01]  /*4360*/  STS [R156+0x14000], R37 ;  /* 0x014000259c007388 */ /* 0x000fe20000000800 */
[----:B------:R-:W2:Y:S01]  /*4370*/  MUFU.EX2 R250, R62 ;  /* 0x0000003e00fa7308 */ /* 0x000ea20000000800 */
[----:B------:R-:W-:Y:S02]  /*4380*/  F2FP.RELU.PACK_AB R45, R252, R251 ;  /* 0x000000fbfc2d723e */ /* 0x000fe400000008ff */
[----:B------:R-:W-:Y:S01]  /*4390*/  STS [R156+0x14400], R35 ;  /* 0x014400239c007388 */ /* 0x000fe20000000800 */
[----:B----4-:R-:W-:Y:S01]  /*43a0*/  @!P4 FADD.FTZ R247, -R247, -RZ ;  /* 0x800000fff7f7c221 */ /* 0x010fe20000010100 */
[----:B---3--:R-:W-:Y:S02]  /*43b0*/  F2FP.RELU.PACK_AB R42, R243, R242 ;  /* 0x000000f2f32a723e */ /* 0x008fe400000008ff */
[----:B------:R-:W-:Y:S01]  /*43c0*/  STS [R155+0x12000], R34 ;  /* 0x012000229b007388 */ /* 0x000fe20000000800 */
[----:B------:R-:W-:Y:S02]  /*43d0*/  FSETP.GE.FTZ.AND P4, PT, R172, RZ, PT ;  /* 0x000000ffac00720b */ /* 0x000fe40003f96000 */
[----:B------:R-:W3:Y:S01]  /*43e0*/  MUFU.EX2 R249, R249 ;  /* 0x000000f900f97308 */ /* 0x000ee20000000800 */
[----:B------:R-:W-:Y:S01]  /*43f0*/  STS [R155+0x12400], R32 ;  /* 0x012400209b007388 */ /* 0x000fe20000000800 */
[----:B------:R-:W-:Y:S01]  /*4400*/  F2FP.RELU.PACK_AB R40, R247, R244 ;  /* 0x000000f4f728723e */ /* 0x000fe200000008ff */
[----:B-1----:R-:W-:Y:S02]  /*4410*/  @!P3 FADD.FTZ R248, -R248, -RZ ;  /* 0x800000fff8f8b221 */ /* 0x002fe40000010100 */
[----:B------:R-:W-:Y:S01]  /*4420*/  STS [R154+0x12000], R33 ;  /* 0x012000219a007388 */ /* 0x000fe20000000800 */
[----:B------:R-:W-:Y:S03]  /*4430*/  FSETP.GE.FTZ.AND P3, PT, R189, RZ, PT ;  /* 0x000000ffbd00720b */ /* 0x000fe60003f76000 */
[----:B------:R-:W-:Y:S01]  /*4440*/  STS [R154+0x12400], R45 ;  /* 0x0124002d9a007388 */ /* 0x000fe20000000800 */
[----:B------:R-:W1:Y:S03]  /*4450*/  MUFU.EX2 R129, R5 ;  /* 0x0000000500817308 */ /* 0x000e660000000800 */
[----:B------:R-:W-:Y:S01]  /*4460*/  STS [R155+0x14000], R42 ;  /* 0x0140002a9b007388 */ /* 0x000fe20000000800 */
[----:B--2---:R-:W-:Y:S01]  /*4470*/  @!P1 FADD.FTZ R250, -R250, -RZ ;  /* 0x800000fffafa9221 */ /* 0x004fe20000010100 */
[----:B------:R-:W-:Y:S02]  /*4480*/  FSETP.GE.FTZ.AND P1, PT, R201, RZ, PT ;  /* 0x000000ffc900720b */ /* 0x000fe40003f36000 */
[----:B------:R-:W-:Y:S01]  /*4490*/  STS [R155+0x14400], R40 ;  /* 0x014400289b007388 */ /* 0x000fe20000000800 */
[----:B---3--:R-:W-:Y:S01]  /*44a0*/  @!P2 FADD.FTZ R249, -R249, -RZ ;  /* 0x800000fff9f9a221 */ /* 0x008fe20000010100 */
[----:B------:R-:W-:Y:S04]  /*44b0*/  FSETP.GE.FTZ.AND P2, PT, R198, RZ, PT ;  /* 0x000000ffc600720b */ /* 0x000fe80003f56000 */
[----:B------:R-:W-:Y:S01]  /*44c0*/  F2FP.RELU.PACK_AB R43, R249, R248 ;  /* 0x000000f8f92b723e */ /* 0x000fe200000008ff */
[----:B-1----:R-:W-:Y:S04]  /*44d0*/  @!P0 FADD.FTZ R129, -R129, -RZ ;  /* 0x800000ff81818221 */ /* 0x002fe80000010100 */
[----:B------:R-:W-:Y:S01]  /*44e0*/  STS [R154+0x14000], R43 ;  /* 0x0140002b9a007388 */ /* 0x000fe20000000800 */
[C---:B------:R-:W-:Y:S02]  /*44f0*/  LEA R186, P0, R162.reuse, R186, 0x2 ;  /* 0x000000baa2ba7211 */ /* 0x040fe400078010ff */
[----:B------:R-:W-:Y:S02]  /*4500*/  F2FP.RELU.PACK_AB R41, R129, R250 ;  /* 0x000000fa8129723e */ /* 0x000fe400000008ff */
[----:B------:R-:W-:Y:S02]  /*4510*/  LEA.HI.X.SX32 R187, R162, R187, 0x2, P0 ;  /* 0x000000bba2bb7211 */ /* 0x000fe400000f16ff */
[----:B------:R-:W-:Y:S01]  /*4520*/  FSETP.GE.FTZ.AND P0, PT, R202, RZ, PT ;  /* 0x000000ffca00720b */ /* 0x000fe20003f16000 */
[----:B------:R-:W-:Y:S04]  /*4530*/  STS [R154+0x14400], R41 ;  /* 0x014400299a007388 */ /* 0x000fe80000000800 */
[----:B------:R-:W-:Y:S08]  /*4540*/  LDSM.16.M88.4 R64, [R2+0x4000] ;  /* 0x004000000240783b */ /* 0x000ff00000000200 */
[----:B------:R-:W1:Y:S08]  /*4550*/  LDSM.16.M88.4 R32, [R142+0x8000] ;  /* 0x008000008e20783b */ /* 0x000e700000000200 */
[----:B------:R-:W2:Y:S08]  /*4560*/  LDSM.16.M88.4 R60, [R2+0x5000] ;  /* 0x00500000023c783b */ /* 0x000eb00000000200 */
[----:B------:R-:W3:Y:S08]  /*4570*/  LDSM.16.M88.4 R36, [R142+0x8400] ;  /* 0x008400008e24783b */ /* 0x000ef00000000200 */
[----:B------:R-:W4:Y:S08]  /*4580*/  LDSM.16.M88.4 R48, [R142+0x8800] ;  /* 0x008800008e30783b */ /* 0x000f300000000200 */
        /* <DEDUP_REMOVED lines=9> */
[-C--:B---3--:R-:W-:Y:S07]  /*4620*/  HMMA.16816.F32 R20, R64, R36.reuse, RZ ;  /* 0x000000244014723c */ /* 0x088fee00000018ff */
[----:B------:R-:W3:Y:S01]  /*4630*/  LDSM.16.M88.4 R120, [R135+0x8800] ;  /* 0x008800008778783b */ /* 0x000ee20000000200 */
[C---:B------:R-:W-:Y:S07]  /*4640*/  HMMA.16816.F32 R24, R60.reuse, R36, RZ ;  /* 0x000000243c18723c */ /* 0x040fee00000018ff */
[----:B------:R-:W1:Y:S01]  /*4650*/  LDSM.16.M88.4 R124, [R135+0x8c00] ;  /* 0x008c0000877c783b */ /* 0x000e620000000200 */
        /* <DEDUP_REMOVED lines=16> */
[----:B------:R-:W-:Y:S01]  /*4760*/  FADD.FTZ R130, -R207, R17 ;  /* 0x00000011cf827221 */ /* 0x000fe20000010100 */
[-C--:B------:R-:W-:Y:S04]  /*4770*/  HMMA.16816.F32 R28, R112, R118.reuse, R28 ;  /* 0x00000076701c723c */ /* 0x080fe8000000181c */
[-C--:B------:R-:W-:Y:S02]  /*4780*/  FSEL R130, R130, R207.reuse, P1 ;  /* 0x000000cf82827208 */ /* 0x080fe40000800000 */
[----:B------:R-:W-:Y:S02]  /*4790*/  FSETP.GE.FTZ.AND P1, PT, R222, RZ, PT ;  /* 0x000000ffde00720b */ /* 0x000fe40003f36000 */
[C---:B------:R-:W-:Y:S01]  /*47a0*/  HMMA.16816.F32 R32, R104.reuse, R118, R32 ;  /* 0x000000766820723c */ /* 0x040fe20000001820 */
[----:B------:R-:W-:Y:S06]  /*47b0*/  FMUL.FTZ R201, R201, R130 ;  /* 0x00000082c9c97220 */ /* 0x000fec0000410000 */
[C---:B------:R-:W-:Y:S01]  /*47c0*/  FADD.FTZ R118, -R207.reuse, R4 ;  /* 0x00000004cf767221 */ /* 0x040fe20000010100 */
[-C--:B---3--:R-:W-:Y:S04]  /*47d0*/  HMMA.16816.F32 R36, R104, R120.reuse, R36 ;  /* 0x000000786824723c */ /* 0x088fe80000001824 */
[----:B------:R-:W-:Y:S01]  /*47e0*/  FSEL R17, R118, R207, P4 ;  /* 0x000000cf76117208 */ /* 0x000fe20002000000 */
[----:B------:R-:W-:Y:S01]  /*47f0*/  FADD.FTZ R118, -R207, R21 ;  /* 0x00000015cf767221 */ /* 0x000fe20000010100 */
[----:B------:R-:W-:Y:S02]  /*4800*/  FSETP.GE.FTZ.AND P4, PT, R203, RZ, PT ;  /* 0x000000ffcb00720b */ /* 0x000fe40003f96000 */
[C---:B------:R-:W-:Y:S01]  /*4810*/  HMMA.16816.F32 R40, R112.reuse, R120, R40 ;  /* 0x000000787028723c */ /* 0x040fe20000001828 */
[----:B------:R-:W-:Y:S03]  /*4820*/  FMUL.FTZ R172, R172, R17 ;  /* 0x00000011acac7220 */ /* 0x000fe60000410000 */
[-C--:B------:R-:W-:Y:S02]  /*4830*/  FSEL R118, R118, R207.reuse, P4 ;  /* 0x000000cf76767208 */ /* 0x080fe40002000000 */
[----:B------:R-:W-:Y:S02]  /*4840*/  FSETP.GE.FTZ.AND P4, PT, R240, RZ, PT ;  /* 0x000000fff000720b */ /* 0x000fe40003f96000 */
[C---:B------:R-:W-:Y:S01]  /*4850*/  FADD.FTZ R32, -R207.reuse, R32 ;  /* 0x00000020cf207221 */ /* 0x040fe20000010100 */
[-C--:B------:R-:W-:Y:S03]  /*4860*/  HMMA.16816.F32 R44, R112, R122.reuse, R44 ;  /* 0x0000007a702c723c */ /* 0x080fe6000000182c */
[C---:B------:R-:W-:Y:S02]  /*4870*/  FADD.FTZ R33, -R207.reuse, R33 ;  /* 0x00000021cf217221 */ /* 0x040fe40000010100 */
[C---:B------:R-:W-:Y:S02]  /*4880*/  FADD.FTZ R35, -R206.reuse, R35 ;  /* 0x00000023ce237221 */ /* 0x040fe40000010100 */
[C---:B------:R-:W-:Y:S01]  /*4890*/  FADD.FTZ R37, -R207.reuse, R37 ;  /* 0x00000025cf257221 */ /* 0x040fe20000010100 */
[C---:B------:R-:W-:Y:S01]  /*48a0*/  HMMA.16816.F32 R48, R104.reuse, R122, R48 ;  /* 0x0000007a6830723c */ /* 0x040fe20000001830 */
[----:B------:R-:W-:Y:S03]  /*48b0*/  FADD.FTZ R36, -R207, R36 ;  /* 0x00000024cf247221 */ /* 0x000fe60000010100 */
[----:B------:R-:W-:Y:S02]  /*48c0*/  FADD.FTZ R39, -R206, R39 ;  /* 0x00000027ce277221 */ /* 0x000fe40000010100 */
[----:B------:R-:W-:Y:S01]  /*48d0*/  FMUL.FTZ R203, R203, R118 ;  /* 0x00000076cbcb7220 */ /* 0x000fe20000410000 */
[-C--:B------:R-:W-:Y:S01]  /*48e0*/  FSEL R36, R36, R207.reuse, P1 ;  /* 0x000000cf24247208 */ /* 0x080fe20000800000 */
[C---:B------:R-:W-:Y:S01]  /*48f0*/  FADD.FTZ R122, -R207.reuse, R5 ;  /* 0x00000005cf7a7221 */ /* 0x040fe20000010100 */
[-C--:B------:R-:W-:Y:S01]  /*4900*/  HMMA.16816.F32 R52, R104, R124.reuse, R52 ;  /* 0x0000007c6834723c */ /* 0x080fe20000001834 */
[----:B------:R-:W-:Y:S02]  /*4910*/  FSETP.GE.FTZ.AND P1, PT, R234, RZ, PT ;  /* 0x000000ffea00720b */ /* 0x000fe40003f36000 */
[----:B------:R-:W-:Y:S01]  /*4920*/  FADD.FTZ R5, -R207, R20 ;  /* 0x00000014cf057221 */ /* 0x000fe20000010100 */
[-C--:B------:R-:W-:Y:S01]  /*4930*/  FSEL R122, R122, R207.reuse, P3 ;  /* 0x000000cf7a7a7208 */ /* 0x080fe20001800000 */
[----:B------:R-:W-:Y:S01]  /*4940*/  FMUL.FTZ R36, R222, R36 ;  /* 0x00000024de247220 */ /* 0x000fe20000410000 */
[----:B------:R-:W-:Y:S01]  /*4950*/  FSETP.GE.FTZ.AND P3, PT, R218, RZ, PT ;  /* 0x000000ffda00720b */ /* 0x000fe20003f76000 */
[C---:B------:R-:W-:Y:S01]  /*4960*/  FADD.FTZ R222, -R205.reuse, R25 ;  /* 0x00000019cdde7221 */ /* 0x040fe20000010100 */
[C---:B------:R-:W-:Y:S01]  /*4970*/  HMMA.16816.F32 R56, R112.reuse, R124, R56 ;  /* 0x0000007c7038723c */ /* 0x040fe20000001838 */
[C---:B------:R-:W-:Y:S03]  /*4980*/  FADD.FTZ R44, -R205.reuse, R44 ;  /* 0x0000002ccd2c7221 */ /* 0x040fe60000010100 */
[----:B------:R-:W-:Y:S01]  /*4990*/  FADD.FTZ R40, -R205, R40 ;  /* 0x00000028cd287221 */ /* 0x000fe20000010100 */
[-C--:B------:R-:W-:Y:S01]  /*49a0*/  FSEL R5, R5, R207.reuse, P0 ;  /* 0x000000cf05057208 */ /* 0x080fe20000000000 */
[----:B------:R-:W-:Y:S01]  /*49b0*/  FADD.FTZ R43, -R204, R43 ;  /* 0x0000002bcc2b7221 */ /* 0x000fe20000010100 */
[----:B------:R-:W-:Y:S01]  /*49c0*/  FSETP.GE.FTZ.AND P0, PT, R223, RZ, PT ;  /* 0x000000ffdf00720b */ /* 0x000fe20003f16000 */
        /* <DEDUP_REMOVED lines=8> */
[C---:B------:R-:W-:Y:S02]  /*4a50*/  FADD.FTZ R218, -R207.reuse, R53 ;  /* 0x00000035cfda7221 */ /* 0x040fe40000010100 */
[----:B------:R-:W-:Y:S01]  /*4a60*/  FADD.FTZ R52, -R207, R52 ;  /* 0x00000034cf347221 */ /* 0x000fe20000010100 */
[----:B------:R-:W-:Y:S03]  /*4a70*/  HMMA.16816.F32 R64, R104, R126, R64 ;  /* 0x0000007e6840723c */ /* 0x000fe60000001840 */
[C---:B------:R-:W-:Y:S02]  /*4a80*/  FADD.FTZ R53, -R206.reuse, R6 ;  /* 0x00000006ce357221 */ /* 0x040fe40000010100 */
[----:B------:R-:W-:Y:S02]  /*4a90*/  FMUL.FTZ R37, R223, R37 ;  /* 0x00000025df257220 */ /* 0x000fe40000410000 */
[----:B------:R-:W-:Y:S02]  /*4aa0*/  FADD.FTZ R126, -R207, R16 ;  /* 0x00000010cf7e7221 */ /* 0x000fe40000010100 */
[----:B------:R-:W-:Y:S03]  /*4ab0*/  FADD.FTZ R223, -R206, R19 ;  /* 0x00000013cedf7221 */ /* 0x000fe60000010100 */
[-C--:B------:R-:W-:Y:S01]  /*4ac0*/  FSEL R117, R126, R207.reuse, P2 ;  /* 0x000000cf7e757208 */ /* 0x080fe20001000000 */
[----:B------:R-:W-:Y:S01]  /*4ad0*/  FADD.FTZ R55, -R206, R55 ;  /* 0x00000037ce377221 */ /* 0x000fe20000010100 */
[----:B------:R-:W-:Y:S01]  /*4ae0*/  FSETP.GE.FTZ.AND P2, PT, R219, RZ, PT ;  /* 0x000000ffdb00720b */ /* 0x000fe20003f56000 */
[C---:B------:R-:W-:Y:S02]  /*4af0*/  FADD.FTZ R56, -R205.reuse, R56 ;  /* 0x00000038cd387221 */ /* 0x040fe40000010100 */
[----:B------:R-:W-:Y:S01]  /*4b00*/  FADD.FTZ R60, -R205, R60 ;  /* 0x0000003ccd3c7221 */ /* 0x000fe20000010100 */
[----:B------:R-:W-:Y:S01]  /*4b10*/  FSEL R33, R33, R207, P2 ;  /* 0x000000cf21217208 */ /* 0x000fe20001000000 */
[----:B------:R-:W-:Y:S01]  /*4b20*/  FADD.FTZ R47, -R204, R47 ;  /* 0x0000002fcc2f7221 */ /* 0x000fe20000010100 */
[----:B------:R-:W-:Y:S01]  /*4b30*/  FSETP.GE.FTZ.AND P2, PT, R238, RZ, PT ;  /* 0x000000ffee00720b */ /* 0x000fe20003f56000 */
[----:B------:R-:W-:Y:S02]  /*4b40*/  FADD.FTZ R59, -R204, R59 ;  /* 0x0000003bcc3b7221 */ /* 0x000fe40000010100 */
[----:B------:R-:W-:Y:S01]  /*4b50*/  FMUL.FTZ R33, R219, R33 ;  /* 0x00000021db217220 */ /* 0x000fe20000410000 */
[-C--:B------:R-:W-:Y:S01]  /*4b60*/  FSEL R219, R48, R207.reuse, P1 ;  /* 0x000000cf30db7208 */ /* 0x080fe20000800000 */
[----:B------:R-:W-:Y:S01]  /*4b70*/  FADD.FTZ R48, -R207, R49 ;  /* 0x00000031cf307221 */ /* 0x000fe20000010100 */
        /* <DEDUP_REMOVED lines=79> */
[C---:B------:R-:W-:Y:S01]  /*5070*/  FADD.FTZ R206, -R205.reuse, R13 ;  /* 0x0000000dcdce7221 */ /* 0x040fe20000010100 */
[----:B------:R-:W-:Y:S01]  /*5080*/  FSETP.GE.FTZ.AND P3, PT, R194, RZ, PT ;  /* 0x000000ffc200720b */ /* 0x000fe20003f76000 */
        /* <DEDUP_REMOVED lines=35> */
[-C--:B------:R-:W-:Y:S02]  /*52c0*/  FSEL R210, R210, R205.reuse, P1 ;  /* 0x000000cdd2d27208 */ /* 0x080fe40000800000 */
[----:B------:R-:W-:Y:S01]  /*52d0*/  FSETP.GE.FTZ.AND P3, PT, R231, RZ, PT ;  /* 0x000000ffe700720b */ /* 0x000fe20003f76000 */
[----:B------:R-:W-:Y:S01]  /*52e0*/  FMUL.FTZ R194, R215, R194 ;  /* 0x000000c2d7c27220 */ /* 0x000fe20000410000 */
[----:B------:R-:W-:Y:S01]  /*52f0*/  FSETP.GE.FTZ.AND P1, PT, R243, RZ, PT ;  /* 0x000000fff300720b */ /* 0x000fe20003f36000 */
[----:B------:R-:W-:Y:S01]  /*5300*/  FADD.FTZ R215, -R204, R15 ;  /* 0x0000000fccd77221 */ /* 0x000fe20000010100 */
[-C--:B------:R-:W-:Y:S01]  /*5310*/  FSEL R45, R56, R205.reuse, P2 ;  /* 0x000000cd382d7208 */ /* 0x080fe20001000000 */
[----:B------:R-:W-:Y:S01]  /*5320*/  FMUL.FTZ R210, R227, R210 ;  /* 0x000000d2e3d27220 */ /* 0x000fe20000410000 */
[----:B------:R-:W-:Y:S02]  /*5330*/  FSETP.GE.FTZ.AND P2, PT, R248, RZ, PT ;  /* 0x000000fff800720b */ /* 0x000fe40003f56000 */
[----:B------:R-:W-:Y:S01]  /*5340*/  FSEL R41, R190, R205, P4 ;  /* 0x000000cdbe297208 */ /* 0x000fe20002000000 */
[----:B------:R-:W-:Y:S01]  /*5350*/  FMUL.FTZ R45, R242, R45 ;  /* 0x0000002df22d7220 */ /* 0x000fe20000410000 */
[-C--:B------:R-:W-:Y:S02]  /*5360*/  FSEL R40, R40, R205.reuse, P3 ;  /* 0x000000cd28287208 */ /* 0x080fe40001800000 */
        /* <DEDUP_REMOVED lines=30> */
[-C--:B------:R-:W-:Y:S01]  /*5550*/  FSEL R190, R215, R204.reuse, P2 ;  /* 0x000000ccd7be7208 */ /* 0x080fe20001000000 */
[----:B------:R-:W-:Y:S01]  /*5560*/  FMUL.FTZ R61, R216, R61 ;  /* 0x0000003dd83d7220 */ /* 0x000fe20000410000 */
[----:B------:R-:W-:Y:S02]  /*5570*/  FSEL R223, R223, R204, P1 ;  /* 0x000000ccdfdf7208 */ /* 0x000fe40000800000 */
[----:B------:R-:W-:Y:S01]  /*5580*/  FSETP.GE.FTZ.AND P1, PT, R229, RZ, PT ;  /* 0x000000ffe500720b */ /* 0x000fe20003f36000 */
[----:B------:R-:W-:Y:S01]  /*5590*/  FMUL.FTZ R190, R199, R190 ;  /* 0x000000bec7be7220 */ /* 0x000fe20000410000 */
[----:B------:R-:W-:Y:S01]  /*55a0*/  FSETP.GE.FTZ.AND P4, PT, R233, RZ, PT ;  /* 0x000000ffe900720b */ /* 0x000fe20003f96000 */
[----:B------:R-:W-:Y:S01]  /*55b0*/  FADD.FTZ R199, -R204, R42 ;  /* 0x0000002accc77221 */ /* 0x000fe20000010100 */
[-C--:B------:R-:W-:Y:S01]  /*55c0*/  FSEL R213, R213, R204.reuse, P0 ;  /* 0x000000ccd5d57208 */ /* 0x080fe20000000000 */
[----:B------:R-:W-:Y:S01]  /*55d0*/  FMUL.FTZ R223, R212, R223 ;  /* 0x000000dfd4df7220 */ /* 0x000fe20000410000 */
[----:B------:R-:W-:Y:S02]  /*55e0*/  FSETP.GE.FTZ.AND P0, PT, R129, RZ, PT ;  /* 0x000000ff8100720b */ /* 0x000fe40003f16000 */
[-C--:B------:R-:W-:Y:S01]  /*55f0*/  FSEL R46, R43, R204.reuse, P1 ;  /* 0x000000cc2b2e7208 */ /* 0x080fe20000800000 */
[----:B------:R-:W-:Y:S01]  /*5600*/  FADD.FTZ R43, -R204, R58 ;  /* 0x0000003acc2b7221 */ /* 0x000fe20000010100 */
[----:B------:R-:W-:Y:S01]  /*5610*/  FSEL R58, R47, R204, P4 ;  /* 0x000000cc2f3a7208 */ /* 0x000fe20002000000 */
[----:B------:R-:W-:Y:S01]  /*5620*/  FMUL.FTZ R213, R232, R213 ;  /* 0x000000d5e8d57220 */ /* 0x000fe20000410000 */
[----:B------:R-:W-:Y:S01]  /*5630*/  ISETP.GE.AND P4, PT, R173, 0x1, PT ;  /* 0x00000001ad00780c */ /* 0x000fe20003f86270 */
[----:B------:R-:W-:Y:S01]  /*5640*/  FMUL.FTZ R46, R229, R46 ;  /* 0x0000002ee52e7220 */ /* 0x000fe20000410000 */
[----:B------:R-:W-:Y:S01]  /*5650*/  FSETP.GE.FTZ.AND P3, PT, R217, RZ, PT ;  /* 0x000000ffd900720b */ /* 0x000fe20003f76000 */
[----:B------:R-:W-:Y:S01]  /*5660*/  FMUL.FTZ R58, R233, R58 ;  /* 0x0000003ae93a7220 */ /* 0x000fe20000410000 */
[----:B------:R-:W-:Y:S02]  /*5670*/  FSETP.GE.FTZ.AND P2, PT, R228, RZ, PT ;  /* 0x000000ffe400720b */ /* 0x000fe40003f56000 */
[-C--:B------:R-:W-:Y:S01]  /*5680*/  FSEL R42, R195, R204.reuse, P3 ;  /* 0x000000ccc32a7208 */ /* 0x080fe20001800000 */
[----:B------:R-:W-:Y:S01]  /*5690*/  FADD.FTZ R195, -R204, R62 ;  /* 0x0000003eccc37221 */ /* 0x000fe20000010100 */
[----:B------:R-:W-:Y:S02]  /*56a0*/  FSEL R199, R199, R204, P2 ;  /* 0x000000ccc7c77208 */ /* 0x000fe40001000000 */
[----:B------:R-:W-:Y:S01]  /*56b0*/  FSETP.GE.FTZ.AND P3, PT, R244, RZ, PT ;  /* 0x000000fff400720b */ /* 0x000fe20003f76000 */
[----:B------:R-:W-:Y:S01]  /*56c0*/  FMUL.FTZ R42, R217, R42 ;  /* 0x0000002ad92a7220 */ /* 0x000fe20000410000 */
        /* <DEDUP_REMOVED lines=12> */
[----:B------:R-:W-:Y:S01]  /*5790*/  LOP3.LUT R6, R173, 0x1, RZ, 0xc0, !PT ;  /* 0x00000001ad067812 */ /* 0x000fe200078ec0ff */
[----:B------:R-:W-:Y:S02]  /*57a0*/  IMAD.MOV.U32 R5, RZ, RZ, c[0x0][0x190] ;  /* 0x00006400ff057624 */ /* 0x000fe400078e00ff */
[----:B------:R-:W-:Y:S01]  /*57b0*/  IMAD.MOV.U32 R4, RZ, RZ, -0x2000 ;  /* 0xffffe000ff047424 */ /* 0x000fe200078e00ff */
[----:B------:R-:W-:Y:S01]  /*57c0*/  ISETP.NE.U32.AND P1, PT, R6, 0x1, PT ;  /* 0x000000010600780c */ /* 0x000fe20003f25070 */
[----:B------:R-:W-:Y:S02]  /*57d0*/  IMAD.U32 R7, R5, -0x80, RZ ;  /* 0xffffff8005077824 */ /* 0x000fe400078e00ff */
[----:B------:R-:W-:Y:S01]  /*57e0*/  IMAD.MOV.U32 R6, RZ, RZ, c[0x0][0x194] ;  /* 0x00006500ff067624 */ /* 0x000fe200078e00ff */
[----:B------:R-:W-:Y:S02]  /*57f0*/  SEL R4, R4, 0x2000, !P1 ;  /* 0x0000200004047807 */ /* 0x000fe40004800000 */
[----:B------:R-:W-:Y:S03]  /*5800*/  LEA R182, P0, R7, R182, 0x1 ;  /* 0x000000b607b67211 */ /* 0x000fe600078008ff */
[--C-:B------:R-:W-:Y:S01]  /*5810*/  IMAD.IADD R171, R171, 0x1, R4.reuse ;  /* 0x00000001abab7824 */ /* 0x100fe200078e0204 */
[----:B------:R-:W-:Y:S01]  /*5820*/  LEA.HI.X.SX32 R183, R7, R183, 0x1, P0 ;  /* 0x000000b707b77211 */ /* 0x000fe200000f0eff */
[----:B------:R-:W-:Y:S01]  /*5830*/  IMAD.IADD R136, R136, 0x1, R4 ;  /* 0x0000000188887824 */ /* 0x000fe200078e0204 */
[C---:B------:R-:W-:Y:S03]  /*5840*/  LEA R8, P0, R5.reuse, R182, 0x7 ;  /* 0x000000b605087211 */ /* 0x040fe600078038ff */
[----:B------:R-:W-:Y:S01]  /*5850*/  @!PT LDS RZ, [RZ] ;  /* 0x00000000fffff984 */ /* 0x000fe20000000800 */
[----:B------:R-:W-:Y:S01]  /*5860*/  @!PT LDS RZ, [RZ] ;  /* 0x00000000fffff984 */ /* 0x000fe20000000800 */
[----:B------:R-:W-:Y:S01]  /*5870*/  @!PT LDS RZ, [RZ] ;  /* 0x00000000fffff984 */ /* 0x000fe20000000800 */
[----:B------:R1:W-:Y:S01]  /*5880*/  LDGSTS.E.BYPASS.LTC128B.128 [R171], [R182.64] ;  /* 0x00000000b6ab7fae */ /* 0x0003e2000b901d56 */
[----:B------:R-:W-:Y:S05]  /*5890*/  LEA.HI.X R9, R5, R183, R6, 0x7, P0 ;  /* 0x000000b705097211 */ /* 0x000fea00000f3c06 */
[----:B------:R1:W-:Y:S04]  /*58a0*/  LDGSTS.E.BYPASS.LTC128B.128 [R171+0x1000], [R8.64] ;  /* 0x0100000008ab7fae */ /* 0x0003e8000b901d56 */
[----:B------:R-:W0:Y:S02]  /*58b0*/  LDGDEPBAR ;  /* 0x00000000000079af */ /* 0x000e240000000000 */
.L_x_1050:
        /* <DEDUP_REMOVED lines=67> */
[----:B-1----:R-:W1:Y:S04]  /*5cf0*/  LDSM.16.MT88.4 R8, [R52+0x4000] ;  /* 0x004000003408783b */ /* 0x002e680000004200 */
        /* <DEDUP_REMOVED lines=70> */
.L_x_1051:
[----:B------:R-:W-:Y:S04]  /*6160*/  LDSM.16.M88.4 R20, [R140] ;  /* 0x000000008c14783b */ /* 0x000fe80000000200 */
        /* <DEDUP_REMOVED lines=48> */
[----:B------:R-:W-:Y:S01]  /*6470*/  @P4 IMAD.WIDE R42, R41, 0x4, R184 ;  /* 0x00000004292a4825 */ /* 0x000fe200078e02b8 */
        /* <DEDUP_REMOVED lines=78> */
[----:B------:R-:W-:Y:S01]  /*6960*/  @P4 IADD3 R164, P1, R164, -0x200, RZ ;  /* 0xfffffe00a4a44810 */ /* 0x000fe20007f3e0ff */
[----:B--2---:R-:W-:Y:S02]  /*6970*/  IMAD.U32 R29, RZ, RZ, UR10 ;  /* 0x0000000aff1d7e24 */ /* 0x004fe4000f8e00ff */
[----:B------:R-:W-:Y:S01]  /*6980*/  IMAD.U32 R11, RZ, RZ, UR9 ;  /* 0x00000009ff0b7e24 */ /* 0x000fe2000f8e00ff */
[----:B------:R-:W-:Y:S02]  /*6990*/  @P4 IADD3.X R163, R163, -0x1, RZ, P1, !PT ;  /* 0xffffffffa3a34810 */ /* 0x000fe40000ffe4ff */
[-C--:B---3--:R-:W-:Y:S02]  /*69a0*/  LEA R34, P3, R7, R186.reuse, 0x2 ;  /* 0x000000ba07227211 */ /* 0x088fe400078610ff */
[-C--:B----4-:R-:W-:Y:S02]  /*69b0*/  LEA R38, P0, R9, R186.reuse, 0x2 ;  /* 0x000000ba09267211 */ /* 0x090fe400078010ff */
[-C--:B------:R-:W-:Y:S02]  /*69c0*/  LEA.HI.X.SX32 R35, R29, R187.reuse, 0x2, P3 ;  /* 0x000000bb1d237211 */ /* 0x080fe400018f16ff */
[----:B------:R-:W-:Y:S01]  /*69d0*/  LEA R36, P2, R27, R186, 0x2 ;  /* 0x000000ba1b247211 */ /* 0x000fe200078410ff */
[----:B------:R-:W-:Y:S01]  /*69e0*/  LDSM.16.MT88.4 R28, [R141+0xe800] ;  /* 0x00e800008d1c783b */ /* 0x000fe20000004200 */
[-C--:B------:R-:W-:Y:S02]  /*69f0*/  LEA.HI.X.SX32 R39, R5, R187.reuse, 0x2, P0 ;  /* 0x000000bb05277211 */ /* 0x080fe400000f16ff */
[----:B------:R-:W-:Y:S01]  /*6a00*/  LEA.HI.X.SX32 R37, R11, R187, 0x2, P2 ;  /* 0x000000bb0b257211 */ /* 0x000fe200010f16ff */
[----:B------:R-:W-:Y:S01]  /*6a10*/  RED.E.ADD.F32.FTZ.RN.STRONG.GPU [R34.64], R12 ;  /* 0x0000000c2200798e */ /* 0x000fe2000c10e796 */
[C---:B------:R-:W-:Y:S03]  /*6a20*/  ISETP.GT.AND P3, PT, R173.reuse, RZ, PT ;  /* 0x000000ffad00720c */ /* 0x040fe60003f64270 */
[----:B------:R-:W-:Y:S04]  /*6a30*/  LDSM.16.MT88.4 R4, [R141+0xa000] ;  /* 0x00a000008d04783b */ /* 0x000fe80000004200 */
[----:B------:R-:W1:Y:S04]  /*6a40*/  LDSM.16.MT88.4 R8, [R137] ;  /* 0x000000008908783b */ /* 0x000e680000004200 */
[----:B------:R-:W-:Y:S04]  /*6a50*/  RED.E.ADD.F32.FTZ.RN.STRONG.GPU [R36.64], R13 ;  /* 0x0000000d2400798e */ /* 0x000fe8000c10e796 */
[----:B------:R-:W-:Y:S04]  /*6a60*/  RED.E.ADD.F32.FTZ.RN.STRONG.GPU [R32.64], R14 ;  /* 0x0000000e2000798e */ /* 0x000fe8000c10e796 */
[----:B------:R-:W-:Y:S04]  /*6a70*/  RED.E.ADD.F32.FTZ.RN.STRONG.GPU [R38.64], R15 ;  /* 0x0000000f2600798e */ /* 0x000fe8000c10e796 */
[----:B------:R-:W2:Y:S04]  /*6a80*/  LDSM.16.MT88.4 R24, [R137+0x400] ;  /* 0x000400008918783b */ /* 0x000ea80000004200 */
[----:B------:R-:W-:Y:S01]  /*6a90*/  LDSM.16.MT88.4 R12, [R141+0xf000] ;  /* 0x00f000008d0c783b */ /* 0x000fe20000004200 */
        /* <DEDUP_REMOVED lines=9> */
[-C--:B------:R-:W-:Y:S08]  /*6b30*/  HMMA.16816.F32 R92, R28, R26.reuse, R92 ;  /* 0x0000001a1c5c723c */ /* 0x080ff0000000185c */
[----:B------:R-:W-:Y:S01]  /*6b40*/  HMMA.16816.F32 R96, R16, R26, R96 ;  /* 0x0000001a1060723c */ /* 0x000fe20000001860 */
[----:B------:R-:W2:Y:S04]  /*6b50*/  LDSM.16.MT88.4 R16, [R141+0xb800] ;  /* 0x00b800008d10783b */ /* 0x000ea80000004200 */
[----:B------:R-:W3:Y:S03]  /*6b60*/  LDSM.16.MT88.4 R24, [R141+0xf800] ;  /* 0x00f800008d18783b */ /* 0x000ee60000004200 */
        /* <DEDUP_REMOVED lines=8> */
[C---:B---3--:R-:W-:Y:S08]  /*6bf0*/  HMMA.16816.F32 R88, R24.reuse, R20, R88 ;  /* 0x000000141858723c */ /* 0x048ff00000001858 */
        /* <DEDUP_REMOVED lines=23> */
[----:B------:R-:W-:Y:S01]  /*6d70*/  LOP3.LUT R4, R173, 0x1, RZ, 0xc0, !PT ;  /* 0x00000001ad047812 */ /* 0x000fe200078ec0ff */
[-C--:B--2---:R-:W-:Y:S05]  /*6d80*/  HMMA.16816.F32 R84, R16, R20.reuse, R84 ;  /* 0x000000141054723c */ /* 0x084fea0000001854 */
[----:B------:R-:W-:Y:S02]  /*6d90*/  ISETP.NE.U32.AND P0, PT, R4, 0x1, PT ;  /* 0x000000010400780c */ /* 0x000fe40003f05070 */
[----:B------:R-:W-:Y:S01]  /*6da0*/  @P4 IADD3 R5, P2, R184, -0x200, RZ ;  /* 0xfffffe00b8054810 */ /* 0x000fe20007f5e0ff */
[C---:B------:R-:W-:Y:S04]  /*6db0*/  HMMA.16816.F32 R88, R24.reuse, R20, R88 ;  /* 0x000000141858723c */ /* 0x040fe80000001858 */
[----:B------:R-:W-:Y:S01]  /*6dc0*/  @P4 IMAD.MOV.U32 R184, RZ, RZ, R5 ;  /* 0x000000ffffb84224 */ /* 0x000fe200078e0005 */
[----:B------:R-:W-:Y:S02]  /*6dd0*/  IADD3 R6, R137, -0x2000, RZ ;  /* 0xffffe00089067810 */ /* 0x000fe40007ffe0ff */
[----:B------:R-:W-:Y:S01]  /*6de0*/  @P4 IADD3.X R4, R185, -0x1, RZ, P2, !PT ;  /* 0xffffffffb9044810 */ /* 0x000fe200017fe4ff */
[-C--:B------:R-:W-:Y:S04]  /*6df0*/  HMMA.16816.F32 R92, R24, R22.reuse, R92 ;  /* 0x00000016185c723c */ /* 0x080fe8000000185c */
[----:B------:R-:W-:Y:S01]  /*6e00*/  @P0 IADD3 R6, R137, 0x2000, RZ ;  /* 0x0000200089060810 */ /* 0x000fe20007ffe0ff */
[----:B------:R-:W-:Y:S01]  /*6e10*/  @P4 IMAD.MOV.U32 R185, RZ, RZ, R4 ;  /* 0x000000ffffb94224 */ /* 0x000fe200078e0004 */
[----:B------:R-:W-:Y:S02]  /*6e20*/  IADD3 R173, R173, -0x1, RZ ;  /* 0xffffffffadad7810 */ /* 0x000fe40007ffe0ff */
[----:B------:R-:W-:Y:S04]  /*6e30*/  HMMA.16816.F32 R96, R16, R22, R96 ;  /* 0x000000161060723c */ /* 0x000fe80000001860 */
[----:B------:R-:W-:Y:S04]  /*6e40*/  IMAD.MOV.U32 R137, RZ, RZ, R6 ;  /* 0x000000ffff897224 */ /* 0x000fe800078e0006 */
[----:B------:R-:W-:-:S05]  /*6e50*/  @P3 BRA `(.L_x_1052) ;  /* 0xffffb07000003947 */ /* 0x000fca000383ffff */
.L_x_1049:
[----:B------:R-:W-:Y:S02]  /*6e60*/  @!UPT UIADD3 URZ, URZ, URZ, URZ ;  /* 0x0000003f3f3ff290 */ /* 0x000fe4000fffe03f */
[----:B------:R-:W2:Y:S01]  /*6e70*/  S2R R0, SR_TID.X ;  /* 0x0000000000007919 */ /* 0x000ea20000002100 */
[----:B------:R-:W-:Y:S01]  /*6e80*/  FMUL.FTZ R84, R84, c[0x0][0x2e0] ;  /* 0x0000b80054547a20 */ /* 0x000fe20000410000 */
[----:B------:R-:W-:Y:S01]  /*6e90*/  SHF.L.U32 R30, R149, 0x1, RZ ;  /* 0x00000001951e7819 */ /* 0x000fe200000006ff */
[----:B------:R-:W-:Y:S01]  /*6ea0*/  FMUL.FTZ R85, R85, c[0x0][0x2e0] ;  /* 0x0000b80055557a20 */ /* 0x000fe20000410000 */
[----:B------:R-:W-:Y:S01]  /*6eb0*/  BAR.SYNC.DEFER_BLOCKING 0x0 ;  /* 0x0000000000007b1d */ /* 0x000fe20000010000 */
[----:B------:R-:W-:-:S02]  /*6ec0*/  FMUL.FTZ R86, R86, c[0x0][0x2e0] ;  /* 0x0000b80056567a20 */ /* 0x000fc40000410000 */
[----:B------:R-:W-:Y:S01]  /*6ed0*/  FMUL.FTZ R87, R87, c[0x0][0x2e0] ;  /* 0x0000b80057577a20 */ /* 0x000fe20000410000 */
[----:B------:R-:W-:Y:S01]  /*6ee0*/  F2FP.PACK_AB R85, R85, R84 ;  /* 0x000000545555723e */ /* 0x000fe200000000ff */
[----:B------:R-:W-:Y:S01]  /*6ef0*/  FMUL.FTZ R96, R96, c[0x0][0x2e0] ;  /* 0x0000b80060607a20 */ /* 0x000fe20000410000 */
[----:B------:R-:W3:Y:S01]  /*6f00*/  S2R R2, SR_CTAID.Y ;  /* 0x0000000000027919 */ /* 0x000ee20000002600 */
        /* <DEDUP_REMOVED lines=11> */
[----:B------:R-:W-:Y:S01]  /*6fc0*/  FMUL.FTZ R92, R92, c[0x0][0x2e0] ;  /* 0x0000b8005c5c7a20 */ /* 0x000fe20000410000 */
[----:B-12---:R-:W-:Y:S01]  /*6fd0*/  SHF.R.S32.HI R5, RZ, 0x1f, R0 ;  /* 0x0000001fff057819 */ /* 0x006fe20000011400 */
        /* <DEDUP_REMOVED lines=27> */
[----:B------:R-:W-:Y:S01]  /*7190*/  LEA.HI R5, R5, R0, RZ, 0x2 ;  /* 0x0000000005057211 */ /* 0x000fe200078f10ff */
        /* <DEDUP_REMOVED lines=10> */
[C---:B------:R-:W-:Y:S01]  /*7240*/  IMAD R20, R160.reuse, c[0x0][0x3a0], RZ ;  /* 0x0000e800a0147a24 */ /* 0x040fe200078e02ff */
[----:B------:R-:W-:Y:S01]  /*7250*/  STS [R158+0x2000], R69 ;  /* 0x002000459e007388 */ /* 0x000fe20000000800 */
[----:B------:R-:W-:Y:S01]  /*7260*/  LOP3.LUT R7, R5, 0xfffffffc, RZ, 0xc0, !PT ;  /* 0xfffffffc05077812 */ /* 0x000fe200078ec0ff */
[----:B------:R-:W-:Y:S01]  /*7270*/  IMAD R160, R160, c[0x0][0x3a8], RZ ;  /* 0x0000ea00a0a07a24 */ /* 0x000fe200078e02ff */
[----:B------:R-:W-:Y:S01]  /*7280*/  F2FP.PACK_AB R78, R79, R78 ;  /* 0x0000004e4f4e723e */ /* 0x000fe200000000ff */
[----:B------:R-:W-:Y:S01]  /*7290*/  STS [R158+0x2200], R71 ;  /* 0x002200479e007388 */ /* 0x000fe20000000800 */
[----:B------:R-:W-:Y:S01]  /*72a0*/  SHF.R.S32.HI R5, RZ, 0x2, R5 ;  /* 0x00000002ff057819 */ /* 0x000fe20000011405 */
[----:B------:R-:W-:Y:S01]  /*72b0*/  IMAD R20, R161, c[0x0][0x3a4], R20 ;  /* 0x0000e900a1147a24 */ /* 0x000fe200078e0214 */
[----:B------:R-:W-:Y:S01]  /*72c0*/  IADD3 R7, -R7, R0, RZ ;  /* 0x0000000007077210 */ /* 0x000fe20007ffe1ff */
[----:B------:R-:W-:Y:S01]  /*72d0*/  STS [R157+0x2000], R80 ;  /* 0x002000509d007388 */ /* 0x000fe20000000800 */
[----:B------:R-:W-:Y:S01]  /*72e0*/  SHF.R.S32.HI R24, RZ, 0x1f, R5 ;  /* 0x0000001fff187819 */ /* 0x000fe20000011405 */
[----:B------:R-:W-:Y:S01]  /*72f0*/  IMAD.WIDE.U32 R12, R5, c[0x0][0x3a0], RZ ;  /* 0x0000e800050c7a25 */ /* 0x000fe200078e00ff */
[----:B---3--:R-:W-:Y:S01]  /*7300*/  SHF.R.S32.HI R4, RZ, 0x1f, R2 ;  /* 0x0000001fff047819 */ /* 0x008fe20000011402 */
[----:B------:R-:W-:Y:S01]  /*7310*/  STS [R157+0x2200], R82 ;  /* 0x002200529d007388 */ /* 0x000fe20000000800 */
[----:B------:R-:W-:Y:S01]  /*7320*/  SHF.L.U32 R6, R7, 0x3, RZ ;  /* 0x0000000307067819 */ /* 0x000fe200000006ff */
[----:B------:R-:W-:-:S02]  /*7330*/  IMAD R26, R24, c[0x0][0x3a0], RZ ;  /* 0x0000e800181a7a24 */ /* 0x000fc400078e02ff */
[----:B------:R-:W-:Y:S01]  /*7340*/  STS [R158+0x3000], R73 ;  /* 0x003000499e007388 */ /* 0x000fe20000000800 */
[----:B------:R-:W-:Y:S01]  /*7350*/  IMAD R24, R24, c[0x0][0x3a8], RZ ;  /* 0x0000ea0018187a24 */ /* 0x000fe200078e02ff */
[----:B------:R-:W-:Y:S01]  /*7360*/  SHF.R.S32.HI R7, RZ, 0x1f, R6 ;  /* 0x0000001fff077819 */ /* 0x000fe20000011406 */
[----:B------:R-:W-:Y:S01]  /*7370*/  IMAD R9, R4, c[0x0][0x388], RZ ;  /* 0x0000e20004097a24 */ /* 0x000fe200078e02ff */
[----:B------:R-:W-:Y:S01]  /*7380*/  STS [R158+0x3200], R75 ;  /* 0x0032004b9e007388 */ /* 0x000fe20000000800 */
[C---:B------:R-:W-:Y:S02]  /*7390*/  IMAD R26, R5.reuse, c[0x0][0x3a4], R26 ;  /* 0x0000e900051a7a24 */ /* 0x040fe400078e021a */
[C---:B------:R-:W-:Y:S01]  /*73a0*/  IMAD R24, R5.reuse, c[0x0][0x3ac], R24 ;  /* 0x0000eb0005187a24 */ /* 0x040fe200078e0218 */
[----:B------:R-:W-:Y:S01]  /*73b0*/  STS [R157+0x3000], R76 ;  /* 0x0030004c9d007388 */ /* 0x000fe20000000800 */
[----:B------:R-:W-:Y:S01]  /*73c0*/  IMAD.WIDE.U32 R10, R5, c[0x0][0x3a8], RZ ;  /* 0x0000ea00050a7a25 */ /* 0x000fe200078e00ff */
[----:B------:R-:W-:-:S02]  /*73d0*/  IADD3 R27, R13, R26, RZ ;  /* 0x0000001a0d1b7210 */ /* 0x000fc40007ffe0ff */
[----:B------:R-:W-:Y:S01]  /*73e0*/  STS [R157+0x3200], R78 ;  /* 0x0032004e9d007388 */ /* 0x000fe20000000800 */
[----:B------:R-:W-:Y:S01]  /*73f0*/  IMAD R5, R4, c[0x0][0x390], RZ ;  /* 0x0000e40004057a24 */ /* 0x000fe200078e02ff */
[----:B------:R-:W-:Y:S01]  /*7400*/  IADD3 R25, R11, R24, RZ ;  /* 0x000000180b197210 */ /* 0x000fe20007ffe0ff */
[C---:B------:R-:W-:Y:S01]  /*7410*/  IMAD R28, R2.reuse, c[0x0][0x38c], R9 ;  /* 0x0000e300021c7a24 */ /* 0x040fe200078e0209 */
[----:B------:R-:W-:Y:S01]  /*7420*/  BAR.SYNC.DEFER_BLOCKING 0x0 ;  /* 0x0000000000007b1d */ /* 0x000fe20000010000 */
[C---:B------:R-:W-:Y:S01]  /*7430*/  IMAD.WIDE.U32 R8, R2.reuse, c[0x0][0x388], R6 ;  /* 0x0000e20002087a25 */ /* 0x040fe200078e0006 */
[----:B------:R-:W-:Y:S02]  /*7440*/  MOV R26, R12 ;  /* 0x0000000c001a7202 */ /* 0x000fe40000000f00 */
[----:B------:R-:W-:Y:S01]  /*7450*/  MOV R24, R10 ;  /* 0x0000000a00187202 */ /* 0x000fe20000000f00 */
[C---:B------:R-:W-:Y:S01]  /*7460*/  IMAD R32, R2.reuse, c[0x0][0x394], R5 ;  /* 0x0000e50002207a24 */ /* 0x040fe200078e0205 */
[----:B------:R-:W1:Y:S01]  /*7470*/  S2R R0, SR_CTAID.Z ;  /* 0x0000000000007919 */ /* 0x000e620000002700 */
[----:B------:R-:W-:Y:S01]  /*7480*/  IMAD.WIDE.U32 R6, R2, c[0x0][0x390], R6 ;  /* 0x0000e40002067a25 */ /* 0x000fe200078e0006 */
[----:B------:R-:W-:-:S02]  /*7490*/  IADD3 R29, R9, R28, RZ ;  /* 0x0000001c091d7210 */ /* 0x000fc40007ffe0ff */
[----:B------:R-:W-:Y:S01]  /*74a0*/  MOV R28, R8 ;  /* 0x00000008001c7202 */ /* 0x000fe20000000f00 */
[----:B------:R-:W-:Y:S01]  /*74b0*/  IMAD.WIDE.U32 R26, R161, c[0x0][0x3a0], R26 ;  /* 0x0000e800a11a7a25 */ /* 0x000fe200078e001a */
[----:B------:R-:W-:Y:S02]  /*74c0*/  IADD3 R33, R7, R32, RZ ;  /* 0x0000002007217210 */ /* 0x000fe40007ffe0ff */
[----:B------:R-:W-:Y:S01]  /*74d0*/  MOV R32, R6 ;  /* 0x0000000600207202 */ /* 0x000fe20000000f00 */
[----:B------:R-:W-:-:S04]  /*74e0*/  IMAD.WIDE.U32 R24, R161, c[0x0][0x3a8], R24 ;  /* 0x0000ea00a1187a25 */ /* 0x000fc800078e0018 */
[----:B------:R-:W-:Y:S01]  /*74f0*/  IMAD R160, R161, c[0x0][0x3ac], R160 ;  /* 0x0000eb00a1a07a24 */ /* 0x000fe200078e02a0 */
[----:B------:R-:W2:Y:S04]  /*7500*/  LDS.128 R16, [R30+0x6000] ;  /* 0x006000001e107984 */ /* 0x000ea80000000c00 */
[----:B------:R-:W3:Y:S01]  /*7510*/  LDS.128 R12, [R30+0x7000] ;  /* 0x007000001e0c7984 */ /* 0x000ee20000000c00 */
[----:B-1----:R-:W-:Y:S01]  /*7520*/  SHF.R.S32.HI R23, RZ, 0x1f, R0 ;  /* 0x0000001fff177819 */ /* 0x002fe20000011400 */
[----:B------:R-:W-:Y:S02]  /*7530*/  IMAD.WIDE.U32 R28, R0, c[0x0][0x3b8], R28 ;  /* 0x0000ee00001c7a25 */ /* 0x000fe400078e001c */
[----:B------:R-:W1:Y:S02]  /*7540*/  LDS.128 R8, [R30+0x8000] ;  /* 0x008000001e087984 */ /* 0x000e640000000c00 */
[----:B------:R-:W-:-:S02]  /*7550*/  IMAD R21, R23, c[0x0][0x3b8], RZ ;  /* 0x0000ee0017157a24 */ /* 0x000fc400078e02ff */
[----:B------:R-:W4:Y:S01]  /*7560*/  LDS.128 R4, [R30+0x9000] ;  /* 0x009000001e047984 */ /* 0x000f220000000c00 */
[----:B------:R-:W-:Y:S02]  /*7570*/  IMAD R23, R23, c[0x0][0x3c0], RZ ;  /* 0x0000f00017177a24 */ /* 0x000fe400078e02ff */
[C---:B------:R-:W-:Y:S02]  /*7580*/  IMAD R21, R0.reuse, c[0x0][0x3bc], R21 ;  /* 0x0000ef0000157a24 */ /* 0x040fe400078e0215 */
[C---:B------:R-:W-:Y:S02]  /*7590*/  IMAD R2, R0.reuse, c[0x0][0x3c4], R23 ;  /* 0x0000f10000027a24 */ /* 0x040fe400078e0217 */
[----:B------:R-:W-:Y:S01]  /*75a0*/  IMAD.WIDE.U32 R22, R0, c[0x0][0x3c0], R32 ;  /* 0x0000f00000167a25 */ /* 0x000fe200078e0020 */
[----:B------:R-:W-:Y:S02]  /*75b0*/  IADD3 R21, R29, R21, RZ ;  /* 0x000000151d157210 */ /* 0x000fe40007ffe0ff */
[----:B------:R-:W-:-:S02]  /*75c0*/  IADD3 R0, P1, R28, R26, RZ ;  /* 0x0000001a1c007210 */ /* 0x000fc40007f3e0ff */
[----:B------:R-:W-:Y:S02]  /*75d0*/  IADD3 R23, R23, R2, RZ ;  /* 0x0000000217177210 */ /* 0x000fe40007ffe0ff */
[----:B------:R-:W-:Y:S02]  /*75e0*/  IADD3 R22, P0, R22, R24, RZ ;  /* 0x0000001816167210 */ /* 0x000fe40007f1e0ff */
[----:B------:R-:W-:Y:S02]  /*75f0*/  IADD3.X R21, R21, R27, R20, P1, !PT ;  /* 0x0000001b15157210 */ /* 0x000fe40000ffe414 */
[----:B------:R-:W-:Y:S02]  /*7600*/  LEA R24, P1, R0, c[0x0][0x340], 0x1 ;  /* 0x0000d00000187a11 */ /* 0x000fe400078208ff */
[----:B------:R-:W-:Y:S02]  /*7610*/  IADD3.X R23, R23, R25, R160, P0, !PT ;  /* 0x0000001917177210 */ /* 0x000fe400007fe4a0 */
[----:B------:R-:W-:-:S02]  /*7620*/  LEA R26, P0, R22, c[0x0][0x348], 0x1 ;  /* 0x0000d200161a7a11 */ /* 0x000fc400078008ff */
[----:B------:R-:W-:Y:S02]  /*7630*/  LEA.HI.X R25, R0, c[0x0][0x344], R21, 0x1, P1 ;  /* 0x0000d10000197a11 */ /* 0x000fe400008f0c15 */
[----:B------:R-:W-:Y:S02]  /*7640*/  MOV R0, c[0x0][0x3a0] ;  /* 0x0000e80000007a02 */ /* 0x000fe40000000f00 */
[----:B------:R-:W-:Y:S01]  /*7650*/  MOV R21, c[0x0][0x3a8] ;  /* 0x0000ea0000157a02 */ /* 0x000fe20000000f00 */
[----:B--2---:R2:W-:Y:S01]  /*7660*/  STG.E.128 [R24.64], R16 ;  /* 0x0000001018007986 */ /* 0x0045e2000c101d22 */
[----:B------:R-:W-:Y:S02]  /*7670*/  LEA.HI.X R27, R22, c[0x0][0x34c], R23, 0x1, P0 ;  /* 0x0000d300161b7a11 */ /* 0x000fe400000f0c17 */
[----:B------:R-:W-:Y:S02]  /*7680*/  MOV R23, c[0x0][0x3a4] ;  /* 0x0000e90000177a02 */ /* 0x000fe40000000f00 */
[----:B------:R-:W-:-:S02]  /*7690*/  LEA R22, P1, R0, R24, 0x7 ;  /* 0x0000001800167211 */ /* 0x000fc400078238ff */
[----:B------:R-:W-:Y:S02]  /*76a0*/  MOV R2, c[0x0][0x3ac] ;  /* 0x0000eb0000027a02 */ /* 0x000fe40000000f00 */
[C---:B------:R-:W-:Y:S02]  /*76b0*/  LEA R20, P0, R21.reuse, R26, 0x7 ;  /* 0x0000001a15147211 */ /* 0x040fe400078038ff */
[----:B------:R-:W-:Y:S02]  /*76c0*/  LEA.HI.X R23, R0, R25, R23, 0x7, P1 ;  /* 0x0000001900177211 */ /* 0x000fe400008f3c17 */
[----:B------:R-:W-:-:S03]  /*76d0*/  LEA.HI.X R21, R21, R27, R2, 0x7, P0 ;  /* 0x0000001b15157211 */ /* 0x000fc600000f3c02 */
[----:B---3--:R2:W-:Y:S04]  /*76e0*/  STG.E.128 [R22.64], R12 ;  /* 0x0000000c16007986 */ /* 0x0085e8000c101d22 */
[----:B-1----:R2:W-:Y:S04]  /*76f0*/  STG.E.128 [R26.64], R8 ;  /* 0x000000081a007986 */ /* 0x0025e8000c101d22 */
[----:B----4-:R2:W-:Y:S02]  /*7700*/  STG.E.128 [R20.64], R4 ;  /* 0x0000000414007986 */ /* 0x0105e4000c101d22 */
.L_x_1046:
        /* <DEDUP_REMOVED lines=11> */
.L_x_1053:
[----:B------:R-:W-:Y:S05]  /*77c0*/  EXIT ;  /* 0x000000000000794d */ /* 0x000fea0003800000 */
.L_x_1055:
        /* <DEDUP_REMOVED lines=11> */
.L_x_1355:


//--------------------- .text._ZN5flash44flash_bwd_dq_dk_dv_loop_seqk_parallel_kernelI23Flash_bwd_kernel_traitsILi32ELi128ELi128ELi8ELi4ELi4ELi4ELb0ELb0EN7cutlass6half_tE19Flash_kernel_traitsILi32ELi128ELi128ELi8ES3_EELb0ELb0ELb0ELb0ELb1ELb1ELb1EEEvNS_16Flash_bwd_paramsE --------------------------
	.section	.text._ZN5flash44flash_bwd_dq_dk_dv_loop_seqk_parallel_kernelI23Flash_bwd_kernel_traitsILi32ELi128ELi128ELi8ELi4ELi4ELi4ELb0ELb0EN7cutlass6half_tE19Flash_kernel_traitsILi32ELi128ELi128ELi8ES3_EELb0ELb0ELb0ELb0ELb1ELb1ELb1EEEvNS_16Flash_bwd_paramsE,"ax",@progbits
	.sectioninfo	@"SHI_REGISTERS=255"
	.align	128
        .global         _ZN5flash44flash_bwd_dq_dk_dv_loop_seqk_parallel_kernelI23Flash_bwd_kernel_traitsILi32ELi128ELi128ELi8ELi4ELi4ELi4ELb0ELb0EN7cutlass6half_tE19Flash_kernel_traitsILi32ELi128ELi128ELi8ES3_EELb0ELb0ELb0ELb0ELb1ELb1ELb1EEEvNS_16Flash_bwd_paramsE
        .type           _ZN5flash44flash_bwd_dq_dk_dv_loop_seqk_parallel_kernelI23Flash_bwd_kernel_traitsILi32ELi128ELi128ELi8ELi4ELi4ELi4ELb0ELb0EN7cutlass6half_tE19Flash_kernel_traitsILi32ELi128ELi128ELi8ES3_EELb0ELb0ELb0ELb0ELb1ELb1ELb1EEEvNS_16Flash_bwd_paramsE,@function
        .size           _ZN5flash44flash_bwd_dq_dk_dv_loop_seqk_parallel_kernelI23Flash_bwd_kernel_traitsILi32ELi128ELi128ELi8ELi4ELi4ELi4ELb0ELb0EN7cutlass6half_tE19Flash_kernel_traitsILi32ELi128ELi128ELi8ES3_EELb0ELb0ELb0ELb0ELb1ELb1ELb1EEEvNS_16Flash_bwd_paramsE,(.L_x_1356 - _ZN5flash44flash_bwd_dq_dk_dv_loop_seqk_parallel_kernelI23Flash_bwd_kernel_traitsILi32ELi128ELi128ELi8ELi4ELi4ELi4ELb0ELb0EN7cutlass6half_tE19Flash_kernel_traitsILi32ELi128ELi128ELi8ES3_EELb0ELb0ELb0ELb0ELb1ELb1ELb1EEEvNS_16Flash_bwd_paramsE)
        .other          _ZN5flash44flash_bwd_dq_dk_dv_loop_seqk_parallel_kernelI23Flash_bwd_kernel_traitsILi32ELi128ELi128ELi8ELi4ELi4ELi4ELb0ELb0EN7cutlass6half_tE19Flash_kernel_traitsILi32ELi128ELi128ELi8ES3_EELb0ELb0ELb0ELb0ELb1ELb1ELb1EEEvNS_16Flash_bwd_paramsE,@"STO_CUDA_ENTRY STV_DEFAULT"
_ZN5flash44flash_bwd_dq_dk_dv_loop_seqk_parallel_kernelI23Flash_bwd_kernel_traitsILi32ELi128ELi128ELi8ELi4ELi4ELi4ELb0ELb0EN7cutlass6half_tE19Flash_kernel_traitsILi32ELi128ELi128ELi8ES3_EELb0ELb0ELb0ELb0ELb1ELb1ELb1EEEvNS_16Flash_bwd_paramsE:
.text._ZN5flash44flash_bwd_dq_dk_dv_loop_seqk_parallel_kernelI23Flash_bwd_kernel_traitsILi32ELi128ELi128ELi8ELi4ELi4ELi4ELb0ELb0EN7cutlass6half_tE19Flash_kernel_traitsILi32ELi128ELi128ELi8ES3_EELb0ELb0ELb0ELb0ELb1ELb1ELb1EEEvNS_16Flash_bwd_paramsE:
        /* <DEDUP_REMOVED lines=30> */
[----:B------:R-:W-:Y:S01]  /*01e0*/  ULDC.64 UR4, c[0x0][0x118] ;  /* 0x0000460000047ab9 */ /* 0x000fe20000000a00 */
[CC--:B------:R-:W-:Y:S01]  /*01f0*/  LEA.HI R0, R3.reuse, R8.reuse, RZ, 0x5 ;  /* 0x0000000803007211 */ /* 0x0c0fe200078f28ff */
[----:B------:R-:W-:Y:S01]  /*0200*/  UMOV UR48, 0xffffe000 ;  /* 0xffffe00000307882 */ /* 0x000fe20000000000 */
[CC--:B------:R-:W-:Y:S01]  /*0210*/  LEA.HI R117, R3.reuse, R8.reuse, RZ, 0x3 ;  /* 0x0000000803757211 */ /* 0x0c0fe200078f18ff */
[----:B------:R-:W-:Y:S01]  /*0220*/  UIADD3 UR54, UR54, UR7, URZ ;  /* 0x0000000736367290 */ /* 0x000fe2000fffe03f */
[----:B------:R-:W-:Y:S01]  /*0230*/  LOP3.LUT R7, R2, 0xfffffffc, RZ, 0xc0, !PT ;  /* 0xfffffffc02077812 */ /* 0x000fe200078ec0ff */
[----:B------:R-:W-:Y:S01]  /*0240*/  UIMAD UR52, UR6, UR52, URZ ;  /* 0x00000034063472a4 */ /* 0x000fe2000f8e023f */
[----:B------:R-:W-:Y:S01]  /*0250*/  LOP3.LUT R5, R0, 0xffffffe0, RZ, 0xc0, !PT ;  /* 0xffffffe000057812 */ /* 0x000fe200078ec0ff */
[----:B------:R-:W-:Y:S01]  /*0260*/  USHF.L.U32 UR26, UR49, 0x3, URZ ;  /* 0x00000003311a7899 */ /* 0x000fe2000800063f */
[CC--:B------:R-:W-:Y:S01]  /*0270*/  LEA.HI R4, R3.reuse, R8.reuse, RZ, 0x4 ;  /* 0x0000000803047211 */ /* 0x0c0fe200078f20ff */
[C---:B------:R-:W-:Y:S01]  /*0280*/  IMAD.IADD R17, R8.reuse, 0x1, -R7 ;  /* 0x0000000108117824 */ /* 0x040fe200078e0a07 */
[----:B------:R-:W-:Y:S01]  /*0290*/  LEA.HI R15, R3, R8, RZ, 0x7 ;  /* 0x00000008030f7211 */ /* 0x000fe200078f38ff */
[----:B------:R-:W-:Y:S01]  /*02a0*/  IMAD.IADD R11, R8, 0x1, -R5 ;  /* 0x00000001080b7824 */ /* 0x000fe200078e0a05 */
[----:B------:R-:W-:Y:S01]  /*02b0*/  LOP3.LUT R3, R117, 0xfffffff8, RZ, 0xc0, !PT ;  /* 0xfffffff875037812 */ /* 0x000fe200078ec0ff */
[----:B------:R-:W-:Y:S01]  /*02c0*/  USHF.L.U32 UR25, UR49, 0x4, URZ ;  /* 0x0000000431197899 */ /* 0x000fe2000800063f */
[----:B------:R-:W-:Y:S01]  /*02d0*/  SHF.R.S32.HI R9, RZ, 0x3, R117 ;  /* 0x00000003ff097819 */ /* 0x000fe20000011475 */
[----:B------:R-:W-:Y:S01]  /*02e0*/  UIMAD UR24, UR49, 0x18, URZ ;  /* 0x00000018311878a4 */ /* 0x000fe2000f8e023f */
[----:B------:R-:W-:Y:S01]  /*02f0*/  LOP3.LUT R6, R4, 0xfffffff0, RZ, 0xc0, !PT ;  /* 0xfffffff004067812 */ /* 0x000fe200078ec0ff */
[C---:B------:R-:W-:Y:S01]  /*0300*/  IMAD.IADD R13, R8.reuse, 0x1, -R3 ;  /* 0x00000001080d7824 */ /* 0x040fe200078e0a03 */
[--C-:B------:R-:W-:Y:S01]  /*0310*/  SHF.R.S32.HI R7, RZ, 0x5, R0.reuse ;  /* 0x00000005ff077819 */ /* 0x100fe20000011400 */
[----:B------:R-:W-:Y:S01]  /*0320*/  IMAD.SHL.U32 R9, R9, 0x40, RZ ;  /* 0x0000004009097824 */ /* 0x000fe200078e00ff */
[----:B------:R-:W-:Y:S01]  /*0330*/  SHF.R.S32.HI R5, RZ, 0x1f, R0 ;  /* 0x0000001fff057819 */ /* 0x000fe20000011400 */
[----:B------:R-:W-:Y:S01]  /*0340*/  IMAD.IADD R6, R8, 0x1, -R6 ;  /* 0x0000000108067824 */ /* 0x000fe200078e0a06 */
[--C-:B------:R-:W-:Y:S01]  /*0350*/  SHF.R.S32.HI R0, RZ, 0x2, R2.reuse ;  /* 0x00000002ff007819 */ /* 0x100fe20000011402 */
[----:B------:R-:W-:Y:S01]  /*0360*/  USHF.L.U32 UR23, UR49, 0x5, URZ ;  /* 0x0000000531177899 */ /* 0x000fe2000800063f */
[----:B------:R-:W-:Y:S01]  /*0370*/  SHF.R.S32.HI R3, RZ, 0x1f, R2 ;  /* 0x0000001fff037819 */ /* 0x000fe20000011402 */
[----:B------:R-:W-:Y:S01]  /*0380*/  UIMAD UR22, UR49, 0x28, URZ ;  /* 0x00000028311678a4 */ /* 0x000fe2000f8e023f */
[----:B------:R-:W-:Y:S01]  /*0390*/  SHF.R.S32.HI R10, RZ, 0x4, R4 ;  /* 0x00000004ff0a7819 */ /* 0x000fe20000011404 */
[----:B------:R-:W-:Y:S01]  /*03a0*/  UIMAD UR21, UR49, 0x30, URZ ;  /* 0x00000030311578a4 */ /* 0x000fe2000f8e023f */
[-C--:B------:R-:W-:Y:S01]  /*03b0*/  LEA.HI R8, R2, R0.reuse, RZ, 0x1 ;  /* 0x0000000002087211 */ /* 0x080fe200078f08ff */
[----:B------:R-:W-:Y:S01]  /*03c0*/  UIMAD UR20, UR49, 0x38, URZ ;  /* 0x00000038311478a4 */ /* 0x000fe2000f8e023f */
[----:B------:R-:W-:Y:S01]  /*03d0*/  LEA.HI R3, R3, R0, RZ, 0x3 ;  /* 0x0000000003037211 */ /* 0x000fe200078f18ff */
[----:B------:R-:W-:Y:S01]  /*03e0*/  USHF.L.U32 UR19, UR49, 0x6, URZ ;  /* 0x0000000631137899 */ /* 0x000fe2000800063f */
        /* <DEDUP_REMOVED lines=29> */
[----:B------:R-:W-:Y:S01]  /*05c0*/  UIMAD UR12, UR49, 0x78, URZ ;  /* 0x00000078310c78a4 */ /* 0x000fe2000f8e023f */
[----:B------:R-:W-:Y:S01]  /*05d0*/  SHF.R.S32.HI R9, RZ, 0x1f, R6 ;  /* 0x0000001fff097819 */ /* 0x000fe20000011406 */
[----:B------:R1:W-:Y:S01]  /*05e0*/  STL [R1+0x10], R2 ;  /* 0x0000100201007387 */ /* 0x0003e20000100800 */
[----:B------:R-:W-:Y:S01]  /*05f0*/  IMAD.IADD R3, R13, 0x1, -R0 ;  /* 0x000000010d037824 */ /* 0x000fe200078e0a00 */
[-C--:B------:R-:W-:Y:S01]  /*0600*/  LEA.HI R0, R6, R6.reuse, RZ, 0x1 ;  /* 0x0000000606007211 */ /* 0x080fe200078f08ff */
[----:B------:R-:W-:Y:S01]  /*0610*/  IMAD R192, R11, 0x2000, R7 ;  /* 0x000020000bc07824 */ /* 0x000fe200078e0207 */
[----:B------:R-:W-:Y:S01]  /*0620*/  LEA.HI R9, R9, R6, RZ, 0x3 ;  /* 0x0000000609097211 */ /* 0x000fe200078f18ff */
[----:B------:R-:W-:Y:S01]  /*0630*/  USHF.R.S32.HI UR53, URZ, 0x1f, UR51 ;  /* 0x0000001f3f357899 */ /* 0x000fe20008011433 */
[----:B------:R-:W-:Y:S01]  /*0640*/  SHF.R.S32.HI R5, RZ, 0x1, R0 ;  /* 0x00000001ff057819 */ /* 0x000fe20000011400 */
[----:B------:R-:W-:Y:S01]  /*0650*/  ULDC.64 UR58, c[0x0][0x118] ;  /* 0x00004600003a7ab9 */ /* 0x000fe20000000a00 */
[----:B------:R-:W-:-:S02]  /*0660*/  LEA.HI R10, R4, R4, RZ, 0x1 ;  /* 0x00000004040a7211 */ /* 0x000fc400078f08ff */
        /* <DEDUP_REMOVED lines=23> */
[----:B------:R-:W-:Y:S01]  /*07e0*/  IMAD.IADD R12, R4, 0x1, -R2 ;  /* 0x00000001040c7824 */ /* 0x000fe200078e0a02 */
        /* <DEDUP_REMOVED lines=27> */
[----:B------:R-:W-:Y:S01]  /*09a0*/  IMAD.IADD R191, R192, 0x1, R187 ;  /* 0x00000001c0bf7824 */ /* 0x000fe200078e02bb */
        /* <DEDUP_REMOVED lines=55> */
.L_x_1064:
        /* <DEDUP_REMOVED lines=40> */
[----:B------:R-:W-:Y:S01]  /*0fa0*/  ULDC.U8 UR32, c[0x0][0x328] ;  /* 0x0000ca0000207ab9 */ /* 0x000fe20000000000 */
[----:B------:R-:W4:Y:S01]  /*0fb0*/  S2UR UR10, SR_CTAID.Y ;  /* 0x00000000000a79c3 */ /* 0x000f220000002600 */
[----:B------:R-:W-:-:S02]  /*0fc0*/  ULDC UR56, c[0x0][0x214] ;  /* 0x0000850000387ab9 */ /* 0x000fc40000000800 */
[----:B------:R-:W-:Y:S02]  /*0fd0*/  UISETP.NE.AND UP0, UPT, UR32, URZ, UPT ;  /* 0x0000003f2000728c */ /* 0x000fe4000bf05270 */
[----:B------:R-:W-:Y:S02]  /*0fe0*/  UISETP.NE.AND.EX UP1, UPT, URZ, UR9, UPT, UP1 ;  /* 0x000000093f00728c */ /* 0x000fe4000bf25310 */
[----:B------:R-:W-:Y:S02]  /*0ff0*/  UIADD3 UR9, UR56, 0x7f, URZ ;  /* 0x0000007f38097890 */ /* 0x000fe4000fffe03f */
[----:B------:R-:W-:Y:S01]  /*1000*/  ULDC UR11, c[0x0][0x214] ;  /* 0x00008500000b7ab9 */ /* 0x000fe20000000800 */
[----:B---3--:R-:W3:Y:S01]  /*1010*/  MUFU.RCP R4, R4 ;  /* 0x0000000400047308 */ /* 0x008ee20000001000 */
[----:B------:R-:W-:Y:S02]  /*1020*/  USHF.R.S32.HI UR8, URZ, 0x1f, UR9 ;  /* 0x0000001f3f087899 */ /* 0x000fe40008011409 */
[----:B------:R-:W-:Y:S01]  /*1030*/  ULDC UR38, c[0x0][0x234] ;  /* 0x00008d0000267ab9 */ /* 0x000fe20000000800 */
[----:B-1----:R-:W-:Y:S01]  /*1040*/  IABS R3, R3 ;  /* 0x0000000300037213 */ /* 0x002fe20000000000 */
[----:B--2---:R-:W-:-:S02]  /*1050*/  ULOP3.LUT UR7, UR46, UR7, URZ, 0x3c, !UPT ;  /* 0x000000072e077292 */ /* 0x004fc4000f8e3c3f */
[----:B------:R-:W-:Y:S02]  /*1060*/  ULEA.HI UR37, UR8, UR9, URZ, 0x7 ;  /* 0x0000000908257291 */ /* 0x000fe4000f8f383f */
[----:B------:R-:W-:Y:S02]  /*1070*/  ULDC UR34, c[0x0][0x22c] ;  /* 0x00008b0000227ab9 */ /* 0x000fe40000000800 */
[----:B------:R-:W-:Y:S01]  /*1080*/  ISETP.LE.AND P0, PT, RZ, UR7, PT ;  /* 0x00000007ff007c0c */ /* 0x000fe2000bf03270 */
[----:B------:R-:W-:Y:S02]  /*1090*/  ULDC UR9, c[0x0][0x1c0] ;  /* 0x0000700000097ab9 */ /* 0x000fe40000000800 */
[----:B----4-:R-:W-:Y:S01]  /*10a0*/  @UP0 UIMAD UR8, UR10, UR11, URZ ;  /* 0x0000000b0a0802a4 */ /* 0x010fe2000f8e023f */
[----:B---3--:R-:W-:Y:S01]  /*10b0*/  IADD3 R4, R4, 0xffffffe, RZ ;  /* 0x0ffffffe04047810 */ /* 0x008fe20007ffe0ff */
[----:B------:R-:W-:Y:S02]  /*10c0*/  @!UP0 UIMAD UR9, UR10, UR9, UR46 ;  /* 0x000000090a0982a4 */ /* 0x000fe4000f8e022e */
[----:B------:R-:W-:Y:S01]  /*10d0*/  @UP0 UIMAD UR38, UR46, UR38, UR8 ;  /* 0x000000262e2602a4 */ /* 0x000fe2000f8e0208 */
[----:B------:R-:W1:Y:S01]  /*10e0*/  F2I.FTZ.U32.TRUNC.NTZ R5, R4 ;  /* 0x0000000400057305 */ /* 0x000e62000021f000 */
[----:B------:R-:W-:-:S02]  /*10f0*/  ULOP3.LUT UR8, UR37, 0xffffff80, URZ, 0xc0, !UPT ;  /* 0xffffff8025087892 */ /* 0x000fc4000f8ec03f */
[----:B------:R-:W-:Y:S02]  /*1100*/  UIMAD.WIDE UR30, UR10, 0x80, URZ ;  /* 0x000000800a1e78a5 */ /* 0x000fe4000f8e023f */
[----:B------:R-:W-:Y:S02]  /*1110*/  UIMAD UR7, UR46, UR34, URZ ;  /* 0x000000222e0772a4 */ /* 0x000fe4000f8e023f */
[----:B------:R-:W-:Y:S02]  /*1120*/  UIADD3 UR8, UR8, -0x80, URZ ;  /* 0xffffff8008087890 */ /* 0x000fe4000fffe03f */
[----:B------:R-:W-:Y:S02]  /*1130*/  ULDC.U8 UR33, c[0x0][0x3d0] ;  /* 0x0000f40000217ab9 */ /* 0x000fe40000000000 */
[----:B------:R-:W-:Y:S01]  /*1140*/  ULDC UR47, c[0x0][0x1c0] ;  /* 0x00007000002f7ab9 */ /* 0x000fe20000000800 */
[----:B------:R-:W-:Y:S01]  /*1150*/  ISETP.NE.AND P3, PT, RZ, UR33, PT ;  /* 0x00000021ff007c0c */ /* 0x000fe2000bf65270 */
[----:B------:R-:W-:-:S02]  /*1160*/  @!UP0 UIMAD UR38, UR9, UR11, URZ ;  /* 0x0000000b092682a4 */ /* 0x000fc4000f8e023f */
[----:B------:R-:W-:Y:S01]  /*1170*/  USHF.R.S32.HI UR43, URZ, 0x1f, UR27 ;  /* 0x0000001f3f2b7899 */ /* 0x000fe2000801141b */
[--C-:B-1----:R-:W-:Y:S01]  /*1180*/  IMAD.MOV R0, RZ, RZ, -R5.reuse ;  /* 0x000000ffff007224 */ /* 0x102fe200078e0a05 */
[----:B------:R-:W-:Y:S01]  /*1190*/  USHF.R.S32.HI UR42, URZ, 0x1f, UR6 ;  /* 0x0000001f3f2a7899 */ /* 0x000fe20008011406 */
[----:B------:R-:W-:Y:S01]  /*11a0*/  IMAD.MOV.U32 R4, RZ, RZ, RZ ;  /* 0x000000ffff047224 */ /* 0x000fe200078e00ff */
[----:B------:R-:W-:Y:S01]  /*11b0*/  USEL UR35, UR30, URZ, UP1 ;  /* 0x0000003f1e237287 */ /* 0x000fe20008800000 */
[----:B------:R-:W-:Y:S01]  /*11c0*/  IMAD R0, R0, R6, RZ ;  /* 0x0000000600007224 */ /* 0x000fe200078e02ff */
[----:B------:R-:W-:Y:S02]  /*11d0*/  USEL UR39, UR31, URZ, UP1 ;  /* 0x0000003f1f277287 */ /* 0x000fe40008800000 */
[----:B------:R-:W-:Y:S01]  /*11e0*/  USHF.R.S32.HI UR41, URZ, 0x1f, UR10 ;  /* 0x0000001f3f297899 */ /* 0x000fe2000801140a */
[----:B------:R-:W-:Y:S01]  /*11f0*/  IMAD.HI.U32 R0, R5, R0, R4 ;  /* 0x0000000005007227 */ /* 0x000fe200078e0004 */
[----:B------:R-:W-:-:S02]  /*1200*/  USHF.R.S32.HI UR50, URZ, 0x1f, UR46 ;  /* 0x0000001f3f327899 */ /* 0x000fc4000801142e */
[----:B------:R-:W-:Y:S01]  /*1210*/  USHF.R.S32.HI UR47, URZ, 0x1f, UR47 ;  /* 0x0000001f3f2f7899 */ /* 0x000fe2000801142f */
        /* <DEDUP_REMOVED lines=25> */
.L_x_1057:
[----:B------:R-:W-:Y:S02]  /*13b0*/  ULDC UR11, c[0x0][0x1c0] ;  /* 0x00007000000b7ab9 */ /* 0x000fe40000000800 */
[----:B------:R-:W-:Y:S02]  /*13c0*/  UIMAD UR11, UR10, UR11, UR46 ;  /* 0x0000000b0a0b72a4 */ /* 0x000fe4000f8e022e */
[----:B------:R-:W-:Y:S02]  /*13d0*/  ULDC UR30, c[0x0][0x224] ;  /* 0x00008900001e7ab9 */ /* 0x000fe40000000800 */
[----:B------:R-:W-:Y:S02]  /*13e0*/  UIMAD UR36, UR11, UR30, URZ ;  /* 0x0000001e0b2472a4 */ /* 0x000fe4000f8e023f */
.L_x_1058:
[----:B------:R-:W2:Y:S01]  /*13f0*/  LDL R28, [R1+0x10] ;  /* 0x00001000011c7983 */ /* 0x000ea20000100800 */
[----:B------:R-:W-:-:S03]  /*1400*/  ULDC.64 UR30, c[0x0][0x368] ;  /* 0x0000da00001e7ab9 */ /* 0x000fc60000000a00 */
[----:B------:R-:W3:Y:S01]  /*1410*/  LDL R27, [R1+0x2c] ;  /* 0x00002c00011b7983 */ /* 0x000ee20000100800 */
[----:B------:R-:W-:Y:S01]  /*1420*/  IMAD.U32 R19, RZ, RZ, UR7 ;  /* 0x00000007ff137e24 */ /* 0x000fe2000f8e00ff */
[----:B------:R-:W-:Y:S01]  /*1430*/  UIMAD UR11, UR41, UR30, URZ ;  /* 0x0000001e290b72a4 */ /* 0x000fe2000f8e023f */
[----:B------:R-:W-:Y:S01]  /*1440*/  IMAD.U32 R25, RZ, RZ, UR34 ;  /* 0x00000022ff197e24 */ /* 0x000fe2000f8e00ff */
[----:B------:R-:W1:Y:S01]  /*1450*/  S2R R8, SR_TID.X ;  /* 0x0000000000087919 */ /* 0x000e620000002100 */
[----:B------:R-:W-:Y:S01]  /*1460*/  UIADD3 UR27, UP0, UR6, UR27, URZ ;  /* 0x0000001b061b7290 */ /* 0x000fe2000ff1e03f */
[----:B------:R-:W-:Y:S01]  /*1470*/  CS2R R94, SRZ ;  /* 0x00000000005e7805 */ /* 0x000fe2000001ff00 */
[----:B------:R-:W-:Y:S01]  /*1480*/  UIMAD UR33, UR10, UR31, UR11 ;  /* 0x0000001f0a2172a4 */ /* 0x000fe2000f8e020b */
[----:B------:R-:W4:Y:S01]  /*1490*/  S2R R26, SR_CTAID.Y ;  /* 0x00000000001a7919 */ /* 0x000f220000002600 */
[----:B------:R-:W-:Y:S01]  /*14a0*/  ULDC UR6, c[0x0][0x224] ;  /* 0x0000890000067ab9 */ /* 0x000fe20000000800 */
[----:B------:R-:W-:Y:S01]  /*14b0*/  CS2R R92, SRZ ;  /* 0x00000000005c7805 */ /* 0x000fe2000001ff00 */
[----:B------:R-:W-:Y:S01]  /*14c0*/  ULDC.64 UR30, c[0x0][0x180] ;  /* 0x00006000001e7ab9 */ /* 0x000fe20000000a00 */
[----:B------:R-:W-:Y:S01]  /*14d0*/  CS2R R98, SRZ ;  /* 0x0000000000627805 */ /* 0x000fe2000001ff00 */
[----:B------:R-:W-:Y:S01]  /*14e0*/  UIMAD UR11, UR41, UR30, URZ ;  /* 0x0000001e290b72a4 */ /* 0x000fe2000f8e023f */
[----:B------:R-:W-:Y:S01]  /*14f0*/  CS2R R96, SRZ ;  /* 0x0000000000607805 */ /* 0x000fe2000001ff00 */
[----:B------:R-:W-:Y:S01]  /*1500*/  UIMAD.WIDE UR6, UR10, UR6, UR8 ;  /* 0x000000060a0672a5 */ /* 0x000fe2000f8e0208 */
[----:B------:R-:W-:Y:S01]  /*1510*/  CS2R R90, SRZ ;  /* 0x00000000005a7805 */ /* 0x000fe2000001ff00 */
[----:B------:R-:W-:Y:S01]  /*1520*/  UIMAD UR32, UR10, UR31, UR11 ;  /* 0x0000001f0a2072a4 */ /* 0x000fe2000f8e020b */
[----:B------:R-:W-:Y:S01]  /*1530*/  CS2R R88, SRZ ;  /* 0x0000000000587805 */ /* 0x000fe2000001ff00 */
[----:B------:R-:W-:Y:S01]  /*1540*/  ULDC UR34, c[0x0][0x22c] ;  /* 0x00008b0000227ab9 */ /* 0x000fe20000000800 */
[----:B------:R-:W-:Y:S01]  /*1550*/  CS2R R86, SRZ ;  /* 0x0000000000567805 */ /* 0x000fe2000001ff00 */
[----:B------:R-:W-:Y:S01]  /*1560*/  ULDC.64 UR30, c[0x0][0x188] ;  /* 0x00006200001e7ab9 */ /* 0x000fe20000000a00 */
[----:B------:R-:W-:Y:S01]  /*1570*/  CS2R R84, SRZ ;  /* 0x0000000000547805 */ /* 0x000fe2000001ff00 */
[----:B------:R-:W-:Y:S01]  /*1580*/  UIMAD UR11, UR41, UR30, URZ ;  /* 0x0000001e290b72a4 */ /* 0x000fe2000f8e023f */
[----:B------:R-:W-:Y:S01]  /*1590*/  CS2R R78, SRZ ;  /* 0x00000000004e7805 */ /* 0x000fe2000001ff00 */
[----:B------:R-:W-:Y:S01]  /*15a0*/  UIADD3 UR6, UP1, UR6, UR35, URZ ;  /* 0x0000002306067290 */ /* 0x000fe2000ff3e03f */
[----:B------:R-:W-:Y:S01]  /*15b0*/  CS2R R76, SRZ ;  /* 0x00000000004c7805 */ /* 0x000fe2000001ff00 */
[----:B------:R-:W-:Y:S01]  /*15c0*/  UIMAD UR11, UR10, UR31, UR11 ;  /* 0x0000001f0a0b72a4 */ /* 0x000fe2000f8e020b */
[----:B-1----:R-:W-:Y:S01]  /*15d0*/  SHF.R.S32.HI R6, RZ, 0x1f, R8 ;  /* 0x0000001fff067819 */ /* 0x002fe20000011408 */
[----:B------:R-:W-:Y:S01]  /*15e0*/  CS2R R82, SRZ ;  /* 0x0000000000527805 */ /* 0x000fe2000001ff00 */
[----:B------:R-:W-:Y:S01]  /*15f0*/  ULDC.64 UR30, c[0x0][0x178] ;  /* 0x00005e00001e7ab9 */ /* 0x000fe20000000a00 */
[----:B------:R-:W-:Y:S01]  /*1600*/  CS2R R80, SRZ ;  /* 0x0000000000507805 */ /* 0x000fe2000001ff00 */
[CC--:B------:R-:W-:Y:S01]  /*1610*/  LEA.HI R4, R6.reuse, R8.reuse, RZ, 0x2 ;  /* 0x0000000806047211 */ /* 0x0c0fe200078f10ff */
[----:B------:R-:W-:Y:S01]  /*1620*/  UIMAD UR30, UR41, UR30, URZ ;  /* 0x0000001e291e72a4 */ /* 0x000fe2000f8e023f */
[----:B------:R-:W-:Y:S01]  /*1630*/  LEA.HI R6, R6, R8, RZ, 0x5 ;  /* 0x0000000806067211 */ /* 0x000fe200078f28ff */
[----:B------:R-:W-:Y:S01]  /*1640*/  CS2R R74, SRZ ;  /* 0x00000000004a7805 */ /* 0x000fe2000001ff00 */
[----:B------:R-:W-:Y:S01]  /*1650*/  SHF.R.S32.HI R3, RZ, 0x2, R4 ;  /* 0x00000002ff037819 */ /* 0x000fe20000011404 */
[----:B------:R-:W-:Y:S01]  /*1660*/  UIMAD UR31, UR10, UR31, UR30 ;  /* 0x0000001f0a1f72a4 */ /* 0x000fe2000f8e021e */
[----:B------:R-:W-:Y:S01]  /*1670*/  LOP3.LUT R7, R6, 0xffffffe0, RZ, 0xc0, !PT ;  /* 0xffffffe006077812 */ /* 0x000fe200078ec0ff */
[----:B------:R-:W-:Y:S01]  /*1680*/  UIADD3.X UR30, UR43, UR42, URZ, UP0, !UPT ;  /* 0x0000002a2b1e7290 */ /* 0x000fe200087fe43f */
[----:B------:R-:W-:Y:S01]  /*1690*/  SHF.R.S32.HI R6, RZ, 0x5, R6 ;  /* 0x00000005ff067819 */ /* 0x000fe20000011406 */
[----:B------:R-:W-:Y:S01]  /*16a0*/  CS2R R72, SRZ ;  /* 0x0000000000487805 */ /* 0x000fe2000001ff00 */
[----:B------:R-:W-:Y:S01]  /*16b0*/  SHF.R.S32.HI R18, RZ, 0x1f, R3 ;  /* 0x0000001fff127819 */ /* 0x000fe20000011403 */
[----:B------:R-:W-:Y:S01]  /*16c0*/  IMAD.IADD R7, R8, 0x1, -R7 ;  /* 0x0000000108077824 */ /* 0x000fe200078e0a07 */
[----:B------:R-:W-:Y:S01]  /*16d0*/  @P3 BAR.SYNC.DEFER_BLOCKING 0x0 ;  /* 0x0000000000003b1d */ /* 0x000fe20000010000 */
[C---:B------:R-:W-:Y:S01]  /*16e0*/  IADD3 R16, P0, R3.reuse, UR8, RZ ;  /* 0x0000000803107c10 */ /* 0x040fe2000ff1e0ff */
[----:B------:R-:W-:Y:S01]  /*16f0*/  CS2R R70, SRZ ;  /* 0x0000000000467805 */ /* 0x000fe2000001ff00 */
[----:B------:R-:W-:Y:S01]  /*1700*/  LOP3.LUT R4, R4, 0xfffffffc, RZ, 0xc0, !PT ;  /* 0xfffffffc04047812 */ /* 0x000fe200078ec0ff */
[----:B------:R-:W-:Y:S01]  /*1710*/  IMAD R6, R6, UR49, R7 ;  /* 0x0000003106067c24 */ /* 0x000fe2000f8e0207 */
[C---:B------:R-:W-:Y:S01]  /*1720*/  IADD3.X R22, R18.reuse, UR9, RZ, P0, !PT ;  /* 0x0000000912167c10 */ /* 0x040fe200087fe4ff */
[C---:B------:R-:W-:Y:S01]  /*1730*/  IMAD R7, R18.reuse, c[0x0][0x1a0], RZ ;  /* 0x0000680012077a24 */ /* 0x040fe200078e02ff */
[----:B------:R-:W-:Y:S01]  /*1740*/  UIMAD UR9, UR47, UR34, UR52 ;  /* 0x000000222f0972a4 */ /* 0x000fe2000f8e0234 */
[----:B------:R-:W-:Y:S01]  /*1750*/  IMAD R17, R18, c[0x0][0x198], RZ ;  /* 0x0000660012117a24 */ /* 0x000fe200078e02ff */
[----:B------:R-:W-:Y:S01]  /*1760*/  IADD3 R19, P1, P0, R6, UR51, R19 ;  /* 0x0000003306137c10 */ /* 0x000fe2000f83e013 */
[----:B------:R-:W-:Y:S01]  /*1770*/  IMAD.IADD R4, R8, 0x1, -R4 ;  /* 0x0000000108047824 */ /* 0x000fe200078e0a04 */
[----:B------:R-:W-:Y:S01]  /*1780*/  SHF.R.S32.HI R18, RZ, 0x1f, R6 ;  /* 0x0000001fff127819 */ /* 0x000fe20000011406 */
[C---:B------:R-:W-:Y:S01]  /*1790*/  IMAD R20, R3.reuse, c[0x0][0x1a4], R7 ;  /* 0x0000690003147a24 */ /* 0x040fe200078e0207 */
[----:B------:R-:W-:Y:S01]  /*17a0*/  ULDC.64 UR34, c[0x0][0x198] ;  /* 0x0000660000227ab9 */ /* 0x000fe20000000a00 */
[C---:B------:R-:W-:Y:S01]  /*17b0*/  IMAD.WIDE.U32 R8, R3.reuse, c[0x0][0x198], RZ ;  /* 0x0000660003087a25 */ /* 0x040fe200078e00ff */
[----:B------:R-:W-:Y:S01]  /*17c0*/  UIMAD UR10, UR30, UR34, URZ ;  /* 0x000000221e0a72a4 */ /* 0x000fe2000f8e023f */
[----:B------:R-:W-:Y:S01]  /*17d0*/  CS2R R68, SRZ ;  /* 0x0000000000447805 */ /* 0x000fe2000001ff00 */
[----:B------:R-:W-:Y:S01]  /*17e0*/  ULDC.64 UR42, c[0x0][0x200] ;  /* 0x00008000002a7ab9 */ /* 0x000fe20000000a00 */
[----:B------:R-:W-:-:S02]  /*17f0*/  IMAD R17, R3, c[0x0][0x19c], R17 ;  /* 0x0000670003117a24 */ /* 0x000fc400078e0211 */
[----:B------:R-:W-:Y:S01]  /*1800*/  IMAD.WIDE.U32 R6, R3, c[0x0][0x1a0], RZ ;  /* 0x0000680003067a25 */ /* 0x000fe200078e00ff */
[----:B------:R-:W-:Y:S02]  /*1810*/  IADD3.X R3, R18, UR53, R25, P1, P0 ;  /* 0x0000003512037c10 */ /* 0x000fe40008fe0419 */
[----:B------:R-:W-:Y:S01]  /*1820*/  IADD3 R18, P0, R19, R24, RZ ;  /* 0x0000001813127210 */ /* 0x000fe20007f1e0ff */
[----:B------:R-:W-:Y:S02]  /*1830*/  IMAD.SHL.U32 R4, R4, 0x8, RZ ;  /* 0x0000000804047824 */ /* 0x000fe400078e00ff */
[----:B------:R-:W-:Y:S01]  /*1840*/  IMAD.IADD R9, R9, 0x1, R17 ;  /* 0x0000000109097824 */ /* 0x000fe200078e0211 */
[----:B------:R-:W-:Y:S01]  /*1850*/  MOV R17, UR27 ;  /* 0x0000001b00117c02 */ /* 0x000fe20008000f00 */
[----:B------:R-:W-:Y:S01]  /*1860*/  IMAD.X R19, R3, 0x1, R21, P0 ;  /* 0x0000000103137824 */ /* 0x000fe200000e0615 */
[----:B------:R-:W-:Y:S01]  /*1870*/  SHF.R.S32.HI R5, RZ, 0x1f, R4 ;  /* 0x0000001fff057819 */ /* 0x000fe20000011404 */
[----:B------:R-:W-:-:S02]  /*1880*/  IMAD R3, R22, c[0x0][0x190], RZ ;  /* 0x0000640016037a24 */ /* 0x000fc400078e02ff */
[----:B------:R-:W-:Y:S02]  /*1890*/  IMAD.IADD R7, R7, 0x1, R20 ;  /* 0x0000000107077824 */ /* 0x000fe400078e0214 */
[----:B----4-:R-:W-:-:S04]  /*18a0*/  IMAD.WIDE.U32 R12, R26, c[0x0][0x368], R4 ;  /* 0x0000da001a0c7a25 */ /* 0x010fc800078e0004 */
[----:B------:R-:W-:Y:S01]  /*18b0*/  IMAD.WIDE.U32 R10, R26, c[0x0][0x180], R4 ;  /* 0x000060001a0a7a25 */ /* 0x000fe200078e0004 */
[----:B------:R-:W-:-:S03]  /*18c0*/  IADD3 R13, R13, UR33, RZ ;  /* 0x000000210d0d7c10 */ /* 0x000fc6000fffe0ff */
[----:B------:R-:W-:Y:S01]  /*18d0*/  IMAD.WIDE.U32 R14, R26, c[0x0][0x188], R4 ;  /* 0x000062001a0e7a25 */ /* 0x000fe200078e0004 */
[----:B------:R-:W-:Y:S01]  /*18e0*/  IADD3 R11, R11, UR32, RZ ;  /* 0x000000200b0b7c10 */ /* 0x000fe2000fffe0ff */
[----:B------:R-:W-:Y:S02]  /*18f0*/  ULDC.64 UR32, c[0x0][0x1a0] ;  /* 0x0000680000207ab9 */ /* 0x000fe40000000a00 */
[C---:B------:R-:W-:Y:S01]  /*1900*/  IMAD R3, R16.reuse, c[0x0][0x194], R3 ;  /* 0x0000650010037a24 */ /* 0x040fe200078e0203 */
[----:B------:R-:W-:Y:S01]  /*1910*/  IADD3 R15, R15, UR11, RZ ;  /* 0x0000000b0f0f7c10 */ /* 0x000fe2000fffe0ff */
[----:B------:R-:W-:Y:S01]  /*1920*/  IMAD.WIDE.U32 R4, R16, c[0x0][0x190], R4 ;  /* 0x0000640010047a25 */ /* 0x000fe200078e0004 */
[----:B------:R-:W-:Y:S02]  /*1930*/  UIADD3.X UR11, UR7, UR39, URZ, UP1, !UPT ;  /* 0x00000027070b7290 */ /* 0x000fe40008ffe43f */
[----:B------:R-:W-:Y:S01]  /*1940*/  UIADD3 UR7, UR45, UR9, URZ ;  /* 0x000000092d077290 */ /* 0x000fe2000fffe03f */
[----:B------:R-:W-:-:S02]  /*1950*/  IMAD.IADD R5, R5, 0x1, R3 ;  /* 0x0000000105057824 */ /* 0x000fc400078e0203 */
[----:B------:R-:W-:Y:S01]  /*1960*/  IMAD.U32 R20, RZ, RZ, UR27 ;  /* 0x0000001bff147e24 */ /* 0x000fe2000f8e00ff */
[----:B------:R-:W-:Y:S01]  /*1970*/  UIMAD UR7, UR7, UR6, URZ ;  /* 0x00000006070772a4 */ /* 0x000fe2000f8e023f */
[----:B------:R-:W-:Y:S02]  /*1980*/  IMAD R3, R22, c[0x0][0x370], RZ ;  /* 0x0000dc0016037a24 */ /* 0x000fe400078e02ff */
[----:B------:R-:W-:Y:S01]  /*1990*/  IMAD.WIDE.U32 R6, R17, c[0x0][0x1a0], R6 ;  /* 0x0000680011067a25 */ /* 0x000fe200078e0006 */
[----:B------:R-:W1:Y:S01]  /*19a0*/  S2R R22, SR_CTAID.Z ;  /* 0x0000000000167919 */ /* 0x000e620000002700 */
[----:B------:R-:W-:Y:S02]  /*19b0*/  UIMAD UR9, UR11, UR44, UR7 ;  /* 0x0000002c0b0972a4 */ /* 0x000fe4000f8e0207 */
[----:B------:R-:W-:Y:S01]  /*19c0*/  IMAD.WIDE.U32 R20, R20, c[0x0][0x198], R8 ;  /* 0x0000660014147a25 */ /* 0x000fe200078e0008 */
[----:B------:R-:W-:-:S03]  /*19d0*/  UIMAD UR7, UR27, UR35, UR10 ;  /* 0x000000231b0772a4 */ /* 0x000fc6000f8e020a */
[----:B------:R-:W-:Y:S01]  /*19e0*/  IMAD R17, R16, c[0x0][0x374], R3 ;  /* 0x0000dd0010117a24 */ /* 0x000fe200078e0203 */
[----:B------:R-:W-:Y:S01]  /*19f0*/  ULDC.64 UR10, c[0x0][0x1a8] ;  /* 0x00006a00000a7ab9 */ /* 0x000fe20000000a00 */
[----:B------:R-:W-:Y:S02]  /*1a00*/  IMAD.U32 R24, RZ, RZ, UR44 ;  /* 0x0000002cff187e24 */ /* 0x000fe4000f8e00ff */
[----:B------:R-:W-:-:S04]  /*1a10*/  IMAD.WIDE.U32 R8, R26, c[0x0][0x178], R4 ;  /* 0x00005e001a087a25 */ /* 0x000fc800078e0004 */
[----:B------:R-:W-:Y:S01]  /*1a20*/  IMAD R3, R23, c[0x0][0x1b0], RZ ;  /* 0x00006c0017037a24 */ /* 0x000fe200078e02ff */
[----:B------:R-:W-:Y:S01]  /*1a30*/  IADD3 R9, R9, UR31, RZ ;  /* 0x0000001f09097c10 */ /* 0x000fe2000fffe0ff */
[----:B------:R-:W-:Y:S02]  /*1a40*/  IMAD R4, R23, c[0x0][0x1b8], RZ ;  /* 0x00006e0017047a24 */ /* 0x000fe400078e02ff */
[----:B------:R-:W-:-:S04]  /*1a50*/  IMAD.WIDE.U32 R12, R16, c[0x0][0x370], R12 ;  /* 0x0000dc00100c7a25 */ /* 0x000fc800078e000c */
[----:B------:R-:W-:Y:S01]  /*1a60*/  IMAD.WIDE.U32 R18, R24, UR6, R18 ;  /* 0x0000000618127c25 */ /* 0x000fe2000f8e0012 */
[----:B------:R-:W-:-:S03]  /*1a70*/  UIMAD UR6, UR30, UR32, URZ ;  /* 0x000000201e0672a4 */ /* 0x000fc6000f8e023f */
[C---:B------:R-:W-:Y:S01]  /*1a80*/  IMAD R16, R0.reuse, c[0x0][0x1b4], R3 ;  /* 0x00006d0000107a24 */ /* 0x040fe200078e0203 */
[----:B------:R-:W-:Y:S01]  /*1a90*/  UIMAD UR6, UR27, UR33, UR6 ;  /* 0x000000211b0672a4 */ /* 0x000fe2000f8e0206 */
[----:B------:R-:W-:Y:S01]  /*1aa0*/  IMAD.WIDE.U32 R10, R0, c[0x0][0x1b0], R10 ;  /* 0x00006c00000a7a25 */ /* 0x000fe200078e000a */
[----:B------:R-:W-:-:S03]  /*1ab0*/  LEA R132, P2, R18, c[0x0][0x350], 0x2 ;  /* 0x0000d40012847a11 */ /* 0x000fc600078410ff */
[C---:B------:R-:W-:Y:S02]  /*1ac0*/  IMAD R3, R0.reuse, c[0x0][0x1bc], R4 ;  /* 0x00006f0000037a24 */ /* 0x040fe400078e0204 */
[----:B------:R-:W-:Y:S01]  /*1ad0*/  IMAD.WIDE.U32 R4, R0, c[0x0][0x1b8], R14 ;  /* 0x00006e0000047a25 */ /* 0x000fe200078e000e */
[----:B------:R-:W-:Y:S02]  /*1ae0*/  IADD3 R0, P1, R10, R20, RZ ;  /* 0x000000140a007210 */ /* 0x000fe40007f3e0ff */
[----:B------:R-:W-:Y:S01]  /*1af0*/  IADD3 R10, R19, UR9, RZ ;  /* 0x00000009130a7c10 */ /* 0x000fe2000fffe0ff */
[----:B------:R-:W-:Y:S02]  /*1b00*/  IMAD.IADD R16, R11, 0x1, R16 ;  /* 0x000000010b107824 */ /* 0x000fe400078e0210 */
[----:B------:R-:W-:Y:S01]  /*1b10*/  IMAD.IADD R11, R5, 0x1, R3 ;  /* 0x00000001050b7824 */ /* 0x000fe200078e0203 */
[----:B------:R-:W-:Y:S01]  /*1b20*/  IADD3 R3, P0, R4, R6, RZ ;  /* 0x0000000604037210 */ /* 0x000fe20007f1e0ff */
[----:B------:R-:W-:Y:S01]  /*1b30*/  IMAD.IADD R5, R13, 0x1, R17 ;  /* 0x000000010d057824 */ /* 0x000fe200078e0211 */
[----:B------:R-:W-:Y:S01]  /*1b40*/  IADD3.X R20, R16, UR7, R21, P1, !PT ;  /* 0x0000000710147c10 */ /* 0x000fe20008ffe415 */
[----:B------:R-:W-:Y:S01]  /*1b50*/  IMAD.MOV.U32 R16, RZ, RZ, c[0x0][0x1a4] ;  /* 0x00006900ff107624 */ /* 0x000fe200078e00ff */
[----:B------:R-:W-:Y:S01]  /*1b60*/  IADD3.X R13, R11, UR6, R7, P0, !PT ;  /* 0x000000060b0d7c10 */ /* 0x000fe200087fe407 */
[----:B------:R-:W-:Y:S01]  /*1b70*/  ULDC.64 UR6, c[0x0][0x378] ;  /* 0x0000de0000067ab9 */ /* 0x000fe20000000a00 */
[C---:B------:R-:W-:Y:S01]  /*1b80*/  LEA R6, P0, R0.reuse, c[0x0][0x168], 0x1 ;  /* 0x00005a0000067a11 */ /* 0x040fe200078008ff */
[----:B------:R-:W-:Y:S01]  /*1b90*/  UIMAD UR6, UR50, UR6, URZ ;  /* 0x00000006320672a4 */ /* 0x000fe2000f8e023f */
[----:B------:R-:W-:Y:S01]  /*1ba0*/  MOV R4, R12 ;  /* 0x0000000c00047202 */ /* 0x000fe20000000f00 */
[----:B------:R-:W-:Y:S01]  /*1bb0*/  IMAD.MOV.U32 R12, RZ, RZ, c[0x0][0x19c] ;  /* 0x00006700ff0c7624 */ /* 0x000fe200078e00ff */
[----:B------:R-:W-:Y:S01]  /*1bc0*/  LEA.HI.X R7, R0, c[0x0][0x16c], R20, 0x1, P0 ;  /* 0x00005b0000077a11 */ /* 0x000fe200000f0c14 */
[----:B------:R-:W-:Y:S01]  /*1bd0*/  UIMAD UR31, UR46, UR7, UR6 ;  /* 0x000000072e1f72a4 */ /* 0x000fe2000f8e0206 */
[----:B------:R-:W-:Y:S01]  /*1be0*/  IMAD.MOV.U32 R0, RZ, RZ, c[0x0][0x198] ;  /* 0x00006600ff007624 */ /* 0x000fe200078e00ff */
[----:B------:R-:W-:Y:S01]  /*1bf0*/  ULEA.HI.SX32 UR6, UR37, 0xffffffff, 0x19 ;  /* 0xffffffff25067891 */ /* 0x000fe2000f8fca3f */
[----:B------:R-:W-:Y:S01]  /*1c00*/  LEA.HI.X R133, R18, c[0x0][0x354], R10, 0x2, P2 ;  /* 0x0000d50012857a11 */ /* 0x000fe200010f140a */
[----:B------:R-:W-:Y:S01]  /*1c10*/  UIMAD UR7, UR50, UR10, URZ ;  /* 0x0000000a320772a4 */ /* 0x000fe2000f8e023f */
[----:B-1----:R-:W-:Y:S01]  /*1c20*/  IMAD.WIDE.U32 R10, R22, c[0x0][0x1a8], R8 ;  /* 0x00006a00160a7a25 */ /* 0x002fe200078e0008 */
[----:B------:R-:W-:Y:S01]  /*1c30*/  ULEA.HI UR9, UR6, UR6, URZ, 0x1 ;  /* 0x0000000606097291 */ /* 0x000fe2000f8f083f */
[----:B------:R-:W-:Y:S01]  /*1c40*/  LEA R14, P1, R0, R6, 0x7 ;  /* 0x00000006000e7211 */ /* 0x000fe200078238ff */
[----:B------:R-:W-:Y:S01]  /*1c50*/  UIMAD UR7, UR46, UR11, UR7 ;  /* 0x0000000b2e0772a4 */ /* 0x000fe2000f8e0207 */
[----:B------:R-:W-:Y:S01]  /*1c60*/  IMAD.WIDE.U32 R8, R22, c[0x0][0x378], R4 ;  /* 0x0000de0016087a25 */ /* 0x000fe200078e0004 */
[C---:B------:R-:W-:Y:S01]  /*1c70*/  LEA R4, P0, R3.reuse, c[0x0][0x170], 0x1 ;  /* 0x00005c0003047a11 */ /* 0x040fe200078008ff */
[----:B------:R-:W-:Y:S01]  /*1c80*/  ULOP3.LUT UR9, UR9, 0xfffffffe, URZ, 0xc0, !UPT ;  /* 0xfffffffe09097892 */ /* 0x000fe2000f8ec03f */
[----:B------:R-:W-:Y:S01]  /*1c90*/  LEA.HI.X R15, R0, R7, R12, 0x7, P1 ;  /* 0x00000007000f7211 */ /* 0x000fe200008f3c0c */
[----:B------:R-:W-:Y:S01]  /*1ca0*/  IMAD.MOV.U32 R17, RZ, RZ, c[0x0][0x374] ;  /* 0x0000dd00ff117624 */ /* 0x000fe200078e00ff */
[----:B------:R-:W-:Y:S01]  /*1cb0*/  LEA.HI.X R5, R3, c[0x0][0x174], R13, 0x1, P0 ;  /* 0x00005d0003057a11 */ /* 0x000fe200000f0c0d */
[----:B------:R-:W-:Y:S01]  /*1cc0*/  IMAD.MOV.U32 R13, RZ, RZ, c[0x0][0x1a0] ;  /* 0x00006800ff0d7624 */ /* 0x000fe200078e00ff */
[----:B------:R-:W-:Y:S01]  /*1cd0*/  IADD3 R0, R11, UR7, RZ ;  /* 0x000000070b007c10 */ /* 0x000fe2000fffe0ff */
[----:B------:R-:W-:Y:S01]  /*1ce0*/  UIADD3 UR7, UR6, -UR9, URZ ;  /* 0x8000000906077290 */ /* 0x000fe2000fffe03f */
[----:B------:R-:W-:Y:S01]  /*1cf0*/  IADD3 R3, R9, UR31, RZ ;  /* 0x0000001f09037c10 */ /* 0x000fe2000fffe0ff */
[----:B------:R-:W-:Y:S01]  /*1d00*/  IMAD.MOV.U32 R11, RZ, RZ, c[0x0][0x370] ;  /* 0x0000dc00ff0b7624 */ /* 0x000fe200078e00ff */
[C---:B------:R-:W-:Y:S01]  /*1d10*/  LEA R12, P0, R13.reuse, R4, 0x7 ;  /* 0x000000040d0c7211 */ /* 0x040fe200078038ff */
[----:B------:R-:W-:Y:S01]  /*1d20*/  UISETP.NE.AND UP0, UPT, UR7, 0x1, UPT ;  /* 0x000000010700788c */ /* 0x000fe2000bf05270 */
[----:B------:R-:W-:Y:S01]  /*1d30*/  LEA R206, P1, R8, c[0x0][0x330], 0x1 ;  /* 0x0000cc0008ce7a11 */ /* 0x000fe200078208ff */
[----:B------:R-:W-:Y:S01]  /*1d40*/  UIADD3 UR10, UR8, UR36, URZ ;  /* 0x00000024080a7290 */ /* 0x000fe2000fffe03f */
[----:B------:R-:W-:Y:S01]  /*1d50*/  LEA R208, P2, R10, c[0x0][0x160], 0x1 ;  /* 0x000058000ad07a11 */ /* 0x000fe200078408ff */
[----:B------:R-:W-:Y:S01]  /*1d60*/  UIADD3 UR8, UR8, UR38, URZ ;  /* 0x0000002608087290 */ /* 0x000fe2000fffe03f */
[----:B------:R-:W-:Y:S01]  /*1d70*/  LEA.HI.X R13, R13, R5, R16, 0x7, P0 ;  /* 0x000000050d0d7211 */ /* 0x000fe200000f3c10 */
[----:B------:R-:W-:Y:S01]  /*1d80*/  IMAD.MOV.U32 R16, RZ, RZ, c[0x0][0x194] ;  /* 0x00006500ff107624 */ /* 0x000fe200078e00ff */
[----:B------:R-:W-:Y:S01]  /*1d90*/  LEA.HI.X R207, R8, c[0x0][0x334], R3, 0x1, P1 ;  /* 0x0000cd0008cf7a11 */ /* 0x000fe200008f0c03 */
[----:B------:R-:W-:Y:S01]  /*1da0*/  UIMAD.WIDE UR8, UR8, UR57, UR42 ;  /* 0x00000039080872a5 */ /* 0x000fe2000f8e022a */
[----:B------:R-:W-:Y:S01]  /*1db0*/  PLOP3.LUT P0, PT, PT, PT, UP0, 0x80, 0x0 ;  /* 0x000000000000781c */ /* 0x000fe20003f0f008 */
[----:B------:R-:W-:Y:S01]  /*1dc0*/  UISETP.GE.AND UP0, UPT, UR56, 0x1, UPT ;  /* 0x000000013800788c */ /* 0x000fe2000bf06270 */
[----:B------:R-:W-:Y:S01]  /*1dd0*/  MOV R9, c[0x0][0x190] ;  /* 0x0000640000097a02 */ /* 0x000fe20000000f00 */
[----:B------:R-:W-:Y:S01]  /*1de0*/  IMAD.U32 R25, RZ, RZ, UR45 ;  /* 0x0000002dff197e24 */ /* 0x000fe2000f8e00ff */
[----:B------:R-:W-:Y:S01]  /*1df0*/  LEA.HI.X R209, R10, c[0x0][0x164], R0, 0x1, P2 ;  /* 0x000059000ad17a11 */ /* 0x000fe200010f0c00 */
[----:B------:R-:W-:Y:S01]  /*1e00*/  UIMAD.WIDE UR10, UR10, UR57, UR60 ;  /* 0x000000390a0a72a5 */ /* 0x000fe2000f8e023c */
[----:B------:R-:W-:Y:S01]  /*1e10*/  LEA R10, P2, R11, R206, 0x7 ;  /* 0x000000ce0b0a7211 */ /* 0x000fe200078438ff */
[----:B------:R-:W-:Y:S01]  /*1e20*/  UMOV UR7, UR9 ;  /* 0x0000000900077c82 */ /* 0x000fe20008000000 */
[----:B------:R-:W-:-:S02]  /*1e30*/  LEA R8, P1, R9, R208, 0x7 ;  /* 0x000000d009087211 */ /* 0x000fc400078238ff */
[----:B------:R-:W-:Y:S02]  /*1e40*/  LEA.HI.X R11, R11, R207, R17, 0x7, P2 ;  /* 0x000000cf0b0b7211 */ /* 0x000fe400010f3c11 */
[----:B------:R-:W-:Y:S02]  /*1e50*/  LEA.HI.X R9, R9, R209, R16, 0x7, P1 ;  /* 0x000000d109097211 */ /* 0x000fe400008f3c10 */
[----:B------:R-:W-:Y:S02]  /*1e60*/  PLOP3.LUT P1, PT, PT, PT, UP0, 0x80, 0x0 ;  /* 0x000000000000781c */ /* 0x000fe40003f2f008 */
[C---:B--2---:R-:W-:Y:S01]  /*1e70*/  IADD3 R3, R28.reuse, 0x1000, RZ ;  /* 0x000010001c037810 */ /* 0x044fe20007ffe0ff */
[----:B------:R-:W-:-:S03]  /*1e80*/  IMAD.SHL.U32 R0, R28, 0x2, RZ ;  /* 0x000000021c007824 */ /* 0x000fc600078e00ff */
[----:B------:R-:W-:Y:S02]  /*1e90*/  SEL R3, R3, R28, !P0 ;  /* 0x0000001c03037207 */ /* 0x000fe40004000000 */
[----:B------:R-:W-:Y:S01]  /*1ea0*/  @!PT LDS RZ, [RZ] ;  /* 0x00000000fffff984 */ /* 0x000fe20000000800 */
[----:B------:R-:W-:Y:S01]  /*1eb0*/  @!PT LDS RZ, [RZ] ;  /* 0x00000000fffff984 */ /* 0x000fe20000000800 */
[----:B------:R-:W-:Y:S01]  /*1ec0*/  @!PT LDS RZ, [RZ] ;  /* 0x00000000fffff984 */ /* 0x000fe20000000800 */
[----:B------:R1:W-:Y:S03]  /*1ed0*/  LDGSTS.E.BYPASS.LTC128B.128 [R0+0x4000], [R206.64] ;  /* 0x04000000ce007fae */ /* 0x0003e6000b901d5c */
[----:B------:R-:W-:Y:S01]  /*1ee0*/  IMAD.SHL.U32 R3, R3, 0x2, RZ ;  /* 0x0000000203037824 */ /* 0x000fe200078e00ff */
        /* <DEDUP_REMOVED lines=8> */
[----:B---3--:R-:W-:Y:S01]  /*1f70*/  IMAD.SHL.U32 R4, R27, 0x4, RZ ;  /* 0x000000041b047824 */ /* 0x008fe200078e00ff */
[----:B-1----:R-:W-:-:S04]  /*1f80*/  SHF.R.S32.HI R0, RZ, 0x1f, R27 ;  /* 0x0000001fff007819 */ /* 0x002fc8000001141b */
[----:B------:R-:W-:Y:S02]  /*1f90*/  IADD3 R4, P2, R4, UR8, RZ ;  /* 0x0000000804047c10 */ /* 0x000fe4000ff5e0ff */
[----:B------:R-:W-:-:S04]  /*1fa0*/  SHF.L.U64.HI R5, R27, 0x2, R0 ;  /* 0x000000021b057819 */ /* 0x000fc80000010200 */
[----:B------:R-:W-:Y:S01]  /*1fb0*/  IADD3.X R5, R5, UR7, RZ, P2, !PT ;  /* 0x0000000705057c10 */ /* 0x000fe200097fe4ff */
[----:B------:R-:W-:Y:S05]  /*1fc0*/  @!P1 BRA `(.L_x_1059) ;  /* 0x00004c3000009947 */ /* 0x000fea0003800000 */
[----:B--2---:R1:W2:Y:S04]  /*1fd0*/  LDG.E R6, [R4.64+0x120] ;  /* 0x0001201c04067981 */ /* 0x0042a8000c1e1900 */
[----:B------:R1:W3:Y:S04]  /*1fe0*/  LDG.E R7, [R4.64+0x100] ;  /* 0x0001001c04077981 */ /* 0x0002e8000c1e1900 */
[----:B------:R1:W4:Y:S04]  /*1ff0*/  LDG.E R8, [R4.64+0x20] ;  /* 0x0000201c04087981 */ /* 0x000328000c1e1900 */
[----:B------:R1:W5:Y:S01]  /*2000*/  LDG.E R9, [R4.64] ;  /* 0x0000001c04097981 */ /* 0x000362000c1e1900 */
[----:B------:R-:W-:-:S02]  /*2010*/  IMAD.MOV.U32 R226, RZ, RZ, R3 ;  /* 0x000000ffffe27224 */ /* 0x000fc400078e0003 */
[----:B------:R-:W-:Y:S01]  /*2020*/  IMAD.MOV.U32 R95, RZ, RZ, RZ ;  /* 0x000000ffff5f7224 */ /* 0x000fe200078e00ff */
[----:B------:R-:W-:Y:S01]  /*2030*/  UMOV UR9, UR11 ;  /* 0x0000000b00097c82 */ /* 0x000fe20008000000 */
[----:B-1----:R-:W-:Y:S02]  /*2040*/  IADD3 R5, R124, 0x1000, RZ ;  /* 0x000010007c057810 */ /* 0x002fe40007ffe0ff */
[----:B------:R-:W-:Y:S02]  /*2050*/  IADD3 R4, R130, 0x1000, RZ ;  /* 0x0000100082047810 */ /* 0x000fe40007ffe0ff */
[----:B------:R-:W-:Y:S02]  /*2060*/  SEL R5, R5, R124, !P0 ;  /* 0x0000007c05057207 */ /* 0x000fe40004000000 */
[----:B------:R-:W-:-:S03]  /*2070*/  SEL R4, R4, R130, !P0 ;  /* 0x0000008204047207 */ /* 0x000fc60004000000 */
[----:B------:R-:W-:Y:S02]  /*2080*/  IMAD.SHL.U32 R3, R5, 0x2, RZ ;  /* 0x0000000205037824 */ /* 0x000fe400078e00ff */
[----:B------:R-:W-:Y:S01]  /*2090*/  IMAD.SHL.U32 R118, R4, 0x2, RZ ;  /* 0x0000000204767824 */ /* 0x000fe200078e00ff */
[----:B--2---:R1:W-:Y:S04]  /*20a0*/  STL [R1], R6 ;  /* 0x0000000601007387 */ /* 0x0043e80000100800 */
[----:B---3--:R1:W-:Y:S04]  /*20b0*/  STL [R1+0x4], R7 ;  /* 0x0000040701007387 */ /* 0x0083e80000100800 */
[----:B----4-:R1:W-:Y:S04]  /*20c0*/  STL [R1+0x8], R8 ;  /* 0x0000080801007387 */ /* 0x0103e80000100800 */
[----:B-----5:R1:W-:Y:S02]  /*20d0*/  STL [R1+0xc], R9 ;  /* 0x00000c0901007387 */ /* 0x0203e40000100800 */
[C---:B------:R-:W-:Y:S01]  /*20e0*/  IADD3 R4, R27.reuse, -0x80, RZ ;  /* 0xffffff801b047810 */ /* 0x040fe20007ffe0ff */
[C---:B------:R-:W-:Y:S01]  /*20f0*/  IMAD.SHL.U32 R5, R27.reuse, 0x4, RZ ;  /* 0x000000041b057824 */ /* 0x040fe200078e00ff */
[----:B-1----:R-:W-:Y:S01]  /*2100*/  SHF.L.U64.HI R6, R27, 0x2, R0 ;  /* 0x000000021b067819 */ /* 0x002fe20000010200 */
[----:B------:R-:W-:Y:S01]  /*2110*/  IMAD.SHL.U32 R122, R130, 0x2, RZ ;  /* 0x00000002827a7824 */ /* 0x000fe200078e00ff */
[----:B------:R-:W-:-:S03]  /*2120*/  SHF.L.U32 R0, R4, 0x2, RZ ;  /* 0x0000000204007819 */ /* 0x000fc600000006ff */
[----:B------:R1:W-:Y:S01]  /*2130*/  STL [R1+0x1c], R6 ;  /* 0x00001c0601007387 */ /* 0x0003e20000100800 */
[----:B------:R-:W-:-:S03]  /*2140*/  IMAD.IADD R123, R122, 0x1, R125 ;  /* 0x000000017a7b7824 */ /* 0x000fc600078e027d */
[----:B------:R1:W-:Y:S04]  /*2150*/  STL [R1+0x18], R5 ;  /* 0x0000180501007387 */ /* 0x0003e80000100800 */
[----:B------:R1:W-:Y:S02]  /*2160*/  STL [R1+0x14], R0 ;  /* 0x0000140001007387 */ /* 0x0003e40000100800 */
.L_x_1062:
[----:B-1----:R-:W2:Y:S01]  /*2170*/  LDL R0, [R1+0xc] ;  /* 0x00000c0001007983 */ /* 0x002ea20000100800 */
[----:B------:R-:W-:Y:S01]  /*2180*/  IADD3 R112, R125, R118, RZ ;  /* 0x000000767d707210 */ /* 0x000fe20007ffe0ff */
[----:B------:R-:W-:Y:S02]  /*2190*/  UISETP.GE.AND UP2, UPT, UR6, 0x1, UPT ;  /* 0x000000010600788c */ /* 0x000fe4000bf46270 */
[----:B------:R-:W0:Y:S04]  /*21a0*/  LDGDEPBAR ;  /* 0x00000000000079af */ /* 0x000e280000000000 */
[----:B------:R-:W-:Y:S04]  /*21b0*/  PLOP3.LUT P2, PT, PT, PT, UP2, 0x80, 0x0 ;  /* 0x000000000000781c */ /* 0x000fe80003f4f028 */
[----:B------:R-:W3:Y:S04]  /*21c0*/  LDL R134, [R1+0x8] ;  /* 0x0000080001867983 */ /* 0x000ee80000100800 */
        /* <DEDUP_REMOVED lines=23> */
[----:B-1----:R-:W4:Y:S01]  /*2340*/  LDL R2, [R1] ;  /* 0x0000000001027983 */ /* 0x002f220000100800 */
        /* <DEDUP_REMOVED lines=22> */
[C---:B------:R-:W-:Y:S02]  /*24b0*/  HMMA.16816.F32 R48, R64.reuse, R50, RZ ;  /* 0x000000324030723c */ /* 0x040fe400000018ff */
[----:B--2---:R-:W-:Y:S06]  /*24c0*/  FSETP.NEU.FTZ.AND P0, PT, R0, -INF , PT ;  /* 0xff8000000000780b */ /* 0x004fec0003f1d000 */
[-C--:B------:R-:W-:Y:S08]  /*24d0*/  HMMA.16816.F32 R52, R64, R100.reuse, RZ ;  /* 0x000000644034723c */ /* 0x080ff000000018ff */
        /* <DEDUP_REMOVED lines=25> */
[----:B------:R-:W4:Y:S01]  /*2670*/  MUFU.TANH R236, R5 ;  /* 0x0000000500ec7308 */ /* 0x000f220000002400 */
[----:B------:R-:W-:Y:S02]  /*2680*/  FMUL.FTZ R11, R11, c[0x0][0x2ec] ;  /* 0x0000bb000b0b7a20 */ /* 0x000fe40000410000 */
[----:B--2---:R-:W-:Y:S05]  /*2690*/  FMUL.FTZ R10, R0, 1.4426950216293334961 ;  /* 0x3fb8aa3b000a7820 */ /* 0x004fea0000410000 */
[----:B------:R-:W-:Y:S02]  /*26a0*/  FSEL R10, R10, RZ, P0 ;  /* 0x000000ff0a0a7208 */ /* 0x000fe40000000000 */
[----:B------:R2:W-:Y:S01]  /*26b0*/  MUFU.TANH R87, R8 ;  /* 0x0000000800577308 */ /* 0x0005e20000002400 */
[----:B---3--:R-:W-:Y:S02]  /*26c0*/  FSETP.NEU.FTZ.AND P0, PT, R134, -INF , PT ;  /* 0xff8000008600780b */ /* 0x008fe40003f1d000 */
[--C-:B-1----:R-:W-:Y:S02]  /*26d0*/  FFMA.FTZ R0, R238, c[0x0][0x23c], -R10.reuse ;  /* 0x00008f00ee007a23 */ /* 0x102fe4000001080a */
[----:B------:R-:W-:Y:S05]  /*26e0*/  FMUL.FTZ R9, R134, 1.4426950216293334961 ;  /* 0x3fb8aa3b86097820 */ /* 0x000fea0000410000 */
[----:B------:R1:W-:Y:S01]  /*26f0*/  MUFU.EX2 R165, R0 ;  /* 0x0000000000a57308 */ /* 0x0003e20000000800 */
[----:B------:R-:W-:Y:S02]  /*2700*/  FSEL R9, R9, RZ, P0 ;  /* 0x000000ff09097208 */ /* 0x000fe40000000000 */
[C---:B----4-:R-:W-:Y:S07]  /*2710*/  FSETP.NEU.FTZ.AND P0, PT, R131.reuse, -INF , PT ;  /* 0xff8000008300780b */ /* 0x050fee0003f1d000 */
[----:B------:R3:W-:Y:S01]  /*2720*/  MUFU.TANH R85, R12 ;  /* 0x0000000c00557308 */ /* 0x0007e20000002400 */
[----:B--2---:R-:W-:Y:S05]  /*2730*/  FMUL.FTZ R8, R131, 1.4426950216293334961 ;  /* 0x3fb8aa3b83087820 */ /* 0x004fea0000410000 */
[----:B------:R-:W-:Y:S04]  /*2740*/  FSEL R8, R8, RZ, P0 ;  /* 0x000000ff08087208 */ /* 0x000fe80000000000 */
[----:B------:R-:W2:Y:S01]  /*2750*/  MUFU.TANH R252, R6 ;  /* 0x0000000600fc7308 */ /* 0x000ea20000002400 */
[----:B------:R-:W-:Y:S01]  /*2760*/  FSETP.NEU.FTZ.AND P0, PT, R2, -INF , PT ;  /* 0xff8000000200780b */ /* 0x000fe20003f1d000 */
[----:B-1----:R-:W-:Y:S08]  /*2770*/  FFMA.FTZ R0, R236, c[0x0][0x23c], -R10 ;  /* 0x00008f00ec007a23 */ /* 0x002ff0000001080a */
[----:B------:R1:W-:Y:S01]  /*2780*/  MUFU.TANH R84, R13 ;  /* 0x0000000d00547308 */ /* 0x0003e20000002400 */
[----:B---3--:R-:W3:Y:S09]  /*2790*/  LDL R12, [R1+0x1c] ;  /* 0x00001c00010c7983 */ /* 0x008ef20000100800 */
[----:B------:R4:W2:Y:S10]  /*27a0*/  MUFU.TANH R251, R7 ;  /* 0x0000000700fb7308 */ /* 0x0008b40000002400 */
[----:B------:R2:W-:Y:S01]  /*27b0*/  MUFU.TANH R78, R11 ;  /* 0x0000000b004e7308 */ /* 0x0005e20000002400 */
[----:B-1----:R-:W3:Y:S09]  /*27c0*/  LDL R13, [R1+0x18] ;  /* 0x00001800010d7983 */ /* 0x002ef20000100800 */
[----:B------:R1:W-:Y:S01]  /*27d0*/  MUFU.EX2 R162, R0 ;  /* 0x0000000000a27308 */ /* 0x0003e20000000800 */
[----:B----4-:R-:W4:Y:S09]  /*27e0*/  LDSM.16.M88.4 R4, [R116+0x6400] ;  /* 0x006400007404783b */ /* 0x010f320000000200 */
[----:B------:R-:W4:Y:S01]  /*27f0*/  MUFU.TANH R77, R14 ;  /* 0x0000000e004d7308 */ /* 0x000f220000002400 */
[--C-:B--2---:R-:W-:Y:S09]  /*2800*/  FFMA.FTZ R11, R86, c[0x0][0x23c], -R8.reuse ;  /* 0x00008f00560b7a23 */ /* 0x104ff20000010808 */
[----:B------:R-:W2:Y:S01]  /*2810*/  MUFU.TANH R76, R15 ;  /* 0x0000000f004c7308 */ /* 0x000ea20000002400 */
[--C-:B-1----:R-:W-:Y:S09]  /*2820*/  FFMA.FTZ R0, R252, c[0x0][0x23c], -R9.reuse ;  /* 0x00008f00fc007a23 */ /* 0x102ff20000010809 */
[----:B------:R1:W-:Y:S10]  /*2830*/  MUFU.EX2 R179, R0 ;  /* 0x0000000000b37308 */ /* 0x0003f40000000800 */
[----:B------:R-:W2:Y:S01]  /*2840*/  MUFU.TANH R230, R16 ;  /* 0x0000001000e67308 */ /* 0x000ea20000002400 */
[-C--:B----4-:R-:W-:Y:S09]  /*2850*/  HMMA.16816.F32 R20, R104, R4.reuse, R20 ;  /* 0x000000046814723c */ /* 0x090ff20000001814 */
[----:B------:R-:W4:Y:S01]  /*2860*/  MUFU.TANH R229, R17 ;  /* 0x0000001100e57308 */ /* 0x000f220000002400 */
[C---:B------:R-:W-:Y:S04]  /*2870*/  HMMA.16816.F32 R24, R112.reuse, R4, R24 ;  /* 0x000000047018723c */ /* 0x040fe80000001818 */
[--C-:B-1----:R-:W-:Y:S03]  /*2880*/  FFMA.FTZ R0, R251, c[0x0][0x23c], -R9.reuse ;  /* 0x00008f00fb007a23 */ /* 0x102fe60000010809 */
[--C-:B------:R-:W-:Y:S02]  /*2890*/  FFMA.FTZ R4, R85, c[0x0][0x23c], -R8.reuse ;  /* 0x00008f0055047a23 */ /* 0x100fe40000010808 */
        /* <DEDUP_REMOVED lines=8> */
[----:B------:R-:W4:Y:S01]  /*2920*/  MUFU.TANH R246, R18 ;  /* 0x0000001200f67308 */ /* 0x000f220000002400 */
        /* <DEDUP_REMOVED lines=8> */
[----:B--2---:R-:W-:Y:S02]  /*29b0*/  FFMA.FTZ R4, R84, c[0x0][0x23c], -R8 ;  /* 0x00008f0054047a23 */ /* 0x004fe40000010808 */
[----:B------:R-:W-:Y:S02]  /*29c0*/  FMUL.FTZ R33, R33, c[0x0][0x2ec] ;  /* 0x0000bb0021217a20 */ /* 0x000fe40000410000 */
[----:B------:R-:W-:Y:S01]  /*29d0*/  FMUL.FTZ R34, R34, c[0x0][0x2ec] ;  /* 0x0000bb0022227a20 */ /* 0x000fe20000410000 */
[----:B------:R2:W-:Y:S01]  /*29e0*/  MUFU.EX2 R194, R4 ;  /* 0x0000000400c27308 */ /* 0x0005e20000000800 */
[----:B------:R-:W-:Y:S02]  /*29f0*/  FMUL.FTZ R35, R35, c[0x0][0x2ec] ;  /* 0x0000bb0023237a20 */ /* 0x000fe40000410000 */
[----:B------:R-:W-:Y:S02]  /*2a00*/  FMUL.FTZ R27, R27, c[0x0][0x2ec] ;  /* 0x0000bb001b1b7a20 */ /* 0x000fe40000410000 */
[----:B------:R-:W-:Y:S05]  /*2a10*/  FMUL.FTZ R23, R23, c[0x0][0x2ec] ;  /* 0x0000bb0017177a20 */ /* 0x000fea0000410000 */
[----:B------:R-:W-:Y:S01]  /*2a20*/  MUFU.TANH R245, R19 ;  /* 0x0000001300f57308 */ /* 0x000fe20000002400 */
[----:B-1----:R-:W-:Y:S05]  /*2a30*/  FMUL.FTZ R0, R2, 1.4426950216293334961 ;  /* 0x3fb8aa3b02007820 */ /* 0x002fea0000410000 */
[----:B------:R-:W-:Y:S04]  /*2a40*/  FSEL R0, R0, RZ, P0 ;  /* 0x000000ff00007208 */ /* 0x000fe80000000000 */
[----:B------:R1:W-:Y:S01]  /*2a50*/  MUFU.EX2 R196, R11 ;  /* 0x0000000b00c47308 */ /* 0x0003e20000000800 */
[--C-:B--2---:R-:W-:Y:S09]  /*2a60*/  FFMA.FTZ R4, R77, c[0x0][0x23c], -R0.reuse ;  /* 0x00008f004d047a23 */ /* 0x104ff20000010800 */
[----:B------:R2:W-:Y:S10]  /*2a70*/  MUFU.EX2 R203, R4 ;  /* 0x0000000400cb7308 */ /* 0x0005f40000000800 */
[----:B------:R-:W-:Y:S01]  /*2a80*/  MUFU.TANH R228, R20 ;  /* 0x0000001400e47308 */ /* 0x000fe20000002400 */
[--C-:B-1----:R-:W-:Y:S09]  /*2a90*/  FFMA.FTZ R11, R79, c[0x0][0x23c], -R0.reuse ;  /* 0x00008f004f0b7a23 */ /* 0x102ff20000010800 */
[----:B------:R1:W-:Y:S01]  /*2aa0*/  MUFU.EX2 R205, R11 ;  /* 0x0000000b00cd7308 */ /* 0x0003e20000000800 */
[--C-:B--2---:R-:W-:Y:S09]  /*2ab0*/  FFMA.FTZ R4, R76, c[0x0][0x23c], -R0.reuse ;  /* 0x00008f004c047a23 */ /* 0x104ff20000010800 */
[----:B------:R2:W-:Y:S10]  /*2ac0*/  MUFU.EX2 R202, R4 ;  /* 0x0000000400ca7308 */ /* 0x0005f40000000800 */
[----:B------:R-:W-:Y:S01]  /*2ad0*/  MUFU.TANH R83, R5 ;  /* 0x0000000500537308 */ /* 0x000fe20000002400 */
[----:B-1----:R-:W-:Y:S09]  /*2ae0*/  FFMA.FTZ R11, R78, c[0x0][0x23c], -R0 ;  /* 0x00008f004e0b7a23 */ /* 0x002ff20000010800 */
[----:B------:R1:W-:Y:S01]  /*2af0*/  MUFU.EX2 R204, R11 ;  /* 0x0000000b00cc7308 */ /* 0x0003e20000000800 */
[--C-:B--2---:R-:W-:Y:S09]  /*2b00*/  FFMA.FTZ R4, R230, c[0x0][0x23c], -R10.reuse ;  /* 0x00008f00e6047a23 */ /* 0x104ff2000001080a */
[----:B------:R4:W-:Y:S10]  /*2b10*/  MUFU.EX2 R155, R4 ;  /* 0x00000004009b7308 */ /* 0x0009f40000000800 */
[----:B------:R-:W-:Y:S01]  /*2b20*/  MUFU.TANH R80, R29 ;  /* 0x0000001d00507308 */ /* 0x000fe20000002400 */
[----:B-1----:R-:W-:Y:S09]  /*2b30*/  FMUL.FTZ R11, R28, c[0x0][0x2ec] ;  /* 0x0000bb001c0b7a20 */ /* 0x002ff20000410000 */
[----:B------:R-:W-:Y:S01]  /*2b40*/  MUFU.TANH R81, R11 ;  /* 0x0000000b00517308 */ /* 0x000fe20000002400 */
[--C-:B----4-:R-:W-:Y:S09]  /*2b50*/  FFMA.FTZ R4, R229, c[0x0][0x23c], -R10.reuse ;  /* 0x00008f00e5047a23 */ /* 0x110ff2000001080a */
[----:B------:R1:W-:Y:S10]  /*2b60*/  MUFU.EX2 R154, R4 ;  /* 0x00000004009a7308 */ /* 0x0003f40000000800 */
[----:B------:R-:W-:Y:S10]  /*2b70*/  MUFU.TANH R73, R30 ;  /* 0x0000001e00497308 */ /* 0x000ff40000002400 */
[----:B------:R-:W2:Y:S01]  /*2b80*/  MUFU.TANH R227, R21 ;  /* 0x0000001500e37308 */ /* 0x000ea20000002400 */
[--C-:B-1----:R-:W-:Y:S09]  /*2b90*/  FFMA.FTZ R4, R246, c[0x0][0x23c], -R9.reuse ;  /* 0x00008f00f6047a23 */ /* 0x102ff20000010809 */
[----:B------:R1:W-:Y:S10]  /*2ba0*/  MUFU.EX2 R169, R4 ;  /* 0x0000000400a97308 */ /* 0x0003f40000000800 */
[----:B------:R-:W-:Y:S01]  /*2bb0*/  MUFU.TANH R72, R31 ;  /* 0x0000001f00487308 */ /* 0x000fe20000002400 */
[--C-:B--2---:R-:W-:Y:S09]  /*2bc0*/  FFMA.FTZ R11, R227, c[0x0][0x23c], -R10.reuse ;  /* 0x00008f00e30b7a23 */ /* 0x104ff2000001080a */
[----:B------:R-:W2:Y:S01]  /*2bd0*/  MUFU.TANH R242, R22 ;  /* 0x0000001600f27308 */ /* 0x000ea20000002400 */
[--C-:B-1----:R-:W-:Y:S09]  /*2be0*/  FFMA.FTZ R4, R245, c[0x0][0x23c], -R9.reuse ;  /* 0x00008f00f5047a23 */ /* 0x102ff20000010809 */
[----:B------:R1:W-:Y:S10]  /*2bf0*/  MUFU.EX2 R168, R4 ;  /* 0x0000000400a87308 */ /* 0x0003f40000000800 */
[----:B------:R2:W-:Y:S01]  /*2c00*/  MUFU.EX2 R150, R11 ;  /* 0x0000000b00967308 */ /* 0x0005e20000000800 */
[----:B---3--:R-:W-:Y:S04]  /*2c10*/  IADD3 R134, P0, R13, UR10, RZ ;  /* 0x0000000a0d867c10 */ /* 0x008fe8000ff1e0ff */
[----:B------:R-:W-:Y:S05]  /*2c20*/  IADD3.X R135, R12, UR9, RZ, P0, !PT ;  /* 0x000000090c877c10 */ /* 0x000fea00087fe4ff */
[----:B------:R-:W-:Y:S01]  /*2c30*/  MUFU.TANH R221, R32 ;  /* 0x0000002000dd7308 */ /* 0x000fe20000002400 */
[----:B-1----:R-:W-:Y:S09]  /*2c40*/  FFMA.FTZ R4, R228, c[0x0][0x23c], -R10 ;  /* 0x00008f00e4047a23 */ /* 0x002ff2000001080a */
[----:B------:R1:W-:Y:S01]  /*2c50*/  MUFU.EX2 R151, R4 ;  /* 0x0000000400977308 */ /* 0x0003e20000000800 */
[--C-:B--2---:R-:W-:Y:S09]  /*2c60*/  FFMA.FTZ R11, R242, c[0x0][0x23c], -R9.reuse ;  /* 0x00008f00f20b7a23 */ /* 0x104ff20000010809 */
[----:B------:R-:W2:Y:S10]  /*2c70*/  MUFU.TANH R241, R23 ;  /* 0x0000001700f17308 */ /* 0x000eb40000002400 */
[----:B------:R2:W-:Y:S01]  /*2c80*/  MUFU.EX2 R164, R11 ;  /* 0x0000000b00a47308 */ /* 0x0005e20000000800 */
[----:B-1----:R-:W1:Y:S09]  /*2c90*/  LDSM.16.M88.4 R4, [R116+0x6800] ;  /* 0x006800007404783b */ /* 0x002e720000000200 */
[----:B------:R-:W-:Y:S10]  /*2ca0*/  MUFU.TANH R220, R33 ;  /* 0x0000002100dc7308 */ /* 0x000ff40000002400 */
[----:B------:R-:W-:Y:S01]  /*2cb0*/  MUFU.TANH R237, R34 ;  /* 0x0000002200ed7308 */ /* 0x000fe20000002400 */
[--C-:B--2---:R-:W-:Y:S09]  /*2cc0*/  FFMA.FTZ R11, R241, c[0x0][0x23c], -R9.reuse ;  /* 0x00008f00f10b7a23 */ /* 0x104ff20000010809 */
[----:B------:R2:W-:Y:S10]  /*2cd0*/  MUFU.EX2 R163, R11 ;  /* 0x0000000b00a37308 */ /* 0x0005f40000000800 */
[----:B------:R-:W3:Y:S01]  /*2ce0*/  MUFU.TANH R82, R25 ;  /* 0x0000001900527308 */ /* 0x000ee20000002400 */
[-C--:B-1----:R-:W-:Y:S09]  /*2cf0*/  HMMA.16816.F32 R36, R104, R4.reuse, R36 ;  /* 0x000000046824723c */ /* 0x082ff20000001824 */
[----:B------:R-:W-:Y:S01]  /*2d00*/  MUFU.TANH R235, R35 ;  /* 0x0000002300eb7308 */ /* 0x000fe20000002400 */
[C---:B------:R-:W-:Y:S04]  /*2d10*/  HMMA.16816.F32 R40, R112.reuse, R4, R40 ;  /* 0x000000047028723c */ /* 0x040fe80000001828 */
[--C-:B--2---:R-:W-:Y:S03]  /*2d20*/  FFMA.FTZ R11, R83, c[0x0][0x23c], -R8.reuse ;  /* 0x00008f00530b7a23 */ /* 0x104fe60000010808 */
        /* <DEDUP_REMOVED lines=9> */
[----:B------:R-:W2:Y:S01]  /*2dc0*/  MUFU.TANH R75, R26 ;  /* 0x0000001a004b7308 */ /* 0x000ea20000002400 */
[----:B------:R-:W-:Y:S02]  /*2dd0*/  FMUL.FTZ R39, R39, c[0x0][0x2ec] ;  /* 0x0000bb0027277a20 */ /* 0x000fe40000410000 */
[----:B------:R-:W-:Y:S02]  /*2de0*/  FMUL.FTZ R41, R41, c[0x0][0x2ec] ;  /* 0x0000bb0029297a20 */ /* 0x000fe40000410000 */
[--C-:B---3--:R-:W-:Y:S02]  /*2df0*/  FFMA.FTZ R11, R82, c[0x0][0x23c], -R8.reuse ;  /* 0x00008f00520b7a23 */ /* 0x108fe40000010808 */
[----:B------:R-:W-:Y:S02]  /*2e00*/  FMUL.FTZ R45, R45, c[0x0][0x2ec] ;  /* 0x0000bb002d2d7a20 */ /* 0x000fe40000410000 */
[----:B------:R-:W-:Y:S01]  /*2e10*/  FMUL.FTZ R46, R46, c[0x0][0x2ec] ;  /* 0x0000bb002e2e7a20 */ /* 0x000fe20000410000 */
[----:B------:R-:W3:Y:S01]  /*2e20*/  MUFU.TANH R74, R27 ;  /* 0x0000001b004a7308 */ /* 0x000ee20000002400 */
[----:B------:R-:W-:Y:S02]  /*2e30*/  FMUL.FTZ R47, R47, c[0x0][0x2ec] ;  /* 0x0000bb002f2f7a20 */ /* 0x000fe40000410000 */
[----:B------:R-:W-:Y:S02]  /*2e40*/  FMUL.FTZ R48, R48, c[0x0][0x2ec] ;  /* 0x0000bb0030307a20 */ /* 0x000fe40000410000 */
[----:B-1----:R-:W-:Y:S02]  /*2e50*/  FFMA.FTZ R4, R80, c[0x0][0x23c], -R8 ;  /* 0x00008f0050047a23 */ /* 0x002fe40000010808 */
[----:B------:R-:W-:Y:S02]  /*2e60*/  FMUL.FTZ R49, R49, c[0x0][0x2ec] ;  /* 0x0000bb0031317a20 */ /* 0x000fe40000410000 */
[----:B------:R-:W-:Y:S01]  /*2e70*/  FMUL.FTZ R50, R50, c[0x0][0x2ec] ;  /* 0x0000bb0032327a20 */ /* 0x000fe20000410000 */
[----:B------:R1:W-:Y:S01]  /*2e80*/  MUFU.EX2 R176, R4 ;  /* 0x0000000400b07308 */ /* 0x0003e20000000800 */
[----:B------:R-:W-:Y:S02]  /*2e90*/  FMUL.FTZ R51, R51, c[0x0][0x2ec] ;  /* 0x0000bb0033337a20 */ /* 0x000fe40000410000 */
[----:B------:R-:W-:Y:S02]  /*2ea0*/  FMUL.FTZ R42, R42, c[0x0][0x2ec] ;  /* 0x0000bb002a2a7a20 */ /* 0x000fe40000410000 */
[----:B------:R-:W-:Y:S05]  /*2eb0*/  FMUL.FTZ R43, R43, c[0x0][0x2ec] ;  /* 0x0000bb002b2b7a20 */ /* 0x000fea0000410000 */
[----:B------:R-:W-:Y:S10]  /*2ec0*/  MUFU.TANH R248, R5 ;  /* 0x0000000500f87308 */ /* 0x000ff40000002400 */
[----:B------:R-:W-:Y:S01]  /*2ed0*/  MUFU.TANH R69, R46 ;  /* 0x0000002e00457308 */ /* 0x000fe20000002400 */
[--C-:B-1----:R-:W-:Y:S09]  /*2ee0*/  FFMA.FTZ R4, R73, c[0x0][0x23c], -R0.reuse ;  /* 0x00008f0049047a23 */ /* 0x102ff20000010800 */
        /* <DEDUP_REMOVED lines=14> */
[----:B------:R2:W-:Y:S01]  /*2fd0*/  MUFU.EX2 R180, R11 ;  /* 0x0000000b00b47308 */ /* 0x0005e20000000800 */
[--C-:B-1----:R-:W-:Y:S09]  /*2fe0*/  FFMA.FTZ R4, R237, c[0x0][0x23c], -R9.reuse ;  /* 0x00008f00ed047a23 */ /* 0x102ff20000010809 */
[----:B------:R1:W-:Y:S10]  /*2ff0*/  MUFU.EX2 R157, R4 ;  /* 0x00000004009d7308 */ /* 0x0003f40000000800 */
[----:B------:R-:W4:Y:S01]  /*3000*/  MUFU.TANH R219, R36 ;  /* 0x0000002400db7308 */ /* 0x000f220000002400 */
[--C-:B--2---:R-:W-:Y:S09]  /*3010*/  FFMA.FTZ R11, R75, c[0x0][0x23c], -R0.reuse ;  /* 0x00008f004b0b7a23 */ /* 0x104ff20000010800 */
[----:B------:R3:W-:Y:S01]  /*3020*/  MUFU.EX2 R201, R11 ;  /* 0x0000000b00c97308 */ /* 0x0007e20000000800 */
[--C-:B-1----:R-:W-:Y:S09]  /*3030*/  FFMA.FTZ R4, R235, c[0x0][0x23c], -R9.reuse ;  /* 0x00008f00eb047a23 */ /* 0x102ff20000010809 */
[----:B------:R4:W-:Y:S10]  /*3040*/  MUFU.EX2 R156, R4 ;  /* 0x00000004009c7308 */ /* 0x0009f40000000800 */
[----:B------:R-:W-:Y:S01]  /*3050*/  MUFU.TANH R243, R45 ;  /* 0x0000002d00f37308 */ /* 0x000fe20000002400 */
[----:B---3--:R-:W-:Y:S09]  /*3060*/  FFMA.FTZ R11, R74, c[0x0][0x23c], -R0 ;  /* 0x00008f004a0b7a23 */ /* 0x008ff20000010800 */
[----:B------:R1:W-:Y:S01]  /*3070*/  MUFU.EX2 R200, R11 ;  /* 0x0000000b00c87308 */ /* 0x0003e20000000800 */
[--C-:B----4-:R-:W-:Y:S09]  /*3080*/  FFMA.FTZ R4, R219, c[0x0][0x23c], -R10.reuse ;  /* 0x00008f00db047a23 */ /* 0x110ff2000001080a */
[----:B------:R2:W-:Y:S10]  /*3090*/  MUFU.EX2 R143, R4 ;  /* 0x00000004008f7308 */ /* 0x0005f40000000800 */
[----:B------:R-:W3:Y:S01]  /*30a0*/  MUFU.TANH R218, R37 ;  /* 0x0000002500da7308 */ /* 0x000ee20000002400 */
[----:B-1----:R-:W-:Y:S09]  /*30b0*/  FMUL.FTZ R11, R44, c[0x0][0x2ec] ;  /* 0x0000bb002c0b7a20 */ /* 0x002ff20000410000 */
[----:B------:R3:W-:Y:S01]  /*30c0*/  MUFU.TANH R244, R11 ;  /* 0x0000000b00f47308 */ /* 0x0007e20000002400 */
[----:B--2---:R-:W1:Y:S09]  /*30d0*/  LDSM.16.M88.4 R4, [R116+0x6c00] ;  /* 0x006c00007404783b */ /* 0x004e720000000200 */
[----:B------:R-:W2:Y:S10]  /*30e0*/  MUFU.TANH R232, R38 ;  /* 0x0000002600e87308 */ /* 0x000eb40000002400 */
[----:B------:R-:W4:Y:S01]  /*30f0*/  MUFU.TANH R231, R39 ;  /* 0x0000002700e77308 */ /* 0x000f220000002400 */
[----:B---3--:R-:W-:Y:S09]  /*3100*/  FFMA.FTZ R11, R218, c[0x0][0x23c], -R10 ;  /* 0x00008f00da0b7a23 */ /* 0x008ff2000001080a */
[----:B------:R2:W-:Y:S10]  /*3110*/  MUFU.EX2 R142, R11 ;  /* 0x0000000b008e7308 */ /* 0x0005f40000000800 */
[----:B------:R-:W-:Y:S01]  /*3120*/  MUFU.TANH R247, R41 ;  /* 0x0000002900f77308 */ /* 0x000fe20000002400 */
[-C--:B-1----:R-:W-:Y:S08]  /*3130*/  HMMA.16816.F32 R52, R104, R4.reuse, R52 ;  /* 0x000000046834723c */ /* 0x082ff00000001834 */
[C---:B------:R-:W-:Y:S04]  /*3140*/  HMMA.16816.F32 R56, R112.reuse, R4, R56 ;  /* 0x000000047038723c */ /* 0x040fe80000001838 */
[--C-:B--2---:R-:W-:Y:S03]  /*3150*/  FFMA.FTZ R11, R232, c[0x0][0x23c], -R9.reuse ;  /* 0x00008f00e80b7a23 */ /* 0x104fe60000010809 */
[--C-:B------:R-:W-:Y:S01]  /*3160*/  FFMA.FTZ R4, R244, c[0x0][0x23c], -R8.reuse ;  /* 0x00008f00f4047a23 */ /* 0x100fe20000010808 */
[-C--:B------:R-:W-:Y:S01]  /*3170*/  HMMA.16816.F32 R60, R112, R6.reuse, R60 ;  /* 0x00000006703c723c */ /* 0x080fe2000000183c */
[----:B------:R1:W2:Y:S01]  /*3180*/  LDG.E R114, [R134.64] ;  /* 0x0000001c86727981 */ /* 0x0002a2000c1e1900 */
[----:B------:R4:W-:Y:S03]  /*3190*/  MUFU.EX2 R153, R11 ;  /* 0x0000000b00997308 */ /* 0x0009e60000000800 */
[----:B------:R1:W3:Y:S03]  /*31a0*/  LDG.E R113, [R134.64+0x20] ;  /* 0x0000201c86717981 */ /* 0x0002e6000c1e1900 */
[----:B------:R-:W-:Y:S01]  /*31b0*/  FMUL.FTZ R52, R52, c[0x0][0x2ec] ;  /* 0x0000bb0034347a20 */ /* 0x000fe20000410000 */
[----:B------:R1:W2:Y:S01]  /*31c0*/  LDG.E R112, [R134.64+0x100] ;  /* 0x0001001c86707981 */ /* 0x0002a2000c1e1900 */
[----:B------:R-:W-:Y:S02]  /*31d0*/  HMMA.16816.F32 R64, R104, R6, R64 ;  /* 0x000000066840723c */ /* 0x000fe40000001840 */
[----:B------:R1:W-:Y:S02]  /*31e0*/  MUFU.EX2 R167, R4 ;  /* 0x0000000400a77308 */ /* 0x0003e40000000800 */
[----:B------:R-:W-:Y:S02]  /*31f0*/  FMUL.FTZ R53, R53, c[0x0][0x2ec] ;  /* 0x0000bb0035357a20 */ /* 0x000fe40000410000 */
[----:B------:R-:W-:Y:S01]  /*3200*/  FMUL.FTZ R54, R54, c[0x0][0x2ec] ;  /* 0x0000bb0036367a20 */ /* 0x000fe20000410000 */
[----:B------:R-:W-:Y:S01]  /*3210*/  F2FP.PACK_AB R7, R178, R179 ;  /* 0x000000b3b207723e */ /* 0x000fe200000000ff */
[----:B------:R-:W-:Y:S01]  /*3220*/  FMUL.FTZ R55, R55, c[0x0][0x2ec] ;  /* 0x0000bb0037377a20 */ /* 0x000fe20000410000 */
[----:B------:R-:W-:Y:S03]  /*3230*/  F2FP.PACK_AB R6, R196, R197 ;  /* 0x000000c5c406723e */ /* 0x000fe600000000ff */
[----:B------:R-:W-:Y:S01]  /*3240*/  FMUL.FTZ R5, R56, c[0x0][0x2ec] ;  /* 0x0000bb0038057a20 */ /* 0x000fe20000410000 */
[----:B------:R1:W-:Y:S01]  /*3250*/  STS [R192+0x12400], R7 ;  /* 0x01240007c0007388 */ /* 0x0003e20000000800 */
[----:B------:R-:W-:Y:S01]  /*3260*/  FMUL.FTZ R57, R57, c[0x0][0x2ec] ;  /* 0x0000bb0039397a20 */ /* 0x000fe20000410000 */
[----:B------:R-:W-:Y:S01]  /*3270*/  MUFU.TANH R213, R52 ;  /* 0x0000003400d57308 */ /* 0x000fe20000002400 */
[----:B------:R-:W-:Y:S02]  /*3280*/  FMUL.FTZ R58, R58, c[0x0][0x2ec] ;  /* 0x0000bb003a3a7a20 */ /* 0x000fe40000410000 */
[----:B------:R-:W-:Y:S02]  /*3290*/  FMUL.FTZ R59, R59, c[0x0][0x2ec] ;  /* 0x0000bb003b3b7a20 */ /* 0x000fe40000410000 */
[----:B------:R-:W-:Y:S02]  /*32a0*/  FMUL.FTZ R62, R62, c[0x0][0x2ec] ;  /* 0x0000bb003e3e7a20 */ /* 0x000fe40000410000 */
[--C-:B----4-:R-:W-:Y:S02]  /*32b0*/  FFMA.FTZ R11, R231, c[0x0][0x23c], -R9.reuse ;  /* 0x00008f00e70b7a23 */ /* 0x110fe40000010809 */
[----:B------:R-:W-:Y:S01]  /*32c0*/  FMUL.FTZ R66, R66, c[0x0][0x2ec] ;  /* 0x0000bb0042427a20 */ /* 0x000fe20000410000 */
[----:B------:R-:W-:Y:S01]  /*32d0*/  MUFU.TANH R3, R58 ;  /* 0x0000003a00037308 */ /* 0x000fe20000002400 */
[----:B-1----:R-:W-:Y:S02]  /*32e0*/  FFMA.FTZ R4, R243, c[0x0][0x23c], -R8 ;  /* 0x00008f00f3047a23 */ /* 0x002fe40000010808 */
[----:B------:R-:W-:Y:S02]  /*32f0*/  FMUL.FTZ R63, R63, c[0x0][0x2ec] ;  /* 0x0000bb003f3f7a20 */ /* 0x000fe40000410000 */
[----:B------:R-:W-:Y:S02]  /*3300*/  FMUL.FTZ R61, R61, c[0x0][0x2ec] ;  /* 0x0000bb003d3d7a20 */ /* 0x000fe40000410000 */
[----:B------:R-:W-:Y:S02]  /*3310*/  FMUL.FTZ R65, R65, c[0x0][0x2ec] ;  /* 0x0000bb0041417a20 */ /* 0x000fe40000410000 */
[----:B------:R-:W-:Y:S01]  /*3320*/  FMUL.FTZ R67, R67, c[0x0][0x2ec] ;  /* 0x0000bb0043437a20 */ /* 0x000fe20000410000 */
[----:B------:R1:W-:Y:S10]  /*3330*/  MUFU.EX2 R166, R4 ;  /* 0x0000000400a67308 */ /* 0x0003f40000000800 */
[----:B------:R-:W-:Y:S10]  /*3340*/  MUFU.TANH R2, R59 ;  /* 0x0000003b00027308 */ /* 0x000ff40000002400 */
[----:B------:R-:W-:Y:S01]  /*3350*/  MUFU.TANH R250, R62 ;  /* 0x0000003e00fa7308 */ /* 0x000fe20000002400 */
[--C-:B-1----:R-:W-:Y:S09]  /*3360*/  FFMA.FTZ R4, R69, c[0x0][0x23c], -R0.reuse ;  /* 0x00008f0045047a23 */ /* 0x102ff20000010800 */
[----:B------:R1:W-:Y:S10]  /*3370*/  MUFU.EX2 R183, R4 ;  /* 0x0000000400b77308 */ /* 0x0003f40000000800 */
[----:B------:R-:W4:Y:S10]  /*3380*/  MUFU.TANH R217, R66 ;  /* 0x0000004200d97308 */ /* 0x000f340000002400 */
[----:B------:R-:W-:Y:S01]  /*3390*/  MUFU.TANH R249, R63 ;  /* 0x0000003f00f97308 */ /* 0x000fe20000002400 */
[----:B-1----:R-:W-:Y:S09]  /*33a0*/  FFMA.FTZ R4, R68, c[0x0][0x23c], -R0 ;  /* 0x00008f0044047a23 */ /* 0x002ff20000010800 */
[----:B------:R1:W-:Y:S01]  /*33b0*/  MUFU.EX2 R182, R4 ;  /* 0x0000000400b67308 */ /* 0x0003e20000000800 */
[--C-:B----4-:R-:W-:Y:S09]  /*33c0*/  FFMA.FTZ R7, R217, c[0x0][0x23c], -R9.reuse ;  /* 0x00008f00d9077a23 */ /* 0x110ff20000010809 */
[----:B------:R-:W-:Y:S10]  /*33d0*/  MUFU.TANH R233, R61 ;  /* 0x0000003d00e97308 */ /* 0x000ff40000002400 */
[----:B------:R-:W-:Y:S01]  /*33e0*/  MUFU.TANH R210, R65 ;  /* 0x0000004100d27308 */ /* 0x000fe20000002400 */
[--C-:B-1----:R-:W-:Y:S09]  /*33f0*/  FFMA.FTZ R4, R215, c[0x0][0x23c], -R10.reuse ;  /* 0x00008f00d7047a23 */ /* 0x102ff2000001080a */
[----:B------:R1:W-:Y:S10]  /*3400*/  MUFU.EX2 R139, R4 ;  /* 0x00000004008b7308 */ /* 0x0003f40000000800 */
[----:B------:R-:W-:Y:S10]  /*3410*/  MUFU.TANH R216, R67 ;  /* 0x0000004300d87308 */ /* 0x000ff40000002400 */
[----:B------:R-:W4:Y:S01]  /*3420*/  MUFU.TANH R212, R53 ;  /* 0x0000003500d47308 */ /* 0x000f220000002400 */
[--C-:B-1----:R-:W-:Y:S09]  /*3430*/  FFMA.FTZ R4, R214, c[0x0][0x23c], -R10.reuse ;  /* 0x00008f00d6047a23 */ /* 0x102ff2000001080a */
[----:B------:R1:W-:Y:S10]  /*3440*/  MUFU.EX2 R138, R4 ;  /* 0x00000004008a7308 */ /* 0x0003f40000000800 */
[----:B------:R-:W2:Y:S10]  /*3450*/  MUFU.TANH R223, R54 ;  /* 0x0000003600df7308 */ /* 0x000eb40000002400 */
[----:B------:R-:W2:Y:S01]  /*3460*/  MUFU.TANH R222, R55 ;  /* 0x0000003700de7308 */ /* 0x000ea20000002400 */
[--C-:B-1----:R-:W-:Y:S09]  /*3470*/  FFMA.FTZ R4, R225, c[0x0][0x23c], -R9.reuse ;  /* 0x00008f00e1047a23 */ /* 0x102ff20000010809 */
[----:B------:R1:W-:Y:S10]  /*3480*/  MUFU.EX2 R149, R4 ;  /* 0x0000000400957308 */ /* 0x0003f40000000800 */
[----:B------:R4:W2:Y:S10]  /*3490*/  MUFU.TANH R240, R5 ;  /* 0x0000000500f07308 */ /* 0x0008b40000002400 */
[----:B------:R-:W2:Y:S01]  /*34a0*/  MUFU.TANH R239, R57 ;  /* 0x0000003900ef7308 */ /* 0x000ea20000002400 */
[--C-:B-1----:R-:W-:Y:S09]  /*34b0*/  FFMA.FTZ R4, R224, c[0x0][0x23c], -R9.reuse ;  /* 0x00008f00e0047a23 */ /* 0x102ff20000010809 */
[----:B------:R1:W-:Y:S01]  /*34c0*/  MUFU.EX2 R148, R4 ;  /* 0x0000000400947308 */ /* 0x0003e20000000800 */
[----:B----4-:R-:W-:Y:S09]  /*34d0*/  FMUL.FTZ R5, R60, c[0x0][0x2ec] ;  /* 0x0000bb003c057a20 */ /* 0x010ff20000410000 */
[----:B------:R4:W2:Y:S10]  /*34e0*/  MUFU.TANH R234, R5 ;  /* 0x0000000500ea7308 */ /* 0x0008b40000002400 */
[----:B------:R4:W-:Y:S01]  /*34f0*/  MUFU.EX2 R152, R11 ;  /* 0x0000000b00987308 */ /* 0x0009e20000000800 */
[----:B-1----:R-:W-:Y:S09]  /*3500*/  FFMA.FTZ R4, R213, c[0x0][0x23c], -R10 ;  /* 0x00008f00d5047a23 */ /* 0x002ff2000001080a */
[----:B------:R1:W-:Y:S01]  /*3510*/  MUFU.EX2 R137, R4 ;  /* 0x0000000400897308 */ /* 0x0003e20000000800 */
[----:B----4-:R-:W-:Y:S09]  /*3520*/  FMUL.FTZ R5, R64, c[0x0][0x2ec] ;  /* 0x0000bb0040057a20 */ /* 0x010ff20000410000 */
[----:B------:R4:W-:Y:S01]  /*3530*/  MUFU.EX2 R141, R7 ;  /* 0x00000007008d7308 */ /* 0x0009e20000000800 */
[----:B------:R-:W-:Y:S09]  /*3540*/  FFMA.FTZ R11, R248, c[0x0][0x23c], -R8 ;  /* 0x00008f00f80b7a23 */ /* 0x000ff20000010808 */
[----:B------:R3:W-:Y:S01]  /*3550*/  MUFU.EX2 R172, R11 ;  /* 0x0000000b00ac7308 */ /* 0x0007e20000000800 */
[----:B-1----:R-:W-:Y:S09]  /*3560*/  FFMA.FTZ R4, R212, c[0x0][0x23c], -R10 ;  /* 0x00008f00d4047a23 */ /* 0x002ff2000001080a */
[----:B------:R2:W-:Y:S01]  /*3570*/  MUFU.EX2 R136, R4 ;  /* 0x0000000400887308 */ /* 0x0005e20000000800 */
[----:B----4-:R-:W-:Y:S09]  /*3580*/  F2FP.PACK_AB R7, R200, R201 ;  /* 0x000000c9c807723e */ /* 0x010ff200000000ff */
[----:B------:R1:W4:Y:S01]  /*3590*/  MUFU.TANH R211, R5 ;  /* 0x0000000500d37308 */ /* 0x0003220000002400 */
[----:B---3--:R-:W-:Y:S09]  /*35a0*/  FFMA.FTZ R11, R247, c[0x0][0x23c], -R8 ;  /* 0x00008f00f70b7a23 */ /* 0x008ff20000010808 */
[----:B------:R3:W3:Y:S01]  /*35b0*/  MUFU.EX2 R171, R11 ;  /* 0x0000000b00ab7308 */ /* 0x0006e20000000800 */
[--C-:B--2---:R-:W-:Y:S09]  /*35c0*/  FFMA.FTZ R4, R223, c[0x0][0x23c], -R9.reuse ;  /* 0x00008f00df047a23 */ /* 0x104ff20000010809 */
[----:B------:R2:W-:Y:S01]  /*35d0*/  MUFU.EX2 R145, R4 ;  /* 0x0000000400917308 */ /* 0x0005e20000000800 */
[--C-:B-1----:R-:W-:Y:S09]  /*35e0*/  FFMA.FTZ R5, R250, c[0x0][0x23c], -R0.reuse ;  /* 0x00008f00fa057a23 */ /* 0x102ff20000010800 */
[----:B------:R1:W-:Y:S01]  /*35f0*/  MUFU.EX2 R173, R5 ;  /* 0x0000000500ad7308 */ /* 0x0003e20000000800 */
[--C-:B---3--:R-:W-:Y:S09]  /*3600*/  FFMA.FTZ R11, R71, c[0x0][0x23c], -R0.reuse ;  /* 0x00008f00470b7a23 */ /* 0x108ff20000010800 */
[----:B------:R3:W-:Y:S01]  /*3610*/  MUFU.EX2 R193, R11 ;  /* 0x0000000b00c17308 */ /* 0x0007e20000000800 */
[--C-:B--2---:R-:W-:Y:S02]  /*3620*/  FFMA.FTZ R4, R222, c[0x0][0x23c], -R9.reuse ;  /* 0x00008f00de047a23 */ /* 0x104fe40000010809 */
[----:B------:R-:W-:Y:S07]  /*3630*/  FFMA.FTZ R9, R216, c[0x0][0x23c], -R9 ;  /* 0x00008f00d8097a23 */ /* 0x000fee0000010809 */
[----:B------:R2:W-:Y:S01]  /*3640*/  MUFU.EX2 R144, R4 ;  /* 0x0000000400907308 */ /* 0x0005e20000000800 */
[----:B-1----:R-:W-:Y:S09]  /*3650*/  F2FP.PACK_AB R5, R154, R155 ;  /* 0x0000009b9a05723e */ /* 0x002ff200000000ff */
[----:B------:R-:W-:Y:S01]  /*3660*/  MUFU.EX2 R140, R9 ;  /* 0x00000009008c7308 */ /* 0x000fe20000000800 */
[----:B---3--:R-:W-:Y:S09]  /*3670*/  FFMA.FTZ R11, R70, c[0x0][0x23c], -R0 ;  /* 0x00008f00460b7a23 */ /* 0x008ff20000010800 */
[----:B------:R-:W1:Y:S01]  /*3680*/  MUFU.EX2 R184, R11 ;  /* 0x0000000b00b87308 */ /* 0x000e620000000800 */
[--C-:B--2---:R-:W-:Y:S09]  /*3690*/  FFMA.FTZ R4, R240, c[0x0][0x23c], -R8.reuse ;  /* 0x00008f00f0047a23 */ /* 0x104ff20000010808 */
[----:B------:R2:W-:Y:S02]  /*36a0*/  MUFU.EX2 R161, R4 ;  /* 0x0000000400a17308 */ /* 0x0005e40000000800 */
[----:B--2---:R-:W-:Y:S08]  /*36b0*/  FFMA.FTZ R4, R239, c[0x0][0x23c], -R8 ;  /* 0x00008f00ef047a23 */ /* 0x004ff00000010808 */
[----:B------:R2:W-:Y:S02]  /*36c0*/  MUFU.EX2 R160, R4 ;  /* 0x0000000400a07308 */ /* 0x0005e40000000800 */
[--C-:B--2---:R-:W-:Y:S08]  /*36d0*/  FFMA.FTZ R4, R3, c[0x0][0x23c], -R0.reuse ;  /* 0x00008f0003047a23 */ /* 0x104ff00000010800 */
[----:B------:R2:W-:Y:S02]  /*36e0*/  MUFU.EX2 R175, R4 ;  /* 0x0000000400af7308 */ /* 0x0005e40000000800 */
[--C-:B--2---:R-:W-:Y:S02]  /*36f0*/  FFMA.FTZ R4, R2, c[0x0][0x23c], -R0.reuse ;  /* 0x00008f0002047a23 */ /* 0x104fe40000010800 */
[----:B------:R-:W-:Y:S06]  /*3700*/  FFMA.FTZ R0, R249, c[0x0][0x23c], -R0 ;  /* 0x00008f00f9007a23 */ /* 0x000fec0000010800 */
[----:B------:R2:W-:Y:S10]  /*3710*/  MUFU.EX2 R174, R4 ;  /* 0x0000000400ae7308 */ /* 0x0005f40000000800 */
[----:B------:R3:W-:Y:S01]  /*3720*/  MUFU.EX2 R170, R0 ;  /* 0x0000000000aa7308 */ /* 0x0007e20000000800 */
[--C-:B--2---:R-:W-:Y:S02]  /*3730*/  FFMA.FTZ R4, R234, c[0x0][0x23c], -R8.reuse ;  /* 0x00008f00ea047a23 */ /* 0x104fe40000010808 */
[----:B------:R-:W-:Y:S07]  /*3740*/  FFMA.FTZ R8, R233, c[0x0][0x23c], -R8 ;  /* 0x00008f00e9087a23 */ /* 0x000fee0000010808 */
[----:B------:R2:W-:Y:S01]  /*3750*/  MUFU.EX2 R159, R4 ;  /* 0x00000004009f7308 */ /* 0x0005e20000000800 */
[----:B---3--:R-:W-:Y:S09]  /*3760*/  F2FP.PACK_AB R0, R148, R149 ;  /* 0x000000959400723e */ /* 0x008ff200000000ff */
[----:B------:R4:W-:Y:S01]  /*3770*/  MUFU.EX2 R158, R8 ;  /* 0x00000008009e7308 */ /* 0x0009e20000000800 */
[----:B--2---:R-:W-:Y:S05]  /*3780*/  F2FP.PACK_AB R4, R162, R165 ;  /* 0x000000a5a204723e */ /* 0x004fea00000000ff */
[----:B------:R2:W-:Y:S04]  /*3790*/  STS [R192+0x12000], R4 ;  /* 0x01200004c0007388 */ /* 0x0005e80000000800 */
[----:B------:R3:W-:Y:S01]  /*37a0*/  STS [R190+0x12000], R5 ;  /* 0x01200005be007388 */ /* 0x0007e20000000800 */
[--C-:B----4-:R-:W-:Y:S02]  /*37b0*/  FFMA.FTZ R8, R211, c[0x0][0x23c], -R10.reuse ;  /* 0x00008f00d3087a23 */ /* 0x110fe4000001080a */
[----:B------:R-:W-:Y:S02]  /*37c0*/  FFMA.FTZ R10, R210, c[0x0][0x23c], -R10 ;  /* 0x00008f00d20a7a23 */ /* 0x000fe4000001080a */
[----:B------:R-:W-:Y:S10]  /*37d0*/  MUFU.EX2 R131, R8 ;  /* 0x0000000800837308 */ /* 0x000ff40000000800 */
[----:B------:R-:W4:Y:S01]  /*37e0*/  MUFU.EX2 R115, R10 ;  /* 0x0000000a00737308 */ /* 0x000f220000000800 */
[----:B--2---:R-:W-:Y:S02]  /*37f0*/  F2FP.PACK_AB R4, R168, R169 ;  /* 0x000000a9a804723e */ /* 0x004fe400000000ff */
[----:B---3--:R-:W-:Y:S03]  /*3800*/  F2FP.PACK_AB R5, R204, R205 ;  /* 0x000000cdcc05723e */ /* 0x008fe600000000ff */
[----:B------:R2:W-:Y:S04]  /*3810*/  STS [R190+0x12400], R4 ;  /* 0x01240004be007388 */ /* 0x0005e80000000800 */
[----:B------:R3:W-:Y:S04]  /*3820*/  STS [R192+0x14000], R6 ;  /* 0x01400006c0007388 */ /* 0x0007e80000000800 */
[----:B------:R1:W-:Y:S01]  /*3830*/  STS [R192+0x14400], R5 ;  /* 0x01440005c0007388 */ /* 0x0003e20000000800 */
[----:B--2---:R-:W-:Y:S02]  /*3840*/  F2FP.PACK_AB R4, R194, R195 ;  /* 0x000000c3c204723e */ /* 0x004fe400000000ff */
[----:B---3--:R-:W-:Y:S03]  /*3850*/  F2FP.PACK_AB R6, R202, R203 ;  /* 0x000000cbca06723e */ /* 0x008fe600000000ff */
[----:B------:R2:W-:Y:S01]  /*3860*/  STS [R190+0x14000], R4 ;  /* 0x01400004be007388 */ /* 0x0005e20000000800 */
[----:B-1----:R-:W-:Y:S03]  /*3870*/  F2FP.PACK_AB R5, R146, R147 ;  /* 0x000000939205723e */ /* 0x002fe600000000ff */
[----:B------:R1:W-:Y:S01]  /*3880*/  STS [R190+0x14400], R6 ;  /* 0x01440006be007388 */ /* 0x0003e20000000800 */
[----:B--2---:R-:W-:Y:S02]  /*3890*/  F2FP.PACK_AB R4, R150, R151 ;  /* 0x000000979604723e */ /* 0x004fe400000000ff */
[----:B-1----:R-:W-:Y:S03]  /*38a0*/  F2FP.PACK_AB R6, R163, R164 ;  /* 0x000000a4a306723e */ /* 0x002fe600000000ff */
[----:B------:R1:W-:Y:S04]  /*38b0*/  STS [R191+0x12000], R4 ;  /* 0x01200004bf007388 */ /* 0x0003e80000000800 */
[----:B------:R2:W-:Y:S04]  /*38c0*/  STS [R191+0x12400], R6 ;  /* 0x01240006bf007388 */ /* 0x0005e80000000800 */
[----:B------:R3:W-:Y:S01]  /*38d0*/  STS [R189+0x12000], R5 ;  /* 0x01200005bd007388 */ /* 0x0007e20000000800 */
[----:B-1----:R-:W-:Y:S02]  /*38e0*/  F2FP.PACK_AB R4, R156, R157 ;  /* 0x0000009d9c04723e */ /* 0x002fe400000000ff */
        /* <DEDUP_REMOVED lines=13> */
[----:B------:R4:W-:Y:S01]  /*39c0*/  STS [R186+0x12400], R0 ;  /* 0x01240000ba007388 */ /* 0x0009e20000000800 */
[----:B-1----:R-:W-:Y:S02]  /*39d0*/  F2FP.PACK_AB R5, R184, R193 ;  /* 0x000000c1b805723e */ /* 0x002fe400000000ff */
        /* <DEDUP_REMOVED lines=33> */
[----:B------:R-:W-:Y:S01]  /*3bf0*/  LDSM.16.M88.4 R108, [R123+0x5000] ;  /* 0x005000007b6c783b */ /* 0x000fe20000000200 */
[-C--:B------:R-:W-:Y:S07]  /*3c00*/  HMMA.16816.F32 R12, R60, R18.reuse, RZ ;  /* 0x000000123c0c723c */ /* 0x080fee00000018ff */
[----:B------:R1:W2:Y:S01]  /*3c10*/  LDG.E R0, [R134.64+0x120] ;  /* 0x0001201c86007981 */ /* 0x0002a2000c1e1900 */
[C---:B------:R-:W-:Y:S08]  /*3c20*/  HMMA.16816.F32 R16, R64.reuse, R18, RZ ;  /* 0x000000124010723c */ /* 0x040ff000000018ff */
[-C--:B---3--:R-:W-:Y:S08]  /*3c30*/  HMMA.16816.F32 R20, R64, R32.reuse, RZ ;  /* 0x000000204014723c */ /* 0x088ff000000018ff */
[C---:B------:R-:W-:Y:S01]  /*3c40*/  HMMA.16816.F32 R24, R60.reuse, R32, RZ ;  /* 0x000000203c18723c */ /* 0x040fe200000018ff */
[----:B-1----:R-:W-:Y:S07]  /*3c50*/  MOV R135, c[0x0][0x22c] ;  /* 0x00008b0000877a02 */ /* 0x002fee0000000f00 */
[-C--:B------:R-:W-:Y:S01]  /*3c60*/  HMMA.16816.F32 R28, R60, R34.reuse, RZ ;  /* 0x000000223c1c723c */ /* 0x080fe200000018ff */
[----:B------:R-:W-:Y:S05]  /*3c70*/  IMAD R135, R135, c[0x0][0x1c0], RZ ;  /* 0x0000700087877a24 */ /* 0x000fea00078e02ff */
[----:B------:R-:W-:Y:S02]  /*3c80*/  LEA R135, -R135, RZ, 0x7 ;  /* 0x000000ff87877211 */ /* 0x000fe400078e39ff */
[C---:B------:R-:W-:Y:S04]  /*3c90*/  HMMA.16816.F32 R32, R64.reuse, R34, RZ ;  /* 0x000000224020723c */ /* 0x040fe800000018ff */
[C---:B------:R-:W-:Y:S04]  /*3ca0*/  LEA R132, P0, R135.reuse, R132, 0x2 ;  /* 0x0000008487847211 */ /* 0x040fe800078010ff */
[-C--:B----4-:R-:W-:Y:S01]  /*3cb0*/  HMMA.16816.F32 R36, R64, R48.reuse, RZ ;  /* 0x000000304024723c */ /* 0x090fe200000018ff */
[----:B------:R-:W-:Y:S07]  /*3cc0*/  LEA.HI.X.SX32 R133, R135, R133, 0x2, P0 ;  /* 0x0000008587857211 */ /* 0x000fee00000f16ff */
        /* <DEDUP_REMOVED lines=25> */
[C---:B------:R-:W-:Y:S02]  /*3e60*/  FADD.FTZ R33, -R114.reuse, R33 ;  /* 0x0000002172217221 */ /* 0x040fe40000010100 */
        /* <DEDUP_REMOVED lines=12> */
[----:B------:R-:W-:Y:S01]  /*3f30*/  FADD.FTZ R51, -R113, R51 ;  /* 0x0000003371337221 */ /* 0x000fe20000010100 */
[-C--:B-1----:R-:W-:Y:S08]  /*3f40*/  HMMA.16816.F32 R52, R100, R104.reuse, R52 ;  /* 0x000000686434723c */ /* 0x082ff00000001834 */
[C---:B------:R-:W-:Y:S08]  /*3f50*/  HMMA.16816.F32 R56, R108.reuse, R104, R56 ;  /* 0x000000686c38723c */ /* 0x040ff00000001838 */
[-C--:B------:R-:W-:Y:S08]  /*3f60*/  HMMA.16816.F32 R60, R108, R106.reuse, R60 ;  /* 0x0000006a6c3c723c */ /* 0x080ff0000000183c */
[----:B------:R-:W-:Y:S07]  /*3f70*/  HMMA.16816.F32 R64, R100, R106, R64 ;  /* 0x0000006a6440723c */ /* 0x000fee0000001840 */
[C---:B------:R-:W-:Y:S02]  /*3f80*/  FADD.FTZ R102, -R114.reuse, R4 ;  /* 0x0000000472667221 */ /* 0x040fe40000010100 */
        /* <DEDUP_REMOVED lines=11> */
[C---:B------:R-:W-:Y:S02]  /*4040*/  FADD.FTZ R5, -R114.reuse, R20 ;  /* 0x0000001472057221 */ /* 0x040fe40000010100 */
[----:B------:R-:W-:Y:S02]  /*4050*/  FADD.FTZ R4, -R114, R21 ;  /* 0x0000001572047221 */ /* 0x000fe40000010100 */
[----:B------:R-:W-:Y:S02]  /*4060*/  FFMA.FTZ R21, -R230, R230, 1 ;  /* 0x3f800000e6157423 */ /* 0x000fe400000101e6 */
[----:B------:R-:W-:Y:S02]  /*4070*/  FFMA.FTZ R20, -R229, R229, 1 ;  /* 0x3f800000e5147423 */ /* 0x000fe400000101e5 */
        /* <DEDUP_REMOVED lines=36> */
[----:B------:R-:W-:Y:S02]  /*42c0*/  FADD.FTZ R16, -R114, R53 ;  /* 0x0000003572107221 */ /* 0x000fe40000010100 */
[----:B------:R-:W-:Y:S02]  /*42d0*/  FMUL.FTZ R21, R21, c[0x0][0x2ec] ;  /* 0x0000bb0015157a20 */ /* 0x000fe40000410000 */
[----:B------:R-:W-:Y:S02]  /*42e0*/  FMUL.FTZ R20, R20, c[0x0][0x2ec] ;  /* 0x0000bb0014147a20 */ /* 0x000fe40000410000 */
[----:B------:R-:W-:Y:S02]  /*42f0*/  FMUL.FTZ R16, R136, R16 ;  /* 0x0000001088107220 */ /* 0x000fe40000410000 */
[C---:B------:R-:W-:Y:S02]  /*4300*/  FADD.FTZ R64, -R114.reuse, R64 ;  /* 0x0000004072407221 */ /* 0x040fe40000010100 */
[----:B------:R-:W-:Y:S02]  /*4310*/  FADD.FTZ R65, -R114, R65 ;  /* 0x0000004172417221 */ /* 0x000fe40000010100 */
[----:B------:R-:W-:Y:S02]  /*4320*/  FMUL.FTZ R136, R21, R5 ;  /* 0x0000000515887220 */ /* 0x000fe40000410000 */
[----:B------:R-:W-:Y:S02]  /*4330*/  FMUL.FTZ R135, R20, R4 ;  /* 0x0000000414877220 */ /* 0x000fe40000410000 */
[----:B------:R-:W-:Y:S02]  /*4340*/  FFMA.FTZ R21, -R211, R211, 1 ;  /* 0x3f800000d3157423 */ /* 0x000fe400000101d3 */
[----:B------:R-:W-:Y:S02]  /*4350*/  FFMA.FTZ R20, -R210, R210, 1 ;  /* 0x3f800000d2147423 */ /* 0x000fe400000101d2 */
[----:B------:R-:W-:Y:S02]  /*4360*/  FADD.FTZ R17, -R114, R52 ;  /* 0x0000003472117221 */ /* 0x000fe40000010100 */
[----:B------:R-:W-:Y:S02]  /*4370*/  FMUL.FTZ R5, R131, R64 ;  /* 0x0000004083057220 */ /* 0x000fe40000410000 */
[----:B------:R-:W-:Y:S02]  /*4380*/  FMUL.FTZ R4, R115, R65 ;  /* 0x0000004173047220 */ /* 0x000fe40000410000 */
[----:B------:R-:W-:Y:S02]  /*4390*/  FFMA.FTZ R33, -R213, R213, 1 ;  /* 0x3f800000d5217423 */ /* 0x000fe400000101d5 */
[----:B------:R-:W-:Y:S02]  /*43a0*/  FFMA.FTZ R32, -R212, R212, 1 ;  /* 0x3f800000d4207423 */ /* 0x000fe400000101d4 */
[----:B------:R-:W-:Y:S02]  /*43b0*/  FMUL.FTZ R21, R21, c[0x0][0x2ec] ;  /* 0x0000bb0015157a20 */ /* 0x000fe40000410000 */
[----:B------:R-:W-:Y:S02]  /*43c0*/  FMUL.FTZ R20, R20, c[0x0][0x2ec] ;  /* 0x0000bb0014147a20 */ /* 0x000fe40000410000 */
[----:B------:R-:W-:Y:S02]  /*43d0*/  FMUL.FTZ R17, R137, R17 ;  /* 0x0000001189117220 */ /* 0x000fe40000410000 */
        /* <DEDUP_REMOVED lines=59> */
[C---:B------:R-:W-:Y:S02]  /*4790*/  FADD.FTZ R66, -R113.reuse, R66 ;  /* 0x0000004271427221 */ /* 0x040fe40000010100 */
[----:B------:R-:W-:Y:S02]  /*47a0*/  FADD.FTZ R67, -R113, R67 ;  /* 0x0000004371437221 */ /* 0x000fe40000010100 */
[----:B------:R-:W-:Y:S02]  /*47b0*/  FMUL.FTZ R101, R17, R5 ;  /* 0x0000000511657220 */ /* 0x000fe40000410000 */
[----:B------:R-:W-:Y:S02]  /*47c0*/  FMUL.FTZ R100, R16, R4 ;  /* 0x0000000410647220 */ /* 0x000fe40000410000 */
[----:B------:R-:W-:Y:S02]  /*47d0*/  FFMA.FTZ R18, -R222, R222, 1 ;  /* 0x3f800000de127423 */ /* 0x000fe400000101de */
[----:B------:R-:W-:Y:S02]  /*47e0*/  FFMA.FTZ R17, -R217, R217, 1 ;  /* 0x3f800000d9117423 */ /* 0x000fe400000101d9 */
[----:B------:R-:W-:Y:S02]  /*47f0*/  FFMA.FTZ R16, -R216, R216, 1 ;  /* 0x3f800000d8107423 */ /* 0x000fe400000101d8 */
[----:B------:R-:W-:Y:S02]  /*4800*/  FADD.FTZ R7, -R113, R54 ;  /* 0x0000003671077221 */ /* 0x000fe40000010100 */
[----:B------:R-:W-:Y:S02]  /*4810*/  FMUL.FTZ R6, R144, R6 ;  /* 0x0000000690067220 */ /* 0x000fe40000410000 */
[----:B------:R-:W-:Y:S02]  /*4820*/  FMUL.FTZ R5, R141, R66 ;  /* 0x000000428d057220 */ /* 0x000fe40000410000 */
[----:B------:R-:W-:Y:S02]  /*4830*/  FMUL.FTZ R4, R140, R67 ;  /* 0x000000438c047220 */ /* 0x000fe40000410000 */
        /* <DEDUP_REMOVED lines=18> */
[----:B------:R-:W-:Y:S02]  /*4960*/  FMUL.FTZ R6, R196, R6 ;  /* 0x00000006c4067220 */ /* 0x000fe40000410000 */
[----:B------:R-:W-:Y:S02]  /*4970*/  FMUL.FTZ R12, R12, c[0x0][0x2ec] ;  /* 0x0000bb000c0c7a20 */ /* 0x000fe40000410000 */
[----:B------:R-:W-:Y:S02]  /*4980*/  FMUL.FTZ R7, R197, R7 ;  /* 0x00000007c5077220 */ /* 0x000fe40000410000 */
[----:B------:R-:W-:Y:S02]  /*4990*/  FFMA.FTZ R9, -R85, R85, 1 ;  /* 0x3f80000055097423 */ /* 0x000fe40000010155 */
[----:B------:R-:W-:Y:S01]  /*49a0*/  FFMA.FTZ R8, -R84, R84, 1 ;  /* 0x3f80000054087423 */ /* 0x000fe20000010154 */
[----:B------:R1:W5:Y:S01]  /*49b0*/  LDL.LU R85, [R1+0x7c] ;  /* 0x00007c0001557983 */ /* 0x0003620000300800 */
[----:B------:R-:W-:Y:S02]  /*49c0*/  FMUL.FTZ R13, R13, c[0x0][0x2ec] ;  /* 0x0000bb000d0d7a20 */ /* 0x000fe40000410000 */
[----:B------:R-:W-:Y:S01]  /*49d0*/  FMUL.FTZ R23, R12, R6 ;  /* 0x000000060c177220 */ /* 0x000fe20000410000 */
[----:B------:R1:W5:Y:S01]  /*49e0*/  LDL.LU R84, [R1+0x78] ;  /* 0x0000780001547983 */ /* 0x0003620000300800 */
[----:B------:R-:W-:Y:S02]  /*49f0*/  FADD.FTZ R6, -R112, R25 ;  /* 0x0000001970067221 */ /* 0x000fe40000010100 */
[----:B------:R-:W-:Y:S02]  /*4a00*/  FFMA.FTZ R12, -R82, R82, 1 ;  /* 0x3f800000520c7423 */ /* 0x000fe40000010152 */
[----:B------:R-:W-:Y:S02]  /*4a10*/  FMUL.FTZ R5, R195, R5 ;  /* 0x00000005c3057220 */ /* 0x000fe40000410000 */
[----:B------:R-:W-:Y:S02]  /*4a20*/  FMUL.FTZ R4, R194, R4 ;  /* 0x00000004c2047220 */ /* 0x000fe40000410000 */
[----:B------:R-:W-:Y:S02]  /*4a30*/  FMUL.FTZ R9, R9, c[0x0][0x2ec] ;  /* 0x0000bb0009097a20 */ /* 0x000fe40000410000 */
[----:B------:R-:W-:Y:S02]  /*4a40*/  FMUL.FTZ R8, R8, c[0x0][0x2ec] ;  /* 0x0000bb0008087a20 */ /* 0x000fe40000410000 */
[----:B------:R-:W-:Y:S02]  /*4a50*/  FMUL.FTZ R55, R13, R7 ;  /* 0x000000070d377220 */ /* 0x000fe40000410000 */
[----:B------:R-:W-:Y:S02]  /*4a60*/  FADD.FTZ R7, -R112, R24 ;  /* 0x0000001870077221 */ /* 0x000fe40000010100 */
[----:B------:R-:W-:Y:S02]  /*4a70*/  FMUL.FTZ R6, R180, R6 ;  /* 0x00000006b4067220 */ /* 0x000fe40000410000 */
[----:B------:R-:W-:Y:S02]  /*4a80*/  FFMA.FTZ R13, -R83, R83, 1 ;  /* 0x3f800000530d7423 */ /* 0x000fe40000010153 */
[----:B------:R-:W-:Y:S01]  /*4a90*/  FMUL.FTZ R12, R12, c[0x0][0x2ec] ;  /* 0x0000bb000c0c7a20 */ /* 0x000fe20000410000 */
[----:B------:R1:W5:Y:S01]  /*4aa0*/  LDL.LU R83, [R1+0x74] ;  /* 0x0000740001537983 */ /* 0x0003620000300800 */
[----:B------:R-:W-:Y:S02]  /*4ab0*/  FMUL.FTZ R20, R9, R5 ;  /* 0x0000000509147220 */ /* 0x000fe40000410000 */
[----:B------:R-:W-:Y:S01]  /*4ac0*/  FMUL.FTZ R19, R8, R4 ;  /* 0x0000000408137220 */ /* 0x000fe20000410000 */
[----:B------:R1:W5:Y:S01]  /*4ad0*/  LDL.LU R82, [R1+0x70] ;  /* 0x0000700001527983 */ /* 0x0003620000300800 */
[C---:B------:R-:W-:Y:S02]  /*4ae0*/  FADD.FTZ R5, -R112.reuse, R28 ;  /* 0x0000001c70057221 */ /* 0x040fe40000010100 */
[----:B------:R-:W-:Y:S02]  /*4af0*/  FADD.FTZ R4, -R112, R29 ;  /* 0x0000001d70047221 */ /* 0x000fe40000010100 */
        /* <DEDUP_REMOVED lines=17> */
[----:B------:R-:W-:Y:S02]  /*4c10*/  FMUL.FTZ R12, R12, c[0x0][0x2ec] ;  /* 0x0000bb000c0c7a20 */ /* 0x000fe40000410000 */
[----:B------:R-:W-:Y:S02]  /*4c20*/  FMUL.FTZ R53, R9, R5 ;  /* 0x0000000509357220 */ /* 0x000fe40000410000 */
[----:B------:R-:W-:Y:S02]  /*4c30*/  FMUL.FTZ R52, R8, R4 ;  /* 0x0000000408347220 */ /* 0x000fe40000410000 */
        /* <DEDUP_REMOVED lines=27> */
[----:B--2---:R-:W-:Y:S02]  /*4df0*/  FADD.FTZ R6, -R0, R11 ;  /* 0x0000000b00067221 */ /* 0x004fe40000010100 */
        /* <DEDUP_REMOVED lines=12> */
[----:B------:R-:W-:Y:S02]  /*4ec0*/  FADD.FTZ R4, -R0, R15 ;  /* 0x0000000f00047221 */ /* 0x000fe40000010100 */
[----:B------:R-:W-:Y:S02]  /*4ed0*/  FFMA.FTZ R9, -R77, R77, 1 ;  /* 0x3f8000004d097423 */ /* 0x000fe4000001014d */
[----:B------:R-:W-:Y:S01]  /*4ee0*/  FFMA.FTZ R8, -R76, R76, 1 ;  /* 0x3f8000004c087423 */ /* 0x000fe2000001014c */
[----:B------:R1:W5:Y:S01]  /*4ef0*/  LDL.LU R77, [R1+0x5c] ;  /* 0x00005c00014d7983 */ /* 0x0003620000300800 */
[----:B------:R-:W-:Y:S02]  /*4f00*/  FMUL.FTZ R4, R202, R4 ;  /* 0x00000004ca047220 */ /* 0x000fe40000410000 */
[----:B------:R-:W-:Y:S01]  /*4f10*/  FMUL.FTZ R8, R8, c[0x0][0x2ec] ;  /* 0x0000bb0008087a20 */ /* 0x000fe20000410000 */
[----:B------:R1:W5:Y:S01]  /*4f20*/  LDL.LU R76, [R1+0x58] ;  /* 0x00005800014c7983 */ /* 0x0003620000300800 */
[----:B------:R-:W-:Y:S02]  /*4f30*/  FADD.FTZ R5, -R0, R14 ;  /* 0x0000000e00057221 */ /* 0x000fe40000010100 */
        /* <DEDUP_REMOVED lines=22> */
[----:B------:R-:W-:Y:S02]  /*50a0*/  FMUL.FTZ R8, R12, c[0x0][0x2ec] ;  /* 0x0000bb000c087a20 */ /* 0x000fe40000410000 */
[C---:B------:R-:W-:Y:S02]  /*50b0*/  FADD.FTZ R7, -R0.reuse, R26 ;  /* 0x0000001a00077221 */ /* 0x040fe40000010100 */
[----:B------:R-:W-:Y:S02]  /*50c0*/  FADD.FTZ R5, -R0, R30 ;  /* 0x0000001e00057221 */ /* 0x000fe40000010100 */
[----:B------:R-:W-:Y:S02]  /*50d0*/  FMUL.FTZ R6, R200, R6 ;  /* 0x00000006c8067220 */ /* 0x000fe40000410000 */
[----:B------:R-:W-:Y:S02]  /*50e0*/  FMUL.FTZ R10, R10, c[0x0][0x2ec] ;  /* 0x0000bb000a0a7a20 */ /* 0x000fe40000410000 */
[----:B------:R-:W-:Y:S02]  /*50f0*/  FMUL.FTZ R17, R8, R4 ;  /* 0x0000000408117220 */ /* 0x000fe40000410000 */
[----:B------:R-:W-:Y:S02]  /*5100*/  FFMA.FTZ R8, -R71, R71, 1 ;  /* 0x3f80000047087423 */ /* 0x000fe40000010147 */
[----:B------:R-:W-:Y:S01]  /*5110*/  FMUL.FTZ R7, R201, R7 ;  /* 0x00000007c9077220 */ /* 0x000fe20000410000 */
[----:B------:R1:W5:Y:S01]  /*5120*/  LDL.LU R71, [R1+0x44] ;  /* 0x0000440001477983 */ /* 0x0003620000300800 */
[----:B------:R-:W-:Y:S02]  /*5130*/  FMUL.FTZ R5, R199, R5 ;  /* 0x00000005c7057220 */ /* 0x000fe40000410000 */
[----:B------:R-:W-:Y:S02]  /*5140*/  FMUL.FTZ R9, R9, c[0x0][0x2ec] ;  /* 0x0000bb0009097a20 */ /* 0x000fe40000410000 */
[----:B------:R-:W-:Y:S02]  /*5150*/  FMUL.FTZ R21, R10, R6 ;  /* 0x000000060a157220 */ /* 0x000fe40000410000 */
[----:B------:R-:W-:Y:S02]  /*5160*/  FFMA.FTZ R10, -R70, R70, 1 ;  /* 0x3f800000460a7423 */ /* 0x000fe40000010146 */
[----:B------:R-:W-:Y:S01]  /*5170*/  FMUL.FTZ R15, R11, R7 ;  /* 0x000000070b0f7220 */ /* 0x000fe20000410000 */
[----:B------:R1:W5:Y:S01]  /*5180*/  LDL.LU R70, [R1+0x40] ;  /* 0x0000400001467983 */ /* 0x0003620000300800 */
[----:B------:R-:W-:Y:S02]  /*5190*/  FMUL.FTZ R14, R9, R5 ;  /* 0x00000005090e7220 */ /* 0x000fe40000410000 */
[C---:B------:R-:W-:Y:S02]  /*51a0*/  FADD.FTZ R7, -R0.reuse, R42 ;  /* 0x0000002a00077221 */ /* 0x040fe40000010100 */
[----:B------:R-:W-:Y:S02]  /*51b0*/  FFMA.FTZ R9, -R69, R69, 1 ;  /* 0x3f80000045097423 */ /* 0x000fe40000010145 */
[----:B------:R-:W-:Y:S01]  /*51c0*/  FADD.FTZ R5, -R0, R46 ;  /* 0x0000002e00057221 */ /* 0x000fe20000010100 */
[----:B------:R1:W5:Y:S01]  /*51d0*/  LDL.LU R69, [R1+0x3c] ;  /* 0x00003c0001457983 */ /* 0x0003620000300800 */
[----:B------:R-:W-:Y:S02]  /*51e0*/  FMUL.FTZ R7, R193, R7 ;  /* 0x00000007c1077220 */ /* 0x000fe40000410000 */
        /* <DEDUP_REMOVED lines=14> */
[----:B------:R-:W-:Y:S02]  /*52d0*/  FMUL.FTZ R4, R182, R4 ;  /* 0x00000004b6047220 */ /* 0x000fe40000410000 */
[----:B------:R-:W-:Y:S02]  /*52e0*/  FMUL.FTZ R10, R10, c[0x0][0x2ec] ;  /* 0x0000bb000a0a7a20 */ /* 0x000fe40000410000 */
[----:B------:R-:W-:Y:S02]  /*52f0*/  FMUL.FTZ R8, R12, c[0x0][0x2ec] ;  /* 0x0000bb000c087a20 */ /* 0x000fe40000410000 */
        /* <DEDUP_REMOVED lines=41> */
.L_x_1060:
        /* <DEDUP_REMOVED lines=141> */
.L_x_1061:
[----:B------:R-:W2:Y:S01]  /*5e60*/  LDL R57, [R1+0x14] ;  /* 0x0000140001397983 */ /* 0x000ea20000100800 */
[----:B------:R-:W-:Y:S03]  /*5e70*/  ULOP3.LUT UR11, UR6, 0x1, URZ, 0xc0, !UPT ;  /* 0x00000001060b7892 */ /* 0x000fe6000f8ec03f */
[----:B------:R-:W3:Y:S01]  /*5e80*/  LDL R56, [R1+0x20] ;  /* 0x0000200001387983 */ /* 0x000ee20000100800 */
[----:B------:R-:W-:Y:S02]  /*5e90*/  UISETP.NE.U32.AND UP0, UPT, UR11, 0x1, UPT ;  /* 0x000000010b00788c */ /* 0x000fe4000bf05070 */
[----:B------:R-:W-:Y:S01]  /*5ea0*/  UIADD3 UR11, UR6, -0x1, URZ ;  /* 0xffffffff060b7890 */ /* 0x000fe2000fffe03f */
[----:B------:R4:W5:Y:S04]  /*5eb0*/  LDL R52, [R1] ;  /* 0x0000000001347983 */ /* 0x0009680000100800 */
        /* <DEDUP_REMOVED lines=98> */
[----:B--2---:R-:W-:Y:S04]  /*64e0*/  @P2 STL [R1], R52 ;  /* 0x0000003401002387 */ /* 0x004fe80000100800 */
        /* <DEDUP_REMOVED lines=113> */
.L_x_1059:
[----:B--2---:R-:W2:Y:S04]  /*6c00*/  LDL R13, [R1+0x24] ;  /* 0x00002400010d7983 */ /* 0x004ea80000100800 */
[----:B------:R-:W3:Y:S04]  /*6c10*/  LDL R16, [R1+0x28] ;  /* 0x0000280001107983 */ /* 0x000ee80000100800 */
[----:B------:R-:W4:Y:S04]  /*6c20*/  LDL R15, [R1+0x10] ;  /* 0x00001000010f7983 */ /* 0x000f280000100800 */
[----:B------:R-:W1:Y:S01]  /*6c30*/  S2R R11, SR_TID.X ;  /* 0x00000000000b7919 */ /* 0x000e620000002100 */
[----:B------:R-:W-:Y:S01]  /*6c40*/  FMUL.FTZ R84, R84, c[0x0][0x2e0] ;  /* 0x0000b80054547a20 */ /* 0x000fe20000410000 */
[----:B------:R-:W-:Y:S01]  /*6c50*/  F2FP.PACK_AB R68, R69, R68 ;  /* 0x000000444544723e */ /* 0x000fe200000000ff */
[----:B------:R-:W-:-:S02]  /*6c60*/  FMUL.FTZ R7, R85, c[0x0][0x2e0] ;  /* 0x0000b80055077a20 */ /* 0x000fc40000410000 */
[----:B------:R-:W-:Y:S02]  /*6c70*/  FMUL.FTZ R86, R86, c[0x0][0x2e0] ;  /* 0x0000b80056567a20 */ /* 0x000fe40000410000 */
[----:B------:R-:W-:Y:S02]  /*6c80*/  FMUL.FTZ R6, R87, c[0x0][0x2e0] ;  /* 0x0000b80057067a20 */ /* 0x000fe40000410000 */
[----:B------:R-:W-:Y:S02]  /*6c90*/  FMUL.FTZ R96, R96, c[0x0][0x2e0] ;  /* 0x0000b80060607a20 */ /* 0x000fe40000410000 */
[----:B------:R-:W-:Y:S01]  /*6ca0*/  FMUL.FTZ R3, R97, c[0x0][0x2e0] ;  /* 0x0000b80061037a20 */ /* 0x000fe20000410000 */
[----:B------:R-:W5:Y:S01]  /*6cb0*/  S2R R12, SR_CTAID.Y ;  /* 0x00000000000c7919 */ /* 0x000f620000002600 */
        /* <DEDUP_REMOVED lines=36> */
[----:B---3--:R2:W-:Y:S04]  /*6f00*/  STS [R16], R3 ;  /* 0x0000000310007388 */ /* 0x0085e80000000800 */
[----:B------:R3:W-:Y:S04]  /*6f10*/  STS [R16+0x200], R0 ;  /* 0x0002000010007388 */ /* 0x0007e80000000800 */
[----:B------:R1:W-:Y:S04]  /*6f20*/  STS [R13+0x1000], R5 ;  /* 0x001000050d007388 */ /* 0x0003e80000000800 */
[----:B------:R4:W-:Y:S04]  /*6f30*/  STS [R13+0x1200], R4 ;  /* 0x001200040d007388 */ /* 0x0009e80000000800 */
[----:B------:R-:W-:Y:S04]  /*6f40*/  STS [R16+0x1000], R9 ;  /* 0x0010000910007388 */ /* 0x000fe80000000800 */
[----:B------:R5:W-:Y:S01]  /*6f50*/  STS [R16+0x1200], R8 ;  /* 0x0012000810007388 */ /* 0x000be20000000800 */
[----:B--2---:R-:W-:-:S02]  /*6f60*/  LOP3.LUT R3, R10, 0xfffffffc, RZ, 0xc0, !PT ;  /* 0xfffffffc0a037812 */ /* 0x004fc400078ec0ff */
[----:B---3--:R-:W-:Y:S01]  /*6f70*/  SHF.R.S32.HI R0, RZ, 0x2, R10 ;  /* 0x00000002ff007819 */ /* 0x008fe2000001140a */
[----:B------:R-:W-:Y:S03]  /*6f80*/  STS [R13+0x2000], R68 ;  /* 0x002000440d007388 */ /* 0x000fe60000000800 */
[----:B-1----:R-:W-:Y:S01]  /*6f90*/  SHF.R.S32.HI R5, RZ, 0x1f, R0 ;  /* 0x0000001fff057819 */ /* 0x002fe20000011400 */
[----:B------:R-:W-:Y:S01]  /*6fa0*/  STS [R13+0x2200], R70 ;  /* 0x002200460d007388 */ /* 0x000fe20000000800 */
[----:B----4-:R-:W-:-:S03]  /*6fb0*/  IADD3 R4, -R3, R11, RZ ;  /* 0x0000000b03047210 */ /* 0x010fc60007ffe1ff */
[----:B------:R-:W-:Y:S01]  /*6fc0*/  STS [R16+0x2000], R80 ;  /* 0x0020005010007388 */ /* 0x000fe20000000800 */
[----:B------:R-:W-:-:S03]  /*6fd0*/  IMAD R3, R5, c[0x0][0x3a0], RZ ;  /* 0x0000e80005037a24 */ /* 0x000fc600078e02ff */
[----:B------:R-:W-:Y:S01]  /*6fe0*/  STS [R16+0x2200], R82 ;  /* 0x0022005210007388 */ /* 0x000fe20000000800 */
[----:B------:R-:W-:-:S03]  /*6ff0*/  IMAD R3, R0, c[0x0][0x3a4], R3 ;  /* 0x0000e90000037a24 */ /* 0x000fc600078e0203 */
[----:B------:R-:W-:Y:S01]  /*7000*/  STS [R13+0x3000], R72 ;  /* 0x003000480d007388 */ /* 0x000fe20000000800 */
[----:B-----5:R-:W-:-:S03]  /*7010*/  IMAD.WIDE.U32 R8, R0, c[0x0][0x3a0], RZ ;  /* 0x0000e80000087a25 */ /* 0x020fc600078e00ff */
        /* <DEDUP_REMOVED lines=32> */
[----:B------:R4:W5:Y:S01]  /*7220*/  LDS.128 R16, [R0+0x9000] ;  /* 0x0090000000107984 */ /* 0x0009620000000c00 */
        /* <DEDUP_REMOVED lines=25> */
[----:B-----5:R1:W-:Y:S02]  /*73c0*/  STG.E.128 [R8.64], R16 ;  /* 0x0000001008007986 */ /* 0x0203e4000c101d3a */
.L_x_1056:
        /* <DEDUP_REMOVED lines=11> */
.L_x_1063:
[----:B------:R-:W-:Y:S05]  /*7480*/  EXIT ;  /* 0x000000000000794d */ /* 0x000fea0003800000 */
.L_x_1065:
        /* <DEDUP_REMOVED lines=15> */
.L_x_1356:


//--------------------- .text._ZN5flash44flash_bwd_dq_dk_dv_loop_seqk_parallel_kernelI23Flash_bwd_kernel_traitsILi32ELi128ELi128ELi8ELi4ELi4ELi4ELb0ELb0EN7cutlass6half_tE19Flash_kernel_traitsILi32ELi128ELi128ELi8ES3_EELb1ELb0ELb0ELb1ELb0ELb0ELb0EEEvNS_16Flash_bwd_paramsE --------------------------
	.section	.text._ZN5flash44flash_bwd_dq_dk_dv_loop_seqk_parallel_kernelI23Flash_bwd_kernel_traitsILi32ELi128ELi128ELi8ELi4ELi4ELi4ELb0ELb0EN7cutlass6half_tE19Flash_kernel_traitsILi32ELi128ELi128ELi8ES3_EELb1ELb0ELb0ELb1ELb0ELb0ELb0EEEvNS_16Flash_bwd_paramsE,"ax",@progbits
	.sectioninfo	@"SHI_REGISTERS=255"
	.align	128
        .global         _ZN5flash44flash_bwd_dq_dk_dv_loop_seqk_parallel_kernelI23Flash_bwd_kernel_traitsILi32ELi128ELi128ELi8ELi4ELi4ELi4ELb0ELb0EN7cutlass6half_tE19Flash_kernel_traitsILi32ELi128ELi128ELi8ES3_EELb1ELb0ELb0ELb1ELb0ELb0ELb0EEEvNS_16Flash_bwd_paramsE
        .type           _ZN5flash44flash_bwd_dq_dk_dv_loop_seqk_parallel_kernelI23Flash_bwd_kernel_traitsILi32ELi128ELi128ELi8ELi4ELi4ELi4ELb0ELb0EN7cutlass6half_tE19Flash_kernel_traitsILi32ELi128ELi128ELi8ES3_EELb1ELb0ELb0ELb1ELb0ELb0ELb0EEEvNS_16Flash_bwd_paramsE,@function
        .size           _ZN5flash44flash_bwd_dq_dk_dv_loop_seqk_parallel_kernelI23Flash_bwd_kernel_traitsILi32ELi128ELi128ELi8ELi4ELi4ELi4ELb0ELb0EN7cutlass6half_tE19Flash_kernel_traitsILi32ELi128ELi128ELi8ES3_EELb1ELb0ELb0ELb1ELb0ELb0ELb0EEEvNS_16Flash_bwd_paramsE,(.L_x_1357 - _ZN5flash44flash_bwd_dq_dk_dv_loop_seqk_parallel_kernelI23Flash_bwd_kernel_traitsILi32ELi128ELi128ELi8ELi4ELi4ELi4ELb0ELb0EN7cutlass6half_tE19Flash_kernel_traitsILi32ELi128ELi128ELi8ES3_EELb1ELb0ELb0ELb1ELb0ELb0ELb0EEEvNS_16Flash_bwd_paramsE)
        .other          _ZN5flash44flash_bwd_dq_dk_dv_loop_seqk_parallel_kernelI23Flash_bwd_kernel_traitsILi32ELi128ELi128ELi8ELi4ELi4ELi4ELb0ELb0EN7cutlass6half_tE19Flash_kernel_traitsILi32ELi128ELi128ELi8ES3_EELb1ELb0ELb0ELb1ELb0ELb0ELb0EEEvNS_16Flash_bwd_paramsE,@"STO_CUDA_ENTRY STV_DEFAULT"
_ZN5flash44flash_bwd_dq_dk_dv_loop_seqk_parallel_kernelI23Flash_bwd_kernel_traitsILi32ELi128ELi128ELi8ELi4ELi4ELi4ELb0ELb0EN7cutlass6half_tE19Flash_kernel_traitsILi32ELi128ELi128ELi8ES3_EELb1ELb0ELb0ELb1ELb0ELb0ELb0EEEvNS_16Flash_bwd_paramsE:
.text._ZN5flash44flash_bwd_dq_dk_dv_loop_seqk_parallel_kernelI23Flash_bwd_kernel_traitsILi32ELi128ELi128ELi8ELi4ELi4ELi4ELb0ELb0EN7cutlass6half_tE19Flash_kernel_traitsILi32ELi128ELi128ELi8ES3_EELb1ELb0ELb0ELb1ELb0ELb0ELb0EEEvNS_16Flash_bwd_paramsE:
        /* <DEDUP_REMOVED lines=27> */
[----:B------:R-:W-:Y:S02]  /*01b0*/  ULDC UR15, c[0x0][0x1c8] ;  /* 0x00007200000f7ab9 */ /* 0x000fe40000000800 */
[----:B------:R-:W-:Y:S02]  /*01c0*/  ULDC.U8 UR9, c[0x0][0x328] ;  /* 0x0000ca0000097ab9 */ /* 0x000fe40000000000 */
[----:B------:R-:W-:Y:S01]  /*01d0*/  ULDC UR21, c[0x0][0x224] ;  /* 0x0000890000157ab9 */ /* 0x000fe20000000800 */
[----:B-1----:R-:W-:Y:S01]  /*01e0*/  SHF.R.S32.HI R6, RZ, 0x1f, R11 ;  /* 0x0000001fff067819 */ /* 0x002fe2000001140b */
[----:B------:R-:W-:-:S02]  /*01f0*/  UIMAD.WIDE UR54, UR60, UR54, URZ ;  /* 0x000000363c3672a5 */ /* 0x000fc4000f8e023f */
[----:B--2---:R-:W-:Y:S01]  /*0200*/  UIMAD UR20, UR52, UR60, URZ ;  /* 0x0000003c341472a4 */ /* 0x004fe2000f8e023f */
[CC--:B------:R-:W-:Y:S01]  /*0210*/  LEA.HI R7, R6.reuse, R11.reuse, RZ, 0x2 ;  /* 0x0000000b06077211 */ /* 0x0c0fe200078f10ff */
[----:B------:R-:W-:Y:S01]  /*0220*/  UIMAD UR60, UR60, UR14, URZ ;  /* 0x0000000e3c3c72a4 */ /* 0x000fe2000f8e023f */
[CC--:B------:R-:W-:Y:S01]  /*0230*/  LEA.HI R5, R6.reuse, R11.reuse, RZ, 0x5 ;  /* 0x0000000b06057211 */ /* 0x0c0fe200078f28ff */
[----:B------:R-:W-:Y:S01]  /*0240*/  ULOP3.LUT UR4, UR52, UR15, URZ, 0x3c, !UPT ;  /* 0x0000000f34047292 */ /* 0x000fe2000f8e3c3f */
[--C-:B------:R-:W-:Y:S01]  /*0250*/  SHF.R.S32.HI R2, RZ, 0x1f, R7.reuse ;  /* 0x0000001fff027819 */ /* 0x100fe20000011407 */
[----:B------:R-:W-:Y:S01]  /*0260*/  UISETP.NE.AND UP2, UPT, UR9, URZ, UPT ;  /* 0x0000003f0900728c */ /* 0x000fe2000bf45270 */
[CC--:B------:R-:W-:Y:S01]  /*0270*/  LEA.HI R240, R6.reuse, R11.reuse, RZ, 0x7 ;  /* 0x0000000b06f07211 */ /* 0x0c0fe200078f38ff */
[----:B---3--:R-:W-:Y:S01]  /*0280*/  UIMAD UR5, UR50, UR8, UR52 ;  /* 0x00000008320572a4 */ /* 0x008fe2000f8e0234 */
[CC--:B------:R-:W-:Y:S01]  /*0290*/  LEA.HI R128, R6.reuse, R11.reuse, RZ, 0x3 ;  /* 0x0000000b06807211 */ /* 0x0c0fe200078f18ff */
[----:B------:R-:W-:Y:S01]  /*02a0*/  USHF.R.S32.HI UR8, URZ, 0x1f, UR52 ;  /* 0x0000001f3f087899 */ /* 0x000fe20008011434 */
[----:B------:R-:W-:Y:S01]  /*02b0*/  LEA.HI R6, R6, R11, RZ, 0x4 ;  /* 0x0000000b06067211 */ /* 0x000fe200078f20ff */
[----:B------:R-:W-:Y:S01]  /*02c0*/  UIMAD.WIDE.U32 UR14, UR50, UR21, URZ ;  /* 0x00000015320e72a5 */ /* 0x000fe2000f8e003f */
[----:B------:R-:W-:Y:S01]  /*02d0*/  LOP3.LUT R3, R7, 0xfffffffc, RZ, 0xc0, !PT ;  /* 0xfffffffc07037812 */ /* 0x000fe200078ec0ff */
[----:B------:R-:W-:Y:S01]  /*02e0*/  USHF.L.U32 UR9, UR50, 0x7, URZ ;  /* 0x0000000732097899 */ /* 0x000fe2000800063f */
        /* <DEDUP_REMOVED lines=13> */
[----:B------:R-:W-:Y:S01]  /*03c0*/  UISETP.NE.AND UP3, UPT, UR13, URZ, UPT ;  /* 0x0000003f0d00728c */ /* 0x000fe2000bf65270 */
[----:B------:R-:W-:Y:S01]  /*03d0*/  LOP3.LUT R3, R7, 0x7fffffe, RZ, 0xc0, !PT ;  /* 0x07fffffe07037812 */ /* 0x000fe200078ec0ff */
[C---:B------:R-:W-:Y:S01]  /*03e0*/  IMAD.IADD R7, R0.reuse, 0x1, -R2 ;  /* 0x0000000100077824 */ /* 0x040fe200078e0a02 */
[----:B------:R-:W-:Y:S01]  /*03f0*/  SHF.R.S32.HI R2, RZ, 0x4, R6 ;  /* 0x00000004ff027819 */ /* 0x000fe20000011406 */
[----:B------:R-:W-:Y:S01]  /*0400*/  IMAD.IADD R11, R11, 0x1, -R9 ;  /* 0x000000010b0b7824 */ /* 0x000fe200078e0a09 */
[----:B------:R-:W-:Y:S01]  /*0410*/  SHF.R.S32.HI R10, RZ, 0x1f, R4 ;  /* 0x0000001fff0a7819 */ /* 0x000fe20000011404 */
[----:B------:R-:W-:Y:S01]  /*0420*/  IMAD.IADD R9, R0, 0x1, -R3 ;  /* 0x0000000100097824 */ /* 0x000fe200078e0a03 */
[--C-:B------:R-:W-:Y:S01]  /*0430*/  SHF.R.S32.HI R0, RZ, 0x5, R5.reuse ;  /* 0x00000005ff007819 */ /* 0x100fe20000011405 */
[----:B------:R-:W-:Y:S01]  /*0440*/  @UP2 UIMAD UR13, UR50, UR17, URZ ;  /* 0x00000011320d22a4 */ /* 0x000fe2000f8e023f */
[----:B------:R-:W-:Y:S01]  /*0450*/  SHF.R.S32.HI R3, RZ, 0x1f, R5 ;  /* 0x0000001fff037819 */ /* 0x000fe20000011405 */
[----:B------:R-:W-:Y:S01]  /*0460*/  USHF.R.S32.HI UR7, URZ, 0x1f, UR21 ;  /* 0x0000001f3f077899 */ /* 0x000fe20008011415 */
[----:B------:R-:W-:Y:S01]  /*0470*/  LEA.HI R5, R6, R2, RZ, 0x1 ;  /* 0x0000000206057211 */ /* 0x000fe200078f08ff */
[----:B------:R-:W-:Y:S01]  /*0480*/  IMAD.U32 R6, RZ, RZ, UR4 ;  /* 0x00000004ff067e24 */ /* 0x000fe2000f8e00ff */
[----:B------:R-:W-:Y:S01]  /*0490*/  LEA.HI R238, R10, R4, RZ, 0x2 ;  /* 0x000000040aee7211 */ /* 0x000fe200078f10ff */
[----:B------:R-:W-:Y:S01]  /*04a0*/  ULDC UR19, c[0x0][0x224] ;  /* 0x0000890000137ab9 */ /* 0x000fe20000000800 */
        /* <DEDUP_REMOVED lines=16> */
[----:B------:R-:W-:Y:S01]  /*05b0*/  LEA.HI R10, R10, R8, RZ, 0x3 ;  /* 0x000000080a0a7211 */ /* 0x000fe200078f18ff */
[----:B------:R-:W-:Y:S01]  /*05c0*/  USHF.L.U32 UR4, UR4, 0x5, URZ ;  /* 0x0000000504047899 */ /* 0x000fe2000800063f */
[----:B------:R-:W-:Y:S01]  /*05d0*/  LOP3.LUT P4, RZ, R7, 0x4, RZ, 0xc0, !PT ;  /* 0x0000000407ff7812 */ /* 0x000fe2000788c0ff */
[----:B------:R-:W-:Y:S01]  /*05e0*/  USHF.L.U32 UR61, UR60, 0x7, URZ ;  /* 0x000000073c3d7899 */ /* 0x000fe2000800063f */
[----:B------:R1:W-:Y:S01]  /*05f0*/  STL [R1+0x8], R0 ;  /* 0x0000080001007387 */ /* 0x0003e20000100800 */
[----:B------:R-:W-:Y:S01]  /*0600*/  SEL R217, R137, 0xffffffe0, !P5 ;  /* 0xffffffe089d97807 */ /* 0x000fe20006800000 */
[----:B------:R-:W-:Y:S01]  /*0610*/  ULDC.U8 UR6, c[0x0][0x2d8] ;  /* 0x0000b60000067ab9 */ /* 0x000fe20000000000 */
[----:B------:R-:W-:Y:S01]  /*0620*/  IMAD.U32 R247, RZ, RZ, UR4 ;  /* 0x00000004fff77e24 */ /* 0x000fe2000f8e00ff */
[----:B------:R2:W-:Y:S01]  /*0630*/  STL [R1+0x4], R6 ;  /* 0x0000040601007387 */ /* 0x0005e20000100800 */
[----:B------:R-:W-:-:S02]  /*0640*/  USHF.R.S32.HI UR4, URZ, 0x1f, UR4 ;  /* 0x0000001f3f047899 */ /* 0x000fc40008011404 */
[----:B------:R-:W-:Y:S02]  /*0650*/  ULDC.64 UR10, c[0x0][0x118] ;  /* 0x00004600000a7ab9 */ /* 0x000fe40000000a00 */
[----:B------:R-:W-:Y:S02]  /*0660*/  UIMAD.WIDE.U32 UR58, UR54, UR14, URZ ;  /* 0x0000000e363a72a5 */ /* 0x000fe4000f8e003f */
[----:B------:R-:W-:Y:S01]  /*0670*/  IMAD.U32 R249, RZ, RZ, UR4 ;  /* 0x00000004fff97e24 */ /* 0x000fe2000f8e00ff */
[----:B------:R-:W-:Y:S02]  /*0680*/  USHF.L.U32 UR44, UR60, 0x3, URZ ;  /* 0x000000033c2c7899 */ /* 0x000fe4000800063f */
[----:B------:R-:W-:Y:S02]  /*0690*/  USHF.L.U32 UR43, UR60, 0x4, URZ ;  /* 0x000000043c2b7899 */ /* 0x000fe4000800063f */
[----:B------:R-:W-:Y:S02]  /*06a0*/  UIMAD UR42, UR60, 0x18, URZ ;  /* 0x000000183c2a78a4 */ /* 0x000fe4000f8e023f */
[----:B------:R-:W-:-:S02]  /*06b0*/  USHF.L.U32 UR41, UR60, 0x5, URZ ;  /* 0x000000053c297899 */ /* 0x000fc4000800063f */
[----:B------:R-:W-:Y:S02]  /*06c0*/  UIMAD UR40, UR60, 0x28, URZ ;  /* 0x000000283c2878a4 */ /* 0x000fe4000f8e023f */
[----:B------:R-:W-:Y:S02]  /*06d0*/  UIMAD UR39, UR60, 0x30, URZ ;  /* 0x000000303c2778a4 */ /* 0x000fe4000f8e023f */
[----:B------:R-:W-:Y:S01]  /*06e0*/  UIMAD UR38, UR60, 0x38, URZ ;  /* 0x000000383c2678a4 */ /* 0x000fe2000f8e023f */
[----:B-1----:R-:W-:Y:S01]  /*06f0*/  LOP3.LUT R0, R2, 0xc0, RZ, 0xc0, !PT ;  /* 0x000000c002007812 */ /* 0x002fe200078ec0ff */
[----:B------:R-:W-:Y:S01]  /*0700*/  USHF.L.U32 UR37, UR60, 0x6, URZ ;  /* 0x000000063c257899 */ /* 0x000fe2000800063f */
        /* <DEDUP_REMOVED lines=14> */
[----:B------:R-:W-:Y:S01]  /*07f0*/  LOP3.LUT R2, R10, 0xfffffff8, RZ, 0xc0, !PT ;  /* 0xfffffff80a027812 */ /* 0x000fe200078ec0ff */
[----:B------:R-:W-:Y:S01]  /*0800*/  IMAD.U32 R5, RZ, RZ, UR8 ;  /* 0x00000008ff057e24 */ /* 0x000fe2000f8e00ff */
[----:B------:R-:W-:Y:S01]  /*0810*/  LOP3.LUT R4, R0, 0x7fffffe, RZ, 0xc0, !PT ;  /* 0x07fffffe00047812 */ /* 0x000fe200078ec0ff */
[----:B------:R-:W-:Y:S01]  /*0820*/  USHF.R.S32.HI UR8, URZ, 0x1f, UR50 ;  /* 0x0000001f3f087899 */ /* 0x000fe20008011432 */
[----:B------:R-:W-:Y:S01]  /*0830*/  SHF.R.S32.HI R3, RZ, 0x1, R0 ;  /* 0x00000001ff037819 */ /* 0x000fe20000011400 */
[C---:B------:R-:W-:Y:S01]  /*0840*/  IMAD.IADD R15, R8.reuse, 0x1, -R2 ;  /* 0x00000001080f7824 */ /* 0x040fe200078e0a02 */
[----:B------:R-:W-:Y:S01]  /*0850*/  SHF.R.S32.HI R0, RZ, 0x1f, R0 ;  /* 0x0000001fff007819 */ /* 0x000fe20000011400 */
[----:B------:R-:W-:Y:S01]  /*0860*/  IMAD.IADD R16, R8, 0x1, -R4 ;  /* 0x0000000108107824 */ /* 0x000fe200078e0a04 */
[----:B------:R-:W-:Y:S01]  /*0870*/  LOP3.LUT R2, R7, 0x1, RZ, 0xc0, !PT ;  /* 0x0000000107027812 */ /* 0x000fe200078ec0ff */
[----:B------:R-:W-:Y:S01]  /*0880*/  IMAD.U32 R4, RZ, RZ, UR14 ;  /* 0x0000000eff047e24 */ /* 0x000fe2000f8e00ff */
[----:B------:R-:W-:Y:S01]  /*0890*/  LEA.HI R0, R0, R3, RZ, 0x2 ;  /* 0x0000000300007211 */ /* 0x000fe200078f10ff */
[----:B------:R-:W-:Y:S01]  /*08a0*/  IMAD.U32 R4, RZ, RZ, UR9 ;  /* 0x00000009ff047e24 */ /* 0x000fe2000f8e00ff */
[----:B------:R-:W-:Y:S01]  /*08b0*/  USHF.R.S32.HI UR9, URZ, 0x1f, UR52 ;  /* 0x0000001f3f097899 */ /* 0x000fe20008011434 */
[----:B------:R-:W-:Y:S01]  /*08c0*/  ISETP.NE.U32.AND P6, PT, R2, 0x1, PT ;  /* 0x000000010200780c */ /* 0x000fe20003fc5070 */
[----:B------:R-:W-:Y:S01]  /*08d0*/  IMAD.U32 R5, RZ, RZ, UR15 ;  /* 0x0000000fff057e24 */ /* 0x000fe2000f8e00ff */
[----:B------:R-:W-:Y:S01]  /*08e0*/  LOP3.LUT R0, R0, 0xfffffffc, RZ, 0xc0, !PT ;  /* 0xfffffffc00007812 */ /* 0x000fe200078ec0ff */
[----:B------:R-:W-:Y:S01]  /*08f0*/  IMAD.U32 R4, RZ, RZ, UR8 ;  /* 0x00000008ff047e24 */ /* 0x000fe2000f8e00ff */
[----:B------:R-:W-:Y:S01]  /*0900*/  SEL R216, R216, 0x10, !P6 ;  /* 0x00000010d8d87807 */ /* 0x000fe20007000000 */
[----:B------:R-:W-:Y:S01]  /*0910*/  IMAD.U32 R2, RZ, RZ, UR9 ;  /* 0x00000009ff027e24 */ /* 0x000fe2000f8e00ff */
[----:B------:R-:W-:Y:S01]  /*0920*/  UIMAD UR33, UR60, 0x60, URZ ;  /* 0x000000603c2178a4 */ /* 0x000fe2000f8e023f */
[----:B------:R-:W-:Y:S01]  /*0930*/  IMAD.IADD R14, R3, 0x1, -R0 ;  /* 0x00000001030e7824 */ /* 0x000fe200078e0a00 */
[----:B------:R-:W-:Y:S01]  /*0940*/  UIMAD UR32, UR60, 0x68, URZ ;  /* 0x000000683c2078a4 */ /* 0x000fe2000f8e023f */
[----:B------:R-:W-:Y:S01]  /*0950*/  IMAD.U32 R0, RZ, RZ, UR8 ;  /* 0x00000008ff007e24 */ /* 0x000fe2000f8e00ff */
[----:B------:R-:W-:Y:S01]  /*0960*/  SHF.R.S32.HI R0, RZ, 0x1, R9 ;  /* 0x00000001ff007819 */ /* 0x000fe20000011409 */
[----:B------:R-:W-:Y:S01]  /*0970*/  IMAD.SHL.U32 R2, R11, 0x40, RZ ;  /* 0x000000400b027824 */ /* 0x000fe200078e00ff */
[C---:B------:R-:W-:Y:S01]  /*0980*/  LEA.HI R9, R7.reuse, R7, RZ, 0x1 ;  /* 0x0000000707097211 */ /* 0x040fe200078f08ff */
[----:B------:R-:W-:Y:S01]  /*0990*/  IMAD.SHL.U32 R4, R7, 0x40, RZ ;  /* 0x0000004007047824 */ /* 0x000fe200078e00ff */
[C---:B------:R-:W-:Y:S01]  /*09a0*/  LOP3.LUT P0, RZ, R0.reuse, 0x2, RZ, 0xc0, !PT ;  /* 0x0000000200ff7812 */ /* 0x040fe2000780c0ff */
[----:B------:R-:W-:Y:S01]  /*09b0*/  IMAD.SHL.U32 R11, R0, 0x40, RZ ;  /* 0x00000040000b7824 */ /* 0x000fe200078e00ff */
[----:B------:R-:W-:Y:S01]  /*09c0*/  LOP3.LUT R8, R2, 0x1c0, RZ, 0xc0, !PT ;  /* 0x000001c002087812 */ /* 0x000fe200078ec0ff */
[----:B------:R-:W-:Y:S01]  /*09d0*/  IMAD.SHL.U32 R0, R243, 0x10, RZ ;  /* 0x00000010f3007824 */ /* 0x000fe200078e00ff */
[----:B------:R-:W-:Y:S01]  /*09e0*/  LOP3.LUT R2, R9, 0x3fffffe, RZ, 0xc0, !PT ;  /* 0x03fffffe09027812 */ /* 0x000fe200078ec0ff */
[----:B------:R-:W-:Y:S01]  /*09f0*/  IMAD.U32 R3, RZ, RZ, UR9 ;  /* 0x00000009ff037e24 */ /* 0x000fe2000f8e00ff */
[----:B------:R-:W-:Y:S01]  /*0a00*/  LOP3.LUT R4, R4, 0x1c0, RZ, 0xc0, !PT ;  /* 0x000001c004047812 */ /* 0x000fe200078ec0ff */
[----:B------:R-:W-:Y:S01]  /*0a10*/  UIMAD UR9, UR5, UR19, URZ ;  /* 0x00000013050972a4 */ /* 0x000fe2000f8e023f */
[----:B------:R-:W-:Y:S01]  /*0a20*/  LEA.HI.SX32 R238, R238, R0, 0x1e ;  /* 0x00000000eeee7211 */ /* 0x000fe200078ff2ff */
[----:B------:R-:W-:Y:S01]  /*0a30*/  IMAD.IADD R13, R7, 0x1, -R2 ;  /* 0x00000001070d7824 */ /* 0x000fe200078e0a02 */
[----:B------:R-:W-:Y:S01]  /*0a40*/  LOP3.LUT R5, R8, 0x30, R0, 0xf8, !PT ;  /* 0x0000003008057812 */ /* 0x000fe200078ef800 */
[----:B------:R-:W-:Y:S01]  /*0a50*/  IMAD.SHL.U32 R2, R243, 0x400, RZ ;  /* 0x00000400f3027824 */ /* 0x000fe200078e00ff */
[----:B------:R-:W-:Y:S01]  /*0a60*/  LOP3.LUT R0, R11, 0xc0, RZ, 0xc0, !PT ;  /* 0x000000c00b007812 */ /* 0x000fe200078ec0ff */
[----:B------:R-:W-:Y:S01]  /*0a70*/  UIMAD UR5, UR7, UR50, URZ ;  /* 0x00000032070572a4 */ /* 0x000fe2000f8e023f */
[--C-:B------:R-:W-:Y:S01]  /*0a80*/  LOP3.LUT R5, R5, 0x8, R128.reuse, 0xf8, !PT ;  /* 0x0000000805057812 */ /* 0x100fe200078ef880 */
[----:B------:R-:W-:Y:S01]  /*0a90*/  @!UP2 UIMAD UR8, UR50, UR18, UR52 ;  /* 0x000000123208a2a4 */ /* 0x000fe2000f8e0234 */
[----:B------:R-:W-:Y:S01]  /*0aa0*/  LOP3.LUT R128, R0, 0x8, R128, 0xf8, !PT ;  /* 0x0000000800807812 */ /* 0x000fe200078ef880 */
[----:B------:R-:W-:Y:S01]  /*0ab0*/  IMAD.U32 R252, RZ, RZ, UR9 ;  /* 0x00000009fffc7e24 */ /* 0x000fe2000f8e00ff */
[----:B------:R-:W-:Y:S01]  /*0ac0*/  SHF.R.U32.HI R0, RZ, 0x3, R0 ;  /* 0x00000003ff007819 */ /* 0x000fe20000011600 */
[----:B------:R-:W-:Y:S01]  /*0ad0*/  IMAD.U32 R248, RZ, RZ, UR5 ;  /* 0x00000005fff87e24 */ /* 0x000fe2000f8e00ff */
[----:B------:R-:W-:Y:S01]  /*0ae0*/  SHF.R.S32.HI R3, RZ, 0x3, R10 ;  /* 0x00000003ff037819 */ /* 0x000fe2000001140a */
[----:B------:R-:W-:Y:S01]  /*0af0*/  UIMAD UR5, UR55, UR14, URZ ;  /* 0x0000000e370572a4 */ /* 0x000fe2000f8e023f */
[----:B------:R-:W-:Y:S01]  /*0b00*/  LOP3.LUT R128, R128, R0, RZ, 0x3c, !PT ;  /* 0x0000000080807212 */ /* 0x000fe200078e3cff */
[----:B------:R-:W-:Y:S01]  /*0b10*/  IMAD.U32 R0, RZ, RZ, UR13 ;  /* 0x0000000dff007e24 */ /* 0x000fe2000f8e00ff */
[----:B------:R-:W-:Y:S01]  /*0b20*/  LEA.HI R4, R4, R4, RZ, 0x1d ;  /* 0x0000000404047211 */ /* 0x000fe200078fe8ff */
[C---:B------:R-:W-:Y:S01]  /*0b30*/  IMAD R131, R3.reuse, 0x200, R2 ;  /* 0x0000020003837824 */ /* 0x040fe200078e0202 */
[----:B------:R-:W-:Y:S01]  /*0b40*/  @!UP2 UIMAD UR7, UR8, UR17, URZ ;  /* 0x000000110807a2a4 */ /* 0x000fe2000f8e023f */
[----:B------:R-:W-:Y:S01]  /*0b50*/  IMAD R16, R3, 0x8, R16 ;  /* 0x0000000803107824 */ /* 0x000fe200078e0210 */
[----:B------:R1:W-:Y:S01]  /*0b60*/  STL [R1], R0 ;  /* 0x0000000001007387 */ /* 0x0003e20000100800 */
[----:B------:R-:W-:Y:S01]  /*0b70*/  IADD3 R220, R4, R220, R2 ;  /* 0x000000dc04dc7210 */ /* 0x000fe20007ffe002 */
[----:B------:R-:W-:Y:S01]  /*0b80*/  IMAD.SHL.U32 R4, R12, 0x10, RZ ;  /* 0x000000100c047824 */ /* 0x000fe200078e00ff */
[----:B------:R-:W-:Y:S01]  /*0b90*/  SHF.R.U32.HI R2, RZ, 0x3, R8 ;  /* 0x00000003ff027819 */ /* 0x000fe20000011608 */
[----:B------:R-:W-:Y:S01]  /*0ba0*/  IMAD.U32 R246, RZ, RZ, UR5 ;  /* 0x00000005fff67e24 */ /* 0x000fe2000f8e00ff */
[----:B------:R-:W-:Y:S01]  /*0bb0*/  USHF.R.S32.HI UR5, URZ, 0x1f, UR20 ;  /* 0x0000001f3f057899 */ /* 0x000fe20008011414 */
[----:B------:R-:W-:Y:S01]  /*0bc0*/  IMAD.SHL.U32 R220, R220, 0x2, RZ ;  /* 0x00000002dcdc7824 */ /* 0x000fe200078e00ff */
[----:B------:R-:W-:Y:S01]  /*0bd0*/  LOP3.LUT R5, R5, R2, RZ, 0x3c, !PT ;  /* 0x0000000205057212 */ /* 0x000fe200078e3cff */
[----:B------:R-:W-:Y:S01]  /*0be0*/  IMAD.SHL.U32 R2, R240, 0x8, RZ ;  /* 0x00000008f0027824 */ /* 0x000fe200078e00ff */
[----:B------:R-:W-:Y:S01]  /*0bf0*/  SEL R129, R137, 0xffffffe0, !P0 ;  /* 0xffffffe089817807 */ /* 0x000fe20004000000 */
[----:B------:R-:W-:Y:S01]  /*0c00*/  IMAD.U32 R128, R17, 0x20, R128 ;  /* 0x0000002011807824 */ /* 0x000fe200078e0080 */
[----:B------:R-:W-:Y:S01]  /*0c10*/  IADD3 R215, R220, 0x40, RZ ;  /* 0x00000040dcd77810 */ /* 0x000fe20007ffe0ff */
[----:B------:R-:W-:Y:S01]  /*0c20*/  IMAD.U32 R251, RZ, RZ, UR5 ;  /* 0x00000005fffb7e24 */ /* 0x000fe2000f8e00ff */
[----:B------:R-:W-:Y:S01]  /*0c30*/  LOP3.LUT R2, R2, 0x8, RZ, 0xc0, !PT ;  /* 0x0000000802027812 */ /* 0x000fe200078ec0ff */
[----:B------:R-:W-:Y:S01]  /*0c40*/  USHF.R.S32.HI UR5, URZ, 0x1f, UR61 ;  /* 0x0000001f3f057899 */ /* 0x000fe2000801143d */
[C---:B------:R-:W-:Y:S01]  /*0c50*/  @P4 IADD3 R215, R220.reuse, -0x40, RZ ;  /* 0xffffffc0dcd74810 */ /* 0x040fe20007ffe0ff */
[----:B------:R-:W-:Y:S01]  /*0c60*/  IMAD.IADD R221, R220, 0x1, R216 ;  /* 0x00000001dcdd7824 */ /* 0x000fe200078e02d8 */
[----:B------:R-:W-:Y:S01]  /*0c70*/  LOP3.LUT R7, R2, 0x10, R4, 0xf8, !PT ;  /* 0x0000001002077812 */ /* 0x000fe200078ef804 */
[----:B------:R-:W-:Y:S01]  /*0c80*/  IMAD.SHL.U32 R128, R128, 0x2, RZ ;  /* 0x0000000280807824 */ /* 0x000fe200078e00ff */
[----:B------:R-:W-:Y:S01]  /*0c90*/  UIMAD UR31, UR60, 0x70, URZ ;  /* 0x000000703c1f78a4 */ /* 0x000fe2000f8e023f */
[----:B------:R-:W-:Y:S01]  /*0ca0*/  IMAD.IADD R216, R216, 0x1, R215 ;  /* 0x00000001d8d87824 */ /* 0x000fe200078e02d7 */
[----:B------:R-:W-:Y:S01]  /*0cb0*/  UIMAD UR30, UR60, 0x78, URZ ;  /* 0x000000783c1e78a4 */ /* 0x000fe2000f8e023f */
[--C-:B------:R-:W-:Y:S01]  /*0cc0*/  IMAD.IADD R222, R220, 0x1, R217.reuse ;  /* 0x00000001dcde7824 */ /* 0x100fe200078e02d9 */
[----:B------:R-:W-:Y:S01]  /*0cd0*/  UIADD3 UR29, -UR61, URZ, URZ ;  /* 0x0000003f3d1d7290 */ /* 0x000fe2000fffe13f */
[----:B------:R-:W-:Y:S01]  /*0ce0*/  IMAD.IADD R219, R221, 0x1, R217 ;  /* 0x00000001dddb7824 */ /* 0x000fe200078e02d9 */
[----:B------:R-:W-:Y:S01]  /*0cf0*/  UMOV UR57, 0xffffe000 ;  /* 0xffffe00000397882 */ /* 0x000fe20000000000 */
[----:B-1----:R-:W-:-:S02]  /*0d00*/  IMAD R0, R243, 0x200, R6 ;  /* 0x00000200f3007824 */ /* 0x002fc400078e0206 */
[----:B------:R-:W-:Y:S02]  /*0d10*/  IMAD.IADD R218, R217, 0x1, R215 ;  /* 0x00000001d9da7824 */ /* 0x000fe400078e02d7 */
[----:B------:R-:W-:Y:S01]  /*0d20*/  IMAD R13, R13, 0x20, R0 ;  /* 0x000000200d0d7824 */ /* 0x000fe200078e0200 */
[----:B------:R-:W-:Y:S01]  /*0d30*/  SHF.R.S32.HI R0, RZ, 0x1, R9 ;  /* 0x00000001ff007819 */ /* 0x000fe20000011409 */
[----:B------:R-:W-:Y:S02]  /*0d40*/  IMAD.U32 R250, RZ, RZ, UR7 ;  /* 0x00000007fffa7e24 */ /* 0x000fe4000f8e00ff */
[----:B------:R-:W-:Y:S01]  /*0d50*/  IMAD.IADD R129, R128, 0x1, R129 ;  /* 0x0000000180817824 */ /* 0x000fe200078e0281 */
[C---:B------:R-:W-:Y:S01]  /*0d60*/  LOP3.LUT P3, RZ, R0.reuse, 0x2, RZ, 0xc0, !PT ;  /* 0x0000000200ff7812 */ /* 0x040fe2000786c0ff */
[----:B------:R-:W-:Y:S02]  /*0d70*/  IMAD.SHL.U32 R0, R0, 0x40, RZ ;  /* 0x0000004000007824 */ /* 0x000fe400078e00ff */
[----:B------:R-:W-:Y:S01]  /*0d80*/  IMAD.IADD R217, R217, 0x1, R216 ;  /* 0x00000001d9d97824 */ /* 0x000fe200078e02d8 */
[----:B------:R-:W-:-:S02]  /*0d90*/  R2P PR, R15, 0x6 ;  /* 0x000000060f007804 */ /* 0x000fc40000000000 */
[----:B------:R-:W-:Y:S02]  /*0da0*/  LOP3.LUT R0, R0, 0xc0, RZ, 0xc0, !PT ;  /* 0x000000c000007812 */ /* 0x000fe400078ec0ff */
[----:B------:R-:W-:Y:S02]  /*0db0*/  LOP3.LUT P0, RZ, R14, 0x2, RZ, 0xc0, !PT ;  /* 0x000000020eff7812 */ /* 0x000fe4000780c0ff */
[----:B------:R-:W-:Y:S02]  /*0dc0*/  SHF.R.U32.HI R3, RZ, 0x3, R0 ;  /* 0x00000003ff037819 */ /* 0x000fe40000011600 */
[----:B------:R-:W-:Y:S02]  /*0dd0*/  SEL R132, R132, 0xffffffc0, !P2 ;  /* 0xffffffc084847807 */ /* 0x000fe40005000000 */
[----:B------:R-:W-:Y:S01]  /*0de0*/  LOP3.LUT R8, R3, R0, R2, 0x1e, !PT ;  /* 0x0000000003087212 */ /* 0x000fe200078e1e02 */
[----:B------:R-:W-:Y:S01]  /*0df0*/  IMAD.SHL.U32 R0, R15, 0x40, RZ ;  /* 0x000000400f007824 */ /* 0x000fe200078e00ff */
[----:B------:R-:W-:Y:S01]  /*0e00*/  SEL R137, R137, 0xffffffe0, !P0 ;  /* 0xffffffe089897807 */ /* 0x000fe20004000000 */
[----:B------:R-:W-:-:S02]  /*0e10*/  IMAD R3, R12, 0x200, R5 ;  /* 0x000002000c037824 */ /* 0x000fc400078e0205 */
[----:B------:R-:W-:Y:S01]  /*0e20*/  IMAD.SHL.U32 R5, R12, 0x8, RZ ;  /* 0x000000080c057824 */ /* 0x000fe200078e00ff */
[----:B------:R-:W-:Y:S01]  /*0e30*/  LOP3.LUT R0, R0, 0x1c0, RZ, 0xc0, !PT ;  /* 0x000001c000007812 */ /* 0x000fe200078ec0ff */
[----:B------:R-:W-:Y:S02]  /*0e40*/  IMAD.SHL.U32 R2, R14, 0x40, RZ ;  /* 0x000000400e027824 */ /* 0x000fe400078e00ff */
[----:B------:R-:W-:Y:S01]  /*0e50*/  IMAD.IADD R8, R8, 0x1, R13 ;  /* 0x0000000108087824 */ /* 0x000fe200078e020d */
[----:B------:R-:W-:Y:S02]  /*0e60*/  LOP3.LUT R5, R5, 0x8, RZ, 0xc0, !PT ;  /* 0x0000000805057812 */ /* 0x000fe400078ec0ff */
[----:B------:R-:W-:Y:S02]  /*0e70*/  SHF.R.U32.HI R6, RZ, 0x3, R0 ;  /* 0x00000003ff067819 */ /* 0x000fe40000011600 */
[----:B------:R-:W-:Y:S02]  /*0e80*/  LOP3.LUT R2, R2, 0xc0, RZ, 0xc0, !PT ;  /* 0x000000c002027812 */ /* 0x000fe400078ec0ff */
[----:B------:R-:W-:Y:S01]  /*0e90*/  LOP3.LUT R6, R6, R0, R5, 0x1e, !PT ;  /* 0x0000000006067212 */ /* 0x000fe200078e1e05 */
[----:B------:R-:W-:Y:S01]  /*0ea0*/  IMAD.SHL.U32 R0, R16, 0x20, RZ ;  /* 0x0000002010007824 */ /* 0x000fe200078e00ff */
[----:B------:R-:W-:-:S02]  /*0eb0*/  SHF.R.U32.HI R4, RZ, 0x3, R2 ;  /* 0x00000003ff047819 */ /* 0x000fc40000011602 */
[----:B------:R-:W-:Y:S01]  /*0ec0*/  LEA R244, R8, 0x6000, 0x1 ;  /* 0x0000600008f47811 */ /* 0x000fe200078e08ff */
[----:B------:R-:W-:Y:S01]  /*0ed0*/  IMAD.IADD R131, R131, 0x1, R6 ;  /* 0x0000000183837824 */ /* 0x000fe200078e0206 */
[C---:B------:R-:W-:Y:S01]  /*0ee0*/  LOP3.LUT R5, R4.reuse, R2, R5, 0x1e, !PT ;  /* 0x0000000204057212 */ /* 0x040fe200078e1e05 */
[----:B------:R-:W-:Y:S01]  /*0ef0*/  IMAD R142, R243, 0x200, R0 ;  /* 0x00000200f38e7824 */ /* 0x000fe200078e0200 */
[----:B------:R-:W-:Y:S02]  /*0f00*/  LOP3.LUT R2, R4, R7, R2, 0x1e, !PT ;  /* 0x0000000704027212 */ /* 0x000fe400078e1e02 */
[----:B------:R-:W-:Y:S01]  /*0f10*/  LEA R131, R131, 0xa000, 0x1 ;  /* 0x0000a00083837811 */ /* 0x000fe200078e08ff */
[----:B------:R-:W-:Y:S01]  /*0f20*/  IMAD.IADD R142, R142, 0x1, R5 ;  /* 0x000000018e8e7824 */ /* 0x000fe200078e0205 */
[----:B------:R-:W-:Y:S01]  /*0f30*/  IADD3 R245, R244, 0x20, RZ ;  /* 0x00000020f4f57810 */ /* 0x000fe20007ffe0ff */
[----:B------:R-:W-:Y:S01]  /*0f40*/  IMAD.IADD R136, R0, 0x1, R2 ;  /* 0x0000000100887824 */ /* 0x000fe200078e0202 */
[C---:B------:R-:W-:Y:S01]  /*0f50*/  IADD3 R138, R131.reuse, 0x20, RZ ;  /* 0x00000020838a7810 */ /* 0x040fe20007ffe0ff */
[C---:B------:R-:W-:Y:S01]  /*0f60*/  IMAD.IADD R133, R131.reuse, 0x1, R132 ;  /* 0x0000000183857824 */ /* 0x040fe200078e0284 */
[----:B------:R-:W-:Y:S01]  /*0f70*/  @P1 IADD3 R138, R131, -0x20, RZ ;  /* 0xffffffe0838a1810 */ /* 0x000fe20007ffe0ff */
[----:B------:R-:W-:Y:S01]  /*0f80*/  IMAD.U32 R0, RZ, RZ, UR5 ;  /* 0x00000005ff007e24 */ /* 0x000fe2000f8e00ff */
[----:B------:R-:W-:Y:S01]  /*0f90*/  @P3 IADD3 R245, R244, -0x20, RZ ;  /* 0xffffffe0f4f53810 */ /* 0x000fe20007ffe0ff */
[----:B------:R-:W-:Y:S01]  /*0fa0*/  IMAD.SHL.U32 R2, R3, 0x2, RZ ;  /* 0x0000000203027824 */ /* 0x000fe200078e00ff */
[----:B------:R-:W-:Y:S01]  /*0fb0*/  IADD3 R141, R138, 0x2000, RZ ;  /* 0x000020008a8d7810 */ /* 0x000fe20007ffe0ff */
[----:B------:R-:W-:Y:S01]  /*0fc0*/  IMAD.IADD R132, R132, 0x1, R138 ;  /* 0x0000000184847824 */ /* 0x000fe200078e028a */
[----:B------:R-:W-:-:S02]  /*0fd0*/  IADD3 R140, R138, 0x4000, RZ ;  /* 0x000040008a8c7810 */ /* 0x000fc40007ffe0ff */
[----:B------:R-:W-:Y:S02]  /*0fe0*/  IADD3 R139, R138, 0x6000, RZ ;  /* 0x000060008a8b7810 */ /* 0x000fe40007ffe0ff */
.L_x_1110:
        /* <DEDUP_REMOVED lines=54> */
.L_x_1066:
        /* <DEDUP_REMOVED lines=58> */
.L_x_1068:
        /* <DEDUP_REMOVED lines=18> */
.L_x_1069:
[----:B------:R-:W2:Y:S01]  /*1810*/  LDL R0, [R1] ;  /* 0x0000000001007983 */ /* 0x000ea20000100800 */
[----:B------:R-:W-:-:S03]  /*1820*/  ULDC.64 UR14, c[0x0][0x370] ;  /* 0x0000dc00000e7ab9 */ /* 0x000fc60000000a00 */
[----:B------:R-:W3:Y:S01]  /*1830*/  LDL R3, [R1+0x4] ;  /* 0x0000040001037983 */ /* 0x000ee20000100800 */
[----:B------:R-:W1:Y:S01]  /*1840*/  R2UR UR23, R248 ;  /* 0x00000000f81773c2 */ /* 0x000e6200000e0000 */
[----:B------:R-:W-:-:S04]  /*1850*/  @UP1 UIMAD.WIDE.U32 UR8, UR4, UR14, URZ ;  /* 0x0000000e040812a5 */ /* 0x000fc8000f8e003f */
[----:B------:R-:W-:-:S03]  /*1860*/  @UP1 UIMAD UR27, UR4, UR15, UR9 ;  /* 0x0000000f041b12a4 */ /* 0x000fc6000f8e0209 */
[----:B------:R-:W-:Y:S02]  /*1870*/  @UP1 UMOV UR25, UR8 ;  /* 0x0000000800191c82 */ /* 0x000fe40008000000 */
[----:B------:R-:W-:Y:S02]  /*1880*/  ULDC.64 UR8, c[0x0][0x368] ;  /* 0x0000da0000087ab9 */ /* 0x000fe40000000a00 */
[----:B------:R-:W-:Y:S01]  /*1890*/  @!UP1 UIMAD UR13, UR56, UR8, URZ ;  /* 0x00000008380d92a4 */ /* 0x000fe2000f8e023f */
[----:B------:R-:W4:Y:S03]  /*18a0*/  R2UR UR16, R246 ;  /* 0x00000000f61073c2 */ /* 0x000f2600000e0000 */
[----:B------:R-:W-:Y:S02]  /*18b0*/  @!UP1 UIMAD UR13, UR50, UR9, UR13 ;  /* 0x00000009320d92a4 */ /* 0x000fe4000f8e020d */
[----:B------:R-:W-:-:S02]  /*18c0*/  @!UP1 UIMAD.WIDE.U32 UR8, UR50, UR8, URZ ;  /* 0x00000008320892a5 */ /* 0x000fc4000f8e003f */
[----:B------:R-:W-:Y:S01]  /*18d0*/  ULDC UR17, c[0x0][0x224] ;  /* 0x0000890000117ab9 */ /* 0x000fe20000000800 */
[----:B------:R-:W-:Y:S01]  /*18e0*/  IABS R6, c[0x0][0x1c8] ;  /* 0x0000720000067a13 */ /* 0x000fe20000000000 */
[----:B------:R-:W-:-:S03]  /*18f0*/  UIMAD.WIDE.U32 UR14, UR50, UR17, URZ ;  /* 0x00000011320e72a5 */ /* 0x000fc6000f8e003f */
[----:B------:R-:W-:Y:S02]  /*1900*/  @!UP1 UMOV UR25, UR8 ;  /* 0x0000000800199c82 */ /* 0x000fe40008000000 */
[----:B-1----:R-:W-:Y:S01]  /*1910*/  UIMAD UR8, UR56, UR17, UR23 ;  /* 0x00000011380872a4 */ /* 0x002fe2000f8e0217 */
[----:B------:R-:W1:Y:S01]  /*1920*/  S2UR UR17, SR_CTAID.X ;  /* 0x00000000001179c3 */ /* 0x000e620000002500 */
[----:B------:R-:W5:Y:S02]  /*1930*/  I2F.RP R4, R6 ;  /* 0x0000000600047306 */ /* 0x000f640000209400 */
[----:B------:R-:W-:Y:S02]  /*1940*/  UIADD3 UR8, UR15, UR8, URZ ;  /* 0x000000080f087290 */ /* 0x000fe4000fffe03f */
[----:B------:R-:W-:Y:S02]  /*1950*/  @!UP1 UIADD3 UR27, UR9, UR13, URZ ;  /* 0x0000000d091b9290 */ /* 0x000fe4000fffe03f */
[----:B------:R-:W-:-:S02]  /*1960*/  ULDC.64 UR14, c[0x0][0x3d8] ;  /* 0x0000f600000e7ab9 */ /* 0x000fc40000000a00 */
[----:B----4-:R-:W-:Y:S02]  /*1970*/  UIMAD UR8, UR54, UR8, UR16 ;  /* 0x00000008360872a4 */ /* 0x010fe4000f8e0210 */
[----:B------:R-:W-:Y:S02]  /*1980*/  UIMAD UR13, UR55, UR4, URZ ;  /* 0x00000004370d72a4 */ /* 0x000fe4000f8e023f */
[----:B------:R-:W-:Y:S02]  /*1990*/  UIADD3 UR16, UR59, UR8, URZ ;  /* 0x000000083b107290 */ /* 0x000fe4000fffe03f */
[----:B------:R-:W-:Y:S01]  /*19a0*/  UIMAD.WIDE.U32 UR8, UR54, UR4, URZ ;  /* 0x00000004360872a5 */ /* 0x000fe2000f8e003f */
[----:B-----5:R-:W4:Y:S03]  /*19b0*/  MUFU.RCP R4, R4 ;  /* 0x0000000400047308 */ /* 0x020f260000001000 */
[----:B------:R-:W-:-:S02]  /*19c0*/  @UP1 UIADD3 UR16, UR9, UR13, URZ ;  /* 0x0000000d09101290 */ /* 0x000fc4000fffe03f */
[----:B------:R-:W-:Y:S02]  /*19d0*/  USEL UR26, UR58, UR8, !UP1 ;  /* 0x000000083a1a7287 */ /* 0x000fe4000c800000 */
[----:B-1----:R-:W-:-:S04]  /*19e0*/  UIMAD.WIDE.U32 UR8, UR17, UR14, URZ ;  /* 0x0000000e110872a5 */ /* 0x002fc8000f8e003f */
[----:B------:R-:W-:Y:S02]  /*19f0*/  USEL UR23, UR8, URZ, UP3 ;  /* 0x0000003f08177287 */ /* 0x000fe40009800000 */
[----:B------:R-:W-:Y:S02]  /*1a00*/  UIMAD UR15, UR17, UR15, UR9 ;  /* 0x0000000f110f72a4 */ /* 0x000fe4000f8e0209 */
[----:B------:R-:W-:Y:S02]  /*1a10*/  USHF.L.U64.HI UR8, UR50, 0x7, UR56 ;  /* 0x0000000732087899 */ /* 0x000fe40008010238 */
[----:B------:R-:W-:Y:S02]  /*1a20*/  USHF.L.U32 UR17, UR50, 0x7, URZ ;  /* 0x0000000732117899 */ /* 0x000fe4000800063f */
[----:B------:R-:W-:Y:S01]  /*1a30*/  USEL UR9, UR8, URZ, UP6 ;  /* 0x0000003f08097287 */ /* 0x000fe2000b000000 */
[----:B----4-:R-:W-:Y:S01]  /*1a40*/  IADD3 R4, R4, 0xffffffe, RZ ;  /* 0x0ffffffe04047810 */ /* 0x010fe20007ffe0ff */
[----:B------:R-:W-:-:S03]  /*1a50*/  USEL UR8, UR17, URZ, UP6 ;  /* 0x0000003f11087287 */ /* 0x000fc6000b000000 */
[----:B------:R1:W4:Y:S01]  /*1a60*/  F2I.FTZ.U32.TRUNC.NTZ R5, R4 ;  /* 0x0000000400057305 */ /* 0x000322000021f000 */
[----:B------:R-:W-:-:S04]  /*1a70*/  UIADD3 UR8, UP0, UR7, UR8, URZ ;  /* 0x0000000807087290 */ /* 0x000fc8000ff1e03f */
[----:B------:R-:W-:Y:S02]  /*1a80*/  UIADD3.X UR13, UR28, UR9, URZ, UP0, !UPT ;  /* 0x000000091c0d7290 */ /* 0x000fe400087fe43f */
[----:B------:R-:W-:-:S04]  /*1a90*/  UIMAD UR9, UR55, UR8, URZ ;  /* 0x00000008370972a4 */ /* 0x000fc8000f8e023f */
[----:B------:R-:W-:Y:S01]  /*1aa0*/  UIMAD UR13, UR54, UR13, UR9 ;  /* 0x0000000d360d72a4 */ /* 0x000fe2000f8e0209 */
[----:B-1----:R-:W-:Y:S01]  /*1ab0*/  IMAD.MOV.U32 R4, RZ, RZ, RZ ;  /* 0x000000ffff047224 */ /* 0x002fe200078e00ff */
[----:B------:R-:W1:Y:S01]  /*1ac0*/  R2UR UR17, R250 ;  /* 0x00000000fa1173c2 */ /* 0x000e6200000e0000 */
[----:B------:R-:W-:-:S07]  /*1ad0*/  ISETP.NE.AND P1, PT, RZ, c[0x0][0x1c8], PT ;  /* 0x00007200ff007a0c */ /* 0x000fce0003f25270 */
[----:B--2---:R4:W2:Y:S08]  /*1ae0*/  R2UR UR9, R0 ;  /* 0x00000000000973c2 */ /* 0x0048b000000e0000 */
[----:B---3--:R3:W5:Y:S01]  /*1af0*/  R2UR UR14, R3 ;  /* 0x00000000030e73c2 */ /* 0x00876200000e0000 */
[----:B----4-:R-:W-:-:S04]  /*1b00*/  IMAD.MOV R0, RZ, RZ, -R5 ;  /* 0x000000ffff007224 */ /* 0x010fc800078e0a05 */
[----:B------:R-:W-:-:S04]  /*1b10*/  IMAD R0, R0, R6, RZ ;  /* 0x0000000600007224 */ /* 0x000fc800078e02ff */
[----:B------:R-:W-:Y:S01]  /*1b20*/  IMAD.HI.U32 R0, R5, R0, R4 ;  /* 0x0000000005007227 */ /* 0x000fe200078e0004 */
[----:B---3--:R-:W-:-:S05]  /*1b30*/  IABS R3, UR52 ;  /* 0x0000003400037c13 */ /* 0x008fca0008000000 */
[----:B------:R-:W-:-:S04]  /*1b40*/  IMAD.HI.U32 R0, R0, R3, RZ ;  /* 0x0000000300007227 */ /* 0x000fc800078e00ff */
[----:B------:R-:W-:-:S04]  /*1b50*/  IMAD.MOV R4, RZ, RZ, -R0 ;  /* 0x000000ffff047224 */ /* 0x000fc800078e0a00 */
[----:B------:R-:W-:-:S05]  /*1b60*/  IMAD R3, R6, R4, R3 ;  /* 0x0000000406037224 */ /* 0x000fca00078e0203 */
[----:B------:R-:W-:-:S13]  /*1b70*/  ISETP.GT.U32.AND P0, PT, R6, R3, PT ;  /* 0x000000030600720c */ /* 0x000fda0003f04070 */
[----:B------:R-:W-:-:S05]  /*1b80*/  @!P0 IMAD.IADD R3, R3, 0x1, -R6 ;  /* 0x0000000103038824 */ /* 0x000fca00078e0a06 */
[----:B------:R-:W-:Y:S02]  /*1b90*/  ISETP.GE.U32.AND P2, PT, R3, R6, PT ;  /* 0x000000060300720c */ /* 0x000fe40003f46070 */
[----:B------:R-:W-:Y:S02]  /*1ba0*/  @!P0 IADD3 R0, R0, 0x1, RZ ;  /* 0x0000000100008810 */ /* 0x000fe40007ffe0ff */
[----:B-----5:R-:W-:Y:S01]  /*1bb0*/  ISETP.LE.AND P0, PT, RZ, UR14, PT ;  /* 0x0000000eff007c0c */ /* 0x020fe2000bf03270 */
[----:B--2---:R-:W-:-:S08]  /*1bc0*/  @UP2 USEL UR9, UR9, UR4, !UP1 ;  /* 0x0000000409092287 */ /* 0x004fd0000c800000 */
[----:B------:R-:W-:-:S05]  /*1bd0*/  @P2 IADD3 R0, R0, 0x1, RZ ;  /* 0x0000000100002810 */ /* 0x000fca0007ffe0ff */
[----:B------:R-:W-:Y:S01]  /*1be0*/  IMAD.MOV.U32 R10, RZ, RZ, R0 ;  /* 0x000000ffff0a7224 */ /* 0x000fe200078e0000 */
[----:B------:R-:W-:-:S03]  /*1bf0*/  ULDC UR14, c[0x0][0x234] ;  /* 0x00008d00000e7ab9 */ /* 0x000fc60000000800 */
[----:B------:R-:W-:Y:S01]  /*1c00*/  @!P0 IMAD.MOV R10, RZ, RZ, -R10 ;  /* 0x000000ffff0a8224 */ /* 0x000fe200078e0a0a */
[----:B------:R-:W-:Y:S01]  /*1c10*/  PLOP3.LUT P0, PT, PT, PT, UP2, 0x80, 0x0 ;  /* 0x000000000000781c */ /* 0x000fe20003f0f028 */
[----:B------:R-:W-:Y:S02]  /*1c20*/  @UP2 UIMAD UR14, UR52, UR14, UR9 ;  /* 0x0000000e340e22a4 */ /* 0x000fe4000f8e0209 */
[----:B------:R-:W-:Y:S01]  /*1c30*/  UIMAD.WIDE.U32 UR8, UR54, UR8, URZ ;  /* 0x00000008360872a5 */ /* 0x000fe2000f8e003f */
[----:B------:R-:W-:-:S04]  /*1c40*/  @!P1 LOP3.LUT R10, RZ, c[0x0][0x1c8], RZ, 0x33, !PT ;  /* 0x00007200ff0a9a12 */ /* 0x000fc800078e33ff */
[----:B-1----:R-:W-:Y:S02]  /*1c50*/  @!UP2 UMOV UR14, UR17 ;  /* 0x00000011000eac82 */ /* 0x002fe40008000000 */
[----:B------:R-:W-:Y:S02]  /*1c60*/  USEL UR17, UR15, URZ, UP3 ;  /* 0x0000003f0f117287 */ /* 0x000fe40009800000 */
[----:B------:R-:W-:Y:S02]  /*1c70*/  UIADD3 UR15, UR9, UR13, URZ ;  /* 0x0000000d090f7290 */ /* 0x000fe4000fffe03f */
[----:B------:R-:W-:Y:S01]  /*1c80*/  USHF.R.S32.HI UR13, URZ, 0x1f, UR18 ;  /* 0x0000001f3f0d7899 */ /* 0x000fe20008011412 */
[----:B------:R-:W-:Y:S01]  /*1c90*/  SHF.R.S32.HI R16, RZ, 0x1f, R10 ;  /* 0x0000001fff107819 */ /* 0x000fe2000001140a */
[----:B------:R-:W-:Y:S05]  /*1ca0*/  @!P0 BRA `(.L_x_1070) ;  /* 0x0000009000008947 */ /* 0x000fea0003800000 */
[----:B------:R-:W2:Y:S01]  /*1cb0*/  LDL R7, [R1+0xc] ;  /* 0x00000c0001077983 */ /* 0x000ea20000100800 */
[----:B------:R-:W-:Y:S02]  /*1cc0*/  ULDC UR52, c[0x0][0x224] ;  /* 0x0000890000347ab9 */ /* 0x000fe40000000800 */
[----:B------:R-:W-:-:S02]  /*1cd0*/  @!UP1 UIMAD UR4, UR50, UR52, URZ ;  /* 0x00000034320492a4 */ /* 0x000fc4000f8e023f */
[----:B------:R-:W1:Y:S02]  /*1ce0*/  S2UR UR52, SR_CTAID.Z ;  /* 0x00000000003479c3 */ /* 0x000e640000002700 */
[----:B------:R-:W-:-:S06]  /*1cf0*/  ULEA UR4, UR50, UR4, 0x7 ;  /* 0x0000000432047291 */ /* 0x000fcc000f8e383f */
[----:B--2---:R-:W1:Y:S02]  /*1d00*/  R2UR UR6, R7 ;  /* 0x00000000070673c2 */ /* 0x004e6400000e0000 */
[----:B-1----:R-:W-:-:S03]  /*1d10*/  UIMAD UR4, UR6, UR52, UR4 ;  /* 0x00000034060472a4 */ /* 0x002fc6000f8e0204 */
[----:B------:R-:W-:Y:S01]  /*1d20*/  ULDC.U8 UR6, c[0x0][0x2d8] ;  /* 0x0000b60000067ab9 */ /* 0x000fe20000000000 */
[----:B------:R-:W-:Y:S05]  /*1d30*/  BRA `(.L_x_1071) ;  /* 0x0000002000007947 */ /* 0x000fea0003800000 */
.L_x_1070:
[----:B------:R1:W2:Y:S01]  /*1d40*/  R2UR UR4, R252 ;  /* 0x00000000fc0473c2 */ /* 0x0002a200000e0000 */
[----:B------:R-:W-:-:S07]  /*1d50*/  DEPBAR.LE SB1, 0x0, {2} ;  /* 0x000090040000791a */ /* 0x000fce0000000000 */
.L_x_1071:
[----:B------:R-:W2:Y:S01]  /*1d60*/  LDL R0, [R1+0x8] ;  /* 0x0000080001007983 */ /* 0x000ea20000100800 */
[----:B------:R-:W-:Y:S01]  /*1d70*/  USHF.R.S32.HI UR9, URZ, 0x1f, UR61 ;  /* 0x0000001f3f097899 */ /* 0x000fe2000801143d */
[----:B------:R-:W-:Y:S01]  /*1d80*/  SHF.R.S32.HI R231, RZ, 0x1f, R230 ;  /* 0x0000001fffe77819 */ /* 0x000fe200000114e6 */
[----:B------:R-:W-:Y:S01]  /*1d90*/  IMAD.U32 R8, RZ, RZ, UR7 ;  /* 0x00000007ff087e24 */ /* 0x000fe2000f8e00ff */
[----:B------:R-:W1:Y:S01]  /*1da0*/  S2R R15, SR_TID.X ;  /* 0x00000000000f7919 */ /* 0x000e620000002100 */
[----:B------:R-:W-:Y:S01]  /*1db0*/  BSSY B1, `(.L_x_1067) ;  /* 0x0000969000017945 */ /* 0x000fe20003800000 */
[----:B-1----:R-:W-:-:S04]  /*1dc0*/  SHF.R.S32.HI R9, RZ, 0x1f, R15 ;  /* 0x0000001fff097819 */ /* 0x002fc8000001140f */
[----:B------:R-:W-:-:S04]  /*1dd0*/  LEA.HI R3, R9, R15, RZ, 0x2 ;  /* 0x0000000f09037211 */ /* 0x000fc800078f10ff */
[----:B------:R-:W-:-:S04]  /*1de0*/  SHF.R.S32.HI R3, RZ, 0x2, R3 ;  /* 0x00000002ff037819 */ /* 0x000fc80000011403 */
[----:B------:R-:W-:Y:S01]  /*1df0*/  SHF.R.S32.HI R17, RZ, 0x1f, R3 ;  /* 0x0000001fff117819 */ /* 0x000fe20000011403 */
[----:B--2---:R1:W2:Y:S02]  /*1e00*/  R2UR UR6, R0 ;  /* 0x00000000000673c2 */ /* 0x0042a400000e0000 */
[----:B-1----:R-:W-:Y:S01]  /*1e10*/  IADD3 R0, P0, R3, UR7, RZ ;  /* 0x0000000703007c10 */ /* 0x002fe2000ff1e0ff */
[----:B--2---:R-:W-:-:S03]  /*1e20*/  UIADD3 UR8, UP5, UP4, UR8, UR61, UR6 ;  /* 0x0000003d08087290 */ /* 0x004fc6000fcbe006 */
[----:B------:R-:W-:Y:S01]  /*1e30*/  IADD3.X R7, R17, UR28, RZ, P0, !PT ;  /* 0x0000001c11077c10 */ /* 0x000fe200087fe4ff */
[----:B------:R-:W-:Y:S01]  /*1e40*/  UIADD3 UR23, UP1, UP0, UR23, UR8, UR26 ;  /* 0x0000000817177290 */ /* 0x000fe2000f83e01a */
[----:B------:R-:W-:Y:S01]  /*1e50*/  IMAD.WIDE.U32 R4, R0, c[0x0][0x190], R230 ;  /* 0x0000640000047a25 */ /* 0x000fe200078e00e6 */
[----:B------:R-:W-:Y:S02]  /*1e60*/  USHF.R.S32.HI UR26, URZ, 0x1f, UR52 ;  /* 0x0000001f3f1a7899 */ /* 0x000fe40008011434 */
[----:B------:R-:W-:Y:S01]  /*1e70*/  ULDC.U8 UR6, c[0x0][0x2d8] ;  /* 0x0000b60000067ab9 */ /* 0x000fe20000000000 */
[----:B------:R-:W-:Y:S01]  /*1e80*/  IMAD R7, R7, c[0x0][0x190], RZ ;  /* 0x0000640007077a24 */ /* 0x000fe200078e02ff */
[----:B------:R-:W-:Y:S01]  /*1e90*/  IADD3 R6, P0, R4, UR53, RZ ;  /* 0x0000003504067c10 */ /* 0x000fe2000ff1e0ff */
[----:B------:R-:W1:Y:S02]  /*1ea0*/  R2UR UR8, R251 ;  /* 0x00000000fb0873c2 */ /* 0x000e6400000e0000 */
[----:B------:R-:W-:-:S05]  /*1eb0*/  IMAD R0, R0, c[0x0][0x194], R7 ;  /* 0x0000650000007a24 */ /* 0x000fca00078e0207 */
[----:B------:R-:W-:Y:S02]  /*1ec0*/  IADD3.X R7, R5, UR51, R0, P0, !PT ;  /* 0x0000003305077c10 */ /* 0x000fe400087fe400 */
[----:B------:R-:W-:Y:S02]  /*1ed0*/  LEA.HI R0, R9, R15, RZ, 0x5 ;  /* 0x0000000f09007211 */ /* 0x000fe400078f28ff */
[----:B------:R-:W-:Y:S02]  /*1ee0*/  IADD3 R4, P0, R230, UR25, RZ ;  /* 0x00000019e6047c10 */ /* 0x000fe4000ff1e0ff */
[----:B------:R-:W-:Y:S02]  /*1ef0*/  LOP3.LUT R9, R0, 0xffffffe0, RZ, 0xc0, !PT ;  /* 0xffffffe000097812 */ /* 0x000fe400078ec0ff */
[----:B------:R-:W-:Y:S02]  /*1f00*/  SHF.R.S32.HI R0, RZ, 0x5, R0 ;  /* 0x00000005ff007819 */ /* 0x000fe40000011400 */
[----:B------:R-:W-:Y:S01]  /*1f10*/  IADD3.X R5, R231, UR27, RZ, P0, !PT ;  /* 0x0000001be7057c10 */ /* 0x000fe200087fe4ff */
[----:B------:R-:W-:-:S04]  /*1f20*/  IMAD.IADD R15, R15, 0x1, -R9 ;  /* 0x000000010f0f7824 */ /* 0x000fc800078e0a09 */
[----:B------:R-:W-:Y:S01]  /*1f30*/  IMAD R0, R0, UR60, R15 ;  /* 0x0000003c00007c24 */ /* 0x000fe2000f8e020f */
[----:B-1----:R-:W-:Y:S01]  /*1f40*/  UIADD3.X UR8, UR15, UR9, UR8, UP5, UP4 ;  /* 0x000000090f087290 */ /* 0x002fe2000afe8408 */
[----:B------:R-:W-:-:S03]  /*1f50*/  IMAD.WIDE.U32 R4, R8, c[0x0][0x370], R4 ;  /* 0x0000dc0008047a25 */ /* 0x000fc600078e0004 */
[C---:B------:R-:W-:Y:S01]  /*1f60*/  IADD3 R11, P0, R0.reuse, UR23, RZ ;  /* 0x00000017000b7c10 */ /* 0x040fe2000ff1e0ff */
[----:B------:R-:W-:Y:S02]  /*1f70*/  UIADD3.X UR17, UR17, UR8, UR16, UP1, UP0 ;  /* 0x0000000811117290 */ /* 0x000fe40008fe0410 */
[----:B------:R-:W-:Y:S02]  /*1f80*/  UISETP.GE.AND UP0, UPT, UR20, 0x1, UPT ;  /* 0x000000011400788c */ /* 0x000fe4000bf06270 */
[----:B------:R-:W-:Y:S02]  /*1f90*/  ULDC.64 UR8, c[0x0][0x1a8] ;  /* 0x00006a0000087ab9 */ /* 0x000fe40000000a00 */
[----:B------:R-:W-:Y:S01]  /*1fa0*/  UIMAD UR8, UR26, UR8, URZ ;  /* 0x000000081a0872a4 */ /* 0x000fe2000f8e023f */
[----:B------:R-:W-:Y:S01]  /*1fb0*/  LEA.HI.X.SX32 R14, R0, UR17, 0x1, P0 ;  /* 0x00000011000e7c11 */ /* 0x000fe200080f0eff */
[----:B------:R-:W-:Y:S02]  /*1fc0*/  IMAD.U32 R0, RZ, RZ, UR52 ;  /* 0x00000034ff007e24 */ /* 0x000fe4000f8e00ff */
[----:B------:R-:W-:-:S02]  /*1fd0*/  UIMAD UR16, UR52, UR9, UR8 ;  /* 0x00000009341072a4 */ /* 0x000fc4000f8e0208 */
[----:B------:R-:W-:Y:S01]  /*1fe0*/  IMAD.WIDE.U32 R6, R0, c[0x0][0x1a8], R6 ;  /* 0x00006a0000067a25 */ /* 0x000fe200078e0006 */
[----:B------:R-:W-:Y:S02]  /*1ff0*/  ULDC.64 UR8, c[0x0][0x378] ;  /* 0x0000de0000087ab9 */ /* 0x000fe40000000a00 */
[----:B------:R-:W-:Y:S02]  /*2000*/  UIMAD UR8, UR26, UR8, URZ ;  /* 0x000000081a0872a4 */ /* 0x000fe4000f8e023f */
[----:B------:R-:W-:Y:S01]  /*2010*/  IADD3 R7, R7, UR16, RZ ;  /* 0x0000001007077c10 */ /* 0x000fe2000fffe0ff */
[----:B------:R-:W-:Y:S01]  /*2020*/  UMOV UR26, 0x4 ;  /* 0x00000004001a7882 */ /* 0x000fe20000000000 */
[C---:B------:R-:W-:Y:S01]  /*2030*/  LEA R12, P2, R6.reuse, c[0x0][0x160], 0x1 ;  /* 0x00005800060c7a11 */ /* 0x040fe200078408ff */
[----:B------:R-:W-:Y:S02]  /*2040*/  UIMAD UR15, UR52, UR9, UR8 ;  /* 0x00000009340f72a4 */ /* 0x000fe4000f8e0208 */
[----:B------:R-:W-:Y:S01]  /*2050*/  ULDC.64 UR16, c[0x0][0x3c8] ;  /* 0x0000f20000107ab9 */ /* 0x000fe20000000a00 */
[----:B------:R-:W-:Y:S01]  /*2060*/  LEA.HI.X R13, R6, c[0x0][0x164], R7, 0x1, P2 ;  /* 0x00005900060d7a11 */ /* 0x000fe200010f0c07 */
[----:B------:R-:W-:-:S02]  /*2070*/  ULDC.64 UR8, c[0x0][0x370] ;  /* 0x0000dc0000087ab9 */ /* 0x000fc40000000a00 */
[----:B------:R-:W-:-:S04]  /*2080*/  UIMAD UR8, UR28, UR8, URZ ;  /* 0x000000081c0872a4 */ /* 0x000fc8000f8e023f */
[----:B------:R-:W-:Y:S02]  /*2090*/  UIMAD UR9, UR7, UR9, UR8 ;  /* 0x00000009070972a4 */ /* 0x000fe4000f8e0208 */
[----:B------:R-:W-:Y:S02]  /*20a0*/  UIADD3 UR8, UR7, UR4, URZ ;  /* 0x0000000407087290 */ /* 0x000fe4000fffe03f */
[----:B------:R-:W-:Y:S02]  /*20b0*/  UIADD3 UR4, UR7, UR14, URZ ;  /* 0x0000000e07047290 */ /* 0x000fe4000fffe03f */
[----:B------:R-:W-:Y:S01]  /*20c0*/  IADD3 R5, R5, UR9, RZ ;  /* 0x0000000905057c10 */ /* 0x000fe2000fffe0ff */
[----:B------:R-:W-:Y:S02]  /*20d0*/  ULEA.HI.SX32 UR7, UR46, 0xffffffff, 0x19 ;  /* 0xffffffff2e077891 */ /* 0x000fe4000f8fca3f */
[----:B------:R-:W-:Y:S02]  /*20e0*/  UIMAD.WIDE UR8, UR8, UR26, UR16 ;  /* 0x0000001a080872a5 */ /* 0x000fe4000f8e0210 */
[----:B------:R-:W-:-:S04]  /*20f0*/  IMAD.WIDE.U32 R4, R0, c[0x0][0x378], R4 ;  /* 0x0000de0000047a25 */ /* 0x000fc800078e0004 */
[----:B------:R-:W-:Y:S01]  /*2100*/  IMAD R0, R17, c[0x0][0x370], RZ ;  /* 0x0000dc0011007a24 */ /* 0x000fe200078e02ff */
[----:B------:R-:W-:Y:S01]  /*2110*/  IADD3 R5, R5, UR15, RZ ;  /* 0x0000000f05057c10 */ /* 0x000fe2000fffe0ff */
[----:B------:R-:W-:Y:S02]  /*2120*/  ULDC.64 UR14, c[0x0][0x200] ;  /* 0x00008000000e7ab9 */ /* 0x000fe40000000a00 */
[C---:B------:R-:W-:Y:S01]  /*2130*/  IMAD R0, R3.reuse, c[0x0][0x374], R0 ;  /* 0x0000dd0003007a24 */ /* 0x040fe200078e0200 */
[----:B------:R-:W-:Y:S01]  /*2140*/  UIMAD.WIDE UR14, UR4, UR26, UR14 ;  /* 0x0000001a040e72a5 */ /* 0x000fe2000f8e020e */
        /* <DEDUP_REMOVED lines=9> */
[----:B------:R-:W-:Y:S01]  /*21e0*/  ULEA.HI UR4, UR7, UR7, URZ, 0x1 ;  /* 0x0000000707047291 */ /* 0x000fe2000f8f083f */
[----:B------:R-:W-:Y:S01]  /*21f0*/  IMAD.SHL.U32 R0, R242, 0x2, RZ ;  /* 0x00000002f2007824 */ /* 0x000fe200078e00ff */
[----:B------:R-:W-:Y:S01]  /*2200*/  UMOV UR26, UR8 ;  /* 0x00000008001a7c82 */ /* 0x000fe20008000000 */
[----:B------:R-:W-:Y:S01]  /*2210*/  BSSY B0, `(.L_x_1073) ;  /* 0x000001d000007945 */ /* 0x000fe20003800000 */
[----:B------:R-:W-:Y:S01]  /*2220*/  ULOP3.LUT UR4, UR4, 0xfffffffe, URZ, 0xc0, !UPT ;  /* 0xfffffffe04047892 */ /* 0x000fe2000f8ec03f */
[----:B------:R-:W-:Y:S01]  /*2230*/  MOV R226, R12 ;  /* 0x0000000c00e27202 */ /* 0x000fe20000000f00 */
[----:B------:R-:W-:Y:S01]  /*2240*/  UMOV UR25, UR9 ;  /* 0x0000000900197c82 */ /* 0x000fe20008000000 */
[----:B------:R-:W-:Y:S01]  /*2250*/  IMAD.MOV.U32 R227, RZ, RZ, R13 ;  /* 0x000000ffffe37224 */ /* 0x000fe200078e000d */
[----:B------:R-:W-:Y:S01]  /*2260*/  UIADD3 UR4, UR7, -UR4, URZ ;  /* 0x8000000407047290 */ /* 0x000fe2000fffe03f */
[----:B------:R-:W-:Y:S01]  /*2270*/  MOV R224, R8 ;  /* 0x0000000800e07202 */ /* 0x000fe20000000f00 */
[----:B------:R-:W-:Y:S01]  /*2280*/  UMOV UR8, UR14 ;  /* 0x0000000e00087c82 */ /* 0x000fe20008000000 */
[----:B------:R-:W-:Y:S01]  /*2290*/  IMAD.MOV.U32 R225, RZ, RZ, R9 ;  /* 0x000000ffffe17224 */ /* 0x000fe200078e0009 */
[----:B------:R-:W-:Y:S01]  /*22a0*/  @P0 BAR.SYNC.DEFER_BLOCKING 0x0 ;  /* 0x0000000000000b1d */ /* 0x000fe20000010000 */
[----:B------:R-:W-:Y:S01]  /*22b0*/  UISETP.NE.AND UP0, UPT, UR4, 0x1, UPT ;  /* 0x000000010400788c */ /* 0x000fe2000bf05270 */
[----:B------:R-:W-:Y:S01]  /*22c0*/  MOV R228, R5 ;  /* 0x0000000500e47202 */ /* 0x000fe20000000f00 */
[----:B------:R-:W-:Y:S01]  /*22d0*/  UIMAD UR4, UR7, -0x80, UR20 ;  /* 0xffffff80070478a4 */ /* 0x000fe2000f8e0214 */
[----:B------:R-:W-:-:S02]  /*22e0*/  IMAD.MOV.U32 R223, RZ, RZ, R4 ;  /* 0x000000ffffdf7224 */ /* 0x000fc400078e0004 */
[----:B------:R-:W-:-:S03]  /*22f0*/  UMOV UR9, UR15 ;  /* 0x0000000f00097c82 */ /* 0x000fc60008000000 */
        /* <DEDUP_REMOVED lines=14> */
.L_x_1074:
[----:B------:R-:W-:Y:S05]  /*23e0*/  BSYNC B0 ;  /* 0x0000000000007941 */ /* 0x000fea0003800000 */
.L_x_1073:
        /* <DEDUP_REMOVED lines=16> */
.L_x_1076:
[----:B------:R-:W-:Y:S05]  /*24f0*/  BSYNC B0 ;  /* 0x0000000000007941 */ /* 0x000fea0003800000 */
.L_x_1075:
        /* <DEDUP_REMOVED lines=20> */
.L_x_1078:
[----:B------:R-:W-:Y:S05]  /*2640*/  BSYNC B0 ;  /* 0x0000000000007941 */ /* 0x000fea0003800000 */
.L_x_1077:
        /* <DEDUP_REMOVED lines=20> */
.L_x_1080:
[----:B------:R-:W-:Y:S05]  /*2790*/  BSYNC B0 ;  /* 0x0000000000007941 */ /* 0x000fea0003800000 */
.L_x_1079:
        /* <DEDUP_REMOVED lines=55> */
.L_x_1082:
[----:B------:R-:W-:Y:S05]  /*2b10*/  BSYNC B0 ;  /* 0x0000000000007941 */ /* 0x000fea0003800000 */
.L_x_1081:
        /* <DEDUP_REMOVED lines=21> */
.L_x_1084:
[----:B------:R-:W-:Y:S05]  /*2c70*/  BSYNC B0 ;  /* 0x0000000000007941 */ /* 0x000fea0003800000 */
.L_x_1083:
        /* <DEDUP_REMOVED lines=33> */
.L_x_1086:
[----:B------:R-:W-:Y:S05]  /*2e90*/  BSYNC B0 ;  /* 0x0000000000007941 */ /* 0x000fea0003800000 */
.L_x_1085:
        /* <DEDUP_REMOVED lines=19> */
.L_x_1088:
[----:B------:R-:W-:Y:S05]  /*2fd0*/  BSYNC B0 ;  /* 0x0000000000007941 */ /* 0x000fea0003800000 */
.L_x_1087:
[----:B------:R-:W-:Y:S01]  /*2fe0*/  ULDC.64 UR16, c[0x0][0x318] ;  /* 0x0000c60000107ab9 */ /* 0x000fe20000000a00 */
[----:B------:R-:W1:Y:S01]  /*2ff0*/  S2R R3, SR_TID.X ;  /* 0x0000000000037919 */ /* 0x000e620000002100 */
[----:B------:R-:W-:Y:S01]  /*3000*/  UISETP.NE.U32.AND UP1, UPT, URZ, UR16, UPT ;  /* 0x000000103f00728c */ /* 0x000fe2000bf25070 */
[----:B-1234-:R-:W-:Y:S01]  /*3010*/  IMAD.U32 R0, RZ, RZ, UR12 ;  /* 0x0000000cff007e24 */ /* 0x01efe2000f8e00ff */
[----:B------:R-:W-:Y:S01]  /*3020*/  USHF.R.S32.HI UR13, URZ, 0x1f, UR52 ;  /* 0x0000001f3f0d7899 */ /* 0x000fe20008011434 */
[----:B------:R-:W1:Y:S01]  /*3030*/  R2UR UR22, R247 ;  /* 0x00000000f71673c2 */ /* 0x000e6200000e0000 */
[----:B------:R-:W-:Y:S02]  /*3040*/  UISETP.NE.AND.EX UP1, UPT, URZ, UR17, UPT, UP1 ;  /* 0x000000113f00728c */ /* 0x000fe4000bf25310 */
[----:B------:R-:W-:Y:S01]  /*3050*/  ULDC.64 UR18, c[0x0][0x320] ;  /* 0x0000c80000127ab9 */ /* 0x000fe20000000a00 */
[----:B------:R-:W-:Y:S01]  /*3060*/  IMAD.MOV.U32 R6, RZ, RZ, c[0x0][0x308] ;  /* 0x0000c200ff067624 */ /* 0x000fe200078e00ff */
[----:B------:R-:W0:Y:S02]  /*3070*/  LDGDEPBAR ;  /* 0x00000000000079af */ /* 0x000e240000000000 */
[----:B------:R-:W-:Y:S01]  /*3080*/  PLOP3.LUT P1, PT, PT, PT, UP1, 0x80, 0x0 ;  /* 0x000000000000781c */ /* 0x000fe20003f2f018 */
[----:B------:R-:W2:Y:S04]  /*3090*/  R2UR UR21, R249 ;  /* 0x00000000f91573c2 */ /* 0x000ea800000e0000 */
[----:B------:R-:W-:-:S02]  /*30a0*/  @UP1 UIMAD UR4, UR56, UR18, URZ ;  /* 0x00000012380412a4 */ /* 0x000fc4000f8e023f */
[----:B------:R-:W-:Y:S02]  /*30b0*/  @UP1 UMOV UR14, UR52 ;  /* 0x00000034000e1c82 */ /* 0x000fe40008000000 */
[----:B------:R-:W-:Y:S02]  /*30c0*/  @UP1 UMOV UR15, UR13 ;  /* 0x0000000d000f1c82 */ /* 0x000fe40008000000 */
[----:B------:R-:W-:Y:S02]  /*30d0*/  @UP1 UIMAD.WIDE.U32 UR14, UR50, UR18, UR14 ;  /* 0x00000012320e12a5 */ /* 0x000fe4000f8e000e */
[----:B------:R-:W-:Y:S01]  /*30e0*/  @UP1 UIMAD UR19, UR50, UR19, UR4 ;  /* 0x00000013321312a4 */ /* 0x000fe2000f8e0204 */
[----:B------:R-:W-:Y:S01]  /*30f0*/  IMAD.SHL.U32 R3, R3, 0x2, RZ ;  /* 0x0000000203037824 */ /* 0x000fe200078e00ff */
[----:B------:R-:W-:Y:S02]  /*3100*/  @UP1 ULEA UR16, UP0, UR14, UR16, 0x2 ;  /* 0x000000100e101291 */ /* 0x000fe4000f80103f */
[----:B------:R-:W-:-:S02]  /*3110*/  @UP1 UIADD3 UR19, UR15, UR19, URZ ;  /* 0x000000130f131290 */ /* 0x000fc4000fffe03f */
[----:B------:R-:W-:Y:S02]  /*3120*/  LOP3.LUT R3, R3, 0x6, RZ, 0xc0, !PT ;  /* 0x0000000603037812 */ /* 0x000fe400078ec0ff */
[----:B------:R-:W-:Y:S01]  /*3130*/  @UP1 ULEA.HI.X UR17, UR14, UR17, UR19, 0x2, UP0 ;  /* 0x000000110e111291 */ /* 0x000fe200080f1413 */
[----:B------:R-:W-:Y:S01]  /*3140*/  IMAD.U32 R4, RZ, RZ, UR16 ;  /* 0x00000010ff047e24 */ /* 0x000fe2000f8e00ff */
[----:B------:R-:W-:-:S04]  /*3150*/  LEA R3, R240, R3, 0x6 ;  /* 0x00000003f0037211 */ /* 0x000fc800078e30ff */
[----:B------:R-:W-:Y:S02]  /*3160*/  IMAD.U32 R5, RZ, RZ, UR17 ;  /* 0x00000011ff057e24 */ /* 0x000fe4000f8e00ff */
[----:B------:R-:W-:-:S03]  /*3170*/  IMAD R0, R0, 0x80, R3 ;  /* 0x0000008000007824 */ /* 0x000fc600078e0203 */
[----:B------:R-:W3:Y:S02]  /*3180*/  @P1 LDG.E R4, [R4.64] ;  /* 0x0000003004041981 */ /* 0x000ee4000c1e1900 */
[----:B------:R-:W-:Y:S02]  /*3190*/  IADD3 R8, R238, -UR20, -R0 ;  /* 0x80000014ee087c10 */ /* 0x000fe4000fffe800 */
[----:B------:R-:W3:Y:S01]  /*31a0*/  @P1 MUFU.RCP R0, c[0x0][0x238] ;  /* 0x00008e0000001b08 */ /* 0x000ee20000001000 */
[----:B------:R-:W-:Y:S02]  /*31b0*/  IMAD.MOV.U32 R7, RZ, RZ, c[0x0][0x30c] ;  /* 0x0000c300ff077624 */ /* 0x000fe400078e00ff */
[----:B---3--:R-:W-:-:S04]  /*31c0*/  @P1 FMUL.FTZ R4, R4, R0 ;  /* 0x0000000004041220 */ /* 0x008fc80000410000 */
[----:B------:R3:W4:Y:S02]  /*31d0*/  @P1 R2UR UR13, R4 ;  /* 0x00000000040d13c2 */ /* 0x00072400000e0000 */
[----:B---3--:R3:W1:Y:S04]  /*31e0*/  LDG.E.64 R4, [R6.64+0x8] ;  /* 0x0000083006047981 */ /* 0x008668000c1e1b00 */
[----:B---3--:R-:W3:Y:S01]  /*31f0*/  LDG.E.64 R6, [R6.64] ;  /* 0x0000003006067981 */ /* 0x008ee2000c1e1b00 */
[----:B------:R-:W-:Y:S02]  /*3200*/  SHF.R.S32.HI R0, RZ, 0x1f, R15 ;  /* 0x0000001fff007819 */ /* 0x000fe4000001140f */
[C---:B------:R-:W-:Y:S02]  /*3210*/  IADD3 R3, R142.reuse, 0x1000, RZ ;  /* 0x000010008e037810 */ /* 0x040fe40007ffe0ff */
[----:B------:R-:W-:-:S02]  /*3220*/  SHF.L.U32 R134, R142, 0x1, RZ ;  /* 0x000000018e867819 */ /* 0x000fc400000006ff */
[----:B------:R-:W-:Y:S01]  /*3230*/  SEL R130, R3, R142, !P0 ;  /* 0x0000008e03827207 */ /* 0x000fe20004000000 */
[----:B------:R-:W-:Y:S01]  /*3240*/  CS2R R94, SRZ ;  /* 0x00000000005e7805 */ /* 0x000fe2000001ff00 */
[----:B------:R-:W-:Y:S01]  /*3250*/  MOV R229, R212 ;  /* 0x000000d400e57202 */ /* 0x000fe20000000f00 */
        /* <DEDUP_REMOVED lines=16> */
[----:B------:R-:W-:Y:S01]  /*3360*/  IADD3 R241, R8, UR5, RZ ;  /* 0x0000000508f17c10 */ /* 0x000fe2000fffe0ff */
[----:B------:R-:W-:Y:S01]  /*3370*/  IMAD.IADD R135, R134, 0x1, R137 ;  /* 0x0000000186877824 */ /* 0x000fe200078e0289 */
[----:B------:R-:W-:-:S02]  /*3380*/  UMOV UR4, URZ ;  /* 0x0000003f00047c82 */ /* 0x000fc40008000000 */
[----:B----4-:R-:W-:Y:S01]  /*3390*/  @UP1 UMOV UR4, UR13 ;  /* 0x0000000d00041c82 */ /* 0x010fe20008000000 */
[----:B-1----:R-:W-:-:S04]  /*33a0*/  IADD3 R232, P2, P1, R4, UR22, R15 ;  /* 0x0000001604e87c10 */ /* 0x002fc8000f95e00f */
[----:B--2---:R-:W-:Y:S02]  /*33b0*/  IADD3.X R4, R5, UR21, R0, P2, P1 ;  /* 0x0000001505047c10 */ /* 0x004fe400097e2400 */
[----:B------:R-:W-:Y:S01]  /*33c0*/  IADD3 R0, R136, 0x1000, RZ ;  /* 0x0000100088007810 */ /* 0x000fe20007ffe0ff */
[----:B---3--:R-:W1:Y:S08]  /*33d0*/  R2UR UR14, R6 ;  /* 0x00000000060e73c2 */ /* 0x008e7000000e0000 */
[----:B------:R-:W2:Y:S01]  /*33e0*/  R2UR UR28, R7 ;  /* 0x00000000071c73c2 */ /* 0x000ea200000e0000 */
[----:B------:R-:W-:Y:S01]  /*33f0*/  SEL R0, R0, R136, !P0 ;  /* 0x0000008800007207 */ /* 0x000fe20004000000 */
[----:B------:R-:W-:-:S04]  /*3400*/  IMAD.WIDE.U32 R232, R232, -0x2daee0ad, RZ ;  /* 0xd2511f53e8e87825 */ /* 0x000fc800078e00ff */
        /* <DEDUP_REMOVED lines=14> */
.L_x_1091:
[----:B------:R-:W-:Y:S01]  /*34f0*/  LOP3.LUT R120, R232, UR46, RZ, 0x3c, !PT ;  /* 0x0000002ee8787c12 */ /* 0x000fe2000f8e3cff */
[----:B------:R-:W-:Y:S01]  /*3500*/  IMAD.U32 R0, RZ, RZ, UR7 ;  /* 0x00000007ff007e24 */ /* 0x000fe2000f8e00ff */
[----:B------:R-:W0:Y:S01]  /*3510*/  LDGDEPBAR ;  /* 0x00000000000079af */ /* 0x000e220000000000 */
[----:B------:R-:W-:Y:S01]  /*3520*/  IMAD.IADD R112, R137, 0x1, R130 ;  /* 0x0000000189707824 */ /* 0x000fe200078e0282 */
[----:B------:R-:W-:Y:S01]  /*3530*/  USHF.L.U32 UR24, UR12, 0x7, URZ ;  /* 0x000000070c187899 */ /* 0x000fe2000800063f */
[----:B------:R-:W-:Y:S01]  /*3540*/  IMAD R0, R0, 0x80, R241 ;  /* 0x0000008000007824 */ /* 0x000fe200078e02f1 */
[----:B------:R-:W-:Y:S02]  /*3550*/  UISETP.GE.AND UP1, UPT, UR7, 0x1, UPT ;  /* 0x000000010700788c */ /* 0x000fe4000bf26270 */
[----:B------:R-:W-:Y:S02]  /*3560*/  UIADD3 UR24, UR24, 0x80, URZ ;  /* 0x0000008018187890 */ /* 0x000fe4000fffe03f */
[----:B------:R-:W-:Y:S02]  /*3570*/  IADD3 R4, R0, 0x48, RZ ;  /* 0x0000004800047810 */ /* 0x000fe40007ffe0ff */
[----:B------:R-:W-:Y:S01]  /*3580*/  IABS R5, R0 ;  /* 0x0000000000057213 */ /* 0x000fe20000000000 */
[----:B------:R-:W-:Y:S01]  /*3590*/  UISETP.GE.AND UP0, UPT, UR24, UR5, UPT ;  /* 0x000000051800728c */ /* 0x000fe2000bf06270 */
[----:B------:R-:W-:Y:S02]  /*35a0*/  ISETP.GE.AND P0, PT, R4, RZ, PT ;  /* 0x000000ff0400720c */ /* 0x000fe40003f06270 */
[C---:B------:R-:W-:Y:S01]  /*35b0*/  IADD3 R8, R0.reuse, 0x47, RZ ;  /* 0x0000004700087810 */ /* 0x040fe20007ffe0ff */
[----:B------:R-:W-:Y:S01]  /*35c0*/  IMAD.MOV.U32 R6, RZ, RZ, R5 ;  /* 0x000000ffff067224 */ /* 0x000fe200078e0005 */
[C---:B------:R-:W-:Y:S02]  /*35d0*/  IADD3 R5, R0.reuse, 0x8, RZ ;  /* 0x0000000800057810 */ /* 0x040fe40007ffe0ff */
[C---:B------:R-:W-:Y:S01]  /*35e0*/  IADD3 R9, R0.reuse, 0x3f, RZ ;  /* 0x0000003f00097810 */ /* 0x040fe20007ffe0ff */
[----:B------:R1:W-:Y:S01]  /*35f0*/  I2F R164, R6 ;  /* 0x0000000600a47306 */ /* 0x0003e20000201400 */
[----:B------:R-:W-:Y:S02]  /*3600*/  ISETP.GE.AND P1, PT, R5, RZ, PT ;  /* 0x000000ff0500720c */ /* 0x000fe40003f26270 */
[----:B------:R-:W-:Y:S02]  /*3610*/  ISETP.GE.AND P2, PT, R9, RZ, PT ;  /* 0x000000ff0900720c */ /* 0x000fe40003f46270 */
[C---:B------:R-:W-:Y:S02]  /*3620*/  IADD3 R7, R0.reuse, 0x7, RZ ;  /* 0x0000000700077810 */ /* 0x040fe40007ffe0ff */
[C---:B------:R-:W-:Y:S02]  /*3630*/  IADD3 R12, R0.reuse, 0x38, RZ ;  /* 0x00000038000c7810 */ /* 0x040fe40007ffe0ff */
[C---:B------:R-:W-:Y:S02]  /*3640*/  @!P0 IADD3 R4, -R0.reuse, -0x48, RZ ;  /* 0xffffffb800048810 */ /* 0x040fe40007ffe1ff */
[C---:B------:R-:W-:Y:S02]  /*3650*/  IADD3 R20, R0.reuse, -0x8, RZ ;  /* 0xfffffff800147810 */ /* 0x040fe40007ffe0ff */
[C---:B------:R-:W-:Y:S01]  /*3660*/  IADD3 R24, R0.reuse, 0x37, RZ ;  /* 0x0000003700187810 */ /* 0x040fe20007ffe0ff */
[----:B------:R2:W-:Y:S01]  /*3670*/  I2F R161, R4 ;  /* 0x0000000400a17306 */ /* 0x0005e20000201400 */
[C---:B------:R-:W-:Y:S02]  /*3680*/  @!P1 IADD3 R5, -R0.reuse, -0x8, RZ ;  /* 0xfffffff800059810 */ /* 0x040fe40007ffe1ff */
[----:B------:R-:W-:Y:S02]  /*3690*/  @!P2 IADD3 R9, -R0, -0x3f, RZ ;  /* 0xffffffc10009a810 */ /* 0x000fe40007ffe1ff */
[----:B------:R-:W-:Y:S02]  /*36a0*/  ISETP.GE.AND P2, PT, R20, RZ, PT ;  /* 0x000000ff1400720c */ /* 0x000fe40003f46270 */
[C---:B------:R-:W-:Y:S02]  /*36b0*/  IADD3 R28, R0.reuse, -0x9, RZ ;  /* 0xfffffff7001c7810 */ /* 0x040fe40007ffe0ff */
[C---:B------:R-:W-:Y:S01]  /*36c0*/  IADD3 R36, R0.reuse, -0x10, RZ ;  /* 0xfffffff000247810 */ /* 0x040fe20007ffe0ff */
[----:B------:R3:W2:Y:S01]  /*36d0*/  I2F R213, R5 ;  /* 0x0000000500d57306 */ /* 0x0006a20000201400 */
[C---:B-1----:R-:W-:Y:S02]  /*36e0*/  IADD3 R6, R0.reuse, -0x1, RZ ;  /* 0xffffffff00067810 */ /* 0x042fe40007ffe0ff */
[----:B------:R-:W-:Y:S02]  /*36f0*/  IADD3 R37, R0, 0x30, RZ ;  /* 0x0000003000257810 */ /* 0x000fe40007ffe0ff */
[----:B------:R-:W-:Y:S02]  /*3700*/  ISETP.GE.AND P1, PT, R6, RZ, PT ;  /* 0x000000ff0600720c */ /* 0x000fe40003f26270 */
[----:B------:R-:W-:Y:S02]  /*3710*/  ISETP.GE.AND P5, PT, R37, RZ, PT ;  /* 0x000000ff2500720c */ /* 0x000fe40003fa6270 */
[----:B------:R-:W-:Y:S01]  /*3720*/  @!P2 IADD3 R20, -R0, 0x8, RZ ;  /* 0x000000080014a810 */ /* 0x000fe20007ffe1ff */
[----:B------:R-:W-:Y:S01]  /*3730*/  I2F R162, R9 ;  /* 0x0000000900a27306 */ /* 0x000fe20000201400 */
[----:B------:R-:W-:Y:S02]  /*3740*/  ISETP.GE.AND P2, PT, R36, RZ, PT ;  /* 0x000000ff2400720c */ /* 0x000fe40003f46270 */
[C---:B------:R-:W-:Y:S02]  /*3750*/  IADD3 R44, R0.reuse, -0x11, RZ ;  /* 0xffffffef002c7810 */ /* 0x040fe40007ffe0ff */
[----:B--2---:R-:W-:Y:S02]  /*3760*/  IADD3 R4, R0, 0x40, RZ ;  /* 0x0000004000047810 */ /* 0x004fe40007ffe0ff */
[----:B------:R-:W-:Y:S02]  /*3770*/  ISETP.GE.AND P4, PT, R44, RZ, PT ;  /* 0x000000ff2c00720c */ /* 0x000fe40003f86270 */
[----:B------:R-:W-:Y:S01]  /*3780*/  ISETP.GE.AND P0, PT, R4, RZ, PT ;  /* 0x000000ff0400720c */ /* 0x000fe20003f06270 */
[----:B------:R-:W-:Y:S01]  /*3790*/  I2F R165, R20 ;  /* 0x0000001400a57306 */ /* 0x000fe20000201400 */
[----:B------:R-:W-:Y:S02]  /*37a0*/  @!P1 IADD3 R6, -R0, 0x1, RZ ;  /* 0x0000000100069810 */ /* 0x000fe40007ffe1ff */
[----:B------:R-:W-:Y:S01]  /*37b0*/  ISETP.GE.AND P1, PT, R8, RZ, PT ;  /* 0x000000ff0800720c */ /* 0x000fe20003f26270 */
[----:B---3--:R-:W-:Y:S01]  /*37c0*/  IMAD.U32 R5, RZ, RZ, UR25 ;  /* 0x00000019ff057e24 */ /* 0x008fe2000f8e00ff */
[C---:B------:R-:W-:Y:S02]  /*37d0*/  @!P2 IADD3 R36, -R0.reuse, 0x10, RZ ;  /* 0x000000100024a810 */ /* 0x040fe40007ffe1ff */
[C---:B------:R-:W-:Y:S02]  /*37e0*/  @!P5 IADD3 R37, -R0.reuse, -0x30, RZ ;  /* 0xffffffd00025d810 */ /* 0x040fe40007ffe1ff */
[C---:B------:R-:W-:Y:S01]  /*37f0*/  IADD3 R52, R0.reuse, 0x2f, RZ ;  /* 0x0000002f00347810 */ /* 0x040fe20007ffe0ff */
[----:B------:R-:W-:Y:S01]  /*3800*/  I2F R174, R36 ;  /* 0x0000002400ae7306 */ /* 0x000fe20000201400 */
[C---:B------:R-:W-:Y:S02]  /*3810*/  @!P4 IADD3 R44, -R0.reuse, 0x11, RZ ;  /* 0x00000011002cc810 */ /* 0x040fe40007ffe1ff */
[C---:B------:R-:W-:Y:S02]  /*3820*/  @!P0 IADD3 R4, -R0.reuse, -0x40, RZ ;  /* 0xffffffc000048810 */ /* 0x040fe40007ffe1ff */
[C---:B------:R-:W-:Y:S02]  /*3830*/  IADD3 R113, R0.reuse, 0x27, RZ ;  /* 0x0000002700717810 */ /* 0x040fe40007ffe0ff */
[----:B------:R-:W-:Y:S02]  /*3840*/  ISETP.GE.AND P0, PT, R7, RZ, PT ;  /* 0x000000ff0700720c */ /* 0x000fe40003f06270 */
[----:B------:R-:W-:Y:S01]  /*3850*/  @!P1 IADD3 R8, -R0, -0x47, RZ ;  /* 0xffffffb900089810 */ /* 0x000fe20007ffe1ff */
[----:B------:R1:W2:Y:S01]  /*3860*/  I2F R163, R4 ;  /* 0x0000000400a37306 */ /* 0x0002a20000201400 */
[----:B------:R-:W-:Y:S02]  /*3870*/  ISETP.GE.AND P1, PT, R24, RZ, PT ;  /* 0x000000ff1800720c */ /* 0x000fe40003f26270 */
[C---:B------:R-:W-:Y:S02]  /*3880*/  IADD3 R56, R0.reuse, 0x28, RZ ;  /* 0x0000002800387810 */ /* 0x040fe40007ffe0ff */
[----:B------:R-:W-:Y:S02]  /*3890*/  IADD3 R126, R0, 0x18, RZ ;  /* 0x00000018007e7810 */ /* 0x000fe40007ffe0ff */
[----:B------:R-:W-:Y:S02]  /*38a0*/  ISETP.GE.AND P3, PT, R56, RZ, PT ;  /* 0x000000ff3800720c */ /* 0x000fe40003f66270 */
[C---:B------:R-:W-:Y:S01]  /*38b0*/  IADD3 R116, R0.reuse, -0x18, RZ ;  /* 0xffffffe800747810 */ /* 0x040fe20007ffe0ff */
[----:B------:R-:W3:Y:S01]  /*38c0*/  I2F R166, R6 ;  /* 0x0000000600a67306 */ /* 0x000ee20000201400 */
[C---:B------:R-:W-:Y:S02]  /*38d0*/  @!P0 IADD3 R7, -R0.reuse, -0x7, RZ ;  /* 0xfffffff900078810 */ /* 0x040fe40007ffe1ff */
[C---:B------:R-:W-:Y:S02]  /*38e0*/  IADD3 R117, R0.reuse, -0x19, RZ ;  /* 0xffffffe700757810 */ /* 0x040fe40007ffe0ff */
[----:B------:R-:W-:Y:S02]  /*38f0*/  @!P1 IADD3 R24, -R0, -0x37, RZ ;  /* 0xffffffc900189810 */ /* 0x000fe40007ffe1ff */
[----:B------:R-:W-:Y:S02]  /*3900*/  ISETP.GE.AND P1, PT, R52, RZ, PT ;  /* 0x000000ff3400720c */ /* 0x000fe40003f26270 */
[----:B------:R-:W-:Y:S01]  /*3910*/  ISETP.GE.AND P6, PT, R116, RZ, PT ;  /* 0x000000ff7400720c */ /* 0x000fe20003fc6270 */
[----:B------:R-:W2:Y:S01]  /*3920*/  I2F R214, R7 ;  /* 0x0000000700d67306 */ /* 0x000ea20000201400 */
[----:B------:R-:W-:Y:S02]  /*3930*/  ISETP.GE.AND P2, PT, R117, RZ, PT ;  /* 0x000000ff7500720c */ /* 0x000fe40003f46270 */
[C---:B------:R-:W-:Y:S01]  /*3940*/  @!P3 IADD3 R56, -R0.reuse, -0x28, RZ ;  /* 0xffffffd80038b810 */ /* 0x040fe20007ffe1ff */
[----:B-1----:R-:W-:Y:S01]  /*3950*/  IMAD.U32 R4, RZ, RZ, UR26 ;  /* 0x0000001aff047e24 */ /* 0x002fe2000f8e00ff */
[C---:B------:R-:W-:Y:S02]  /*3960*/  IADD3 R152, R0.reuse, 0xf, RZ ;  /* 0x0000000f00987810 */ /* 0x040fe40007ffe0ff */
[----:B------:R-:W-:Y:S02]  /*3970*/  IADD3 R118, R0, -0x20, RZ ;  /* 0xffffffe000767810 */ /* 0x000fe40007ffe0ff */
[----:B------:R-:W-:Y:S01]  /*3980*/  LEA R114, P0, R238, R4, 0x2 ;  /* 0x00000004ee727211 */ /* 0x000fe200078010ff */
[----:B------:R-:W1:Y:S01]  /*3990*/  I2F R182, R8 ;  /* 0x0000000800b67306 */ /* 0x000e620000201400 */
[----:B------:R-:W-:Y:S02]  /*39a0*/  @!P1 IADD3 R52, -R0, -0x2f, RZ ;  /* 0xffffffd100349810 */ /* 0x000fe40007ffe1ff */
[----:B------:R-:W-:Y:S02]  /*39b0*/  LEA.HI.X.SX32 R115, R238, R5, 0x2, P0 ;  /* 0x00000005ee737211 */ /* 0x000fe400000f16ff */
[----:B------:R-:W-:Y:S02]  /*39c0*/  ISETP.GE.AND P0, PT, R12, RZ, PT ;  /* 0x000000ff0c00720c */ /* 0x000fe40003f06270 */
[C---:B------:R-:W-:Y:S02]  /*39d0*/  IADD3 R119, R0.reuse, -0x21, RZ ;  /* 0xffffffdf00777810 */ /* 0x040fe40007ffe0ff */
[C---:B------:R-:W-:Y:S01]  /*39e0*/  IADD3 R125, R0.reuse, 0x20, RZ ;  /* 0x00000020007d7810 */ /* 0x040fe20007ffe0ff */
[----:B------:R-:W-:Y:S01]  /*39f0*/  I2F R172, R52 ;  /* 0x0000003400ac7306 */ /* 0x000fe20000201400 */
[C---:B------:R-:W-:Y:S02]  /*3a00*/  IADD3 R124, R0.reuse, 0x1f, RZ ;  /* 0x0000001f007c7810 */ /* 0x040fe40007ffe0ff */
[C---:B------:R-:W-:Y:S02]  /*3a10*/  IADD3 R147, R0.reuse, -0x28, RZ ;  /* 0xffffffd800937810 */ /* 0x040fe40007ffe0ff */
[----:B------:R-:W-:Y:S02]  /*3a20*/  IADD3 R148, R0, 0x17, RZ ;  /* 0x0000001700947810 */ /* 0x000fe40007ffe0ff */
[----:B------:R-:W-:Y:S02]  /*3a30*/  ISETP.GE.AND P5, PT, R118, RZ, PT ;  /* 0x000000ff7600720c */ /* 0x000fe40003fa6270 */
[----:B------:R-:W-:Y:S01]  /*3a40*/  @!P0 IADD3 R12, -R0, -0x38, RZ ;  /* 0xffffffc8000c8810 */ /* 0x000fe20007ffe1ff */
[----:B------:R-:W-:Y:S01]  /*3a50*/  I2F R171, R24 ;  /* 0x0000001800ab7306 */ /* 0x000fe20000201400 */
[----:B------:R-:W-:Y:S02]  /*3a60*/  ISETP.GE.AND P0, PT, R28, RZ, PT ;  /* 0x000000ff1c00720c */ /* 0x000fe40003f06270 */
[----:B------:R-:W-:Y:S02]  /*3a70*/  ISETP.GE.AND P4, PT, R119, RZ, PT ;  /* 0x000000ff7700720c */ /* 0x000fe40003f86270 */
[----:B------:R-:W-:Y:S02]  /*3a80*/  ISETP.GE.AND P1, PT, R125, RZ, PT ;  /* 0x000000ff7d00720c */ /* 0x000fe40003f26270 */
[----:B------:R-:W-:Y:S02]  /*3a90*/  ISETP.GE.AND P3, PT, R124, RZ, PT ;  /* 0x000000ff7c00720c */ /* 0x000fe40003f66270 */
[C---:B------:R-:W-:Y:S01]  /*3aa0*/  @!P6 IADD3 R116, -R0.reuse, 0x18, RZ ;  /* 0x000000180074e810 */ /* 0x040fe20007ffe1ff */
[----:B------:R-:W1:Y:S01]  /*3ab0*/  I2F R167, R12 ;  /* 0x0000000c00a77306 */ /* 0x000e620000201400 */
[----:B------:R-:W-:Y:S02]  /*3ac0*/  ISETP.GE.AND P6, PT, R147, RZ, PT ;  /* 0x000000ff9300720c */ /* 0x000fe40003fc6270 */
[C---:B------:R-:W-:Y:S02]  /*3ad0*/  @!P2 IADD3 R117, -R0.reuse, 0x19, RZ ;  /* 0x000000190075a810 */ /* 0x040fe40007ffe1ff */
[----:B------:R-:W-:Y:S02]  /*3ae0*/  @!P0 IADD3 R28, -R0, 0x9, RZ ;  /* 0x00000009001c8810 */ /* 0x000fe40007ffe1ff */
[----:B------:R-:W-:Y:S02]  /*3af0*/  ISETP.GE.AND P0, PT, R113, RZ, PT ;  /* 0x000000ff7100720c */ /* 0x000fe40003f06270 */
[----:B------:R-:W-:Y:S01]  /*3b00*/  ISETP.GE.AND P2, PT, R148, RZ, PT ;  /* 0x000000ff9400720c */ /* 0x000fe20003f46270 */
[----:B------:R-:W1:Y:S01]  /*3b10*/  I2F R168, R28 ;  /* 0x0000001c00a87306 */ /* 0x000e620000201400 */
[C---:B------:R-:W-:Y:S02]  /*3b20*/  IADD3 R127, R0.reuse, -0x29, RZ ;  /* 0xffffffd7007f7810 */ /* 0x040fe40007ffe0ff */
[C---:B------:R-:W-:Y:S02]  /*3b30*/  IADD3 R149, R0.reuse, -0x30, RZ ;  /* 0xffffffd000957810 */ /* 0x040fe40007ffe0ff */
[C---:B------:R-:W-:Y:S02]  /*3b40*/  IADD3 R150, R0.reuse, 0x10, RZ ;  /* 0x0000001000967810 */ /* 0x040fe40007ffe0ff */
[C---:B------:R-:W-:Y:S02]  /*3b50*/  IADD3 R151, R0.reuse, -0x31, RZ ;  /* 0xffffffcf00977810 */ /* 0x040fe40007ffe0ff */
[C---:B------:R-:W-:Y:S01]  /*3b60*/  IADD3 R153, R0.reuse, -0x38, RZ ;  /* 0xffffffc800997810 */ /* 0x040fe20007ffe0ff */
[----:B------:R-:W-:Y:S01]  /*3b70*/  I2F R173, R37 ;  /* 0x0000002500ad7306 */ /* 0x000fe20000201400 */
[----:B------:R-:W-:Y:S02]  /*3b80*/  @!P0 IADD3 R113, -R0, -0x27, RZ ;  /* 0xffffffd900718810 */ /* 0x000fe40007ffe1ff */
[----:B------:R-:W-:Y:S02]  /*3b90*/  ISETP.GE.AND P0, PT, R126, RZ, PT ;  /* 0x000000ff7e00720c */ /* 0x000fe40003f06270 */
[C---:B------:R-:W-:Y:S02]  /*3ba0*/  IADD3 R154, R0.reuse, -0x39, RZ ;  /* 0xffffffc7009a7810 */ /* 0x040fe40007ffe0ff */
[C---:B------:R-:W-:Y:S02]  /*3bb0*/  @!P5 IADD3 R118, -R0.reuse, 0x20, RZ ;  /* 0x000000200076d810 */ /* 0x040fe40007ffe1ff */
[----:B------:R-:W-:Y:S01]  /*3bc0*/  ISETP.GE.AND P5, PT, R127, RZ, PT ;  /* 0x000000ff7f00720c */ /* 0x000fe20003fa6270 */
[----:B------:R-:W1:Y:S01]  /*3bd0*/  I2F R175, R44 ;  /* 0x0000002c00af7306 */ /* 0x000e620000201400 */
[C---:B------:R-:W-:Y:S02]  /*3be0*/  @!P4 IADD3 R119, -R0.reuse, 0x21, RZ ;  /* 0x000000210077c810 */ /* 0x040fe40007ffe1ff */
[----:B------:R-:W-:Y:S02]  /*3bf0*/  ISETP.GE.AND P4, PT, R149, RZ, PT ;  /* 0x000000ff9500720c */ /* 0x000fe40003f86270 */
[C---:B------:R-:W-:Y:S02]  /*3c00*/  @!P1 IADD3 R125, -R0.reuse, -0x20, RZ ;  /* 0xffffffe0007d9810 */ /* 0x040fe40007ffe1ff */
[----:B------:R-:W-:Y:S02]  /*3c10*/  @!P0 IADD3 R126, -R0, -0x18, RZ ;  /* 0xffffffe8007e8810 */ /* 0x000fe40007ffe1ff */
[----:B------:R-:W-:Y:S01]  /*3c20*/  ISETP.GE.AND P0, PT, R152, RZ, PT ;  /* 0x000000ff9800720c */ /* 0x000fe20003f06270 */
[----:B------:R-:W-:Y:S01]  /*3c30*/  I2F R177, R56 ;  /* 0x0000003800b17306 */ /* 0x000fe20000201400 */
[----:B------:R-:W-:Y:S02]  /*3c40*/  ISETP.GE.AND P1, PT, R150, RZ, PT ;  /* 0x000000ff9600720c */ /* 0x000fe40003f26270 */
[C---:B------:R-:W-:Y:S02]  /*3c50*/  @!P3 IADD3 R124, -R0.reuse, -0x1f, RZ ;  /* 0xffffffe1007cb810 */ /* 0x040fe40007ffe1ff */
[----:B------:R-:W-:Y:S02]  /*3c60*/  ISETP.GE.AND P3, PT, R151, RZ, PT ;  /* 0x000000ff9700720c */ /* 0x000fe40003f66270 */
[C---:B------:R-:W-:Y:S02]  /*3c70*/  @!P6 IADD3 R147, -R0.reuse, 0x28, RZ ;  /* 0x000000280093e810 */ /* 0x040fe40007ffe1ff */
[----:B------:R-:W-:Y:S01]  /*3c80*/  ISETP.GE.AND P6, PT, R153, RZ, PT ;  /* 0x000000ff9900720c */ /* 0x000fe20003fc6270 */
[----:B------:R-:W1:Y:S01]  /*3c90*/  I2F R176, R113 ;  /* 0x0000007100b07306 */ /* 0x000e620000201400 */
[C---:B------:R-:W-:Y:S02]  /*3ca0*/  @!P2 IADD3 R148, -R0.reuse, -0x17, RZ ;  /* 0xffffffe90094a810 */ /* 0x040fe40007ffe1ff */
[----:B------:R-:W-:Y:S02]  /*3cb0*/  @!P0 IADD3 R152, -R0, -0xf, RZ ;  /* 0xfffffff100988810 */ /* 0x000fe40007ffe1ff */
[----:B------:R-:W-:Y:S02]  /*3cc0*/  PLOP3.LUT P0, PT, PT, PT, UP0, 0x80, 0x0 ;  /* 0x000000000000781c */ /* 0x000fe40003f0f008 */
[----:B------:R-:W-:Y:S02]  /*3cd0*/  ISETP.GE.AND P2, PT, R154, RZ, PT ;  /* 0x000000ff9a00720c */ /* 0x000fe40003f46270 */
[C---:B------:R-:W-:Y:S01]  /*3ce0*/  @!P5 IADD3 R127, -R0.reuse, 0x29, RZ ;  /* 0x00000029007fd810 */ /* 0x040fe20007ffe1ff */
[----:B------:R1:W1:Y:S01]  /*3cf0*/  I2F R170, R116 ;  /* 0x0000007400aa7306 */ /* 0x0002620000201400 */
[C---:B------:R-:W-:Y:S02]  /*3d00*/  @!P4 IADD3 R149, -R0.reuse, 0x30, RZ ;  /* 0x000000300095c810 */ /* 0x040fe40007ffe1ff */
[C---:B------:R-:W-:Y:S02]  /*3d10*/  @!P1 IADD3 R150, -R0.reuse, -0x10, RZ ;  /* 0xfffffff000969810 */ /* 0x040fe40007ffe1ff */
[C---:B------:R-:W-:Y:S02]  /*3d20*/  @!P3 IADD3 R151, -R0.reuse, 0x31, RZ ;  /* 0x000000310097b810 */ /* 0x040fe40007ffe1ff */
[C---:B------:R-:W-:Y:S01]  /*3d30*/  @!P6 IADD3 R153, -R0.reuse, 0x38, RZ ;  /* 0x000000380099e810 */ /* 0x040fe20007ffe1ff */
[----:B------:R-:W2:Y:S01]  /*3d40*/  @P0 S2R R155, SR_TID.X ;  /* 0x00000000009b0919 */ /* 0x000ea20000002100 */
[----:B------:R-:W-:Y:S01]  /*3d50*/  PLOP3.LUT P3, PT, PT, PT, UP0, 0x80, 0x0 ;  /* 0x000000000000781c */ /* 0x000fe20003f6f008 */
[----:B------:R-:W-:Y:S01]  /*3d60*/  I2F R188, R126 ;  /* 0x0000007e00bc7306 */ /* 0x000fe20000201400 */
[----:B------:R-:W-:Y:S01]  /*3d70*/  @!P2 IADD3 R154, -R0, 0x39, RZ ;  /* 0x00000039009aa810 */ /* 0x000fe20007ffe1ff */
[----:B------:R-:W-:Y:S01]  /*3d80*/  IMAD.U32 R0, RZ, RZ, UR12 ;  /* 0x0000000cff007e24 */ /* 0x000fe2000f8e00ff */
[----:B------:R-:W-:Y:S02]  /*3d90*/  PLOP3.LUT P2, PT, PT, PT, UP0, 0x80, 0x0 ;  /* 0x000000000000781c */ /* 0x000fe40003f4f008 */
[----:B------:R-:W-:Y:S01]  /*3da0*/  PLOP3.LUT P1, PT, PT, PT, UP0, 0x80, 0x0 ;  /* 0x000000000000781c */ /* 0x000fe20003f2f008 */
[----:B------:R-:W-:Y:S01]  /*3db0*/  IMAD R0, R0, 0x2, R240 ;  /* 0x0000000200007824 */ /* 0x000fe200078e02f0 */
[----:B------:R-:W-:Y:S02]  /*3dc0*/  PLOP3.LUT P0, PT, PT, PT, UP0, 0x80, 0x0 ;  /* 0x000000000000781c */ /* 0x000fe40003f0f008 */
[----:B------:R-:W-:Y:S01]  /*3dd0*/  PLOP3.LUT P5, PT, PT, PT, UP0, 0x80, 0x0 ;  /* 0x000000000000781c */ /* 0x000fe20003faf008 */
[----:B------:R2:W2:Y:S01]  /*3de0*/  I2F R169, R117 ;  /* 0x0000007500a97306 */ /* 0x0004a20000201400 */
[----:B------:R-:W-:Y:S01]  /*3df0*/  PLOP3.LUT P6, PT, PT, PT, UP0, 0x80, 0x0 ;  /* 0x000000000000781c */ /* 0x000fe20003fcf008 */
[----:B------:R-:W-:Y:S01]  /*3e00*/  IMAD.SHL.U32 R0, R0, 0x2, RZ ;  /* 0x0000000200007824 */ /* 0x000fe200078e00ff */
[----:B------:R-:W-:Y:S04]  /*3e10*/  PLOP3.LUT P4, PT, PT, PT, UP0, 0x80, 0x0 ;  /* 0x000000000000781c */ /* 0x000fe80003f8f008 */
[----:B-1----:R-:W-:Y:S02]  /*3e20*/  IADD3 R116, R0, 0x1, RZ ;  /* 0x0000000100747810 */ /* 0x002fe40007ffe0ff */
[C---:B------:R-:W-:Y:S01]  /*3e30*/  LOP3.LUT R121, R233.reuse, UR28, R0, 0x96, !PT ;  /* 0x0000001ce9797c12 */ /* 0x040fe2000f8e9600 */
[----:B------:R1:W-:Y:S01]  /*3e40*/  I2F R183, R118 ;  /* 0x0000007600b77306 */ /* 0x0003e20000201400 */
[----:B------:R-:W-:Y:S03]  /*3e50*/  LOP3.LUT R0, R233, UR28, R116, 0x96, !PT ;  /* 0x0000001ce9007c12 */ /* 0x000fe6000f8e9674 */
[----:B------:R-:W-:Y:S04]  /*3e60*/  IMAD.WIDE.U32 R178, R121, -0x326172a9, RZ ;  /* 0xcd9e8d5779b27825 */ /* 0x000fe800078e00ff */
[----:B------:R-:W-:Y:S02]  /*3e70*/  IMAD.WIDE.U32 R180, R0, -0x326172a9, RZ ;  /* 0xcd9e8d5700b47825 */ /* 0x000fe400078e00ff */
[----:B------:R1:W-:Y:S10]  /*3e80*/  I2F R191, R119 ;  /* 0x0000007700bf7306 */ /* 0x0003f40000201400 */
[----:B------:R-:W1:Y:S10]  /*3e90*/  I2F R147, R147 ;  /* 0x0000009300937306 */ /* 0x000e740000201400 */
[----:B------:R-:W-:Y:S10]  /*3ea0*/  I2F R150, R150 ;  /* 0x0000009600967306 */ /* 0x000ff40000201400 */
[----:B------:R-:W-:Y:S10]  /*3eb0*/  I2F R152, R152 ;  /* 0x0000009800987306 */ /* 0x000ff40000201400 */
[----:B------:R-:W-:Y:S10]  /*3ec0*/  I2F R154, R154 ;  /* 0x0000009a009a7306 */ /* 0x000ff40000201400 */
[----:B------:R-:W-:Y:S10]  /*3ed0*/  I2F R211, R148 ;  /* 0x0000009400d37306 */ /* 0x000ff40000201400 */
[----:B------:R-:W-:Y:S10]  /*3ee0*/  I2F R151, R151 ;  /* 0x0000009700977306 */ /* 0x000ff40000201400 */
[----:B------:R-:W-:Y:S01]  /*3ef0*/  I2F R153, R153 ;  /* 0x0000009900997306 */ /* 0x000fe20000201400 */
[----:B------:R-:W-:Y:S04]  /*3f00*/  DEPBAR.LE SB0, 0x0 ;  /* 0x000080000000791a */ /* 0x000fe80000000000 */
[----:B------:R-:W-:Y:S01]  /*3f10*/  BAR.SYNC.DEFER_BLOCKING 0x0 ;  /* 0x0000000000007b1d */ /* 0x000fe20000010000 */
[----:B--2---:R-:W-:Y:S01]  /*3f20*/  @P3 IMAD.SHL.U32 R0, R155, 0x2, RZ ;  /* 0x000000029b003824 */ /* 0x004fe200078e00ff */
[----:B------:R-:W-:Y:S04]  /*3f30*/  PLOP3.LUT P3, PT, PT, PT, UP0, 0x80, 0x0 ;  /* 0x000000000000781c */ /* 0x000fe80003f6f008 */
[----:B------:R-:W-:Y:S02]  /*3f40*/  @P2 LOP3.LUT R0, R0, 0x6, RZ, 0xc0, !PT ;  /* 0x0000000600002812 */ /* 0x000fe400078ec0ff */
[----:B------:R-:W-:Y:S01]  /*3f50*/  PLOP3.LUT P2, PT, PT, PT, UP0, 0x80, 0x0 ;  /* 0x000000000000781c */ /* 0x000fe20003f4f008 */
[----:B------:R-:W-:Y:S01]  /*3f60*/  LDSM.16.M88.4 R64, [R130] ;  /* 0x000000008240783b */ /* 0x000fe20000000200 */
[----:B------:R-:W2:Y:S07]  /*3f70*/  I2F R155, R125 ;  /* 0x0000007d009b7306 */ /* 0x000eae0000201400 */
[----:B------:R-:W1:Y:S08]  /*3f80*/  LDSM.16.M88.4 R16, [R128+0x6000] ;  /* 0x006000008010783b */ /* 0x000e700000000200 */
[----:B------:R-:W2:Y:S08]  /*3f90*/  LDSM.16.M88.4 R60, [R130+0x1000] ;  /* 0x00100000823c783b */ /* 0x000eb00000000200 */
[----:B------:R-:W3:Y:S08]  /*3fa0*/  LDSM.16.M88.4 R32, [R128+0x6400] ;  /* 0x006400008020783b */ /* 0x000ef00000000200 */
[----:B------:R-:W3:Y:S08]  /*3fb0*/  LDSM.16.M88.4 R48, [R128+0x6800] ;  /* 0x006800008030783b */ /* 0x000ef00000000200 */
[----:B------:R-:W3:Y:S01]  /*3fc0*/  LDSM.16.M88.4 R100, [R128+0x6c00] ;  /* 0x006c00008064783b */ /* 0x000ee20000000200 */
[-C--:B-1----:R-:W-:Y:S07]  /*3fd0*/  HMMA.16816.F32 R4, R64, R16.reuse, RZ ;  /* 0x000000104004723c */ /* 0x082fee00000018ff */
[----:B------:R1:W4:Y:S04]  /*3fe0*/  LDG.E R146, [R114.64] ;  /* 0x0000003072927981 */ /* 0x000328000c1e1900 */
[----:B------:R1:W4:Y:S01]  /*3ff0*/  LDG.E R145, [R114.64+0x20] ;  /* 0x0000203072917981 */ /* 0x000322000c1e1900 */
[C---:B--2---:R-:W-:Y:S03]  /*4000*/  HMMA.16816.F32 R8, R60.reuse, R16, RZ ;  /* 0x000000103c08723c */ /* 0x044fe600000018ff */
[----:B------:R1:W2:Y:S04]  /*4010*/  LDG.E R144, [R114.64+0x100] ;  /* 0x0001003072907981 */ /* 0x0002a8000c1e1900 */
[----:B------:R1:W2:Y:S01]  /*4020*/  LDG.E R143, [R114.64+0x120] ;  /* 0x00012030728f7981 */ /* 0x0002a2000c1e1900 */
[-C--:B------:R-:W-:Y:S03]  /*4030*/  HMMA.16816.F32 R12, R60, R18.reuse, RZ ;  /* 0x000000123c0c723c */ /* 0x080fe600000018ff */
[----:B------:R-:W-:Y:S05]  /*4040*/  LDSM.16.M88.4 R104, [R112] ;  /* 0x000000007068783b */ /* 0x000fea0000000200 */
[C---:B------:R-:W-:Y:S03]  /*4050*/  HMMA.16816.F32 R16, R64.reuse, R18, RZ ;  /* 0x000000124010723c */ /* 0x040fe600000018ff */
[----:B------:R-:W1:Y:S05]  /*4060*/  LDSM.16.M88.4 R108, [R129+0x6000] ;  /* 0x00600000816c783b */ /* 0x000e6a0000000200 */
[-C--:B---3--:R-:W-:Y:S03]  /*4070*/  HMMA.16816.F32 R20, R64, R32.reuse, RZ ;  /* 0x000000204014723c */ /* 0x088fe600000018ff */
[----:B-1----:R-:W1:Y:S05]  /*4080*/  LDSM.16.M88.4 R112, [R112+0x1000] ;  /* 0x001000007070783b */ /* 0x002e6a0000000200 */
        /* <DEDUP_REMOVED lines=9> */
[----:B------:R-:W-:Y:S01]  /*4120*/  IMAD.U32 R100, RZ, RZ, UR7 ;  /* 0x00000007ff647e24 */ /* 0x000fe2000f8e00ff */
[-C--:B------:R-:W-:Y:S04]  /*4130*/  HMMA.16816.F32 R60, R60, R102.reuse, RZ ;  /* 0x000000663c3c723c */ /* 0x080fe800000018ff */
[----:B------:R-:W-:Y:S04]  /*4140*/  IMAD R100, R100, 0x8, R243 ;  /* 0x0000000864647824 */ /* 0x000fe800078e02f3 */
[----:B------:R-:W-:Y:S07]  /*4150*/  HMMA.16816.F32 R64, R64, R102, RZ ;  /* 0x000000664040723c */ /* 0x000fee00000018ff */
[C---:B------:R-:W-:Y:S01]  /*4160*/  IADD3 R102, R100.reuse, 0x4, RZ ;  /* 0x0000000464667810 */ /* 0x040fe20007ffe0ff */
[-C--:B------:R-:W-:Y:S01]  /*4170*/  HMMA.16816.F32 R4, R104, R108.reuse, R4 ;  /* 0x0000006c6804723c */ /* 0x080fe20000001804 */
[----:B------:R-:W-:Y:S04]  /*4180*/  IMAD.WIDE.U32 R100, R100, -0x326172a9, RZ ;  /* 0xcd9e8d5764647825 */ /* 0x000fe800078e00ff */
[----:B------:R-:W-:Y:S01]  /*4190*/  IMAD.WIDE.U32 R102, R102, -0x326172a9, RZ ;  /* 0xcd9e8d5766667825 */ /* 0x000fe200078e00ff */
[-C--:B------:R-:W-:Y:S02]  /*41a0*/  LOP3.LUT R122, R101, R239.reuse, RZ, 0x3c, !PT ;  /* 0x000000ef657a7212 */ /* 0x080fe400078e3cff */
[--C-:B------:R-:W-:Y:S01]  /*41b0*/  LOP3.LUT R101, R179, UR23, R100.reuse, 0x96, !PT ;  /* 0x00000017b3657c12 */ /* 0x100fe2000f8e9664 */
[C---:B-1----:R-:W-:Y:S03]  /*41c0*/  HMMA.16816.F32 R8, R112.reuse, R108, R8 ;  /* 0x0000006c7008723c */ /* 0x042fe60000001808 */
[----:B------:R-:W-:Y:S01]  /*41d0*/  LOP3.LUT R116, R103, R239, RZ, 0x3c, !PT ;  /* 0x000000ef67747212 */ /* 0x000fe200078e3cff */
[----:B------:R-:W-:Y:S01]  /*41e0*/  IMAD.WIDE.U32 R122, R122, -0x2daee0ad, RZ ;  /* 0xd2511f537a7a7825 */ /* 0x000fe200078e00ff */
[----:B------:R-:W-:Y:S02]  /*41f0*/  LOP3.LUT R156, R181, UR23, R100, 0x96, !PT ;  /* 0x00000017b59c7c12 */ /* 0x000fe4000f8e9664 */
[--C-:B------:R-:W-:Y:S01]  /*4200*/  LOP3.LUT R158, R179, UR23, R102.reuse, 0x96, !PT ;  /* 0x00000017b39e7c12 */ /* 0x100fe2000f8e9666 */
[----:B------:R-:W-:Y:S01]  /*4210*/  IMAD.WIDE.U32 R116, R116, -0x2daee0ad, RZ ;  /* 0xd2511f5374747825 */ /* 0x000fe200078e00ff */
[C---:B------:R-:W-:Y:S01]  /*4220*/  LOP3.LUT R121, R120.reuse, R123, RZ, 0x3c, !PT ;  /* 0x0000007b78797212 */ /* 0x040fe200078e3cff */
[-C--:B------:R-:W-:Y:S02]  /*4230*/  HMMA.16816.F32 R12, R112, R110.reuse, R12 ;  /* 0x0000006e700c723c */ /* 0x080fe4000000180c */
[----:B------:R-:W-:Y:S01]  /*4240*/  LOP3.LUT R123, R181, UR23, R102, 0x96, !PT ;  /* 0x00000017b57b7c12 */ /* 0x000fe2000f8e9666 */
[----:B------:R-:W-:Y:S01]  /*4250*/  IMAD.U32 R100, RZ, RZ, UR12 ;  /* 0x0000000cff647e24 */ /* 0x000fe2000f8e00ff */
[----:B------:R-:W-:Y:S01]  /*4260*/  LOP3.LUT R118, R120, R117, RZ, 0x3c, !PT ;  /* 0x0000007578767212 */ /* 0x000fe200078e3cff */
[----:B------:R-:W-:Y:S01]  /*4270*/  @P1 IMAD R117, R240, 0x40, R0 ;  /* 0x00000040f0751824 */ /* 0x000fe200078e0200 */
[----:B------:R-:W-:Y:S01]  /*4280*/  PLOP3.LUT P1, PT, PT, PT, UP0, 0x80, 0x0 ;  /* 0x000000000000781c */ /* 0x000fe20003f2f008 */
[----:B------:R-:W-:Y:S01]  /*4290*/  FFMA.FTZ R6, R213, -UR4, R6 ;  /* 0x80000004d5067c23 */ /* 0x000fe20008010006 */
[C---:B------:R-:W-:Y:S01]  /*42a0*/  HMMA.16816.F32 R16, R104.reuse, R110, R16 ;  /* 0x0000006e6810723c */ /* 0x040fe20000001810 */
[----:B------:R-:W-:Y:S01]  /*42b0*/  @P0 IMAD R117, R100, 0x80, R117 ;  /* 0x0000008064750824 */ /* 0x000fe200078e0275 */
[----:B------:R-:W-:Y:S01]  /*42c0*/  PLOP3.LUT P0, PT, PT, PT, UP0, 0x80, 0x0 ;  /* 0x000000000000781c */ /* 0x000fe20003f0f008 */
[----:B------:R1:W3:Y:S01]  /*42d0*/  I2F R181, R124 ;  /* 0x0000007c00b57306 */ /* 0x0002e20000201400 */
[----:B------:R-:W-:Y:S02]  /*42e0*/  IMAD.WIDE.U32 R108, R101, -0x2daee0ad, RZ ;  /* 0xd2511f53656c7825 */ /* 0x000fe400078e00ff */
[----:B------:R-:W-:Y:S01]  /*42f0*/  @P5 ISETP.GE.AND P5, PT, R117, UR5, PT ;  /* 0x0000000575005c0c */ /* 0x000fe2000bfa6270 */
[----:B------:R-:W1:Y:S01]  /*4300*/  LDSM.16.M88.4 R100, [R129+0x6400] ;  /* 0x006400008164783b */ /* 0x000e620000000200 */
[----:B------:R-:W-:Y:S01]  /*4310*/  FFMA.FTZ R8, R163, -UR4, R8 ;  /* 0x80000004a3087c23 */ /* 0x000fe20008010008 */
[----:B------:R-:W-:Y:S03]  /*4320*/  LOP3.LUT R179, R109, UR21, R122, 0x96, !PT ;  /* 0x000000156db37c12 */ /* 0x000fe6000f8e967a */
[----:B------:R-:W-:Y:S02]  /*4330*/  FFMA.FTZ R4, R164, -UR4, R4 ;  /* 0x80000004a4047c23 */ /* 0x000fe40008010004 */
[----:B------:R-:W-:Y:S01]  /*4340*/  IMAD.WIDE.U32 R120, R121, -0x326172a9, RZ ;  /* 0xcd9e8d5779787825 */ /* 0x000fe200078e00ff */
[----:B------:R-:W-:Y:S02]  /*4350*/  @P0 IADD3 R0, R117, 0x1, RZ ;  /* 0x0000000175000810 */ /* 0x000fe40007ffe0ff */
[----:B------:R-:W-:Y:S01]  /*4360*/  PLOP3.LUT P0, PT, PT, PT, UP0, 0x80, 0x0 ;  /* 0x000000000000781c */ /* 0x000fe20003f0f008 */
[----:B------:R-:W-:Y:S01]  /*4370*/  FFMA.FTZ R14, R163, -UR4, R14 ;  /* 0x80000004a30e7c23 */ /* 0x000fe2000801000e */
[----:B------:R-:W-:Y:S01]  /*4380*/  @P3 FSEL R6, R6, -INF , !P5 ;  /* 0xff80000006063808 */ /* 0x000fe20006800000 */
[----:B------:R-:W-:Y:S01]  /*4390*/  IMAD.WIDE.U32 R118, R118, -0x326172a9, RZ ;  /* 0xcd9e8d5776767825 */ /* 0x000fe200078e00ff */
[----:B------:R-:W-:Y:S02]  /*43a0*/  PLOP3.LUT P3, PT, PT, PT, UP0, 0x80, 0x0 ;  /* 0x000000000000781c */ /* 0x000fe40003f6f008 */
[----:B------:R-:W-:Y:S01]  /*43b0*/  @P6 ISETP.GE.AND P6, PT, R0, UR5, PT ;  /* 0x0000000500006c0c */ /* 0x000fe2000bfc6270 */
[----:B------:R-:W-:Y:S01]  /*43c0*/  FFMA.FTZ R10, R161, -UR4, R10 ;  /* 0x80000004a10a7c23 */ /* 0x000fe2000801000a */
[----:B------:R-:W-:Y:S01]  /*43d0*/  @P2 FSEL R8, R8, -INF , !P5 ;  /* 0xff80000008082808 */ /* 0x000fe20006800000 */
[----:B------:R-:W-:Y:S01]  /*43e0*/  FFMA.FTZ R18, R164, -UR4, R18 ;  /* 0x80000004a4127c23 */ /* 0x000fe20008010012 */
[----:B------:R-:W-:Y:S01]  /*43f0*/  PLOP3.LUT P2, PT, PT, PT, UP0, 0x80, 0x0 ;  /* 0x000000000000781c */ /* 0x000fe20003f4f008 */
[----:B------:R-:W-:Y:S01]  /*4400*/  IMAD.WIDE.U32 R156, R156, -0x2daee0ad, RZ ;  /* 0xd2511f539c9c7825 */ /* 0x000fe200078e00ff */
[----:B------:R-:W-:Y:S02]  /*4410*/  @P1 FSEL R4, R4, -INF , !P5 ;  /* 0xff80000004041808 */ /* 0x000fe40006800000 */
[----:B------:R-:W-:Y:S01]  /*4420*/  @P0 FSEL R10, R10, -INF , !P5 ;  /* 0xff8000000a0a0808 */ /* 0x000fe20006800000 */
[----:B------:R-:W-:Y:S01]  /*4430*/  IMAD.WIDE.U32 R158, R158, -0x2daee0ad, RZ ;  /* 0xd2511f539e9e7825 */ /* 0x000fe200078e00ff */
[----:B------:R-:W-:Y:S02]  /*4440*/  PLOP3.LUT P5, PT, PT, PT, UP0, 0x80, 0x0 ;  /* 0x000000000000781c */ /* 0x000fe40003faf008 */
[----:B------:R-:W-:Y:S01]  /*4450*/  PLOP3.LUT P0, PT, PT, PT, UP0, 0x80, 0x0 ;  /* 0x000000000000781c */ /* 0x000fe20003f0f008 */
[----:B------:R-:W-:Y:S01]  /*4460*/  FFMA.FTZ R5, R166, -UR4, R5 ;  /* 0x80000004a6057c23 */ /* 0x000fe20008010005 */
[C---:B------:R-:W-:Y:S01]  /*4470*/  @P3 IADD3 R109, R117.reuse, 0x10, RZ ;  /* 0x00000010756d3810 */ /* 0x040fe20007ffe0ff */
[----:B------:R-:W-:Y:S01]  /*4480*/  FFMA.FTZ R7, R214, -UR4, R7 ;  /* 0x80000004d6077c23 */ /* 0x000fe20008010007 */
[----:B------:R-:W-:Y:S01]  /*4490*/  PLOP3.LUT P3, PT, PT, PT, UP0, 0x80, 0x0 ;  /* 0x000000000000781c */ /* 0x000fe20003f6f008 */
[----:B------:R-:W-:Y:S01]  /*44a0*/  FFMA.FTZ R9, R162, -UR4, R9 ;  /* 0x80000004a2097c23 */ /* 0x000fe20008010009 */
[----:B------:R-:W-:Y:S01]  /*44b0*/  PLOP3.LUT P1, PT, PT, PT, UP0, 0x80, 0x0 ;  /* 0x000000000000781c */ /* 0x000fe20003f2f008 */
[----:B------:R-:W-:Y:S01]  /*44c0*/  FFMA.FTZ R11, R182, -UR4, R11 ;  /* 0x80000004b60b7c23 */ /* 0x000fe2000801000b */
[----:B------:R-:W-:Y:S01]  /*44d0*/  @P4 IADD3 R0, R117, 0x8, RZ ;  /* 0x0000000875004810 */ /* 0x000fe20007ffe0ff */
[----:B------:R3:W-:Y:S01]  /*44e0*/  I2F R182, R149 ;  /* 0x0000009500b67306 */ /* 0x0007e20000201400 */
[----:B------:R-:W-:Y:S01]  /*44f0*/  @P2 FSEL R5, R5, -INF , !P6 ;  /* 0xff80000005052808 */ /* 0x000fe20007000000 */
[----:B------:R-:W-:Y:S01]  /*4500*/  FFMA.FTZ R12, R167, -UR4, R12 ;  /* 0x80000004a70c7c23 */ /* 0x000fe2000801000c */
[----:B------:R-:W-:Y:S01]  /*4510*/  PLOP3.LUT P2, PT, PT, PT, UP0, 0x80, 0x0 ;  /* 0x000000000000781c */ /* 0x000fe20003f4f008 */
[-C--:B-1----:R-:W-:Y:S01]  /*4520*/  HMMA.16816.F32 R20, R104, R100.reuse, R20 ;  /* 0x000000646814723c */ /* 0x082fe20000001814 */
[----:B------:R-:W-:Y:S01]  /*4530*/  PLOP3.LUT P4, PT, PT, PT, UP0, 0x80, 0x0 ;  /* 0x000000000000781c */ /* 0x000fe20003f8f008 */
[----:B------:R-:W-:Y:S01]  /*4540*/  FFMA.FTZ R16, R165, -UR4, R16 ;  /* 0x80000004a5107c23 */ /* 0x000fe20008010010 */
[----:B------:R-:W-:Y:S01]  /*4550*/  @P5 ISETP.GE.AND P5, PT, R0, UR5, PT ;  /* 0x0000000500005c0c */ /* 0x000fe2000bfa6270 */
[----:B------:R-:W-:Y:S01]  /*4560*/  FFMA.FTZ R13, R171, -UR4, R13 ;  /* 0x80000004ab0d7c23 */ /* 0x000fe2000801000d */
[----:B------:R-:W-:Y:S01]  /*4570*/  @P0 FSEL R7, R7, -INF , !P6 ;  /* 0xff80000007070808 */ /* 0x000fe20007000000 */
[----:B------:R-:W-:Y:S01]  /*4580*/  FFMA.FTZ R15, R162, -UR4, R15 ;  /* 0x80000004a20f7c23 */ /* 0x000fe2000801000f */
[----:B------:R-:W-:Y:S01]  /*4590*/  PLOP3.LUT P0, PT, PT, PT, UP0, 0x80, 0x0 ;  /* 0x000000000000781c */ /* 0x000fe20003f0f008 */
[C---:B------:R-:W-:Y:S01]  /*45a0*/  HMMA.16816.F32 R24, R112.reuse, R100, R24 ;  /* 0x000000647018723c */ /* 0x040fe20000001818 */
[----:B------:R-:W-:Y:S02]  /*45b0*/  @P3 FSEL R9, R9, -INF , !P6 ;  /* 0xff80000009093808 */ /* 0x000fe40007000000 */
[----:B------:R-:W-:Y:S01]  /*45c0*/  PLOP3.LUT P3, PT, PT, PT, UP0, 0x80, 0x0 ;  /* 0x000000000000781c */ /* 0x000fe20003f6f008 */
[----:B------:R-:W-:Y:S01]  /*45d0*/  FFMA.FTZ R17, R168, -UR4, R17 ;  /* 0x80000004a8117c23 */ /* 0x000fe20008010011 */
[----:B------:R-:W-:Y:S01]  /*45e0*/  @P1 IADD3 R110, R117, 0x9, RZ ;  /* 0x00000009756e1810 */ /* 0x000fe20007ffe0ff */
[----:B------:R-:W-:Y:S01]  /*45f0*/  FFMA.FTZ R19, R166, -UR4, R19 ;  /* 0x80000004a6137c23 */ /* 0x000fe20008010013 */
[----:B------:R-:W-:Y:S01]  /*4600*/  @P2 FSEL R11, R11, -INF , !P6 ;  /* 0xff8000000b0b2808 */ /* 0x000fe20007000000 */
[-C--:B------:R-:W-:Y:S01]  /*4610*/  HMMA.16816.F32 R28, R112, R102.reuse, R28 ;  /* 0x00000066701c723c */ /* 0x080fe2000000181c */
[----:B------:R-:W-:Y:S02]  /*4620*/  PLOP3.LUT P6, PT, PT, PT, UP0, 0x80, 0x0 ;  /* 0x000000000000781c */ /* 0x000fe40003fcf008 */
[----:B------:R-:W-:Y:S02]  /*4630*/  @P4 ISETP.GE.AND P4, PT, R110, UR5, PT ;  /* 0x000000056e004c0c */ /* 0x000fe4000bf86270 */
[----:B------:R-:W-:Y:S02]  /*4640*/  @P0 FSEL R12, R12, -INF , !P5 ;  /* 0xff8000000c0c0808 */ /* 0x000fe40006800000 */
[----:B------:R-:W-:Y:S01]  /*4650*/  PLOP3.LUT P0, PT, PT, PT, UP0, 0x80, 0x0 ;  /* 0x000000000000781c */ /* 0x000fe20003f0f008 */
[C---:B------:R-:W-:Y:S01]  /*4660*/  HMMA.16816.F32 R32, R104.reuse, R102, R32 ;  /* 0x000000666820723c */ /* 0x040fe20000001820 */
[----:B------:R-:W-:Y:S02]  /*4670*/  PLOP3.LUT P2, PT, PT, PT, UP0, 0x80, 0x0 ;  /* 0x000000000000781c */ /* 0x000fe40003f4f008 */
[----:B------:R-:W-:Y:S01]  /*4680*/  PLOP3.LUT P1, PT, PT, PT, UP0, 0x80, 0x0 ;  /* 0x000000000000781c */ /* 0x000fe20003f2f008 */
[----:B------:R-:W-:Y:S01]  /*4690*/  FFMA.FTZ R20, R174, -UR4, R20 ;  /* 0x80000004ae147c23 */ /* 0x000fe20008010014 */
[----:B------:R-:W-:Y:S01]  /*46a0*/  @P3 FSEL R14, R14, -INF , !P5 ;  /* 0xff8000000e0e3808 */ /* 0x000fe20006800000 */
[----:B------:R-:W-:Y:S01]  /*46b0*/  FFMA.FTZ R21, R175, -UR4, R21 ;  /* 0x80000004af157c23 */ /* 0x000fe20008010015 */
[----:B------:R-:W-:Y:S01]  /*46c0*/  PLOP3.LUT P3, PT, PT, PT, UP0, 0x80, 0x0 ;  /* 0x000000000000781c */ /* 0x000fe20003f6f008 */
[----:B------:R-:W-:Y:S01]  /*46d0*/  FFMA.FTZ R25, R172, -UR4, R25 ;  /* 0x80000004ac197c23 */ /* 0x000fe20008010019 */
[----:B------:R-:W-:Y:S02]  /*46e0*/  @P6 FSEL R16, R16, -INF , !P5 ;  /* 0xff80000010106808 */ /* 0x000fe40006800000 */
        /* <DEDUP_REMOVED lines=24> */
[----:B------:R-:W-:Y:S01]  /*4870*/  LOP3.LUT R160, R121, UR22, R178, 0x96, !PT ;  /* 0x0000001679a07c12 */ /* 0x000fe2000f8e96b2 */
[----:B------:R-:W-:Y:S01]  /*4880*/  FFMA.FTZ R30, R173, -UR4, R30 ;  /* 0x80000004ad1e7c23 */ /* 0x000fe2000801001e */
[----:B------:R-:W-:Y:S01]  /*4890*/  LOP3.LUT R157, R157, UR21, R122, 0x96, !PT ;  /* 0x000000159d9d7c12 */ /* 0x000fe2000f8e967a */
[----:B------:R-:W-:Y:S01]  /*48a0*/  IMAD.WIDE.U32 R122, R123, -0x2daee0ad, RZ ;  /* 0xd2511f537b7a7825 */ /* 0x000fe200078e00ff */
[----:B------:R-:W-:Y:S02]  /*48b0*/  @P2 FSEL R19, R19, -INF , !P4 ;  /* 0xff80000013132808 */ /* 0x000fe40006000000 */
[----:B------:R-:W-:Y:S01]  /*48c0*/  PLOP3.LUT P4, PT, PT, PT, UP0, 0x80, 0x0 ;  /* 0x000000000000781c */ /* 0x000fe20003f8f008 */
[----:B------:R-:W-:Y:S01]  /*48d0*/  IMAD.WIDE.U32 R160, R160, -0x2daee0ad, RZ ;  /* 0xd2511f53a0a07825 */ /* 0x000fe200078e00ff */
[----:B------:R-:W-:Y:S02]  /*48e0*/  @P3 IADD3 R101, R117, 0x18, RZ ;  /* 0x0000001875653810 */ /* 0x000fe40007ffe0ff */
[----:B------:R-:W-:Y:S02]  /*48f0*/  PLOP3.LUT P3, PT, PT, PT, UP0, 0x80, 0x0 ;  /* 0x000000000000781c */ /* 0x000fe40003f6f008 */
[----:B------:R-:W-:Y:S02]  /*4900*/  LOP3.LUT R178, R119, UR22, R178, 0x96, !PT ;  /* 0x0000001677b27c12 */ /* 0x000fe4000f8e96b2 */
[--C-:B------:R-:W-:Y:S02]  /*4910*/  LOP3.LUT R121, R121, UR22, R180.reuse, 0x96, !PT ;  /* 0x0000001679797c12 */ /* 0x100fe4000f8e96b4 */
[----:B------:R-:W-:Y:S01]  /*4920*/  LOP3.LUT R119, R119, UR22, R180, 0x96, !PT ;  /* 0x0000001677777c12 */ /* 0x000fe2000f8e96b4 */
[----:B------:R-:W-:Y:S01]  /*4930*/  IMAD.WIDE.U32 R124, R178, -0x2daee0ad, RZ ;  /* 0xd2511f53b27c7825 */ /* 0x000fe200078e00ff */
[--C-:B------:R-:W-:Y:S02]  /*4940*/  LOP3.LUT R180, R159, UR21, R116.reuse, 0x96, !PT ;  /* 0x000000159fb47c12 */ /* 0x100fe4000f8e9674 */
[----:B------:R-:W-:Y:S01]  /*4950*/  LOP3.LUT R159, R123, UR21, R116, 0x96, !PT ;  /* 0x000000157b9f7c12 */ /* 0x000fe2000f8e9674 */
[C---:B-----5:R-:W-:Y:S01]  /*4960*/  FMUL.FTZ R116, R236.reuse, 1.4426950216293334961 ;  /* 0x3fb8aa3bec747820 */ /* 0x060fe20000410000 */
[----:B------:R-:W-:Y:S01]  /*4970*/  FSETP.NEU.FTZ.AND P5, PT, R236, -INF , PT ;  /* 0xff800000ec00780b */ /* 0x000fe20003fbd000 */
[----:B---3--:R-:W-:Y:S01]  /*4980*/  IMAD.WIDE.U32 R148, R121, -0x2daee0ad, RZ ;  /* 0xd2511f5379947825 */ /* 0x008fe200078e00ff */
[----:B------:R-:W-:Y:S02]  /*4990*/  PLOP3.LUT P2, PT, PT, PT, UP0, 0x80, 0x0 ;  /* 0x000000000000781c */ /* 0x000fe40003f4f008 */
[----:B------:R-:W-:Y:S01]  /*49a0*/  LOP3.LUT R184, R161, UR19, R108, 0x96, !PT ;  /* 0x00000013a1b87c12 */ /* 0x000fe2000f8e966c */
[----:B------:R-:W-:Y:S01]  /*49b0*/  IMAD.WIDE.U32 R102, R159, -0x326172a9, RZ ;  /* 0xcd9e8d579f667825 */ /* 0x000fe200078e00ff */
[----:B------:R-:W-:Y:S01]  /*49c0*/  FSEL R116, R116, RZ, P5 ;  /* 0x000000ff74747208 */ /* 0x000fe20002800000 */
[----:B------:R1:W3:Y:S01]  /*49d0*/  I2F R161, R127 ;  /* 0x0000007f00a17306 */ /* 0x0002e20000201400 */
        /* <DEDUP_REMOVED lines=9> */
[C---:B------:R-:W-:Y:S01]  /*4a70*/  @P4 IADD3 R109, R117.reuse, 0x21, RZ ;  /* 0x00000021756d4810 */ /* 0x040fe20007ffe0ff */
[----:B------:R-:W2:Y:S01]  /*4a80*/  MUFU.EX2 R203, R4 ;  /* 0x0000000400cb7308 */ /* 0x000ea20000000800 */
[----:B------:R-:W-:Y:S02]  /*4a90*/  PLOP3.LUT P4, PT, PT, PT, UP0, 0x80, 0x0 ;  /* 0x000000000000781c */ /* 0x000fe40003f8f008 */
[----:B------:R-:W-:Y:S02]  /*4aa0*/  @P3 FSEL R24, R24, -INF , !P1 ;  /* 0xff80000018183808 */ /* 0x000fe40004800000 */
[----:B------:R-:W-:Y:S02]  /*4ab0*/  PLOP3.LUT P3, PT, PT, PT, UP0, 0x80, 0x0 ;  /* 0x000000000000781c */ /* 0x000fe40003f6f008 */
[----:B------:R-:W-:Y:S02]  /*4ac0*/  @P2 IADD3 R0, R117, 0x20, RZ ;  /* 0x0000002075002810 */ /* 0x000fe40007ffe0ff */
[----:B------:R-:W-:Y:S01]  /*4ad0*/  PLOP3.LUT P2, PT, PT, PT, UP0, 0x80, 0x0 ;  /* 0x000000000000781c */ /* 0x000fe20003f4f008 */
[----:B------:R2:W-:Y:S01]  /*4ae0*/  MUFU.EX2 R200, R5 ;  /* 0x0000000500c87308 */ /* 0x0005e20000000800 */
[----:B------:R-:W-:Y:S01]  /*4af0*/  @P5 FSEL R20, R20, -INF , !P1 ;  /* 0xff80000014145808 */ /* 0x000fe20004800000 */
[----:B-1----:R-:W-:Y:S01]  /*4b00*/  IMAD.WIDE.U32 R126, R119, -0x2daee0ad, RZ ;  /* 0xd2511f53777e7825 */ /* 0x002fe200078e00ff */
[----:B------:R-:W-:Y:S02]  /*4b10*/  PLOP3.LUT P5, PT, PT, PT, UP0, 0x80, 0x0 ;  /* 0x000000000000781c */ /* 0x000fe40003faf008 */
[----:B------:R-:W-:Y:S01]  /*4b20*/  @P6 ISETP.GE.AND P6, PT, R100, UR5, PT ;  /* 0x0000000564006c0c */ /* 0x000fe2000bfc6270 */
[----:B------:R-:W-:Y:S01]  /*4b30*/  FMUL.FTZ R100, R234, 1.4426950216293334961 ;  /* 0x3fb8aa3bea647820 */ /* 0x000fe20000410000 */
[----:B------:R-:W-:Y:S01]  /*4b40*/  @P0 FSEL R26, R26, -INF , !P1 ;  /* 0xff8000001a1a0808 */ /* 0x000fe20004800000 */
[----:B------:R-:W-:Y:S01]  /*4b50*/  FFMA.FTZ R20, R20, c[0x0][0x23c], -R116 ;  /* 0x00008f0014147a23 */ /* 0x000fe20000010874 */
[----:B------:R-:W-:Y:S01]  /*4b60*/  FSETP.NEU.FTZ.AND P0, PT, R234, -INF , PT ;  /* 0xff800000ea00780b */ /* 0x000fe20003f1d000 */
[----:B------:R-:W-:Y:S01]  /*4b70*/  MUFU.EX2 R194, R16 ;  /* 0x0000001000c27308 */ /* 0x000fe20000000800 */
[----:B------:R-:W-:Y:S02]  /*4b80*/  @P4 ISETP.GE.AND P4, PT, R108, UR5, PT ;  /* 0x000000056c004c0c */ /* 0x000fe4000bf86270 */
[----:B------:R-:W-:Y:S02]  /*4b90*/  @P3 ISETP.GE.AND P3, PT, R109, UR5, PT ;  /* 0x000000056d003c0c */ /* 0x000fe4000bf66270 */
[----:B------:R-:W-:Y:S01]  /*4ba0*/  FSEL R100, R100, RZ, P0 ;  /* 0x000000ff64647208 */ /* 0x000fe20000000000 */
[----:B------:R-:W1:Y:S01]  /*4bb0*/  LDSM.16.M88.4 R108, [R129+0x6800] ;  /* 0x00680000816c783b */ /* 0x000e620000000200 */
        /* <DEDUP_REMOVED lines=20> */
[----:B--2---:R-:W-:Y:S01]  /*4d00*/  IMAD.WIDE.U32 R4, R179, -0x326172a9, RZ ;  /* 0xcd9e8d57b3047825 */ /* 0x004fe200078e00ff */
[----:B------:R-:W-:Y:S01]  /*4d10*/  LOP3.LUT R158, R125, UR19, R158, 0x96, !PT ;  /* 0x000000137d9e7c12 */ /* 0x000fe2000f8e969e */
[----:B------:R-:W-:Y:S01]  /*4d20*/  MUFU.EX2 R201, R12 ;  /* 0x0000000c00c97308 */ /* 0x000fe20000000800 */
[----:B------:R-:W-:Y:S01]  /*4d30*/  LOP3.LUT R156, R149, UR19, R156, 0x96, !PT ;  /* 0x00000013959c7c12 */ /* 0x000fe2000f8e969c */
[----:B------:R-:W-:Y:S01]  /*4d40*/  IMAD.WIDE.U32 R122, R157, -0x326172a9, RZ ;  /* 0xcd9e8d579d7a7825 */ /* 0x000fe200078e00ff */
[----:B------:R-:W-:Y:S03]  /*4d50*/  LOP3.LUT R125, R5, UR20, R120, 0x96, !PT ;  /* 0x00000014057d7c12 */ /* 0x000fe6000f8e9678 */
[----:B------:R-:W-:Y:S01]  /*4d60*/  @P1 FSEL R23, R23, -INF , !P6 ;  /* 0xff80000017171808 */ /* 0x000fe20007000000 */
[--C-:B------:R-:W-:Y:S01]  /*4d70*/  FFMA.FTZ R10, R10, c[0x0][0x23c], -R0.reuse ;  /* 0x00008f000a0a7a23 */ /* 0x100fe20000010800 */
[----:B------:R-:W-:Y:S01]  /*4d80*/  PLOP3.LUT P1, PT, PT, PT, UP0, 0x80, 0x0 ;  /* 0x000000000000781c */ /* 0x000fe20003f2f008 */
[----:B------:R-:W-:Y:S01]  /*4d90*/  FFMA.FTZ R11, R11, c[0x0][0x23c], -R0 ;  /* 0x00008f000b0b7a23 */ /* 0x000fe20000010800 */
[----:B------:R-:W-:Y:S01]  /*4da0*/  @P0 FSEL R25, R25, -INF , !P6 ;  /* 0xff80000019190808 */ /* 0x000fe20007000000 */
[----:B------:R2:W-:Y:S01]  /*4db0*/  MUFU.EX2 R199, R13 ;  /* 0x0000000d00c77308 */ /* 0x0005e20000000800 */
[----:B------:R-:W-:Y:S01]  /*4dc0*/  PLOP3.LUT P0, PT, PT, PT, UP0, 0x80, 0x0 ;  /* 0x000000000000781c */ /* 0x000fe20003f0f008 */
[--C-:B------:R-:W-:Y:S01]  /*4dd0*/  FFMA.FTZ R18, R18, c[0x0][0x23c], -R101.reuse ;  /* 0x00008f0012127a23 */ /* 0x100fe20000010865 */
[----:B------:R-:W-:Y:S01]  /*4de0*/  LOP3.LUT R123, R123, UR20, R120, 0x96, !PT ;  /* 0x000000147b7b7c12 */ /* 0x000fe2000f8e9678 */
[----:B------:R-:W-:Y:S01]  /*4df0*/  IMAD.WIDE.U32 R120, R180, -0x326172a9, RZ ;  /* 0xcd9e8d57b4787825 */ /* 0x000fe200078e00ff */
[-C--:B-1----:R-:W-:Y:S03]  /*4e00*/  HMMA.16816.F32 R36, R104, R108.reuse, R36 ;  /* 0x0000006c6824723c */ /* 0x082fe60000001824 */
[--C-:B------:R-:W-:Y:S01]  /*4e10*/  FFMA.FTZ R19, R19, c[0x0][0x23c], -R101.reuse ;  /* 0x00008f0013137a23 */ /* 0x100fe20000010865 */
[----:B------:R-:W-:Y:S01]  /*4e20*/  LOP3.LUT R119, R121, UR20, R118, 0x96, !PT ;  /* 0x0000001479777c12 */ /* 0x000fe2000f8e9676 */
[----:B------:R-:W-:Y:S01]  /*4e30*/  MUFU.EX2 R187, R20 ;  /* 0x0000001400bb7308 */ /* 0x000fe20000000800 */
[----:B------:R-:W-:Y:S01]  /*4e40*/  @P1 FSEL R27, R27, -INF , !P6 ;  /* 0xff8000001b1b1808 */ /* 0x000fe20007000000 */
[----:B------:R-:W-:Y:S01]  /*4e50*/  FFMA.FTZ R15, R15, c[0x0][0x23c], -R0 ;  /* 0x00008f000f0f7a23 */ /* 0x000fe20000010800 */
[----:B------:R-:W-:Y:S01]  /*4e60*/  PLOP3.LUT P1, PT, PT, PT, UP0, 0x80, 0x0 ;  /* 0x000000000000781c */ /* 0x000fe20003f2f008 */
[C---:B------:R-:W-:Y:S01]  /*4e70*/  HMMA.16816.F32 R40, R112.reuse, R108, R40 ;  /* 0x0000006c7028723c */ /* 0x040fe20000001828 */
[----:B------:R-:W-:Y:S02]  /*4e80*/  PLOP3.LUT P6, PT, PT, PT, UP0, 0x80, 0x0 ;  /* 0x000000000000781c */ /* 0x000fe40003fcf008 */
[----:B------:R-:W-:Y:S01]  /*4e90*/  @P0 FSEL R28, R28, -INF , !P2 ;  /* 0xff8000001c1c0808 */ /* 0x000fe20005000000 */
[--C-:B------:R-:W-:Y:S01]  /*4ea0*/  FFMA.FTZ R22, R22, c[0x0][0x23c], -R101.reuse ;  /* 0x00008f0016167a23 */ /* 0x100fe20000010865 */
[----:B------:R-:W-:Y:S01]  /*4eb0*/  PLOP3.LUT P0, PT, PT, PT, UP0, 0x80, 0x0 ;  /* 0x000000000000781c */ /* 0x000fe20003f0f008 */
[----:B------:R-:W-:Y:S01]  /*4ec0*/  FFMA.FTZ R24, R24, c[0x0][0x23c], -R100 ;  /* 0x00008f0018187a23 */ /* 0x000fe20000010864 */
[----:B------:R-:W-:Y:S01]  /*4ed0*/  LOP3.LUT R121, R103, UR20, R118, 0x96, !PT ;  /* 0x0000001467797c12 */ /* 0x000fe2000f8e9676 */
[-C--:B------:R-:W-:Y:S01]  /*4ee0*/  HMMA.16816.F32 R44, R112, R110.reuse, R44 ;  /* 0x0000006e702c723c */ /* 0x080fe2000000182c */
[----:B------:R-:W-:Y:S01]  /*4ef0*/  FFMA.FTZ R25, R25, c[0x0][0x23c], -R100 ;  /* 0x00008f0019197a23 */ /* 0x000fe20000010864 */
[----:B------:R1:W1:Y:S02]  /*4f00*/  MUFU.EX2 R202, R7 ;  /* 0x0000000700ca7308 */ /* 0x0002640000000800 */
[----:B------:R-:W-:Y:S01]  /*4f10*/  @P1 FSEL R30, R30, -INF , !P2 ;  /* 0xff8000001e1e1808 */ /* 0x000fe20005000000 */
[----:B--2---:R-:W-:Y:S01]  /*4f20*/  IMAD.WIDE.U32 R12, R125, -0x2daee0ad, RZ ;  /* 0xd2511f537d0c7825 */ /* 0x004fe200078e00ff */
[----:B------:R-:W-:Y:S02]  /*4f30*/  PLOP3.LUT P1, PT, PT, PT, UP0, 0x80, 0x0 ;  /* 0x000000000000781c */ /* 0x000fe40003f2f008 */
[----:B------:R-:W-:Y:S01]  /*4f40*/  @P6 FSEL R32, R32, -INF , !P2 ;  /* 0xff80000020206808 */ /* 0x000fe20005000000 */
[C---:B------:R-:W-:Y:S01]  /*4f50*/  HMMA.16816.F32 R48, R104.reuse, R110, R48 ;  /* 0x0000006e6830723c */ /* 0x040fe20000001830 */
[----:B------:R-:W-:Y:S02]  /*4f60*/  PLOP3.LUT P6, PT, PT, PT, UP0, 0x80, 0x0 ;  /* 0x000000000000781c */ /* 0x000fe40003fcf008 */
[----:B------:R-:W-:Y:S01]  /*4f70*/  @P0 FSEL R34, R34, -INF , !P2 ;  /* 0xff80000022220808 */ /* 0x000fe20005000000 */
[----:B------:R-:W-:Y:S01]  /*4f80*/  FFMA.FTZ R32, R32, c[0x0][0x23c], -R116 ;  /* 0x00008f0020207a23 */ /* 0x000fe20000010874 */
[----:B------:R-:W-:Y:S01]  /*4f90*/  PLOP3.LUT P2, PT, PT, PT, UP0, 0x80, 0x0 ;  /* 0x000000000000781c */ /* 0x000fe20003f4f008 */
[----:B------:R-:W-:Y:S01]  /*4fa0*/  IMAD.WIDE.U32 R108, R156, -0x326172a9, RZ ;  /* 0xcd9e8d579c6c7825 */ /* 0x000fe200078e00ff */
[----:B------:R-:W-:Y:S01]  /*4fb0*/  PLOP3.LUT P0, PT, PT, PT, UP0, 0x80, 0x0 ;  /* 0x000000000000781c */ /* 0x000fe20003f0f008 */
[----:B------:R-:W-:Y:S04]  /*4fc0*/  MUFU.EX2 R174, R32 ;  /* 0x0000002000ae7308 */ /* 0x000fe80000000800 */
[----:B------:R-:W-:Y:S01]  /*4fd0*/  @P1 FSEL R29, R29, -INF , !P4 ;  /* 0xff8000001d1d1808 */ /* 0x000fe20006000000 */
[----:B------:R-:W-:Y:S01]  /*4fe0*/  FFMA.FTZ R34, R34, c[0x0][0x23c], -R101 ;  /* 0x00008f0022227a23 */ /* 0x000fe20000010865 */
[----:B------:R-:W-:Y:S01]  /*4ff0*/  @P6 FSEL R31, R31, -INF , !P4 ;  /* 0xff8000001f1f6808 */ /* 0x000fe20006000000 */
[----:B------:R-:W-:Y:S01]  /*5000*/  FFMA.FTZ R43, R176, -UR4, R43 ;  /* 0x80000004b02b7c23 */ /* 0x000fe2000801002b */
[----:B------:R-:W-:Y:S01]  /*5010*/  PLOP3.LUT P1, PT, PT, PT, UP0, 0x80, 0x0 ;  /* 0x000000000000781c */ /* 0x000fe20003f2f008 */
[--C-:B------:R-:W-:Y:S01]  /*5020*/  FFMA.FTZ R23, R23, c[0x0][0x23c], -R101.reuse ;  /* 0x00008f0017177a23 */ /* 0x100fe20000010865 */
[----:B------:R-:W-:Y:S01]  /*5030*/  @P2 FSEL R33, R33, -INF , !P4 ;  /* 0xff80000021212808 */ /* 0x000fe20006000000 */
[----:B------:R-:W-:Y:S01]  /*5040*/  MUFU.EX2 R178, R34 ;  /* 0x0000002200b27308 */ /* 0x000fe20000000800 */
[----:B------:R-:W-:Y:S01]  /*5050*/  PLOP3.LUT P2, PT, PT, PT, UP0, 0x80, 0x0 ;  /* 0x000000000000781c */ /* 0x000fe20003f4f008 */
[----:B------:R-:W-:Y:S01]  /*5060*/  FFMA.FTZ R26, R26, c[0x0][0x23c], -R0 ;  /* 0x00008f001a1a7a23 */ /* 0x000fe20000010800 */
[----:B------:R-:W-:Y:S01]  /*5070*/  @P0 FSEL R35, R35, -INF , !P4 ;  /* 0xff80000023230808 */ /* 0x000fe20006000000 */
[----:B------:R-:W-:Y:S01]  /*5080*/  FFMA.FTZ R33, R33, c[0x0][0x23c], -R116 ;  /* 0x00008f0021217a23 */ /* 0x000fe20000010874 */
[----:B------:R-:W-:Y:S01]  /*5090*/  PLOP3.LUT P4, PT, PT, PT, UP0, 0x80, 0x0 ;  /* 0x000000000000781c */ /* 0x000fe20003f8f008 */
[----:B------:R-:W-:Y:S01]  /*50a0*/  FFMA.FTZ R48, R147, -UR4, R48 ;  /* 0x8000000493307c23 */ /* 0x000fe20008010030 */
[----:B------:R-:W-:Y:S01]  /*50b0*/  PLOP3.LUT P6, PT, PT, PT, UP0, 0x80, 0x0 ;  /* 0x000000000000781c */ /* 0x000fe20003fcf008 */
[----:B------:R-:W-:Y:S01]  /*50c0*/  FFMA.FTZ R40, R155, -UR4, R40 ;  /* 0x800000049b287c23 */ /* 0x000fe20008010028 */
[----:B------:R-:W-:Y:S01]  /*50d0*/  PLOP3.LUT P0, PT, PT, PT, UP0, 0x80, 0x0 ;  /* 0x000000000000781c */ /* 0x000fe20003f0f008 */
[----:B------:R-:W-:Y:S01]  /*50e0*/  FFMA.FTZ R42, R177, -UR4, R42 ;  /* 0x80000004b12a7c23 */ /* 0x000fe2000801002a */
[----:B------:R-:W-:Y:S01]  /*50f0*/  LOP3.LUT R122, R109, UR18, R122, 0x96, !PT ;  /* 0x000000126d7a7c12 */ /* 0x000fe2000f8e967a */
[----:B------:R2:W1:Y:S01]  /*5100*/  MUFU.EX2 R204, R6 ;  /* 0x0000000600cc7308 */ /* 0x0004620000000800 */
[----:B------:R-:W-:Y:S01]  /*5110*/  FFMA.FTZ R35, R35, c[0x0][0x23c], -R101 ;  /* 0x00008f0023237a23 */ /* 0x000fe20000010865 */
[----:B------:R-:W-:Y:S01]  /*5120*/  @P2 FSEL R40, R40, -INF , !P5 ;  /* 0xff80000028282808 */ /* 0x000fe20006800000 */
[----:B------:R-:W-:Y:S01]  /*5130*/  FFMA.FTZ R28, R28, c[0x0][0x23c], -R100 ;  /* 0x00008f001c1c7a23 */ /* 0x000fe20000010864 */
[----:B------:R-:W-:Y:S01]  /*5140*/  PLOP3.LUT P2, PT, PT, PT, UP0, 0x80, 0x0 ;  /* 0x000000000000781c */ /* 0x000fe20003f4f008 */
[----:B------:R-:W-:Y:S01]  /*5150*/  FFMA.FTZ R27, R27, c[0x0][0x23c], -R0 ;  /* 0x00008f001b1b7a23 */ /* 0x000fe20000010800 */
[----:B------:R-:W-:Y:S01]  /*5160*/  @P4 FSEL R42, R42, -INF , !P5 ;  /* 0xff8000002a2a4808 */ /* 0x000fe20006800000 */
[----:B------:R-:W-:Y:S01]  /*5170*/  FFMA.FTZ R29, R29, c[0x0][0x23c], -R100 ;  /* 0x00008f001d1d7a23 */ /* 0x000fe20000010864 */
[----:B------:R-:W-:Y:S01]  /*5180*/  PLOP3.LUT P4, PT, PT, PT, UP0, 0x80, 0x0 ;  /* 0x000000000000781c */ /* 0x000fe20003f8f008 */
[----:B------:R-:W-:Y:S01]  /*5190*/  FFMA.FTZ R38, R170, -UR4, R38 ;  /* 0x80000004aa267c23 */ /* 0x000fe20008010026 */
[----:B------:R-:W-:Y:S01]  /*51a0*/  MUFU.EX2 R172, R33 ;  /* 0x0000002100ac7308 */ /* 0x000fe20000000800 */
[----:B------:R-:W-:Y:S02]  /*51b0*/  FFMA.FTZ R36, R183, -UR4, R36 ;  /* 0x80000004b7247c23 */ /* 0x000fe40008010024 */
[----:B------:R-:W-:Y:S01]  /*51c0*/  FFMA.FTZ R37, R191, -UR4, R37 ;  /* 0x80000004bf257c23 */ /* 0x000fe20008010025 */
[----:B------:R-:W-:Y:S01]  /*51d0*/  @P6 FSEL R38, R38, -INF , !P5 ;  /* 0xff80000026266808 */ /* 0x000fe20006800000 */
[--C-:B------:R-:W-:Y:S01]  /*51e0*/  FFMA.FTZ R30, R30, c[0x0][0x23c], -R0.reuse ;  /* 0x00008f001e1e7a23 */ /* 0x100fe20000010800 */
[----:B------:R-:W-:Y:S01]  /*51f0*/  @P1 FSEL R36, R36, -INF , !P5 ;  /* 0xff80000024241808 */ /* 0x000fe20006800000 */
[----:B------:R-:W-:Y:S01]  /*5200*/  FFMA.FTZ R31, R31, c[0x0][0x23c], -R0 ;  /* 0x00008f001f1f7a23 */ /* 0x000fe20000010800 */
[----:B------:R-:W-:Y:S01]  /*5210*/  PLOP3.LUT P1, PT, PT, PT, UP0, 0x80, 0x0 ;  /* 0x000000000000781c */ /* 0x000fe20003f2f008 */
[----:B------:R-:W-:Y:S01]  /*5220*/  FFMA.FTZ R38, R38, c[0x0][0x23c], -R101 ;  /* 0x00008f0026267a23 */ /* 0x000fe20000010865 */
[----:B------:R-:W-:Y:S01]  /*5230*/  PLOP3.LUT P6, PT, PT, PT, UP0, 0x80, 0x0 ;  /* 0x000000000000781c */ /* 0x000fe20003fcf008 */
[----:B------:R-:W-:Y:S01]  /*5240*/  MUFU.EX2 R176, R35 ;  /* 0x0000002300b07308 */ /* 0x000fe20000000800 */
[----:B------:R-:W-:Y:S01]  /*5250*/  @P0 FSEL R37, R37, -INF , !P3 ;  /* 0xff80000025250808 */ /* 0x000fe20005800000 */
[----:B------:R-:W-:Y:S01]  /*5260*/  FFMA.FTZ R36, R36, c[0x0][0x23c], -R116 ;  /* 0x00008f0024247a23 */ /* 0x000fe20000010874 */
[----:B------:R-:W-:Y:S01]  /*5270*/  PLOP3.LUT P0, PT, PT, PT, UP0, 0x80, 0x0 ;  /* 0x000000000000781c */ /* 0x000fe20003f0f008 */
[----:B------:R-:W-:Y:S01]  /*5280*/  FFMA.FTZ R40, R40, c[0x0][0x23c], -R100 ;  /* 0x00008f0028287a23 */ /* 0x000fe20000010864 */
[----:B------:R-:W-:Y:S01]  /*5290*/  @P2 FSEL R43, R43, -INF , !P3 ;  /* 0xff8000002b2b2808 */ /* 0x000fe20005800000 */
[----:B------:R-:W-:Y:S01]  /*52a0*/  FFMA.FTZ R37, R37, c[0x0][0x23c], -R116 ;  /* 0x00008f0025257a23 */ /* 0x000fe20000010874 */
[----:B------:R-:W-:Y:S01]  /*52b0*/  PLOP3.LUT P2, PT, PT, PT, UP0, 0x80, 0x0 ;  /* 0x000000000000781c */ /* 0x000fe20003f4f008 */
[--C-:B------:R-:W-:Y:S01]  /*52c0*/  FFMA.FTZ R42, R42, c[0x0][0x23c], -R0.reuse ;  /* 0x00008f002a2a7a23 */ /* 0x100fe20000010800 */
[----:B-1----:R-:W-:Y:S01]  /*52d0*/  @P4 IADD3 R7, R117, 0x28, RZ ;  /* 0x0000002875074810 */ /* 0x002fe20007ffe0ff */
[----:B------:R1:W-:Y:S01]  /*52e0*/  MUFU.EX2 R207, R14 ;  /* 0x0000000e00cf7308 */ /* 0x0003e20000000800 */
[----:B------:R-:W-:Y:S01]  /*52f0*/  PLOP3.LUT P4, PT, PT, PT, UP0, 0x80, 0x0 ;  /* 0x000000000000781c */ /* 0x000fe20003f8f008 */
[----:B------:R-:W-:Y:S01]  /*5300*/  FFMA.FTZ R39, R169, -UR4, R39 ;  /* 0x80000004a9277c23 */ /* 0x000fe20008010027 */
[----:B------:R-:W-:Y:S01]  /*5310*/  PLOP3.LUT P5, PT, PT, PT, UP0, 0x80, 0x0 ;  /* 0x000000000000781c */ /* 0x000fe20003faf008 */
[----:B------:R-:W-:Y:S02]  /*5320*/  FFMA.FTZ R41, R181, -UR4, R41 ;  /* 0x80000004b5297c23 */ /* 0x000fe40008010029 */
[----:B--2---:R-:W-:Y:S01]  /*5330*/  @P0 IADD3 R6, R117, 0x30, RZ ;  /* 0x0000003075060810 */ /* 0x004fe20007ffe0ff */
[----:B------:R-:W-:Y:S01]  /*5340*/  FFMA.FTZ R43, R43, c[0x0][0x23c], -R0 ;  /* 0x00008f002b2b7a23 */ /* 0x000fe20000010800 */
[----:B------:R-:W-:Y:S01]  /*5350*/  @P1 FSEL R39, R39, -INF , !P3 ;  /* 0xff80000027271808 */ /* 0x000fe20005800000 */
[----:B------:R-:W-:Y:S01]  /*5360*/  FFMA.FTZ R46, R155, -UR4, R46 ;  /* 0x800000049b2e7c23 */ /* 0x000fe2000801002e */
[----:B------:R-:W-:Y:S01]  /*5370*/  @P6 FSEL R41, R41, -INF , !P3 ;  /* 0xff80000029296808 */ /* 0x000fe20005800000 */
[----:B------:R2:W-:Y:S01]  /*5380*/  MUFU.EX2 R205, R8 ;  /* 0x0000000800cd7308 */ /* 0x0005e20000000800 */
[----:B------:R-:W-:Y:S01]  /*5390*/  PLOP3.LUT P3, PT, PT, PT, UP0, 0x80, 0x0 ;  /* 0x000000000000781c */ /* 0x000fe20003f6f008 */
[----:B------:R-:W-:Y:S01]  /*53a0*/  FFMA.FTZ R39, R39, c[0x0][0x23c], -R101 ;  /* 0x00008f0027277a23 */ /* 0x000fe20000010865 */
[----:B------:R-:W-:Y:S01]  /*53b0*/  @P2 ISETP.GE.AND P2, PT, R7, UR5, PT ;  /* 0x0000000507002c0c */ /* 0x000fe2000bf46270 */
[----:B------:R-:W-:Y:S01]  /*53c0*/  FFMA.FTZ R41, R41, c[0x0][0x23c], -R100 ;  /* 0x00008f0029297a23 */ /* 0x000fe20000010864 */
[----:B------:R-:W-:Y:S01]  /*53d0*/  @P4 ISETP.GE.AND P4, PT, R6, UR5, PT ;  /* 0x0000000506004c0c */ /* 0x000fe2000bf86270 */
[----:B------:R-:W-:Y:S01]  /*53e0*/  IMAD.WIDE.U32 R6, R184, -0x326172a9, RZ ;  /* 0xcd9e8d57b8067825 */ /* 0x000fe200078e00ff */
[----:B------:R-:W-:Y:S02]  /*53f0*/  @P5 IADD3 R5, R117, 0x29, RZ ;  /* 0x0000002975055810 */ /* 0x000fe40007ffe0ff */
[----:B------:R-:W-:Y:S01]  /*5400*/  PLOP3.LUT P1, PT, PT, PT, UP0, 0x80, 0x0 ;  /* 0x000000000000781c */ /* 0x000fe20003f2f008 */
[----:B------:R4:W4:Y:S01]  /*5410*/  MUFU.EX2 R208, R9 ;  /* 0x0000000900d07308 */ /* 0x0009220000000800 */
[----:B------:R-:W-:Y:S01]  /*5420*/  PLOP3.LUT P6, PT, PT, PT, UP0, 0x80, 0x0 ;  /* 0x000000000000781c */ /* 0x000fe20003fcf008 */
[----:B------:R-:W-:Y:S01]  /*5430*/  FFMA.FTZ R50, R183, -UR4, R50 ;  /* 0x80000004b7327c23 */ /* 0x000fe20008010032 */
[----:B------:R-:W-:Y:S01]  /*5440*/  PLOP3.LUT P0, PT, PT, PT, UP0, 0x80, 0x0 ;  /* 0x000000000000781c */ /* 0x000fe20003f0f008 */
[----:B---3--:R-:W-:Y:S01]  /*5450*/  FFMA.FTZ R49, R161, -UR4, R49 ;  /* 0x80000004a1317c23 */ /* 0x008fe20008010031 */
[----:B------:R-:W-:Y:S01]  /*5460*/  @P3 ISETP.GE.AND P3, PT, R5, UR5, PT ;  /* 0x0000000505003c0c */ /* 0x000fe2000bf66270 */
[----:B------:R-:W-:Y:S01]  /*5470*/  FFMA.FTZ R51, R191, -UR4, R51 ;  /* 0x80000004bf337c23 */ /* 0x000fe20008010033 */
[----:B------:R-:W-:Y:S01]  /*5480*/  LOP3.LUT R103, R7, UR18, R4, 0x96, !PT ;  /* 0x0000001207677c12 */ /* 0x000fe2000f8e9604 */
[----:B------:R-:W-:Y:S01]  /*5490*/  IMAD.WIDE.U32 R4, R158, -0x326172a9, RZ ;  /* 0xcd9e8d579e047825 */ /* 0x000fe200078e00ff */
[----:B------:R-:W-:Y:S01]  /*54a0*/  PLOP3.LUT P5, PT, PT, PT, UP0, 0x80, 0x0 ;  /* 0x000000000000781c */ /* 0x000fe20003faf008 */
[----:B------:R3:W-:Y:S02]  /*54b0*/  MUFU.EX2 R193, R17 ;  /* 0x0000001100c17308 */ /* 0x0007e40000000800 */
[----:B------:R-:W-:Y:S01]  /*54c0*/  FFMA.FTZ R44, R188, -UR4, R44 ;  /* 0x80000004bc2c7c23 */ /* 0x000fe2000801002c */
[----:B-1----:R-:W-:Y:S01]  /*54d0*/  LOP3.LUT R14, R5, UR18, R120, 0x96, !PT ;  /* 0x00000012050e7c12 */ /* 0x002fe2000f8e9678 */
[----:B------:R-:W-:Y:S01]  /*54e0*/  FFMA.FTZ R5, R21, c[0x0][0x23c], -R116 ;  /* 0x00008f0015057a23 */ /* 0x000fe20000010874 */
[----:B--2---:R-:W-:Y:S01]  /*54f0*/  @P1 IADD3 R8, R117, 0x31, RZ ;  /* 0x0000003175081810 */ /* 0x004fe20007ffe0ff */
[----:B------:R-:W-:Y:S01]  /*5500*/  FFMA.FTZ R45, R211, -UR4, R45 ;  /* 0x80000004d32d7c23 */ /* 0x000fe2000801002d */
[----:B------:R-:W-:Y:S01]  /*5510*/  PLOP3.LUT P1, PT, PT, PT, UP0, 0x80, 0x0 ;  /* 0x000000000000781c */ /* 0x000fe20003f2f008 */
[----:B------:R-:W-:Y:S02]  /*5520*/  FFMA.FTZ R47, R181, -UR4, R47 ;  /* 0x80000004b52f7c23 */ /* 0x000fe4000801002f */
[----:B------:R1:W-:Y:S02]  /*5530*/  MUFU.EX2 R210, R10 ;  /* 0x0000000a00d27308 */ /* 0x0003e40000000800 */
[----:B------:R-:W-:Y:S02]  /*5540*/  @P5 ISETP.GE.AND P5, PT, R8, UR5, PT ;  /* 0x0000000508005c0c */ /* 0x000fe4000bfa6270 */
[C---:B----4-:R-:W-:Y:S02]  /*5550*/  @P6 IADD3 R9, R117.reuse, 0x38, RZ ;  /* 0x0000003875096810 */ /* 0x050fe40007ffe0ff */
[----:B------:R-:W-:Y:S02]  /*5560*/  @P0 IADD3 R117, R117, 0x39, RZ ;  /* 0x0000003975750810 */ /* 0x000fe40007ffe0ff */
[----:B------:R-:W-:Y:S02]  /*5570*/  PLOP3.LUT P0, PT, PT, PT, UP0, 0x80, 0x0 ;  /* 0x000000000000781c */ /* 0x000fe40003f0f008 */
[----:B------:R-:W-:Y:S01]  /*5580*/  @P1 ISETP.GE.AND P1, PT, R9, UR5, PT ;  /* 0x0000000509001c0c */ /* 0x000fe2000bf26270 */
[----:B------:R2:W4:Y:S01]  /*5590*/  MUFU.EX2 R209, R11 ;  /* 0x0000000b00d17308 */ /* 0x0005220000000800 */
[----:B------:R-:W-:Y:S01]  /*55a0*/  PLOP3.LUT P6, PT, PT, PT, UP0, 0x80, 0x0 ;  /* 0x000000000000781c */ /* 0x000fe20003fcf008 */
[----:B------:R-:W-:Y:S04]  /*55b0*/  IMAD.WIDE.U32 R8, R121, -0x2daee0ad, RZ ;  /* 0xd2511f5379087825 */ /* 0x000fe800078e00ff */
[----:B---3--:R-:W-:Y:S04]  /*55c0*/  IMAD.WIDE.U32 R16, R119, -0x2daee0ad, RZ ;  /* 0xd2511f5377107825 */ /* 0x008fe800078e00ff */
[----:B------:R-:W-:Y:S01]  /*55d0*/  @P0 FSEL R44, R44, -INF , !P2 ;  /* 0xff8000002c2c0808 */ /* 0x000fe20005000000 */
[----:B------:R-:W-:Y:S01]  /*55e0*/  MUFU.EX2 R198, R18 ;  /* 0x0000001200c67308 */ /* 0x000fe20000000800 */
[----:B------:R-:W-:Y:S01]  /*55f0*/  LOP3.LUT R124, R17, UR17, R124, 0x96, !PT ;  /* 0x00000011117c7c12 */ /* 0x000fe2000f8e967c */
[----:B------:R-:W-:Y:S01]  /*5600*/  IMAD.WIDE.U32 R118, R127, -0x326172a9, RZ ;  /* 0xcd9e8d577f767825 */ /* 0x000fe200078e00ff */
[----:B-1----:R-:W-:Y:S02]  /*5610*/  LOP3.LUT R10, R13, UR17, R160, 0x96, !PT ;  /* 0x000000110d0a7c12 */ /* 0x002fe4000f8e96a0 */
[----:B------:R-:W-:Y:S01]  /*5620*/  PLOP3.LUT P0, PT, PT, PT, UP0, 0x80, 0x0 ;  /* 0x000000000000781c */ /* 0x000fe20003f0f008 */
[----:B------:R-:W-:Y:S01]  /*5630*/  IMAD.WIDE.U32 R20, R124, -0x326172a9, RZ ;  /* 0xcd9e8d577c147825 */ /* 0x000fe200078e00ff */
[----:B------:R-:W-:Y:S02]  /*5640*/  LOP3.LUT R7, R119, UR18, R102, 0x96, !PT ;  /* 0x0000001277077c12 */ /* 0x000fe4000f8e9666 */
[----:B------:R-:W-:Y:S01]  /*5650*/  @P6 ISETP.GE.AND P6, PT, R117, UR5, PT ;  /* 0x0000000575006c0c */ /* 0x000fe2000bfc6270 */
[----:B------:R1:W-:Y:S01]  /*5660*/  MUFU.EX2 R196, R19 ;  /* 0x0000001300c47308 */ /* 0x0003e20000000800 */
[----:B------:R-:W-:Y:S04]  /*5670*/  IMAD.WIDE.U32 R102, R103, -0x2daee0ad, RZ ;  /* 0xd2511f5367667825 */ /* 0x000fe800078e00ff */
[----:B--2---:R-:W-:Y:S03]  /*5680*/  IMAD.WIDE.U32 R10, R10, -0x326172a9, RZ ;  /* 0xcd9e8d570a0a7825 */ /* 0x004fe600078e00ff */
[----:B------:R-:W-:Y:S01]  /*5690*/  @P0 FSEL R46, R46, -INF , !P2 ;  /* 0xff8000002e2e0808 */ /* 0x000fe20005000000 */
[----:B------:R-:W-:Y:S01]  /*56a0*/  IMAD.WIDE.U32 R110, R7, -0x2daee0ad, RZ ;  /* 0xd2511f53076e7825 */ /* 0x000fe200078e00ff */
[----:B------:R-:W-:Y:S01]  /*56b0*/  LOP3.LUT R11, R11, UR16, R6, 0x96, !PT ;  /* 0x000000100b0b7c12 */ /* 0x000fe2000f8e9606 */
[----:B------:R2:W-:Y:S01]  /*56c0*/  MUFU.EX2 R185, R5 ;  /* 0x0000000500b97308 */ /* 0x0005e20000000800 */
[----:B------:R-:W-:Y:S01]  /*56d0*/  PLOP3.LUT P0, PT, PT, PT, UP0, 0x80, 0x0 ;  /* 0x000000000000781c */ /* 0x000fe20003f0f008 */
[----:B------:R-:W-:Y:S01]  /*56e0*/  FFMA.FTZ R46, R46, c[0x0][0x23c], -R0 ;  /* 0x00008f002e2e7a23 */ /* 0x000fe20000010800 */
[----:B------:R-:W-:Y:S01]  /*56f0*/  LOP3.LUT R109, R111, UR15, R8, 0x96, !PT ;  /* 0x0000000f6f6d7c12 */ /* 0x000fe2000f8e9608 */
[----:B------:R-:W-:Y:S06]  /*5700*/  FFMA.FTZ R44, R44, c[0x0][0x23c], -R100 ;  /* 0x00008f002c2c7a23 */ /* 0x000fec0000010864 */
[----:B------:R3:W3:Y:S01]  /*5710*/  MUFU.EX2 R206, R15 ;  /* 0x0000000f00ce7308 */ /* 0x0006e20000000800 */
[----:B-1----:R-:W-:Y:S03]  /*5720*/  IMAD.WIDE.U32 R18, R123, -0x2daee0ad, RZ ;  /* 0xd2511f537b127825 */ /* 0x002fe600078e00ff */
[----:B------:R-:W-:Y:S02]  /*5730*/  @P0 FSEL R48, R48, -INF , !P2 ;  /* 0xff80000030300808 */ /* 0x000fe40005000000 */
[----:B------:R-:W-:Y:S01]  /*5740*/  PLOP3.LUT P0, PT, PT, PT, UP0, 0x80, 0x0 ;  /* 0x000000000000781c */ /* 0x000fe20003f0f008 */
[----:B------:R-:W-:Y:S01]  /*5750*/  IMAD.WIDE.U32 R122, R122, -0x2daee0ad, RZ ;  /* 0xd2511f537a7a7825 */ /* 0x000fe200078e00ff */
[----:B------:R-:W-:Y:S02]  /*5760*/  LOP3.LUT R17, R19, UR17, R148, 0x96, !PT ;  /* 0x0000001113117c12 */ /* 0x000fe4000f8e9694 */
[----:B------:R-:W-:Y:S01]  /*5770*/  LOP3.LUT R19, R9, UR17, R126, 0x96, !PT ;  /* 0x0000001109137c12 */ /* 0x000fe2000f8e967e */
[----:B------:R-:W-:Y:S01]  /*5780*/  FFMA.FTZ R48, R48, c[0x0][0x23c], -R116 ;  /* 0x00008f0030307a23 */ /* 0x000fe20000010874 */
[----:B------:R-:W-:Y:S01]  /*5790*/  LOP3.LUT R9, R103, UR15, R12, 0x96, !PT ;  /* 0x0000000f67097c12 */ /* 0x000fe2000f8e960c */
[----:B------:R1:W-:Y:S01]  /*57a0*/  MUFU.EX2 R189, R22 ;  /* 0x0000001600bd7308 */ /* 0x0003e20000000800 */
[----:B------:R-:W-:Y:S02]  /*57b0*/  LOP3.LUT R12, R21, UR16, R4, 0x96, !PT ;  /* 0x00000010150c7c12 */ /* 0x000fe4000f8e9604 */
[----:B------:R-:W-:Y:S01]  /*57c0*/  LOP3.LUT R21, R123, UR15, R18, 0x96, !PT ;  /* 0x0000000f7b157c12 */ /* 0x000fe2000f8e9612 */
[----:B--2---:R-:W2:Y:S01]  /*57d0*/  LDSM.16.M88.4 R4, [R129+0x6c00] ;  /* 0x006c00008104783b */ /* 0x004ea20000000200 */
[----:B------:R-:W-:Y:S01]  /*57e0*/  IMAD.WIDE.U32 R18, R19, -0x326172a9, RZ ;  /* 0xcd9e8d5713127825 */ /* 0x000fe200078e00ff */
[----:B------:R-:W-:Y:S02]  /*57f0*/  @P0 FSEL R50, R50, -INF , !P2 ;  /* 0xff80000032320808 */ /* 0x000fe40005000000 */
[----:B------:R-:W-:Y:S01]  /*5800*/  PLOP3.LUT P0, PT, PT, PT, UP0, 0x80, 0x0 ;  /* 0x000000000000781c */ /* 0x000fe20003f0f008 */
[----:B------:R-:W-:Y:S01]  /*5810*/  IMAD.WIDE.U32 R8, R9, -0x326172a9, RZ ;  /* 0xcd9e8d5709087825 */ /* 0x000fe200078e00ff */
[----:B------:R-:W-:Y:S01]  /*5820*/  PLOP3.LUT P2, PT, PT, PT, UP0, 0x80, 0x0 ;  /* 0x000000000000781c */ /* 0x000fe20003f4f008 */
[----:B------:R-:W-:Y:S01]  /*5830*/  MUFU.EX2 R159, R48 ;  /* 0x00000030009f7308 */ /* 0x000fe20000000800 */
[----:B------:R-:W-:Y:S01]  /*5840*/  LOP3.LUT R120, R19, UR16, R118, 0x96, !PT ;  /* 0x0000001013787c12 */ /* 0x000fe2000f8e9676 */
[--C-:B------:R-:W-:Y:S01]  /*5850*/  FFMA.FTZ R50, R50, c[0x0][0x23c], -R101.reuse ;  /* 0x00008f0032327a23 */ /* 0x100fe20000010865 */
[----:B------:R-:W-:Y:S01]  /*5860*/  LOP3.LUT R13, R9, UR14, R10, 0x96, !PT ;  /* 0x0000000e090d7c12 */ /* 0x000fe2000f8e960a */
[----:B------:R-:W-:Y:S01]  /*5870*/  IMAD.WIDE.U32 R10, R11, -0x2daee0ad, RZ ;  /* 0xd2511f530b0a7825 */ /* 0x000fe200078e00ff */
[----:B------:R-:W-:Y:S02]  /*5880*/  SHF.R.U32.HI R19, RZ, 0x18, R8 ;  /* 0x00000018ff137819 */ /* 0x000fe40000011608 */
[----:B------:R-:W-:Y:S01]  /*5890*/  LOP3.LUT R103, R8, 0xffff, RZ, 0xc0, !PT ;  /* 0x0000ffff08677812 */ /* 0x000fe200078ec0ff */
[----:B---3--:R-:W-:Y:S01]  /*58a0*/  IMAD.WIDE.U32 R14, R14, -0x2daee0ad, RZ ;  /* 0xd2511f530e0e7825 */ /* 0x008fe200078e00ff */
[----:B------:R-:W-:Y:S01]  /*58b0*/  LOP3.LUT R111, R10, 0xffff, RZ, 0xc0, !PT ;  /* 0x0000ffff0a6f7812 */ /* 0x000fe200078ec0ff */
[----:B------:R-:W-:Y:S01]  /*58c0*/  MUFU.EX2 R164, R50 ;  /* 0x0000003200a47308 */ /* 0x000fe20000000800 */
[----:B------:R-:W-:Y:S02]  /*58d0*/  @P0 FSEL R45, R45, -INF , !P3 ;  /* 0xff8000002d2d0808 */ /* 0x000fe40005800000 */
[----:B------:R-:W-:Y:S02]  /*58e0*/  PLOP3.LUT P0, PT, PT, PT, UP0, 0x80, 0x0 ;  /* 0x000000000000781c */ /* 0x000fe40003f0f008 */
[----:B------:R-:W-:Y:S01]  /*58f0*/  @P2 FSEL R47, R47, -INF , !P3 ;  /* 0xff8000002f2f2808 */ /* 0x000fe20005800000 */
[----:B------:R-:W-:Y:S01]  /*5900*/  FFMA.FTZ R45, R45, c[0x0][0x23c], -R100 ;  /* 0x00008f002d2d7a23 */ /* 0x000fe20000010864 */
[----:B------:R-:W-:Y:S02]  /*5910*/  PLOP3.LUT P2, PT, PT, PT, UP0, 0x80, 0x0 ;  /* 0x000000000000781c */ /* 0x000fe40003f4f008 */
[----:B-1----:R-:W-:Y:S01]  /*5920*/  LOP3.LUT R22, R15, UR15, R16, 0x96, !PT ;  /* 0x0000000f0f167c12 */ /* 0x002fe2000f8e9610 */
[----:B------:R-:W-:Y:S01]  /*5930*/  IMAD.WIDE.U32 R16, R17, -0x326172a9, RZ ;  /* 0xcd9e8d5711107825 */ /* 0x000fe200078e00ff */
[----:B------:R-:W-:Y:S01]  /*5940*/  SHF.R.U32.HI R118, RZ, 0x10, R10 ;  /* 0x00000010ff767819 */ /* 0x000fe2000001160a */
[----:B------:R1:W-:Y:S02]  /*5950*/  MUFU.EX2 R192, R24 ;  /* 0x0000001800c07308 */ /* 0x0003e40000000800 */
[----:B------:R-:W-:Y:S01]  /*5960*/  FFMA.FTZ R47, R47, c[0x0][0x23c], -R0 ;  /* 0x00008f002f2f7a23 */ /* 0x000fe20000010800 */
[----:B------:R-:W-:Y:S02]  /*5970*/  LOP3.LUT R119, R17, UR16, R108, 0x96, !PT ;  /* 0x0000001011777c12 */ /* 0x000fe4000f8e966c */
[----:B------:R-:W-:Y:S02]  /*5980*/  @P0 FSEL R49, R49, -INF , !P3 ;  /* 0xff80000031310808 */ /* 0x000fe40005800000 */
[----:B------:R-:W-:Y:S02]  /*5990*/  PLOP3.LUT P0, PT, PT, PT, UP0, 0x80, 0x0 ;  /* 0x000000000000781c */ /* 0x000fe40003f0f008 */
[----:B------:R-:W-:Y:S01]  /*59a0*/  @P2 FSEL R51, R51, -INF , !P3 ;  /* 0xff80000033332808 */ /* 0x000fe20005800000 */
[----:B------:R-:W-:Y:S01]  /*59b0*/  FFMA.FTZ R49, R49, c[0x0][0x23c], -R116 ;  /* 0x00008f0031317a23 */ /* 0x000fe20000010874 */
[----:B------:R-:W-:Y:S01]  /*59c0*/  PLOP3.LUT P2, PT, PT, PT, UP0, 0x80, 0x0 ;  /* 0x000000000000781c */ /* 0x000fe20003f4f008 */
[-C--:B--2---:R-:W-:Y:S01]  /*59d0*/  HMMA.16816.F32 R52, R104, R4.reuse, R52 ;  /* 0x000000046834723c */ /* 0x084fe20000001834 */
[----:B------:R-:W-:Y:S01]  /*59e0*/  PLOP3.LUT P3, PT, PT, PT, UP0, 0x80, 0x0 ;  /* 0x000000000000781c */ /* 0x000fe20003f6f008 */
[----:B------:R2:W-:Y:S01]  /*59f0*/  MUFU.EX2 R190, R25 ;  /* 0x0000001900be7308 */ /* 0x0005e20000000800 */
[----:B------:R-:W-:Y:S01]  /*5a00*/  LOP3.LUT R17, R8, 0xff, RZ, 0xc0, !PT ;  /* 0x000000ff08117812 */ /* 0x000fe200078ec0ff */
[----:B------:R-:W-:Y:S01]  /*5a10*/  FFMA.FTZ R51, R51, c[0x0][0x23c], -R101 ;  /* 0x00008f0033337a23 */ /* 0x000fe20000010865 */
[----:B------:R-:W-:Y:S01]  /*5a20*/  SHF.R.U32.HI R108, RZ, 0x10, R8 ;  /* 0x00000010ff6c7819 */ /* 0x000fe20000011608 */
[----:B------:R-:W-:Y:S01]  /*5a30*/  IMAD.WIDE.U32 R8, R12, -0x2daee0ad, RZ ;  /* 0xd2511f530c087825 */ /* 0x000fe200078e00ff */
[----:B------:R-:W-:Y:S01]  /*5a40*/  LOP3.LUT R12, R11, UR13, R102, 0x96, !PT ;  /* 0x0000000d0b0c7c12 */ /* 0x000fe2000f8e9666 */
[C---:B------:R-:W-:Y:S04]  /*5a50*/  HMMA.16816.F32 R56, R112.reuse, R4, R56 ;  /* 0x000000047038723c */ /* 0x040fe80000001838 */
[----:B------:R-:W-:Y:S01]  /*5a60*/  LOP3.LUT R14, R9, UR13, R14, 0x96, !PT ;  /* 0x0000000d090e7c12 */ /* 0x000fe2000f8e960e */
[----:B------:R3:W3:Y:S01]  /*5a70*/  MUFU.EX2 R186, R23 ;  /* 0x0000001700ba7308 */ /* 0x0006e20000000800 */
[----:B-1----:R-:W-:Y:S01]  /*5a80*/  LOP3.LUT R24, R8, 0xff, RZ, 0xc0, !PT ;  /* 0x000000ff08187812 */ /* 0x002fe200078ec0ff */
[----:B------:R-:W-:Y:S01]  /*5a90*/  IMAD.WIDE.U32 R4, R22, -0x326172a9, RZ ;  /* 0xcd9e8d5716047825 */ /* 0x000fe200078e00ff */
[----:B------:R-:W-:Y:S01]  /*5aa0*/  LOP3.LUT R102, R8, 0xffff, RZ, 0xc0, !PT ;  /* 0x0000ffff08667812 */ /* 0x000fe200078ec0ff */
[-C--:B------:R-:W-:Y:S03]  /*5ab0*/  HMMA.16816.F32 R60, R112, R6.reuse, R60 ;  /* 0x00000006703c723c */ /* 0x080fe6000000183c */
[----:B------:R-:W-:Y:S02]  /*5ac0*/  SHF.R.U32.HI R117, RZ, 0x10, R8 ;  /* 0x00000010ff757819 */ /* 0x000fe40000011608 */
[----:B------:R-:W-:Y:S01]  /*5ad0*/  SHF.R.U32.HI R11, RZ, 0x10, R4 ;  /* 0x00000010ff0b7819 */ /* 0x000fe20000011604 */
[----:B------:R1:W-:Y:S01]  /*5ae0*/  MUFU.EX2 R197, R26 ;  /* 0x0000001a00c57308 */ /* 0x0003e20000000800 */
[----:B------:R-:W-:Y:S01]  /*5af0*/  FFMA.FTZ R52, R182, -UR4, R52 ;  /* 0x80000004b6347c23 */ /* 0x000fe20008010034 */
[----:B------:R-:W-:Y:S01]  /*5b00*/  HMMA.16816.F32 R64, R104, R6, R64 ;  /* 0x000000066840723c */ /* 0x000fe20000001840 */
[----:B--2---:R-:W-:Y:S03]  /*5b10*/  SHF.R.U32.HI R25, RZ, 0x18, R8 ;  /* 0x00000018ff197819 */ /* 0x004fe60000011608 */
[----:B------:R-:W-:Y:S01]  /*5b20*/  @P0 FSEL R52, R52, -INF , !P4 ;  /* 0xff80000034340808 */ /* 0x000fe20006000000 */
[----:B------:R-:W-:Y:S01]  /*5b30*/  FFMA.FTZ R54, R147, -UR4, R54 ;  /* 0x8000000493367c23 */ /* 0x000fe20008010036 */
[----:B------:R-:W-:Y:S01]  /*5b40*/  PLOP3.LUT P0, PT, PT, PT, UP0, 0x80, 0x0 ;  /* 0x000000000000781c */ /* 0x000fe20003f0f008 */
[----:B------:R-:W-:Y:S01]  /*5b50*/  FFMA.FTZ R56, R150, -UR4, R56 ;  /* 0x8000000496387c23 */ /* 0x000fe20008010038 */
[----:B------:R-:W-:Y:S01]  /*5b60*/  MUFU.EX2 R157, R49 ;  /* 0x00000031009d7308 */ /* 0x000fe20000000800 */
[----:B------:R-:W-:Y:S03]  /*5b70*/  FFMA.FTZ R58, R188, -UR4, R58 ;  /* 0x80000004bc3a7c23 */ /* 0x000fe6000801003a */
[----:B------:R-:W-:Y:S01]  /*5b80*/  @P2 FSEL R54, R54, -INF , !P4 ;  /* 0xff80000036362808 */ /* 0x000fe20006000000 */
[----:B------:R-:W-:Y:S01]  /*5b90*/  FFMA.FTZ R57, R152, -UR4, R57 ;  /* 0x8000000498397c23 */ /* 0x000fe20008010039 */
[----:B------:R-:W-:Y:S01]  /*5ba0*/  PLOP3.LUT P2, PT, PT, PT, UP0, 0x80, 0x0 ;  /* 0x000000000000781c */ /* 0x000fe20003f4f008 */
[----:B------:R-:W-:Y:S01]  /*5bb0*/  IMAD.WIDE.U32 R8, R21, -0x326172a9, RZ ;  /* 0xcd9e8d5715087825 */ /* 0x000fe200078e00ff */
[----:B------:R-:W-:Y:S02]  /*5bc0*/  @P3 FSEL R56, R56, -INF , !P4 ;  /* 0xff80000038383808 */ /* 0x000fe40006000000 */
        /* <DEDUP_REMOVED lines=8> */
[----:B---3--:R-:W-:Y:S01]  /*5c50*/  LOP3.LUT R23, R10, 0xff, RZ, 0xc0, !PT ;  /* 0x000000ff0a177812 */ /* 0x008fe200078ec0ff */
[----:B------:R-:W-:Y:S01]  /*5c60*/  FFMA.FTZ R55, R161, -UR4, R55 ;  /* 0x80000004a1377c23 */ /* 0x000fe20008010037 */
[----:B-1----:R-:W-:Y:S01]  /*5c70*/  SHF.R.U32.HI R26, RZ, 0x18, R10 ;  /* 0x00000018ff1a7819 */ /* 0x002fe2000001160a */
[----:B------:R-:W-:Y:S01]  /*5c80*/  FFMA.FTZ R59, R211, -UR4, R59 ;  /* 0x80000004d33b7c23 */ /* 0x000fe2000801003b */
[----:B------:R-:W-:Y:S01]  /*5c90*/  @P2 FSEL R53, R53, -INF , !P5 ;  /* 0xff80000035352808 */ /* 0x000fe20006800000 */
[----:B------:R1:W2:Y:S01]  /*5ca0*/  MUFU.EX2 R184, R28 ;  /* 0x0000001c00b87308 */ /* 0x0002a20000000800 */
[----:B------:R-:W-:Y:S01]  /*5cb0*/  PLOP3.LUT P2, PT, PT, PT, UP0, 0x80, 0x0 ;  /* 0x000000000000781c */ /* 0x000fe20003f4f008 */
[----:B------:R-:W-:Y:S01]  /*5cc0*/  FFMA.FTZ R61, R214, -UR4, R61 ;  /* 0x80000004d63d7c23 */ /* 0x000fe2000801003d */
[----:B------:R-:W-:Y:S01]  /*5cd0*/  @P3 FSEL R55, R55, -INF , !P5 ;  /* 0xff80000037373808 */ /* 0x000fe20006800000 */
[----:B------:R-:W-:Y:S01]  /*5ce0*/  FFMA.FTZ R65, R154, -UR4, R65 ;  /* 0x800000049a417c23 */ /* 0x000fe20008010041 */
[----:B------:R-:W-:Y:S01]  /*5cf0*/  @P4 FSEL R57, R57, -INF , !P5 ;  /* 0xff80000039394808 */ /* 0x000fe20006800000 */
[----:B------:R-:W-:Y:S01]  /*5d00*/  FFMA.FTZ R67, R151, -UR4, R67 ;  /* 0x8000000497437c23 */ /* 0x000fe20008010043 */
[----:B------:R-:W-:Y:S01]  /*5d10*/  PLOP3.LUT P4, PT, PT, PT, UP0, 0x80, 0x0 ;  /* 0x000000000000781c */ /* 0x000fe20003f8f008 */
[--C-:B------:R-:W-:Y:S01]  /*5d20*/  FFMA.FTZ R52, R52, c[0x0][0x23c], -R116.reuse ;  /* 0x00008f0034347a23 */ /* 0x100fe20000010874 */
[----:B------:R-:W-:Y:S01]  /*5d30*/  @P0 FSEL R59, R59, -INF , !P5 ;  /* 0xff8000003b3b0808 */ /* 0x000fe20006800000 */
[----:B------:R-:W-:Y:S01]  /*5d40*/  FFMA.FTZ R53, R53, c[0x0][0x23c], -R116 ;  /* 0x00008f0035357a23 */ /* 0x000fe20000010874 */
[----:B------:R-:W-:Y:S01]  /*5d50*/  PLOP3.LUT P5, PT, PT, PT, UP0, 0x80, 0x0 ;  /* 0x000000000000781c */ /* 0x000fe20003faf008 */
[--C-:B------:R-:W-:Y:S01]  /*5d60*/  FFMA.FTZ R54, R54, c[0x0][0x23c], -R101.reuse ;  /* 0x00008f0036367a23 */ /* 0x100fe20000010865 */
[----:B------:R-:W-:Y:S01]  /*5d70*/  PLOP3.LUT P0, PT, PT, PT, UP0, 0x80, 0x0 ;  /* 0x000000000000781c */ /* 0x000fe20003f0f008 */
[----:B------:R3:W2:Y:S01]  /*5d80*/  MUFU.EX2 R195, R27 ;  /* 0x0000001b00c37308 */ /* 0x0006a20000000800 */
[----:B------:R-:W-:Y:S01]  /*5d90*/  LOP3.LUT R15, R9, UR14, R16, 0x96, !PT ;  /* 0x0000000e090f7c12 */ /* 0x000fe2000f8e9610 */
[----:B------:R-:W-:Y:S01]  /*5da0*/  FFMA.FTZ R60, R213, -UR4, R60 ;  /* 0x80000004d53c7c23 */ /* 0x000fe2000801003c */
[----:B------:R-:W-:Y:S01]  /*5db0*/  LOP3.LUT R16, R4, 0xff, RZ, 0xc0, !PT ;  /* 0x000000ff04107812 */ /* 0x000fe200078ec0ff */
[----:B------:R-:W-:Y:S01]  /*5dc0*/  FFMA.FTZ R64, R153, -UR4, R64 ;  /* 0x8000000499407c23 */ /* 0x000fe20008010040 */
[----:B------:R-:W-:Y:S01]  /*5dd0*/  SHF.R.U32.HI R10, RZ, 0x18, R4 ;  /* 0x00000018ff0a7819 */ /* 0x000fe20000011604 */
[----:B------:R-:W-:Y:S01]  /*5de0*/  FFMA.FTZ R66, R182, -UR4, R66 ;  /* 0x80000004b6427c23 */ /* 0x000fe20008010042 */
[----:B------:R-:W-:Y:S01]  /*5df0*/  @P2 FSEL R60, R60, -INF , !P1 ;  /* 0xff8000003c3c2808 */ /* 0x000fe20004800000 */
[----:B------:R-:W-:Y:S01]  /*5e00*/  FFMA.FTZ R56, R56, c[0x0][0x23c], -R100 ;  /* 0x00008f0038387a23 */ /* 0x000fe20000010864 */
[----:B------:R-:W-:Y:S01]  /*5e10*/  @P4 FSEL R62, R62, -INF , !P1 ;  /* 0xff8000003e3e4808 */ /* 0x000fe20004800000 */
[----:B------:R-:W-:Y:S01]  /*5e20*/  FFMA.FTZ R58, R58, c[0x0][0x23c], -R0 ;  /* 0x00008f003a3a7a23 */ /* 0x000fe20000010800 */
[----:B------:R-:W-:Y:S01]  /*5e30*/  @P5 FSEL R64, R64, -INF , !P1 ;  /* 0xff80000040405808 */ /* 0x000fe20004800000 */
[----:B------:R-:W-:Y:S01]  /*5e40*/  FFMA.FTZ R60, R60, c[0x0][0x23c], -R100 ;  /* 0x00008f003c3c7a23 */ /* 0x000fe20000010864 */
[----:B------:R-:W-:Y:S01]  /*5e50*/  @P0 FSEL R66, R66, -INF , !P1 ;  /* 0xff80000042420808 */ /* 0x000fe20004800000 */
[----:B------:R-:W-:Y:S01]  /*5e60*/  FFMA.FTZ R62, R62, c[0x0][0x23c], -R0 ;  /* 0x00008f003e3e7a23 */ /* 0x000fe20000010800 */
[----:B------:R-:W-:Y:S01]  /*5e70*/  PLOP3.LUT P1, PT, PT, PT, UP0, 0x80, 0x0 ;  /* 0x000000000000781c */ /* 0x000fe20003f2f008 */
[----:B------:R-:W-:Y:S01]  /*5e80*/  FFMA.FTZ R64, R64, c[0x0][0x23c], -R116 ;  /* 0x00008f0040407a23 */ /* 0x000fe20000010874 */
[----:B------:R-:W-:Y:S01]  /*5e90*/  PLOP3.LUT P4, PT, PT, PT, UP0, 0x80, 0x0 ;  /* 0x000000000000781c */ /* 0x000fe20003f8f008 */
[--C-:B------:R-:W-:Y:S01]  /*5ea0*/  FFMA.FTZ R66, R66, c[0x0][0x23c], -R101.reuse ;  /* 0x00008f0042427a23 */ /* 0x100fe20000010865 */
[----:B-1----:R-:W-:Y:S01]  /*5eb0*/  LOP3.LUT R28, R8, 0xffff, RZ, 0xc0, !PT ;  /* 0x0000ffff081c7812 */ /* 0x002fe200078ec0ff */
[----:B------:R-:W-:Y:S01]  /*5ec0*/  MUFU.EX2 R150, R64 ;  /* 0x0000004000967308 */ /* 0x000fe20000000800 */
[----:B------:R-:W-:Y:S01]  /*5ed0*/  LOP3.LUT R9, R4, 0xffff, RZ, 0xc0, !PT ;  /* 0x0000ffff04097812 */ /* 0x000fe200078ec0ff */
[----:B------:R-:W-:Y:S01]  /*5ee0*/  FFMA.FTZ R57, R57, c[0x0][0x23c], -R100 ;  /* 0x00008f0039397a23 */ /* 0x000fe20000010864 */
[----:B------:R-:W-:Y:S01]  /*5ef0*/  LOP3.LUT R4, R13, 0xff, RZ, 0xc0, !PT ;  /* 0x000000ff0d047812 */ /* 0x000fe200078ec0ff */
[--C-:B------:R-:W-:Y:S01]  /*5f00*/  FFMA.FTZ R59, R59, c[0x0][0x23c], -R0.reuse ;  /* 0x00008f003b3b7a23 */ /* 0x100fe20000010800 */
[----:B------:R-:W-:Y:S01]  /*5f10*/  PLOP3.LUT P0, PT, PT, PT, UP0, 0x80, 0x0 ;  /* 0x000000000000781c */ /* 0x000fe20003f0f008 */
[----:B------:R-:W-:Y:S01]  /*5f20*/  FFMA.FTZ R55, R55, c[0x0][0x23c], -R101 ;  /* 0x00008f0037377a23 */ /* 0x000fe20000010865 */
[----:B------:R-:W-:Y:S02]  /*5f30*/  ISETP.LE.U32.AND P5, PT, R4, UR6, PT ;  /* 0x0000000604007c0c */ /* 0x000fe4000bfa3070 */
[----:B------:R-:W-:Y:S01]  /*5f40*/  LOP3.LUT R4, R13, 0xffff, RZ, 0xc0, !PT ;  /* 0x0000ffff0d047812 */ /* 0x000fe200078ec0ff */
[----:B------:R-:W-:Y:S01]  /*5f50*/  MUFU.EX2 R148, R66 ;  /* 0x0000004200947308 */ /* 0x000fe20000000800 */
[----:B------:R-:W-:Y:S02]  /*5f60*/  @P1 FSEL R63, R63, -INF , !P6 ;  /* 0xff8000003f3f1808 */ /* 0x000fe40007000000 */
[----:B------:R-:W-:Y:S02]  /*5f70*/  PLOP3.LUT P1, PT, PT, PT, UP0, 0x80, 0x0 ;  /* 0x000000000000781c */ /* 0x000fe40003f2f008 */
[----:B------:R-:W-:Y:S01]  /*5f80*/  LOP3.LUT R21, R8, 0xff, RZ, 0xc0, !PT ;  /* 0x000000ff08157812 */ /* 0x000fe200078ec0ff */
[----:B------:R-:W-:Y:S01]  /*5f90*/  FFMA.FTZ R0, R63, c[0x0][0x23c], -R0 ;  /* 0x00008f003f007a23 */ /* 0x000fe20000010800 */
[--C-:B---3--:R-:W-:Y:S02]  /*5fa0*/  SHF.R.U32.HI R27, RZ, 0x18, R8.reuse ;  /* 0x00000018ff1b7819 */ /* 0x108fe40000011608 */
[----:B------:R-:W-:Y:S01]  /*5fb0*/  SHF.R.U32.HI R121, RZ, 0x10, R8 ;  /* 0x00000010ff797819 */ /* 0x000fe20000011608 */
[----:B------:R-:W-:Y:S01]  /*5fc0*/  MUFU.EX2 R154, R60 ;  /* 0x0000003c009a7308 */ /* 0x000fe20000000800 */
[----:B------:R-:W-:Y:S01]  /*5fd0*/  LOP3.LUT R8, R5, UR14, R20, 0x96, !PT ;  /* 0x0000000e05087c12 */ /* 0x000fe2000f8e9614 */
[----:B------:R-:W-:Y:S01]  /*5fe0*/  @!P5 FADD.FTZ R203, -R203, -RZ ;  /* 0x800000ffcbcbd221 */ /* 0x000fe20000010100 */
[--C-:B------:R-:W-:Y:S02]  /*5ff0*/  SHF.R.U32.HI R5, RZ, 0x18, R13.reuse ;  /* 0x00000018ff057819 */ /* 0x100fe4000001160d */
[----:B------:R-:W-:Y:S02]  /*6000*/  SHF.R.U32.HI R4, RZ, 0x8, R4 ;  /* 0x00000008ff047819 */ /* 0x000fe40000011604 */
[----:B------:R-:W-:Y:S02]  /*6010*/  @P4 FSEL R61, R61, -INF , !P6 ;  /* 0xff8000003d3d4808 */ /* 0x000fe40007000000 */
[----:B------:R-:W-:Y:S01]  /*6020*/  ISETP.LE.U32.AND P4, PT, R5, UR6, PT ;  /* 0x0000000605007c0c */ /* 0x000fe2000bf83070 */
[----:B------:R-:W-:Y:S01]  /*6030*/  MUFU.EX2 R160, R62 ;  /* 0x0000003e00a07308 */ /* 0x000fe20000000800 */
[----:B------:R-:W-:Y:S01]  /*6040*/  SHF.R.U32.HI R5, RZ, 0x10, R13 ;  /* 0x00000010ff057819 */ /* 0x000fe2000001160d */
[----:B------:R-:W-:Y:S01]  /*6050*/  FFMA.FTZ R100, R61, c[0x0][0x23c], -R100 ;  /* 0x00008f003d647a23 */ /* 0x000fe20000010864 */
[----:B------:R-:W-:Y:S02]  /*6060*/  LOP3.LUT R4, R4, 0xffff, RZ, 0xc0, !PT ;  /* 0x0000ffff04047812 */ /* 0x000fe400078ec0ff */
[----:B------:R-:W-:Y:S02]  /*6070*/  LOP3.LUT R5, R5, 0xff, RZ, 0xc0, !PT ;  /* 0x000000ff05057812 */ /* 0x000fe400078ec0ff */
[----:B------:R-:W-:Y:S02]  /*6080*/  @P0 FSEL R65, R65, -INF , !P6 ;  /* 0xff80000041410808 */ /* 0x000fe40007000000 */
[----:B------:R-:W-:Y:S01]  /*6090*/  ISETP.LE.U32.AND P0, PT, R4, UR6, PT ;  /* 0x0000000604007c0c */ /* 0x000fe2000bf03070 */
[----:B------:R-:W-:Y:S01]  /*60a0*/  MUFU.EX2 R152, R100 ;  /* 0x0000006400987308 */ /* 0x000fe20000000800 */
        /* <DEDUP_REMOVED lines=8> */
[----:B------:R-:W-:Y:S01]  /*6130*/  MUFU.EX2 R149, R116 ;  /* 0x0000007400957308 */ /* 0x000fe20000000800 */
[----:B------:R-:W-:Y:S01]  /*6140*/  LOP3.LUT R4, R4, 0xffff, RZ, 0xc0, !PT ;  /* 0x0000ffff04047812 */ /* 0x000fe200078ec0ff */
[----:B------:R-:W-:Y:S01]  /*6150*/  @!P0 FADD.FTZ R200, -R200, -RZ ;  /* 0x800000ffc8c88221 */ /* 0x000fe20000010100 */
[--C-:B------:R-:W-:Y:S02]  /*6160*/  SHF.R.U32.HI R6, RZ, 0x10, R8.reuse ;  /* 0x00000010ff067819 */ /* 0x100fe40000011608 */
[----:B------:R-:W-:Y:S02]  /*6170*/  SHF.R.U32.HI R8, RZ, 0x18, R8 ;  /* 0x00000018ff087819 */ /* 0x000fe40000011608 */
[----:B------:R-:W-:Y:S01]  /*6180*/  ISETP.LE.U32.AND P0, PT, R4, UR6, PT ;  /* 0x0000000604007c0c */ /* 0x000fe2000bf03070 */
[----:B------:R-:W-:Y:S01]  /*6190*/  @!P6 FADD.FTZ R204, -R204, -RZ ;  /* 0x800000ffcccce221 */ /* 0x000fe20000010100 */
[----:B------:R-:W-:Y:S01]  /*61a0*/  ISETP.LE.U32.AND P6, PT, R8, UR6, PT ;  /* 0x0000000608007c0c */ /* 0x000fe2000bfc3070 */
[----:B------:R-:W-:Y:S01]  /*61b0*/  MUFU.EX2 R147, R101 ;  /* 0x0000006500937308 */ /* 0x000fe20000000800 */
[----:B------:R-:W-:Y:S02]  /*61c0*/  ISETP.LE.U32.AND P1, PT, R7, UR6, PT ;  /* 0x0000000607007c0c */ /* 0x000fe4000bf23070 */
[----:B------:R-:W-:Y:S02]  /*61d0*/  LOP3.LUT R5, R6, 0xff, RZ, 0xc0, !PT ;  /* 0x000000ff06057812 */ /* 0x000fe400078ec0ff */
[----:B------:R-:W-:Y:S02]  /*61e0*/  SHF.R.U32.HI R4, RZ, 0x8, R9 ;  /* 0x00000008ff047819 */ /* 0x000fe40000011609 */
[----:B------:R-:W-:Y:S02]  /*61f0*/  ISETP.LE.U32.AND P5, PT, R5, UR6, PT ;  /* 0x0000000605007c0c */ /* 0x000fe4000bfa3070 */
[----:B------:R-:W-:Y:S01]  /*6200*/  LOP3.LUT R5, R11, 0xff, RZ, 0xc0, !PT ;  /* 0x000000ff0b057812 */ /* 0x000fe200078ec0ff */
[----:B------:R-:W-:Y:S01]  /*6210*/  @!P0 FADD.FTZ R208, -R208, -RZ ;  /* 0x800000ffd0d08221 */ /* 0x000fe20000010100 */
[----:B------:R-:W-:Y:S01]  /*6220*/  LOP3.LUT R4, R4, 0xffff, RZ, 0xc0, !PT ;  /* 0x0000ffff04047812 */ /* 0x000fe200078ec0ff */
[----:B----4-:R-:W-:Y:S01]  /*6230*/  @!P6 FADD.FTZ R209, -R209, -RZ ;  /* 0x800000ffd1d1e221 */ /* 0x010fe20000010100 */
[----:B------:R-:W-:Y:S01]  /*6240*/  ISETP.LE.U32.AND P0, PT, R5, UR6, PT ;  /* 0x0000000605007c0c */ /* 0x000fe2000bf03070 */
[----:B------:R-:W-:Y:S01]  /*6250*/  @!P1 FADD.FTZ R205, -R205, -RZ ;  /* 0x800000ffcdcd9221 */ /* 0x000fe20000010100 */
[----:B------:R-:W-:Y:S01]  /*6260*/  ISETP.LE.U32.AND P6, PT, R10, UR6, PT ;  /* 0x000000060a007c0c */ /* 0x000fe2000bfc3070 */
[----:B------:R-:W-:Y:S01]  /*6270*/  MUFU.EX2 R155, R0 ;  /* 0x00000000009b7308 */ /* 0x000fe20000000800 */
[----:B------:R-:W-:Y:S02]  /*6280*/  ISETP.LE.U32.AND P1, PT, R4, UR6, PT ;  /* 0x0000000604007c0c */ /* 0x000fe4000bf23070 */
[----:B------:R-:W-:Y:S01]  /*6290*/  SHF.R.U32.HI R4, RZ, 0x8, R103 ;  /* 0x00000008ff047819 */ /* 0x000fe20000011667 */
[----:B------:R-:W-:Y:S01]  /*62a0*/  @!P5 FADD.FTZ R210, -R210, -RZ ;  /* 0x800000ffd2d2d221 */ /* 0x000fe20000010100 */
[----:B------:R-:W-:Y:S02]  /*62b0*/  LOP3.LUT R6, R108, 0xff, RZ, 0xc0, !PT ;  /* 0x000000ff6c067812 */ /* 0x000fe400078ec0ff */
[----:B------:R-:W-:Y:S02]  /*62c0*/  LOP3.LUT R4, R4, 0xffff, RZ, 0xc0, !PT ;  /* 0x0000ffff04047812 */ /* 0x000fe400078ec0ff */
[----:B------:R-:W-:Y:S01]  /*62d0*/  ISETP.LE.U32.AND P3, PT, R17, UR6, PT ;  /* 0x0000000611007c0c */ /* 0x000fe2000bf63070 */
[----:B------:R-:W-:Y:S01]  /*62e0*/  @!P0 FADD.FTZ R207, -R207, -RZ ;  /* 0x800000ffcfcf8221 */ /* 0x000fe20000010100 */
[----:B------:R-:W-:Y:S01]  /*62f0*/  ISETP.LE.U32.AND P0, PT, R4, UR6, PT ;  /* 0x0000000604007c0c */ /* 0x000fe2000bf03070 */
[----:B------:R-:W-:Y:S01]  /*6300*/  @!P6 FADD.FTZ R206, -R206, -RZ ;  /* 0x800000ffcecee221 */ /* 0x000fe20000010100 */
[----:B------:R-:W-:Y:S01]  /*6310*/  ISETP.LE.U32.AND P6, PT, R6, UR6, PT ;  /* 0x0000000606007c0c */ /* 0x000fe2000bfc3070 */
[----:B------:R-:W-:Y:S01]  /*6320*/  IMAD.WIDE.U32 R4, R109, -0x326172a9, RZ ;  /* 0xcd9e8d576d047825 */ /* 0x000fe200078e00ff */
[----:B------:R-:W-:Y:S01]  /*6330*/  LOP3.LUT R6, R12, 0xffff, RZ, 0xc0, !PT ;  /* 0x0000ffff0c067812 */ /* 0x000fe200078ec0ff */
[----:B------:R-:W1:Y:S01]  /*6340*/  MUFU.EX2 R183, R29 ;  /* 0x0000001d00b77308 */ /* 0x000e620000000800 */
[----:B------:R-:W-:Y:S01]  /*6350*/  LOP3.LUT R8, R14, 0xff, RZ, 0xc0, !PT ;  /* 0x000000ff0e087812 */ /* 0x000fe200078ec0ff */
[----:B------:R-:W-:Y:S01]  /*6360*/  @!P1 FADD.FTZ R199, -R199, -RZ ;  /* 0x800000ffc7c79221 */ /* 0x000fe20000010100 */
[----:B------:R-:W-:Y:S02]  /*6370*/  SHF.R.U32.HI R6, RZ, 0x8, R6 ;  /* 0x00000008ff067819 */ /* 0x000fe40000011606 */
[----:B------:R-:W-:Y:S01]  /*6380*/  ISETP.LE.U32.AND P2, PT, R19, UR6, PT ;  /* 0x0000000613007c0c */ /* 0x000fe2000bf43070 */
[----:B------:R-:W-:Y:S01]  /*6390*/  @!P3 FADD.FTZ R194, -R194, -RZ ;  /* 0x800000ffc2c2b221 */ /* 0x000fe20000010100 */
[----:B------:R-:W-:Y:S01]  /*63a0*/  LOP3.LUT R6, R6, 0xffff, RZ, 0xc0, !PT ;  /* 0x0000ffff06067812 */ /* 0x000fe200078ec0ff */
[----:B------:R-:W-:Y:S01]  /*63b0*/  @!P0 FADD.FTZ R193, -R193, -RZ ;  /* 0x800000ffc1c18221 */ /* 0x000fe20000010100 */
[----:B------:R-:W-:Y:S01]  /*63c0*/  LOP3.LUT R7, R12, 0xff, RZ, 0xc0, !PT ;  /* 0x000000ff0c077812 */ /* 0x000fe200078ec0ff */
[----:B------:R-:W-:Y:S01]  /*63d0*/  @!P6 FADD.FTZ R198, -R198, -RZ ;  /* 0x800000ffc6c6e221 */ /* 0x000fe20000010100 */
[----:B------:R-:W-:Y:S01]  /*63e0*/  ISETP.LE.U32.AND P0, PT, R6, UR6, PT ;  /* 0x0000000606007c0c */ /* 0x000fe2000bf03070 */
[----:B------:R-:W3:Y:S01]  /*63f0*/  MUFU.EX2 R191, R30 ;  /* 0x0000001e00bf7308 */ /* 0x000ee20000000800 */
[----:B------:R-:W-:Y:S02]  /*6400*/  ISETP.LE.U32.AND P3, PT, R7, UR6, PT ;  /* 0x0000000607007c0c */ /* 0x000fe4000bf63070 */
[--C-:B------:R-:W-:Y:S02]  /*6410*/  SHF.R.U32.HI R7, RZ, 0x10, R12.reuse ;  /* 0x00000010ff077819 */ /* 0x100fe4000001160c */
[----:B------:R-:W-:Y:S01]  /*6420*/  SHF.R.U32.HI R12, RZ, 0x18, R12 ;  /* 0x00000018ff0c7819 */ /* 0x000fe2000001160c */
[----:B------:R-:W-:Y:S01]  /*6430*/  @!P2 FADD.FTZ R196, -R196, -RZ ;  /* 0x800000ffc4c4a221 */ /* 0x000fe20000010100 */
[----:B------:R-:W-:Y:S02]  /*6440*/  LOP3.LUT R6, R7, 0xff, RZ, 0xc0, !PT ;  /* 0x000000ff07067812 */ /* 0x000fe400078ec0ff */
[----:B------:R-:W-:Y:S01]  /*6450*/  ISETP.LE.U32.AND P6, PT, R12, UR6, PT ;  /* 0x000000060c007c0c */ /* 0x000fe2000bfc3070 */
[----:B------:R-:W4:Y:S01]  /*6460*/  MUFU.EX2 R188, R31 ;  /* 0x0000001f00bc7308 */ /* 0x000f220000000800 */
[----:B------:R-:W-:Y:S01]  /*6470*/  ISETP.LE.U32.AND P2, PT, R6, UR6, PT ;  /* 0x0000000606007c0c */ /* 0x000fe2000bf43070 */
[----:B------:R-:W-:Y:S01]  /*6480*/  @!P0 FADD.FTZ R185, -R185, -RZ ;  /* 0x800000ffb9b98221 */ /* 0x000fe20000010100 */
[----:B------:R-:W-:Y:S01]  /*6490*/  ISETP.LE.U32.AND P0, PT, R8, UR6, PT ;  /* 0x0000000608007c0c */ /* 0x000fe2000bf03070 */
[----:B------:R-:W-:Y:S01]  /*64a0*/  @!P3 FADD.FTZ R187, -R187, -RZ ;  /* 0x800000ffbbbbb221 */ /* 0x000fe20000010100 */
[----:B------:R-:W-:Y:S02]  /*64b0*/  SHF.R.U32.HI R8, RZ, 0x18, R14 ;  /* 0x00000018ff087819 */ /* 0x000fe4000001160e */
[----:B------:R-:W-:Y:S02]  /*64c0*/  LOP3.LUT R6, R14, 0xffff, RZ, 0xc0, !PT ;  /* 0x0000ffff0e067812 */ /* 0x000fe400078ec0ff */
[----:B------:R-:W-:Y:S01]  /*64d0*/  ISETP.LE.U32.AND P5, PT, R24, UR6, PT ;  /* 0x0000000618007c0c */ /* 0x000fe2000bfa3070 */
[----:B------:R-:W-:Y:S01]  /*64e0*/  MUFU.EX2 R173, R38 ;  /* 0x0000002600ad7308 */ /* 0x000fe20000000800 */
[----:B------:R-:W-:Y:S01]  /*64f0*/  SHF.R.U32.HI R6, RZ, 0x8, R6 ;  /* 0x00000008ff067819 */ /* 0x000fe20000011606 */
[----:B------:R-:W-:Y:S01]  /*6500*/  @!P6 FADD.FTZ R186, -R186, -RZ ;  /* 0x800000ffbabae221 */ /* 0x000fe20000010100 */
[----:B------:R-:W-:Y:S01]  /*6510*/  SHF.R.U32.HI R7, RZ, 0x10, R14 ;  /* 0x00000010ff077819 */ /* 0x000fe2000001160e */
[----:B------:R-:W-:Y:S01]  /*6520*/  @!P2 FADD.FTZ R189, -R189, -RZ ;  /* 0x800000ffbdbda221 */ /* 0x000fe20000010100 */
[----:B------:R-:W-:Y:S01]  /*6530*/  LOP3.LUT R6, R6, 0xffff, RZ, 0xc0, !PT ;  /* 0x0000ffff06067812 */ /* 0x000fe200078ec0ff */
[----:B------:R-:W-:Y:S01]  /*6540*/  @!P0 FADD.FTZ R192, -R192, -RZ ;  /* 0x800000ffc0c08221 */ /* 0x000fe20000010100 */
[----:B------:R-:W-:Y:S02]  /*6550*/  ISETP.LE.U32.AND P0, PT, R8, UR6, PT ;  /* 0x0000000608007c0c */ /* 0x000fe4000bf03070 */
[----:B------:R-:W-:Y:S01]  /*6560*/  SHF.R.U32.HI R11, RZ, 0x8, R102 ;  /* 0x00000008ff0b7819 */ /* 0x000fe20000011666 */
[----:B------:R-:W-:Y:S01]  /*6570*/  MUFU.EX2 R167, R37 ;  /* 0x0000002500a77308 */ /* 0x000fe20000000800 */
[----:B------:R-:W-:Y:S01]  /*6580*/  ISETP.LE.U32.AND P4, PT, R16, UR6, PT ;  /* 0x0000000610007c0c */ /* 0x000fe2000bf83070 */
[----:B--2---:R-:W-:Y:S01]  /*6590*/  @!P5 FADD.FTZ R184, -R184, -RZ ;  /* 0x800000ffb8b8d221 */ /* 0x004fe20000010100 */
[----:B------:R-:W-:Y:S02]  /*65a0*/  LOP3.LUT R7, R7, 0xff, RZ, 0xc0, !PT ;  /* 0x000000ff07077812 */ /* 0x000fe400078ec0ff */
[----:B------:R-:W-:Y:S02]  /*65b0*/  ISETP.LE.U32.AND P6, PT, R6, UR6, PT ;  /* 0x0000000606007c0c */ /* 0x000fe4000bfc3070 */
[----:B------:R-:W-:Y:S02]  /*65c0*/  LOP3.LUT R11, R11, 0xffff, RZ, 0xc0, !PT ;  /* 0x0000ffff0b0b7812 */ /* 0x000fe400078ec0ff */
[----:B------:R-:W-:Y:S01]  /*65d0*/  ISETP.LE.U32.AND P2, PT, R7, UR6, PT ;  /* 0x0000000607007c0c */ /* 0x000fe2000bf43070 */
[----:B------:R-:W-:Y:S01]  /*65e0*/  IMAD.WIDE.U32 R6, R119, -0x2daee0ad, RZ ;  /* 0xd2511f5377067825 */ /* 0x000fe200078e00ff */
[----:B------:R-:W-:Y:S01]  /*65f0*/  LOP3.LUT R10, R5, UR14, R18, 0x96, !PT ;  /* 0x0000000e050a7c12 */ /* 0x000fe2000f8e9612 */
[----:B------:R-:W2:Y:S01]  /*6600*/  MUFU.EX2 R168, R36 ;  /* 0x0000002400a87308 */ /* 0x000ea20000000800 */
[----:B------:R-:W-:Y:S01]  /*6610*/  LOP3.LUT R14, R4, 0xffff, RZ, 0xc0, !PT ;  /* 0x0000ffff040e7812 */ /* 0x000fe200078ec0ff */
[----:B------:R-:W-:Y:S01]  /*6620*/  @!P0 FADD.FTZ R195, -R195, -RZ ;  /* 0x800000ffc3c38221 */ /* 0x000fe20000010100 */
[----:B------:R-:W-:Y:S01]  /*6630*/  ISETP.LE.U32.AND P0, PT, R11, UR6, PT ;  /* 0x000000060b007c0c */ /* 0x000fe2000bf03070 */
[----:B------:R-:W-:Y:S01]  /*6640*/  @!P4 FADD.FTZ R201, -R201, -RZ ;  /* 0x800000ffc9c9c221 */ /* 0x000fe20000010100 */
[----:B------:R-:W-:Y:S01]  /*6650*/  LOP3.LUT R11, R117, 0xff, RZ, 0xc0, !PT ;  /* 0x000000ff750b7812 */ /* 0x000fe200078ec0ff */
[----:B------:R-:W-:Y:S01]  /*6660*/  @!P6 FADD.FTZ R190, -R190, -RZ ;  /* 0x800000ffbebee221 */ /* 0x000fe20000010100 */
[----:B------:R-:W-:Y:S02]  /*6670*/  LOP3.LUT R17, R4, 0xff, RZ, 0xc0, !PT ;  /* 0x000000ff04117812 */ /* 0x000fe400078ec0ff */
[--C-:B------:R-:W-:Y:S01]  /*6680*/  SHF.R.U32.HI R16, RZ, 0x10, R4.reuse ;  /* 0x00000010ff107819 */ /* 0x100fe20000011604 */
[----:B------:R-:W-:Y:S01]  /*6690*/  @!P2 FADD.FTZ R197, -R197, -RZ ;  /* 0x800000ffc5c5a221 */ /* 0x000fe20000010100 */
[----:B------:R-:W-:Y:S01]  /*66a0*/  SHF.R.U32.HI R18, RZ, 0x18, R4 ;  /* 0x00000018ff127819 */ /* 0x000fe20000011604 */
[----:B------:R-:W-:Y:S01]  /*66b0*/  IMAD.WIDE.U32 R4, R120, -0x2daee0ad, RZ ;  /* 0xd2511f5378047825 */ /* 0x000fe200078e00ff */
[----:B------:R-:W-:Y:S01]  /*66c0*/  ISETP.LE.U32.AND P5, PT, R11, UR6, PT ;  /* 0x000000060b007c0c */ /* 0x000fe2000bfa3070 */
[----:B------:R-:W2:Y:S01]  /*66d0*/  MUFU.EX2 R177, R40 ;  /* 0x0000002800b17308 */ /* 0x000ea20000000800 */
[C---:B------:R-:W-:Y:S01]  /*66e0*/  LOP3.LUT R12, R6.reuse, 0xff, RZ, 0xc0, !PT ;  /* 0x000000ff060c7812 */ /* 0x040fe200078ec0ff */
[----:B-1----:R-:W-:Y:S01]  /*66f0*/  @!P0 FADD.FTZ R183, -R183, -RZ ;  /* 0x800000ffb7b78221 */ /* 0x002fe20000010100 */
[--C-:B------:R-:W-:Y:S02]  /*6700*/  SHF.R.U32.HI R13, RZ, 0x18, R6.reuse ;  /* 0x00000018ff0d7819 */ /* 0x100fe40000011606 */
[----:B------:R-:W-:Y:S02]  /*6710*/  LOP3.LUT R19, R6, 0xffff, RZ, 0xc0, !PT ;  /* 0x0000ffff06137812 */ /* 0x000fe400078ec0ff */
[----:B------:R-:W-:Y:S02]  /*6720*/  SHF.R.U32.HI R22, RZ, 0x10, R6 ;  /* 0x00000010ff167819 */ /* 0x000fe40000011606 */
[----:B------:R-:W-:Y:S01]  /*6730*/  SHF.R.U32.HI R6, RZ, 0x8, R111 ;  /* 0x00000008ff067819 */ /* 0x000fe2000001166f */
[----:B------:R-:W-:Y:S01]  /*6740*/  MUFU.EX2 R182, R42 ;  /* 0x0000002a00b67308 */ /* 0x000fe20000000800 */
[----:B------:R-:W-:Y:S01]  /*6750*/  ISETP.LE.U32.AND P4, PT, R25, UR6, PT ;  /* 0x0000000619007c0c */ /* 0x000fe2000bf83070 */
[----:B---3--:R-:W-:Y:S01]  /*6760*/  @!P5 FADD.FTZ R191, -R191, -RZ ;  /* 0x800000ffbfbfd221 */ /* 0x008fe20000010100 */
[----:B------:R-:W-:Y:S02]  /*6770*/  ISETP.LE.U32.AND P6, PT, R21, UR6, PT ;  /* 0x0000000615007c0c */ /* 0x000fe4000bfc3070 */
[----:B------:R-:W-:Y:S02]  /*6780*/  LOP3.LUT R8, R5, UR13, R110, 0x96, !PT ;  /* 0x0000000d05087c12 */ /* 0x000fe4000f8e966e */
[----:B------:R-:W-:Y:S02]  /*6790*/  LOP3.LUT R21, R4, 0xffff, RZ, 0xc0, !PT ;  /* 0x0000ffff04157812 */ /* 0x000fe400078ec0ff */
[----:B------:R-:W-:Y:S01]  /*67a0*/  LOP3.LUT R5, R6, 0xffff, RZ, 0xc0, !PT ;  /* 0x0000ffff06057812 */ /* 0x000fe200078ec0ff */
[----:B------:R-:W-:Y:S01]  /*67b0*/  MUFU.EX2 R175, R41 ;  /* 0x0000002900af7308 */ /* 0x000fe20000000800 */
[----:B------:R-:W-:Y:S02]  /*67c0*/  ISETP.LE.U32.AND P1, PT, R23, UR6, PT ;  /* 0x0000000617007c0c */ /* 0x000fe4000bf23070 */
[----:B------:R-:W-:Y:S01]  /*67d0*/  ISETP.LE.U32.AND P0, PT, R5, UR6, PT ;  /* 0x0000000605007c0c */ /* 0x000fe2000bf03070 */
[----:B----4-:R-:W-:Y:S01]  /*67e0*/  @!P4 FADD.FTZ R188, -R188, -RZ ;  /* 0x800000ffbcbcc221 */ /* 0x010fe20000010100 */
[----:B------:R-:W-:Y:S01]  /*67f0*/  LOP3.LUT R5, R118, 0xff, RZ, 0xc0, !PT ;  /* 0x000000ff76057812 */ /* 0x000fe200078ec0ff */
[----:B------:R-:W-:Y:S01]  /*6800*/  @!P6 FADD.FTZ R159, -R159, -RZ ;  /* 0x800000ff9f9fe221 */ /* 0x000fe20000010100 */
[----:B------:R-:W-:Y:S02]  /*6810*/  LOP3.LUT R9, R7, UR13, R122, 0x96, !PT ;  /* 0x0000000d07097c12 */ /* 0x000fe4000f8e967a */
[----:B------:R-:W-:Y:S01]  /*6820*/  ISETP.LE.U32.AND P5, PT, R5, UR6, PT ;  /* 0x0000000605007c0c */ /* 0x000fe2000bfa3070 */
[----:B------:R-:W-:Y:S01]  /*6830*/  MUFU.EX2 R181, R43 ;  /* 0x0000002b00b57308 */ /* 0x000fe20000000800 */
[----:B------:R-:W-:Y:S02]  /*6840*/  LOP3.LUT R5, R15, 0xff, RZ, 0xc0, !PT ;  /* 0x000000ff0f057812 */ /* 0x000fe400078ec0ff */
[----:B------:R-:W-:Y:S01]  /*6850*/  LOP3.LUT R7, R4, 0xff, RZ, 0xc0, !PT ;  /* 0x000000ff04077812 */ /* 0x000fe200078ec0ff */
[----:B------:R-:W-:Y:S01]  /*6860*/  @!P1 FADD.FTZ R174, -R174, -RZ ;  /* 0x800000ffaeae9221 */ /* 0x000fe20000010100 */
[----:B------:R-:W-:Y:S01]  /*6870*/  ISETP.LE.U32.AND P4, PT, R5, UR6, PT ;  /* 0x0000000605007c0c */ /* 0x000fe2000bf83070 */
[----:B------:R-:W-:Y:S01]  /*6880*/  @!P0 FADD.FTZ R172, -R172, -RZ ;  /* 0x800000ffacac8221 */ /* 0x000fe20000010100 */
[--C-:B------:R-:W-:Y:S02]  /*6890*/  SHF.R.U32.HI R5, RZ, 0x18, R15.reuse ;  /* 0x00000018ff057819 */ /* 0x100fe4000001160f */
[--C-:B------:R-:W-:Y:S01]  /*68a0*/  SHF.R.U32.HI R11, RZ, 0x18, R4.reuse ;  /* 0x00000018ff0b7819 */ /* 0x100fe20000011604 */
[----:B------:R-:W-:Y:S01]  /*68b0*/  MUFU.EX2 R179, R46 ;  /* 0x0000002e00b37308 */ /* 0x000fe20000000800 */
[----:B------:R-:W-:Y:S01]  /*68c0*/  SHF.R.U32.HI R20, RZ, 0x10, R4 ;  /* 0x00000010ff147819 */ /* 0x000fe20000011604 */
[----:B------:R-:W-:Y:S01]  /*68d0*/  @!P5 FADD.FTZ R178, -R178, -RZ ;  /* 0x800000ffb2b2d221 */ /* 0x000fe20000010100 */
[----:B------:R-:W-:Y:S02]  /*68e0*/  LOP3.LUT R4, R15, 0xffff, RZ, 0xc0, !PT ;  /* 0x0000ffff0f047812 */ /* 0x000fe400078ec0ff */
[----:B------:R-:W-:Y:S02]  /*68f0*/  ISETP.LE.U32.AND P3, PT, R26, UR6, PT ;  /* 0x000000061a007c0c */ /* 0x000fe4000bf63070 */
[----:B------:R-:W-:Y:S01]  /*6900*/  ISETP.LE.U32.AND P1, PT, R5, UR6, PT ;  /* 0x0000000605007c0c */ /* 0x000fe2000bf23070 */
[----:B--2---:R-:W-:Y:S01]  /*6910*/  @!P4 FADD.FTZ R168, -R168, -RZ ;  /* 0x800000ffa8a8c221 */ /* 0x004fe20000010100 */
[----:B------:R-:W-:Y:S01]  /*6920*/  SHF.R.U32.HI R5, RZ, 0x10, R15 ;  /* 0x00000010ff057819 */ /* 0x000fe2000001160f */
[----:B------:R-:W-:Y:S01]  /*6930*/  MUFU.EX2 R180, R47 ;  /* 0x0000002f00b47308 */ /* 0x000fe20000000800 */
[----:B------:R-:W-:Y:S02]  /*6940*/  SHF.R.U32.HI R4, RZ, 0x8, R4 ;  /* 0x00000008ff047819 */ /* 0x000fe40000011604 */
[----:B------:R-:W-:Y:S02]  /*6950*/  LOP3.LUT R6, R5, 0xff, RZ, 0xc0, !PT ;  /* 0x000000ff05067812 */ /* 0x000fe400078ec0ff */
[----:B------:R-:W-:Y:S02]  /*6960*/  LOP3.LUT R4, R4, 0xffff, RZ, 0xc0, !PT ;  /* 0x0000ffff04047812 */ /* 0x000fe400078ec0ff */
[----:B------:R-:W-:Y:S01]  /*6970*/  ISETP.LE.U32.AND P5, PT, R6, UR6, PT ;  /* 0x0000000606007c0c */ /* 0x000fe2000bfa3070 */
[----:B------:R-:W-:Y:S01]  /*6980*/  @!P3 FADD.FTZ R176, -R176, -RZ ;  /* 0x800000ffb0b0b221 */ /* 0x000fe20000010100 */
[----:B------:R-:W-:Y:S01]  /*6990*/  ISETP.LE.U32.AND P0, PT, R4, UR6, PT ;  /* 0x0000000604007c0c */ /* 0x000fe2000bf03070 */
[----:B------:R-:W1:Y:S01]  /*69a0*/  MUFU.EX2 R169, R39 ;  /* 0x0000002700a97308 */ /* 0x000e620000000800 */
[C---:B------:R-:W-:Y:S02]  /*69b0*/  LOP3.LUT R5, R10.reuse, 0xff, RZ, 0xc0, !PT ;  /* 0x000000ff0a057812 */ /* 0x040fe400078ec0ff */
[----:B------:R-:W-:Y:S02]  /*69c0*/  LOP3.LUT R4, R10, 0xffff, RZ, 0xc0, !PT ;  /* 0x0000ffff0a047812 */ /* 0x000fe400078ec0ff */
[----:B------:R-:W-:Y:S02]  /*69d0*/  ISETP.LE.U32.AND P3, PT, R5, UR6, PT ;  /* 0x0000000605007c0c */ /* 0x000fe4000bf63070 */
[----:B------:R-:W-:Y:S02]  /*69e0*/  SHF.R.U32.HI R5, RZ, 0x8, R4 ;  /* 0x00000008ff057819 */ /* 0x000fe40000011604 */
[--C-:B------:R-:W-:Y:S01]  /*69f0*/  SHF.R.U32.HI R4, RZ, 0x10, R10.reuse ;  /* 0x00000010ff047819 */ /* 0x100fe2000001160a */
[----:B------:R-:W-:Y:S01]  /*6a00*/  @!P5 FADD.FTZ R173, -R173, -RZ ;  /* 0x800000ffadadd221 */ /* 0x000fe20000010100 */
[----:B------:R-:W-:Y:S01]  /*6a10*/  LOP3.LUT R5, R5, 0xffff, RZ, 0xc0, !PT ;  /* 0x0000ffff05057812 */ /* 0x000fe200078ec0ff */
[----:B------:R-:W-:Y:S01]  /*6a20*/  @!P0 FADD.FTZ R167, -R167, -RZ ;  /* 0x800000ffa7a78221 */ /* 0x000fe20000010100 */
[----:B------:R-:W-:Y:S01]  /*6a30*/  LOP3.LUT R4, R4, 0xff, RZ, 0xc0, !PT ;  /* 0x000000ff04047812 */ /* 0x000fe200078ec0ff */
[----:B------:R-:W2:Y:S01]  /*6a40*/  MUFU.EX2 R153, R52 ;  /* 0x0000003400997308 */ /* 0x000ea20000000800 */
[----:B------:R-:W-:Y:S02]  /*6a50*/  SHF.R.U32.HI R6, RZ, 0x18, R10 ;  /* 0x00000018ff067819 */ /* 0x000fe4000001160a */
[----:B------:R-:W-:Y:S01]  /*6a60*/  ISETP.LE.U32.AND P5, PT, R4, UR6, PT ;  /* 0x0000000604007c0c */ /* 0x000fe2000bfa3070 */
[----:B------:R-:W-:Y:S01]  /*6a70*/  @!P3 FADD.FTZ R177, -R177, -RZ ;  /* 0x800000ffb1b1b221 */ /* 0x000fe20000010100 */
[----:B------:R-:W-:Y:S02]  /*6a80*/  ISETP.LE.U32.AND P0, PT, R5, UR6, PT ;  /* 0x0000000605007c0c */ /* 0x000fe4000bf03070 */
[----:B------:R-:W-:Y:S02]  /*6a90*/  ISETP.LE.U32.AND P4, PT, R6, UR6, PT ;  /* 0x0000000606007c0c */ /* 0x000fe4000bf83070 */
[----:B------:R-:W-:Y:S01]  /*6aa0*/  SHF.R.U32.HI R4, RZ, 0x8, R14 ;  /* 0x00000008ff047819 */ /* 0x000fe2000001160e */
[----:B-1----:R-:W-:Y:S01]  /*6ab0*/  @!P1 FADD.FTZ R169, -R169, -RZ ;  /* 0x800000ffa9a99221 */ /* 0x002fe20000010100 */
[----:B------:R-:W-:Y:S01]  /*6ac0*/  LOP3.LUT R5, R16, 0xff, RZ, 0xc0, !PT ;  /* 0x000000ff10057812 */ /* 0x000fe200078ec0ff */
[----:B------:R-:W-:Y:S01]  /*6ad0*/  MUFU.EX2 R151, R53 ;  /* 0x0000003500977308 */ /* 0x000fe20000000800 */
[----:B------:R-:W-:Y:S02]  /*6ae0*/  LOP3.LUT R4, R4, 0xffff, RZ, 0xc0, !PT ;  /* 0x0000ffff04047812 */ /* 0x000fe400078ec0ff */
[----:B------:R-:W-:Y:S01]  /*6af0*/  ISETP.LE.U32.AND P3, PT, R5, UR6, PT ;  /* 0x0000000605007c0c */ /* 0x000fe2000bf63070 */
[----:B------:R-:W-:Y:S01]  /*6b00*/  @!P5 FADD.FTZ R182, -R182, -RZ ;  /* 0x800000ffb6b6d221 */ /* 0x000fe20000010100 */
[----:B------:R-:W-:Y:S01]  /*6b10*/  ISETP.LE.U32.AND P5, PT, R18, UR6, PT ;  /* 0x0000000612007c0c */ /* 0x000fe2000bfa3070 */
[----:B------:R-:W-:Y:S01]  /*6b20*/  @!P0 FADD.FTZ R175, -R175, -RZ ;  /* 0x800000ffafaf8221 */ /* 0x000fe20000010100 */
[----:B------:R-:W-:Y:S01]  /*6b30*/  ISETP.LE.U32.AND P0, PT, R4, UR6, PT ;  /* 0x0000000604007c0c */ /* 0x000fe2000bf03070 */
[----:B------:R-:W-:Y:S01]  /*6b40*/  @!P4 FADD.FTZ R181, -R181, -RZ ;  /* 0x800000ffb5b5c221 */ /* 0x000fe20000010100 */
[----:B------:R-:W-:Y:S01]  /*6b50*/  LOP3.LUT R4, R121, 0xff, RZ, 0xc0, !PT ;  /* 0x000000ff79047812 */ /* 0x000fe200078ec0ff */
[----:B------:R-:W-:Y:S01]  /*6b60*/  MUFU.EX2 R158, R54 ;  /* 0x00000036009e7308 */ /* 0x000fe20000000800 */
[----:B------:R-:W-:Y:S02]  /*6b70*/  LOP3.LUT R5, R9, 0xffff, RZ, 0xc0, !PT ;  /* 0x0000ffff09057812 */ /* 0x000fe400078ec0ff */
[----:B------:R-:W-:Y:S02]  /*6b80*/  ISETP.LE.U32.AND P4, PT, R4, UR6, PT ;  /* 0x0000000604007c0c */ /* 0x000fe4000bf83070 */
[----:B------:R-:W-:Y:S01]  /*6b90*/  SHF.R.U32.HI R4, RZ, 0x8, R28 ;  /* 0x00000008ff047819 */ /* 0x000fe2000001161c */
[----:B------:R-:W-:Y:S01]  /*6ba0*/  @!P3 FADD.FTZ R179, -R179, -RZ ;  /* 0x800000ffb3b3b221 */ /* 0x000fe20000010100 */
[----:B------:R-:W-:Y:S01]  /*6bb0*/  SHF.R.U32.HI R6, RZ, 0x8, R5 ;  /* 0x00000008ff067819 */ /* 0x000fe20000011605 */
[----:B------:R-:W-:Y:S01]  /*6bc0*/  @!P5 FADD.FTZ R180, -R180, -RZ ;  /* 0x800000ffb4b4d221 */ /* 0x000fe20000010100 */
[----:B------:R-:W-:Y:S01]  /*6bd0*/  LOP3.LUT R4, R4, 0xffff, RZ, 0xc0, !PT ;  /* 0x0000ffff04047812 */ /* 0x000fe200078ec0ff */
[----:B------:R-:W1:Y:S01]  /*6be0*/  MUFU.EX2 R171, R44 ;  /* 0x0000002c00ab7308 */ /* 0x000e620000000800 */
[----:B------:R-:W-:Y:S02]  /*6bf0*/  ISETP.LE.U32.AND P5, PT, R7, UR6, PT ;  /* 0x0000000607007c0c */ /* 0x000fe4000bfa3070 */
[----:B------:R-:W-:Y:S02]  /*6c00*/  ISETP.LE.U32.AND P3, PT, R4, UR6, PT ;  /* 0x0000000604007c0c */ /* 0x000fe4000bf63070 */
[----:B------:R-:W-:Y:S01]  /*6c10*/  LOP3.LUT R7, R9, 0xff, RZ, 0xc0, !PT ;  /* 0x000000ff09077812 */ /* 0x000fe200078ec0ff */
[----:B------:R-:W-:Y:S01]  /*6c20*/  @!P4 FADD.FTZ R164, -R164, -RZ ;  /* 0x800000ffa4a4c221 */ /* 0x000fe20000010100 */
[----:B------:R-:W-:Y:S02]  /*6c30*/  SHF.R.U32.HI R4, RZ, 0x10, R9 ;  /* 0x00000010ff047819 */ /* 0x000fe40000011609 */
[----:B------:R-:W-:Y:S01]  /*6c40*/  ISETP.LE.U32.AND P6, PT, R7, UR6, PT ;  /* 0x0000000607007c0c */ /* 0x000fe2000bfc3070 */
[----:B------:R-:W3:Y:S01]  /*6c50*/  MUFU.EX2 R162, R56 ;  /* 0x0000003800a27308 */ /* 0x000ee20000000800 */
[----:B------:R-:W-:Y:S02]  /*6c60*/  LOP3.LUT R5, R4, 0xff, RZ, 0xc0, !PT ;  /* 0x000000ff04057812 */ /* 0x000fe400078ec0ff */
[----:B------:R-:W-:Y:S01]  /*6c70*/  LOP3.LUT R4, R6, 0xffff, RZ, 0xc0, !PT ;  /* 0x0000ffff06047812 */ /* 0x000fe200078ec0ff */
[----:B------:R-:W-:Y:S01]  /*6c80*/  @!P5 FADD.FTZ R154, -R154, -RZ ;  /* 0x800000ff9a9ad221 */ /* 0x000fe20000010100 */
[----:B------:R-:W-:Y:S01]  /*6c90*/  ISETP.LE.U32.AND P1, PT, R17, UR6, PT ;  /* 0x0000000611007c0c */ /* 0x000fe2000bf23070 */
[----:B------:R-:W-:Y:S01]  /*6ca0*/  @!P3 FADD.FTZ R157, -R157, -RZ ;  /* 0x800000ff9d9db221 */ /* 0x000fe20000010100 */
[----:B------:R-:W-:Y:S02]  /*6cb0*/  ISETP.LE.U32.AND P4, PT, R4, UR6, PT ;  /* 0x0000000604007c0c */ /* 0x000fe4000bf83070 */
[C---:B------:R-:W-:Y:S01]  /*6cc0*/  LOP3.LUT R4, R8.reuse, 0xffff, RZ, 0xc0, !PT ;  /* 0x0000ffff08047812 */ /* 0x040fe200078ec0ff */
[----:B------:R-:W4:Y:S01]  /*6cd0*/  MUFU.EX2 R166, R58 ;  /* 0x0000003a00a67308 */ /* 0x000f220000000800 */
[----:B------:R-:W-:Y:S01]  /*6ce0*/  ISETP.LE.U32.AND P3, PT, R5, UR6, PT ;  /* 0x0000000605007c0c */ /* 0x000fe2000bf63070 */
[----:B--2---:R-:W-:Y:S01]  /*6cf0*/  @!P6 FADD.FTZ R153, -R153, -RZ ;  /* 0x800000ff9999e221 */ /* 0x004fe20000010100 */
[----:B------:R-:W-:Y:S02]  /*6d00*/  LOP3.LUT R5, R8, 0xff, RZ, 0xc0, !PT ;  /* 0x000000ff08057812 */ /* 0x000fe400078ec0ff */
[----:B------:R-:W-:Y:S02]  /*6d10*/  SHF.R.U32.HI R4, RZ, 0x8, R4 ;  /* 0x00000008ff047819 */ /* 0x000fe40000011604 */
[----:B------:R-:W-:Y:S01]  /*6d20*/  ISETP.LE.U32.AND P6, PT, R5, UR6, PT ;  /* 0x0000000605007c0c */ /* 0x000fe2000bfc3070 */
[----:B-1----:R-:W-:Y:S01]  /*6d30*/  @!P1 FADD.FTZ R171, -R171, -RZ ;  /* 0x800000ffabab9221 */ /* 0x002fe20000010100 */
[----:B------:R-:W-:Y:S01]  /*6d40*/  LOP3.LUT R4, R4, 0xffff, RZ, 0xc0, !PT ;  /* 0x0000ffff04047812 */ /* 0x000fe200078ec0ff */
[----:B------:R-:W-:Y:S01]  /*6d50*/  @!P4 FADD.FTZ R151, -R151, -RZ ;  /* 0x800000ff9797c221 */ /* 0x000fe20000010100 */
[--C-:B------:R-:W-:Y:S01]  /*6d60*/  SHF.R.U32.HI R5, RZ, 0x10, R8.reuse ;  /* 0x00000010ff057819 */ /* 0x100fe20000011608 */
[----:B------:R-:W1:Y:S01]  /*6d70*/  MUFU.EX2 R161, R57 ;  /* 0x0000003900a17308 */ /* 0x000e620000000800 */
[----:B------:R-:W-:Y:S01]  /*6d80*/  ISETP.LE.U32.AND P4, PT, R4, UR6, PT ;  /* 0x0000000604007c0c */ /* 0x000fe2000bf83070 */
[----:B------:R-:W-:Y:S01]  /*6d90*/  @!P3 FADD.FTZ R158, -R158, -RZ ;  /* 0x800000ff9e9eb221 */ /* 0x000fe20000010100 */
[----:B------:R-:W-:Y:S02]  /*6da0*/  LOP3.LUT R4, R5, 0xff, RZ, 0xc0, !PT ;  /* 0x000000ff05047812 */ /* 0x000fe400078ec0ff */
[----:B------:R-:W-:Y:S02]  /*6db0*/  SHF.R.U32.HI R5, RZ, 0x8, R19 ;  /* 0x00000008ff057819 */ /* 0x000fe40000011613 */
[----:B------:R-:W-:Y:S01]  /*6dc0*/  ISETP.LE.U32.AND P3, PT, R4, UR6, PT ;  /* 0x0000000604007c0c */ /* 0x000fe2000bf63070 */
[----:B---3--:R-:W-:Y:S01]  /*6dd0*/  @!P6 FADD.FTZ R162, -R162, -RZ ;  /* 0x800000ffa2a2e221 */ /* 0x008fe20000010100 */
[----:B------:R-:W-:Y:S01]  /*6de0*/  LOP3.LUT R4, R5, 0xffff, RZ, 0xc0, !PT ;  /* 0x0000ffff05047812 */ /* 0x000fe200078ec0ff */
[----:B------:R-:W2:Y:S01]  /*6df0*/  MUFU.EX2 R170, R45 ;  /* 0x0000002d00aa7308 */ /* 0x000ea20000000800 */
[----:B------:R-:W-:Y:S02]  /*6e00*/  ISETP.LE.U32.AND P1, PT, R12, UR6, PT ;  /* 0x000000060c007c0c */ /* 0x000fe4000bf23070 */
[----:B------:R-:W-:Y:S02]  /*6e10*/  ISETP.LE.U32.AND P6, PT, R4, UR6, PT ;  /* 0x0000000604007c0c */ /* 0x000fe4000bfc3070 */
[----:B------:R-:W-:Y:S02]  /*6e20*/  LOP3.LUT R4, R22, 0xff, RZ, 0xc0, !PT ;  /* 0x000000ff16047812 */ /* 0x000fe400078ec0ff */
[----:B------:R-:W-:Y:S02]  /*6e30*/  SHF.R.U32.HI R6, RZ, 0x8, R21 ;  /* 0x00000008ff067819 */ /* 0x000fe40000011615 */
[----:B------:R-:W-:Y:S01]  /*6e40*/  LOP3.LUT R5, R20, 0xff, RZ, 0xc0, !PT ;  /* 0x000000ff14057812 */ /* 0x000fe200078ec0ff */
[----:B----4-:R-:W-:Y:S01]  /*6e50*/  @!P3 FADD.FTZ R166, -R166, -RZ ;  /* 0x800000ffa6a6b221 */ /* 0x010fe20000010100 */
[----:B------:R-:W-:Y:S01]  /*6e60*/  ISETP.LE.U32.AND P3, PT, R4, UR6, PT ;  /* 0x0000000604007c0c */ /* 0x000fe2000bf63070 */
[----:B------:R-:W-:Y:S01]  /*6e70*/  MUFU.EX2 R156, R55 ;  /* 0x00000037009c7308 */ /* 0x000fe20000000800 */
[----:B------:R-:W-:Y:S01]  /*6e80*/  LOP3.LUT R4, R6, 0xffff, RZ, 0xc0, !PT ;  /* 0x0000ffff06047812 */ /* 0x000fe200078ec0ff */
[----:B------:R-:W-:Y:S01]  /*6e90*/  @!P1 FADD.FTZ R150, -R150, -RZ ;  /* 0x800000ff96969221 */ /* 0x000fe20000010100 */
[----:B------:R-:W-:Y:S01]  /*6ea0*/  F2FP.RELU.PACK_AB R7, R200, R203 ;  /* 0x000000cbc807723e */ /* 0x000fe200000008ff */
[----:B------:R-:W-:Y:S01]  /*6eb0*/  @!P6 FADD.FTZ R149, -R149, -RZ ;  /* 0x800000ff9595e221 */ /* 0x000fe20000010100 */
[----:B------:R-:W-:Y:S01]  /*6ec0*/  F2FP.RELU.PACK_AB R6, R202, R204 ;  /* 0x000000ccca06723e */ /* 0x000fe200000008ff */
[----:B-1----:R-:W-:Y:S01]  /*6ed0*/  @!P4 FADD.FTZ R161, -R161, -RZ ;  /* 0x800000ffa1a1c221 */ /* 0x002fe20000010100 */
[----:B------:R-:W-:Y:S01]  /*6ee0*/  ISETP.LE.U32.AND P1, PT, R5, UR6, PT ;  /* 0x0000000605007c0c */ /* 0x000fe2000bf23070 */
[----:B------:R1:W-:Y:S01]  /*6ef0*/  STS [R220+0x12000], R7 ;  /* 0x01200007dc007388 */ /* 0x0003e20000000800 */
[----:B------:R-:W-:Y:S01]  /*6f00*/  ISETP.LE.U32.AND P6, PT, R4, UR6, PT ;  /* 0x0000000604007c0c */ /* 0x000fe2000bfc3070 */
[----:B------:R-:W3:Y:S01]  /*6f10*/  MUFU.EX2 R165, R59 ;  /* 0x0000003b00a57308 */ /* 0x000ee20000000800 */
[----:B------:R-:W-:Y:S01]  /*6f20*/  F2FP.RELU.PACK_AB R5, R193, R194 ;  /* 0x000000c2c105723e */ /* 0x000fe200000008ff */
[----:B------:R4:W-:Y:S01]  /*6f30*/  STS [R220+0x12400], R6 ;  /* 0x01240006dc007388 */ /* 0x0009e20000000800 */
[----:B------:R-:W-:Y:S01]  /*6f40*/  F2FP.RELU.PACK_AB R4, R196, R198 ;  /* 0x000000c6c404723e */ /* 0x000fe200000008ff */
[----:B--2---:R-:W-:Y:S01]  /*6f50*/  @!P0 FADD.FTZ R170, -R170, -RZ ;  /* 0x800000ffaaaa8221 */ /* 0x004fe20000010100 */
[----:B------:R-:W-:Y:S01]  /*6f60*/  SHF.R.U32.HI R8, RZ, 0x18, R8 ;  /* 0x00000018ff087819 */ /* 0x000fe20000011608 */
[----:B------:R2:W-:Y:S01]  /*6f70*/  STS [R221+0x12000], R5 ;  /* 0x01200005dd007388 */ /* 0x0005e20000000800 */
[----:B------:R-:W-:Y:S01]  /*6f80*/  ISETP.LE.U32.AND P2, PT, R27, UR6, PT ;  /* 0x000000061b007c0c */ /* 0x000fe2000bf43070 */
[----:B------:R-:W-:Y:S01]  /*6f90*/  @!P3 FADD.FTZ R148, -R148, -RZ ;  /* 0x800000ff9494b221 */ /* 0x000fe20000010100 */
[----:B------:R-:W-:Y:S01]  /*6fa0*/  FSETP.GE.FTZ.AND P3, PT, R200, RZ, PT ;  /* 0x000000ffc800720b */ /* 0x000fe20003f76000 */
[----:B------:R2:W-:Y:S01]  /*6fb0*/  STS [R221+0x12400], R4 ;  /* 0x01240004dd007388 */ /* 0x0005e20000000800 */
[----:B------:R-:W-:Y:S01]  /*6fc0*/  ISETP.LE.U32.AND P4, PT, R8, UR6, PT ;  /* 0x0000000608007c0c */ /* 0x000fe2000bf83070 */
[----:B------:R-:W-:Y:S01]  /*6fd0*/  @!P6 FADD.FTZ R152, -R152, -RZ ;  /* 0x800000ff9898e221 */ /* 0x000fe20000010100 */
[----:B------:R-:W-:Y:S01]  /*6fe0*/  F2FP.RELU.PACK_AB R8, R185, R187 ;  /* 0x000000bbb908723e */ /* 0x000fe200000008ff */
[----:B------:R-:W-:Y:S01]  /*6ff0*/  @!P1 FADD.FTZ R160, -R160, -RZ ;  /* 0x800000ffa0a09221 */ /* 0x000fe20000010100 */
[----:B------:R-:W-:Y:S02]  /*7000*/  FSETP.GE.FTZ.AND P1, PT, R193, RZ, PT ;  /* 0x000000ffc100720b */ /* 0x000fe40003f36000 */
[----:B------:R-:W-:Y:S02]  /*7010*/  F2FP.RELU.PACK_AB R0, R181, R182 ;  /* 0x000000b6b500723e */ /* 0x000fe400000008ff */
[----:B------:R-:W-:Y:S01]  /*7020*/  SHF.R.U32.HI R9, RZ, 0x18, R9 ;  /* 0x00000018ff097819 */ /* 0x000fe20000011609 */
[----:B------:R-:W-:Y:S01]  /*7030*/  @!P2 FADD.FTZ R163, -R163, -RZ ;  /* 0x800000ffa3a3a221 */ /* 0x000fe20000010100 */
[----:B------:R-:W-:Y:S02]  /*7040*/  ISETP.LE.U32.AND P0, PT, R13, UR6, PT ;  /* 0x000000060d007c0c */ /* 0x000fe4000bf03070 */
[----:B-1----:R-:W-:Y:S01]  /*7050*/  F2FP.RELU.PACK_AB R7, R208, R205 ;  /* 0x000000cdd007723e */ /* 0x002fe200000008ff */
[----:B---3--:R-:W-:Y:S01]  /*7060*/  @!P4 FADD.FTZ R165, -R165, -RZ ;  /* 0x800000ffa5a5c221 */ /* 0x008fe20000010100 */
[----:B------:R-:W-:Y:S02]  /*7070*/  FSETP.GE.FTZ.AND P4, PT, R203, RZ, PT ;  /* 0x000000ffcb00720b */ /* 0x000fe40003f96000 */
[----:B----4-:R-:W-:Y:S01]  /*7080*/  F2FP.RELU.PACK_AB R6, R209, R210 ;  /* 0x000000d2d106723e */ /* 0x010fe200000008ff */
[----:B------:R1:W-:Y:S01]  /*7090*/  STS [R220+0x14000], R7 ;  /* 0x01400007dc007388 */ /* 0x0003e20000000800 */
[----:B------:R-:W-:Y:S02]  /*70a0*/  ISETP.LE.U32.AND P2, PT, R9, UR6, PT ;  /* 0x0000000609007c0c */ /* 0x000fe4000bf43070 */
[----:B--2---:R-:W-:Y:S01]  /*70b0*/  F2FP.RELU.PACK_AB R5, R199, R201 ;  /* 0x000000c9c705723e */ /* 0x004fe200000008ff */
[----:B------:R2:W-:Y:S02]  /*70c0*/  STS [R220+0x14400], R6 ;  /* 0x01440006dc007388 */ /* 0x0005e40000000800 */
[----:B------:R-:W-:Y:S01]  /*70d0*/  @!P0 FADD.FTZ R147, -R147, -RZ ;  /* 0x800000ff93938221 */ /* 0x000fe20000010100 */
[----:B------:R-:W-:Y:S01]  /*70e0*/  FSETP.GE.FTZ.AND P0, PT, R187, RZ, PT ;  /* 0x000000ffbb00720b */ /* 0x000fe20003f16000 */
[----:B------:R3:W-:Y:S01]  /*70f0*/  STS [R221+0x14000], R5 ;  /* 0x01400005dd007388 */ /* 0x0007e20000000800 */
[----:B------:R-:W-:Y:S05]  /*7100*/  F2FP.RELU.PACK_AB R4, R206, R207 ;  /* 0x000000cfce04723e */ /* 0x000fea00000008ff */
[----:B------:R4:W-:Y:S01]  /*7110*/  STS [R221+0x14400], R4 ;  /* 0x01440004dd007388 */ /* 0x0009e20000000800 */
[----:B------:R-:W-:Y:S01]  /*7120*/  @!P2 FADD.FTZ R156, -R156, -RZ ;  /* 0x800000ff9c9ca221 */ /* 0x000fe20000010100 */
[----:B------:R-:W-:Y:S02]  /*7130*/  ISETP.LE.U32.AND P2, PT, R11, UR6, PT ;  /* 0x000000060b007c0c */ /* 0x000fe4000bf43070 */
[----:B------:R-:W-:Y:S01]  /*7140*/  STS [R222+0x12000], R8 ;  /* 0x01200008de007388 */ /* 0x000fe20000000800 */
[----:B-1----:R-:W-:Y:S02]  /*7150*/  F2FP.RELU.PACK_AB R7, R186, R189 ;  /* 0x000000bdba07723e */ /* 0x002fe400000008ff */
[----:B--2---:R-:W-:Y:S03]  /*7160*/  F2FP.RELU.PACK_AB R6, R190, R192 ;  /* 0x000000c0be06723e */ /* 0x004fe600000008ff */
[----:B------:R1:W-:Y:S05]  /*7170*/  STS [R222+0x12400], R7 ;  /* 0x01240007de007388 */ /* 0x0003ea0000000800 */
[----:B------:R-:W-:Y:S01]  /*7180*/  @!P2 FADD.FTZ R155, -R155, -RZ ;  /* 0x800000ff9b9ba221 */ /* 0x000fe20000010100 */
[----:B------:R-:W-:Y:S02]  /*7190*/  FSETP.GE.FTZ.AND P2, PT, R194, RZ, PT ;  /* 0x000000ffc200720b */ /* 0x000fe40003f56000 */
        /* <DEDUP_REMOVED lines=8> */
[----:B---3--:R-:W-:Y:S03]  /*7220*/  F2FP.RELU.PACK_AB R4, R167, R168 ;  /* 0x000000a8a704723e */ /* 0x008fe600000008ff */
[----:B------:R2:W-:Y:S01]  /*7230*/  STS [R219+0x14400], R5 ;  /* 0x01440005db007388 */ /* 0x0005e20000000800 */
[----:B----4-:R-:W-:Y:S05]  /*7240*/  F2FP.RELU.PACK_AB R6, R183, R184 ;  /* 0x000000b8b706723e */ /* 0x010fea00000008ff */
[----:B------:R3:W-:Y:S04]  /*7250*/  STS [R219+0x14000], R6 ;  /* 0x01400006db007388 */ /* 0x0007e80000000800 */
[----:B------:R4:W-:Y:S01]  /*7260*/  STS [R215+0x12000], R4 ;  /* 0x01200004d7007388 */ /* 0x0009e20000000800 */
[----:B-1----:R-:W-:Y:S05]  /*7270*/  F2FP.RELU.PACK_AB R7, R169, R173 ;  /* 0x000000ada907723e */ /* 0x002fea00000008ff */
[----:B------:R1:W-:Y:S01]  /*7280*/  STS [R215+0x12400], R7 ;  /* 0x01240007d7007388 */ /* 0x0003e20000000800 */
[----:B--2---:R-:W-:Y:S05]  /*7290*/  F2FP.RELU.PACK_AB R5, R157, R159 ;  /* 0x0000009f9d05723e */ /* 0x004fea00000008ff */
[----:B------:R2:W-:Y:S01]  /*72a0*/  STS [R216+0x12000], R5 ;  /* 0x01200005d8007388 */ /* 0x0005e20000000800 */
[----:B---3--:R-:W-:Y:S02]  /*72b0*/  F2FP.RELU.PACK_AB R6, R175, R177 ;  /* 0x000000b1af06723e */ /* 0x008fe400000008ff */
[----:B----4-:R-:W-:Y:S05]  /*72c0*/  F2FP.RELU.PACK_AB R4, R163, R164 ;  /* 0x000000a4a304723e */ /* 0x010fea00000008ff */
[----:B------:R3:W-:Y:S01]  /*72d0*/  STS [R216+0x12400], R4 ;  /* 0x01240004d8007388 */ /* 0x0007e20000000800 */
[----:B-1----:R-:W-:Y:S03]  /*72e0*/  F2FP.RELU.PACK_AB R7, R170, R171 ;  /* 0x000000abaa07723e */ /* 0x002fe600000008ff */
[----:B------:R1:W-:Y:S04]  /*72f0*/  STS [R215+0x14000], R6 ;  /* 0x01400006d7007388 */ /* 0x0003e80000000800 */
[----:B------:R4:W-:Y:S04]  /*7300*/  STS [R215+0x14400], R0 ;  /* 0x01440000d7007388 */ /* 0x0009e80000000800 */
[----:B------:R4:W-:Y:S01]  /*7310*/  STS [R216+0x14000], R7 ;  /* 0x01400007d8007388 */ /* 0x0009e20000000800 */
[----:B--2---:R-:W-:Y:S02]  /*7320*/  F2FP.RELU.PACK_AB R5, R151, R153 ;  /* 0x000000999705723e */ /* 0x004fe400000008ff */
[----:B---3--:R-:W-:Y:S02]  /*7330*/  F2FP.RELU.PACK_AB R4, R156, R158 ;  /* 0x0000009e9c04723e */ /* 0x008fe400000008ff */
[----:B-1----:R-:W-:Y:S02]  /*7340*/  F2FP.RELU.PACK_AB R6, R180, R179 ;  /* 0x000000b3b406723e */ /* 0x002fe400000008ff */
        /* <DEDUP_REMOVED lines=52> */
[C---:B------:R-:W-:Y:S01]  /*7690*/  FADD.FTZ R4, -R146.reuse, R17 ;  /* 0x0000001192047221 */ /* 0x040fe20000010100 */
[-C--:B------:R-:W-:Y:S01]  /*76a0*/  FSEL R17, R101, R146.reuse, P4 ;  /* 0x0000009265117208 */ /* 0x080fe20002000000 */
[-C--:B------:R-:W-:Y:S01]  /*76b0*/  HMMA.16816.F32 R28, R112, R118.reuse, R28 ;  /* 0x00000076701c723c */ /* 0x080fe2000000181c */
        /* <DEDUP_REMOVED lines=11> */
[----:B------:R-:W-:Y:S01]  /*7770*/  FSEL R0, R0, R146, P0 ;  /* 0x0000009200007208 */ /* 0x000fe20000000000 */
[----:B------:R-:W-:Y:S01]  /*7780*/  FADD.FTZ R17, -R146, R21 ;  /* 0x0000001592117221 */ /* 0x000fe20000010100 */
[----:B------:R-:W-:Y:S01]  /*7790*/  FSETP.GE.FTZ.AND P0, PT, R167, RZ, PT ;  /* 0x000000ffa700720b */ /* 0x000fe20003f16000 */
[----:B------:R-:W-:Y:S01]  /*77a0*/  FADD.FTZ R19, -R145, R19 ;  /* 0x0000001391137221 */ /* 0x000fe20000010100 */
[-C--:B---3--:R-:W-:Y:S01]  /*77b0*/  HMMA.16816.F32 R36, R104, R120.reuse, R36 ;  /* 0x000000786824723c */ /* 0x088fe20000001824 */
[----:B------:R-:W-:Y:S03]  /*77c0*/  FMUL.FTZ R187, R187, R0 ;  /* 0x00000000bbbb7220 */ /* 0x000fe60000410000 */
[----:B------:R-:W-:Y:S01]  /*77d0*/  FADD.FTZ R18, -R145, R18 ;  /* 0x0000001291127221 */ /* 0x000fe20000010100 */
[-C--:B------:R-:W-:Y:S01]  /*77e0*/  FSEL R5, R5, R146.reuse, P2 ;  /* 0x0000009205057208 */ /* 0x080fe20001000000 */
[C---:B------:R-:W-:Y:S01]  /*77f0*/  FADD.FTZ R23, -R145.reuse, R23 ;  /* 0x0000001791177221 */ /* 0x040fe20000010100 */
[----:B------:R-:W-:Y:S01]  /*7800*/  FSETP.GE.FTZ.AND P2, PT, R172, RZ, PT ;  /* 0x000000ffac00720b */ /* 0x000fe20003f56000 */
[----:B------:R-:W-:Y:S01]  /*7810*/  FADD.FTZ R22, -R145, R22 ;  /* 0x0000001691167221 */ /* 0x000fe20000010100 */
[C---:B------:R-:W-:Y:S03]  /*7820*/  HMMA.16816.F32 R40, R112.reuse, R120, R40 ;  /* 0x000000787028723c */ /* 0x040fe60000001828 */
[----:B------:R-:W-:Y:S01]  /*7830*/  FMUL.FTZ R194, R194, R5 ;  /* 0x00000005c2c27220 */ /* 0x000fe20000410000 */
[-C--:B------:R-:W-:Y:S01]  /*7840*/  FSEL R17, R17, R146.reuse, P4 ;  /* 0x0000009211117208 */ /* 0x080fe20002000000 */
[----:B------:R-:W-:Y:S01]  /*7850*/  FADD.FTZ R26, -R143, R26 ;  /* 0x0000001a8f1a7221 */ /* 0x000fe20000010100 */
[----:B------:R-:W-:Y:S01]  /*7860*/  FSETP.GE.FTZ.AND P4, PT, R158, RZ, PT ;  /* 0x000000ff9e00720b */ /* 0x000fe20003f96000 */
[C---:B------:R-:W-:Y:S01]  /*7870*/  FADD.FTZ R16, -R146.reuse, R32 ;  /* 0x0000002092107221 */ /* 0x040fe20000010100 */
[-C--:B------:R-:W-:Y:S01]  /*7880*/  HMMA.16816.F32 R44, R112, R122.reuse, R44 ;  /* 0x0000007a702c723c */ /* 0x080fe2000000182c */
[----:B------:R-:W-:Y:S03]  /*7890*/  FADD.FTZ R5, -R146, R33 ;  /* 0x0000002192057221 */ /* 0x000fe60000010100 */
[C---:B------:R-:W-:Y:S01]  /*78a0*/  FADD.FTZ R35, -R145.reuse, R35 ;  /* 0x0000002391237221 */ /* 0x040fe20000010100 */
[-C--:B------:R-:W-:Y:S01]  /*78b0*/  FSEL R16, R16, R146.reuse, P3 ;  /* 0x0000009210107208 */ /* 0x080fe20001800000 */
[----:B------:R-:W-:Y:S01]  /*78c0*/  FADD.FTZ R34, -R145, R34 ;  /* 0x0000002291227221 */ /* 0x000fe20000010100 */
[-C--:B------:R-:W-:Y:S01]  /*78d0*/  FSEL R5, R5, R146.reuse, P2 ;  /* 0x0000009205057208 */ /* 0x080fe20001000000 */
[C---:B------:R-:W-:Y:S01]  /*78e0*/  FADD.FTZ R0, -R146.reuse, R37 ;  /* 0x0000002592007221 */ /* 0x040fe20000010100 */
[C---:B------:R-:W-:Y:S01]  /*78f0*/  HMMA.16816.F32 R48, R104.reuse, R122, R48 ;  /* 0x0000007a6830723c */ /* 0x040fe20000001830 */
[----:B------:R-:W-:Y:S02]  /*7900*/  FSETP.GE.FTZ.AND P3, PT, R157, RZ, PT ;  /* 0x000000ff9d00720b */ /* 0x000fe40003f76000 */
[----:B------:R-:W-:Y:S01]  /*7910*/  FADD.FTZ R4, -R146, R36 ;  /* 0x0000002492047221 */ /* 0x000fe20000010100 */
[----:B------:R-:W-:Y:S01]  /*7920*/  FSEL R0, R0, R146, P0 ;  /* 0x0000009200007208 */ /* 0x000fe20000000000 */
[----:B------:R-:W-:Y:S01]  /*7930*/  FADD.FTZ R39, -R145, R39 ;  /* 0x0000002791277221 */ /* 0x000fe20000010100 */
[----:B------:R-:W-:Y:S01]  /*7940*/  FSETP.GE.FTZ.AND P0, PT, R149, RZ, PT ;  /* 0x000000ff9500720b */ /* 0x000fe20003f16000 */
[----:B------:R-:W-:Y:S01]  /*7950*/  FADD.FTZ R38, -R145, R38 ;  /* 0x0000002691267221 */ /* 0x000fe20000010100 */
[-C--:B------:R-:W-:Y:S01]  /*7960*/  HMMA.16816.F32 R52, R104, R124.reuse, R52 ;  /* 0x0000007c6834723c */ /* 0x080fe20000001834 */
[----:B------:R-:W-:Y:S01]  /*7970*/  FMUL.FTZ R167, R167, R0 ;  /* 0x00000000a7a77220 */ /* 0x000fe20000410000 */
[----:B------:R-:W-:Y:S02]  /*7980*/  FSETP.GE.FTZ.AND P2, PT, R153, RZ, PT ;  /* 0x000000ff9900720b */ /* 0x000fe40003f56000 */
[----:B------:R-:W-:Y:S01]  /*7990*/  FADD.FTZ R0, -R145, R7 ;  /* 0x0000000791007221 */ /* 0x000fe20000010100 */
[----:B------:R-:W-:Y:S01]  /*79a0*/  FSEL R4, R4, R146, P1 ;  /* 0x0000009204047208 */ /* 0x000fe20000800000 */
[----:B------:R-:W-:Y:S01]  /*79b0*/  FMUL.FTZ R172, R172, R5 ;  /* 0x00000005acac7220 */ /* 0x000fe20000410000 */
        /* <DEDUP_REMOVED lines=8> */
[-C--:B------:R-:W-:Y:S01]  /*7a40*/  FSEL R48, R48, R146.reuse, P1 ;  /* 0x0000009230307208 */ /* 0x080fe20000800000 */
[----:B------:R-:W-:Y:S01]  /*7a50*/  FADD.FTZ R51, -R145, R51 ;  /* 0x0000003391337221 */ /* 0x000fe20000010100 */
[----:B------:R-:W-:Y:S01]  /*7a60*/  FSETP.GE.FTZ.AND P1, PT, R151, RZ, PT ;  /* 0x000000ff9700720b */ /* 0x000fe20003f36000 */
[----:B------:R-:W-:Y:S01]  /*7a70*/  FADD.FTZ R53, -R146, R53 ;  /* 0x0000003592357221 */ /* 0x000fe20000010100 */
[-C--:B------:R-:W-:Y:S01]  /*7a80*/  FSEL R49, R49, R146.reuse, P3 ;  /* 0x0000009231317208 */ /* 0x080fe20001800000 */
[----:B------:R-:W-:Y:S01]  /*7a90*/  HMMA.16816.F32 R64, R104, R126, R64 ;  /* 0x0000007e6840723c */ /* 0x000fe20000001840 */
[----:B------:R-:W-:Y:S02]  /*7aa0*/  FSETP.GE.FTZ.AND P3, PT, R156, RZ, PT ;  /* 0x000000ff9c00720b */ /* 0x000fe40003f76000 */
[-C--:B------:R-:W-:Y:S01]  /*7ab0*/  FSEL R53, R53, R146.reuse, P1 ;  /* 0x0000009235357208 */ /* 0x080fe20000800000 */
[----:B------:R-:W-:Y:S01]  /*7ac0*/  FADD.FTZ R52, -R146, R52 ;  /* 0x0000003492347221 */ /* 0x000fe20000010100 */
[----:B------:R-:W-:Y:S01]  /*7ad0*/  FSETP.GE.FTZ.AND P1, PT, R150, RZ, PT ;  /* 0x000000ff9600720b */ /* 0x000fe20003f36000 */
[C---:B------:R-:W-:Y:S02]  /*7ae0*/  FADD.FTZ R50, -R145.reuse, R50 ;  /* 0x0000003291327221 */ /* 0x040fe40000010100 */
[C---:B------:R-:W-:Y:S01]  /*7af0*/  FADD.FTZ R5, -R145.reuse, R55 ;  /* 0x0000003791057221 */ /* 0x040fe20000010100 */
[----:B------:R-:W-:Y:S02]  /*7b00*/  FSEL R52, R52, R146, P2 ;  /* 0x0000009234347208 */ /* 0x000fe40001000000 */
        /* <DEDUP_REMOVED lines=9> */
[----:B------:R-:W-:Y:S02]  /*7ba0*/  FADD.FTZ R5, -R144, R13 ;  /* 0x0000000d90057221 */ /* 0x000fe40000010100 */
[----:B------:R-:W-:Y:S01]  /*7bb0*/  FMUL.FTZ R158, R158, R6 ;  /* 0x000000069e9e7220 */ /* 0x000fe20000410000 */
[----:B------:R-:W-:Y:S01]  /*7bc0*/  FSEL R7, R7, R144, P4 ;  /* 0x0000009007077208 */ /* 0x000fe20002000000 */
[----:B------:R-:W-:Y:S01]  /*7bd0*/  FADD.FTZ R64, -R146, R64 ;  /* 0x0000004092407221 */ /* 0x000fe20000010100 */
[----:B------:R-:W-:Y:S01]  /*7be0*/  FSETP.GE.FTZ.AND P4, PT, R184, RZ, PT ;  /* 0x000000ffb800720b */ /* 0x000fe20003f96000 */
[C---:B------:R-:W-:Y:S02]  /*7bf0*/  FADD.FTZ R6, -R144.reuse, R12 ;  /* 0x0000000c90067221 */ /* 0x040fe40000010100 */
[----:B------:R-:W-:Y:S01]  /*7c00*/  FADD.FTZ R60, -R144, R60 ;  /* 0x0000003c903c7221 */ /* 0x000fe20000010100 */
[----:B------:R-:W-:Y:S01]  /*7c10*/  FSEL R64, R64, R146, P1 ;  /* 0x0000009240407208 */ /* 0x000fe20000800000 */
[----:B------:R-:W-:Y:S01]  /*7c20*/  @P0 FADD.FTZ R146, -R146, R65 ;  /* 0x0000004192920221 */ /* 0x000fe20000010100 */
        /* <DEDUP_REMOVED lines=62> */
[----:B------:R-:W-:Y:S01]  /*8010*/  FSEL R0, R0, R144, P0 ;  /* 0x0000009000007208 */ /* 0x000fe20000000000 */
[----:B------:R-:W-:Y:S01]  /*8020*/  @P1 FADD.FTZ R145, -R145, R67 ;  /* 0x0000004391911221 */ /* 0x000fe20000010100 */
        /* <DEDUP_REMOVED lines=78> */
[-C--:B------:R-:W-:Y:S01]  /*8510*/  FSEL R4, R4, R143.reuse, P1 ;  /* 0x0000008f04047208 */ /* 0x080fe20000800000 */
        /* <DEDUP_REMOVED lines=58> */
.L_x_1089:
        /* <DEDUP_REMOVED lines=148> */
.L_x_1090:
        /* <DEDUP_REMOVED lines=303> */
.L_x_1092:
        /* <DEDUP_REMOVED lines=17> */
.L_x_1093:
        /* <DEDUP_REMOVED lines=43> */
.L_x_1095:
[----:B--2---:R-:W-:Y:S05]  /*a8b0*/  BSYNC B0 ;  /* 0x0000000000007941 */ /* 0x004fea0003800000 */
.L_x_1094:
        /* <DEDUP_REMOVED lines=14> */
.L_x_1097:
[----:B------:R-:W-:Y:S05]  /*a9a0*/  BSYNC B0 ;  /* 0x0000000000007941 */ /* 0x000fea0003800000 */
.L_x_1096:
        /* <DEDUP_REMOVED lines=25> */
.L_x_1099:
[----:B------:R-:W-:Y:S05]  /*ab40*/  BSYNC B0 ;  /* 0x0000000000007941 */ /* 0x000fea0003800000 */
.L_x_1098:
        /* <DEDUP_REMOVED lines=12> */
.L_x_1072:
        /* <DEDUP_REMOVED lines=21> */
.L_x_1101:
        /* <DEDUP_REMOVED lines=17> */
.L_x_1102:
        /* <DEDUP_REMOVED lines=37> */
.L_x_1104:
[----:B------:R-:W-:Y:S05]  /*b0c0*/  BSYNC B0 ;  /* 0x0000000000007941 */ /* 0x000fea0003800000 */
.L_x_1103:
        /* <DEDUP_REMOVED lines=15> */
.L_x_1106:
[----:B------:R-:W-:Y:S05]  /*b1c0*/  BSYNC B0 ;  /* 0x0000000000007941 */ /* 0x000fea0003800000 */
.L_x_1105:
        /* <DEDUP_REMOVED lines=26> */
.L_x_1108:
[----:B------:R-:W-:Y:S05]  /*b370*/  BSYNC B0 ;  /* 0x0000000000007941 */ /* 0x000fea0003800000 */
.L_x_1107:
        /* <DEDUP_REMOVED lines=12> */
.L_x_1100:
[----:B------:R-:W-:Y:S05]  /*b440*/  BSYNC B1 ;  /* 0x0000000000017941 */ /* 0x000fea0003800000 */
.L_x_1067:
        /* <DEDUP_REMOVED lines=11> */
.L_x_1109:
[----:B------:R-:W-:Y:S05]  /*b500*/  EXIT ;  /* 0x000000000000794d */ /* 0x000fea0003800000 */
.L_x_1111:
        /* <DEDUP_REMOVED lines=15> */
.L_x_1357:


//--------------------- .text._ZN5flash44flash_bwd_dq_dk_dv_loop_seqk_parallel_kernelI23Flash_bwd_kernel_traitsILi32ELi128ELi128ELi8ELi4ELi4ELi4ELb0ELb0EN7cutlass6half_tE19Flash_kernel_traitsILi32ELi128ELi128ELi8ES3_EELb0ELb0ELb0ELb1ELb0ELb0ELb1EEEvNS_16Flash_bwd_paramsE --------------------------
	.section	.text._ZN5flash44flash_bwd_dq_dk_dv_loop_seqk_parallel_kernelI23Flash_bwd_kernel_traitsILi32ELi128ELi128ELi8ELi4ELi4ELi4ELb0ELb0EN7cutlass6half_tE19Flash_kernel_traitsILi32ELi128ELi128ELi8ES3_EELb0ELb0ELb0ELb1ELb0ELb0ELb1EEEvNS_16Flash_bwd_paramsE,"ax",@progbits
	.sectioninfo	@"SHI_REGISTERS=255"
	.align	128
        .global         _ZN5flash44flash_bwd_dq_dk_dv_loop_seqk_parallel_kernelI23Flash_bwd_kernel_traitsILi32ELi128ELi128ELi8ELi4ELi4ELi4ELb0ELb0EN7cutlass6half_tE19Flash_kernel_traitsILi32ELi128ELi128ELi8ES3_EELb0ELb0ELb0ELb1ELb0ELb0ELb1EEEvNS_16Flash_bwd_paramsE
        .type           _ZN5flash44flash_bwd_dq_dk_dv_loop_seqk_parallel_kernelI23Flash_bwd_kernel_traitsILi32ELi128ELi128ELi8ELi4ELi4ELi4ELb0ELb0EN7cutlass6half_tE19Flash_kernel_traitsILi32ELi128ELi128ELi8ES3_EELb0ELb0ELb0ELb1ELb0ELb0ELb1EEEvNS_16Flash_bwd_paramsE,@function
        .size           _ZN5flash44flash_bwd_dq_dk_dv_loop_seqk_parallel_kernelI23Flash_bwd_kernel_traitsILi32ELi128ELi128ELi8ELi4ELi4ELi4ELb0ELb0EN7cutlass6half_tE19Flash_kernel_traitsILi32ELi128ELi128ELi8ES3_EELb0ELb0ELb0ELb1ELb0ELb0ELb1EEEvNS_16Flash_bwd_paramsE,(.L_x_1358 - _ZN5flash44flash_bwd_dq_dk_dv_loop_seqk_parallel_kernelI23Flash_bwd_kernel_traitsILi32ELi128ELi128ELi8ELi4ELi4ELi4ELb0ELb0EN7cutlass6half_tE19Flash_kernel_traitsILi32ELi128ELi128ELi8ES3_EELb0ELb0ELb0ELb1ELb0ELb0ELb1EEEvNS_16Flash_bwd_paramsE)
        .other          _ZN5flash44flash_bwd_dq_dk_dv_loop_seqk_parallel_kernelI23Flash_bwd_kernel_traitsILi32ELi128ELi128ELi8ELi4ELi4ELi4ELb0ELb0EN7cutlass6half_tE19Flash_kernel_traitsILi32ELi128ELi128ELi8ES3_EELb0ELb0ELb0ELb1ELb0ELb0ELb1EEEvNS_16Flash_bwd_paramsE,@"STO_CUDA_ENTRY STV_DEFAULT"
_ZN5flash44flash_bwd_dq_dk_dv_loop_seqk_parallel_kernelI23Flash_bwd_kernel_traitsILi32ELi128ELi128ELi8ELi4ELi4ELi4ELb0ELb0EN7cutlass6half_tE19Flash_kernel_traitsILi32ELi128ELi128ELi8ES3_EELb0ELb0ELb0ELb1ELb0ELb0ELb1EEEvNS_16Flash_bwd_paramsE:
.text._ZN5flash44flash_bwd_dq_dk_dv_loop_seqk_parallel_kernelI23Flash_bwd_kernel_traitsILi32ELi128ELi128ELi8ELi4ELi4ELi4ELb0ELb0EN7cutlass6half_tE19Flash_kernel_traitsILi32ELi128ELi128ELi8ES3_EELb0ELb0ELb0ELb1ELb0ELb0ELb1EEEvNS_16Flash_bwd_paramsE:
        /* <DEDUP_REMOVED lines=264> */
.L_x_1156:
        /* <DEDUP_REMOVED lines=54> */
.L_x_1112:
        /* <DEDUP_REMOVED lines=58> */
.L_x_1114:
        /* <DEDUP_REMOVED lines=18> */
.L_x_1115:
        /* <DEDUP_REMOVED lines=60> */
[----:B--2---:R-:W-:Y:S01]  /*1c60*/  ISETP.LE.AND P0, PT, RZ, UR35, PT ;  /* 0x00000023ff007c0c */ /* 0x004fe2000bf03270 */
[----:B-1----:R-:W-:-:S08]  /*1c70*/  @UP2 USEL UR11, UR11, UR4, !UP1 ;  /* 0x000000040b0b2287 */ /* 0x002fd0000c800000 */
[----:B------:R-:W-:Y:S01]  /*1c80*/  @P2 IADD3 R0, R0, 0x1, RZ ;  /* 0x0000000100002810 */ /* 0x000fe20007ffe0ff */
[----:B------:R-:W-:-:S04]  /*1c90*/  ULDC UR35, c[0x0][0x234] ;  /* 0x00008d0000237ab9 */ /* 0x000fc80000000800 */
[----:B------:R-:W-:Y:S01]  /*1ca0*/  IMAD.MOV.U32 R12, RZ, RZ, R0 ;  /* 0x000000ffff0c7224 */ /* 0x000fe200078e0000 */
[----:B------:R-:W-:-:S03]  /*1cb0*/  @UP2 UIMAD UR11, UR50, UR35, UR11 ;  /* 0x00000023320b22a4 */ /* 0x000fc6000f8e020b */
[----:B------:R-:W-:Y:S01]  /*1cc0*/  @!P0 IMAD.MOV R12, RZ, RZ, -R12 ;  /* 0x000000ffff0c8224 */ /* 0x000fe200078e0a0c */
[----:B------:R-:W-:-:S03]  /*1cd0*/  PLOP3.LUT P0, PT, PT, PT, UP2, 0x80, 0x0 ;  /* 0x000000000000781c */ /* 0x000fc60003f0f028 */
[----:B------:R-:W-:Y:S02]  /*1ce0*/  @!UP2 UMOV UR11, UR13 ;  /* 0x0000000d000bac82 */ /* 0x000fe40008000000 */
[----:B------:R-:W-:Y:S01]  /*1cf0*/  UIMAD.WIDE.U32 UR12, UR52, UR12, URZ ;  /* 0x0000000c340c72a5 */ /* 0x000fe2000f8e003f */
[----:B------:R-:W-:-:S03]  /*1d00*/  @!P1 LOP3.LUT R12, RZ, c[0x0][0x1c8], RZ, 0x33, !PT ;  /* 0x00007200ff0c9a12 */ /* 0x000fc600078e33ff */
[----:B------:R-:W-:Y:S02]  /*1d10*/  UIADD3 UR35, UR13, UR7, URZ ;  /* 0x000000070d237290 */ /* 0x000fe4000fffe03f */
        /* <DEDUP_REMOVED lines=12> */
.L_x_1116:
[----:B------:R-:W2:Y:S02]  /*1de0*/  LDL R0, [R1+0x40] ;  /* 0x0000400001007983 */ /* 0x000ea40000100800 */
[----:B--2---:R1:W2:Y:S01]  /*1df0*/  R2UR UR4, R0 ;  /* 0x00000000000473c2 */ /* 0x0042a200000e0000 */
[----:B------:R-:W-:-:S07]  /*1e00*/  DEPBAR.LE SB1, 0x0, {2} ;  /* 0x000090040000791a */ /* 0x000fce0000000000 */
.L_x_1117:
        /* <DEDUP_REMOVED lines=56> */
[----:B------:R-:W-:Y:S02]  /*2190*/  ULEA.HI.SX32 UR6, UR49, 0xffffffff, 0x19 ;  /* 0xffffffff31067891 */ /* 0x000fe4000f8fca3f */
[----:B------:R-:W-:Y:S01]  /*21a0*/  UIMAD.WIDE UR12, UR11, UR47, UR12 ;  /* 0x0000002f0b0c72a5 */ /* 0x000fe2000f8e020c */
[----:B------:R-:W-:Y:S01]  /*21b0*/  IMAD.WIDE.U32 R4, R0, c[0x0][0x378], R4 ;  /* 0x0000de0000047a25 */ /* 0x000fe200078e0004 */
[----:B------:R-:W-:-:S03]  /*21c0*/  UIMAD.WIDE UR36, UR36, UR47, UR44 ;  /* 0x0000002f242472a5 */ /* 0x000fc6000f8e022c */
        /* <DEDUP_REMOVED lines=9> */
[----:B------:R-:W-:Y:S01]  /*2260*/  IMAD.IADD R0, R5, 0x1, R0 ;  /* 0x0000000105007824 */ /* 0x000fe200078e0200 */
[----:B------:R-:W-:-:S04]  /*2270*/  LEA R5, P0, R13, c[0x0][0x350], 0x2 ;  /* 0x0000d4000d057a11 */ /* 0x000fc800078010ff */
[----:B------:R-:W-:Y:S02]  /*2280*/  LEA.HI.X R9, R4, c[0x0][0x334], R0, 0x1, P1 ;  /* 0x0000cd0004097a11 */ /* 0x000fe400008f0c00 */
[----:B------:R-:W-:Y:S02]  /*2290*/  LEA.HI.X R4, R13, c[0x0][0x354], R14, 0x2, P0 ;  /* 0x0000d5000d047a11 */ /* 0x000fe400000f140e */
[----:B------:R-:W-:-:S13]  /*22a0*/  PLOP3.LUT P0, PT, PT, PT, UP0, 0x80, 0x0 ;  /* 0x000000000000781c */ /* 0x000fda0003f0f008 */
[----:B--2---:R-:W-:Y:S05]  /*22b0*/  @!P0 BRA `(.L_x_1118) ;  /* 0x0000845000008947 */ /* 0x004fea0003800000 */
[----:B------:R-:W2:Y:S01]  /*22c0*/  LDL R17, [R1+0x18] ;  /* 0x0000180001117983 */ /* 0x000ea20000100800 */
[----:B------:R-:W-:Y:S01]  /*22d0*/  PLOP3.LUT P0, PT, PT, PT, UP3, 0x80, 0x0 ;  /* 0x000000000000781c */ /* 0x000fe20003f0f038 */
[----:B------:R-:W-:Y:S01]  /*22e0*/  ULEA.HI UR4, UR6, UR6, URZ, 0x1 ;  /* 0x0000000606047291 */ /* 0x000fe2000f8f083f */
[----:B------:R-:W-:Y:S01]  /*22f0*/  BSSY B0, `(.L_x_1119) ;  /* 0x000001e000007945 */ /* 0x000fe20003800000 */
[----:B------:R-:W-:Y:S01]  /*2300*/  UMOV UR11, UR13 ;  /* 0x0000000d000b7c82 */ /* 0x000fe20008000000 */
[----:B------:R-:W-:Y:S01]  /*2310*/  MOV R174, R10 ;  /* 0x0000000a00ae7202 */ /* 0x000fe20000000f00 */
[----:B------:R-:W-:Y:S01]  /*2320*/  ULOP3.LUT UR4, UR4, 0xfffffffe, URZ, 0xc0, !UPT ;  /* 0xfffffffe04047892 */ /* 0x000fe2000f8ec03f */
[----:B------:R-:W-:Y:S01]  /*2330*/  IMAD.MOV.U32 R175, RZ, RZ, R11 ;  /* 0x000000ffffaf7224 */ /* 0x000fe200078e000b */
[----:B------:R-:W-:Y:S01]  /*2340*/  UMOV UR14, UR36 ;  /* 0x00000024000e7c82 */ /* 0x000fe20008000000 */
[----:B------:R-:W-:Y:S01]  /*2350*/  MOV R172, R8 ;  /* 0x0000000800ac7202 */ /* 0x000fe20000000f00 */
[----:B------:R-:W-:Y:S01]  /*2360*/  UIADD3 UR4, UR6, -UR4, URZ ;  /* 0x8000000406047290 */ /* 0x000fe2000fffe03f */
[----:B------:R-:W-:Y:S01]  /*2370*/  IMAD.MOV.U32 R173, RZ, RZ, R9 ;  /* 0x000000ffffad7224 */ /* 0x000fe200078e0009 */
[----:B------:R-:W-:Y:S01]  /*2380*/  UMOV UR13, UR37 ;  /* 0x00000025000d7c82 */ /* 0x000fe20008000000 */
[----:B------:R-:W-:Y:S01]  /*2390*/  MOV R177, R5 ;  /* 0x0000000500b17202 */ /* 0x000fe20000000f00 */
[----:B------:R-:W-:Y:S01]  /*23a0*/  UISETP.NE.AND UP0, UPT, UR4, 0x1, UPT ;  /* 0x000000010400788c */ /* 0x000fe2000bf05270 */
[----:B------:R-:W-:Y:S01]  /*23b0*/  IMAD.MOV.U32 R176, RZ, RZ, R4 ;  /* 0x000000ffffb07224 */ /* 0x000fe200078e0004 */
        /* <DEDUP_REMOVED lines=17> */
.L_x_1120:
[----:B------:R-:W-:Y:S05]  /*24d0*/  BSYNC B0 ;  /* 0x0000000000007941 */ /* 0x000fea0003800000 */
.L_x_1119:
        /* <DEDUP_REMOVED lines=16> */
.L_x_1122:
[----:B------:R-:W-:Y:S05]  /*25e0*/  BSYNC B0 ;  /* 0x0000000000007941 */ /* 0x000fea0003800000 */
.L_x_1121:
        /* <DEDUP_REMOVED lines=20> */
.L_x_1124:
[----:B------:R-:W-:Y:S05]  /*2730*/  BSYNC B0 ;  /* 0x0000000000007941 */ /* 0x000fea0003800000 */
.L_x_1123:
        /* <DEDUP_REMOVED lines=20> */
.L_x_1126:
[----:B------:R-:W-:Y:S05]  /*2880*/  BSYNC B0 ;  /* 0x0000000000007941 */ /* 0x000fea0003800000 */
.L_x_1125:
[----:B--2---:R-:W2:Y:S01]  /*2890*/  LDL R17, [R1+0x24] ;  /* 0x0000240001117983 */ /* 0x004ea20000100800 */
        /* <DEDUP_REMOVED lines=12> */
[C---:B--2---:R-:W-:Y:S01]  /*2960*/  IADD3 R4, R17.reuse, 0x48, RZ ;  /* 0x0000004811047810 */ /* 0x044fe20007ffe0ff */
[C---:B------:R-:W-:Y:S01]  /*2970*/  IMAD.SHL.U32 R10, R17.reuse, 0x4, RZ ;  /* 0x00000004110a7824 */ /* 0x040fe200078e00ff */
[C---:B------:R-:W-:Y:S02]  /*2980*/  IADD3 R8, R17.reuse, 0x8, RZ ;  /* 0x0000000811087810 */ /* 0x040fe40007ffe0ff */
[----:B------:R-:W-:Y:S02]  /*2990*/  ISETP.GE.AND P2, PT, R4, UR4, PT ;  /* 0x0000000404007c0c */ /* 0x000fe4000bf46270 */
[----:B------:R-:W-:Y:S02]  /*29a0*/  IADD3 R5, R17, 0x40, RZ ;  /* 0x0000004011057810 */ /* 0x000fe40007ffe0ff */
[----:B------:R-:W-:-:S02]  /*29b0*/  ISETP.GE.AND P4, PT, R8, UR4, PT ;  /* 0x0000000408007c0c */ /* 0x000fc4000bf86270 */
[----:B------:R-:W-:Y:S02]  /*29c0*/  ISETP.GE.AND P3, PT, R5, UR4, PT ;  /* 0x0000000405007c0c */ /* 0x000fe4000bf66270 */
[----:B------:R-:W-:Y:S02]  /*29d0*/  SHF.R.S32.HI R5, RZ, 0x1f, R4 ;  /* 0x0000001fff057819 */ /* 0x000fe40000011404 */
[----:B------:R-:W-:Y:S02]  /*29e0*/  ISETP.GE.AND P5, PT, R17, UR4, PT ;  /* 0x0000000411007c0c */ /* 0x000fe4000bfa6270 */
[----:B------:R-:W-:Y:S02]  /*29f0*/  SHF.R.S32.HI R14, RZ, 0x1f, R17 ;  /* 0x0000001fff0e7819 */ /* 0x000fe40000011411 */
[----:B------:R-:W-:-:S04]  /*2a00*/  @!P2 LEA R8, P1, R4, UR12, 0x2 ;  /* 0x0000000c0408ac11 */ /* 0x000fc8000f8210ff */
[----:B------:R-:W-:Y:S02]  /*2a10*/  @!P2 LEA.HI.X R9, R4, UR11, R5, 0x2, P1 ;  /* 0x0000000b0409ac11 */ /* 0x000fe400088f1405 */
[----:B------:R-:W-:Y:S02]  /*2a20*/  IADD3 R4, P1, R10, UR12, RZ ;  /* 0x0000000c0a047c10 */ /* 0x000fe4000ff3e0ff */
[----:B------:R-:W-:Y:S01]  /*2a30*/  SHF.L.U64.HI R5, R17, 0x2, R14 ;  /* 0x0000000211057819 */ /* 0x000fe2000001020e */
[----:B------:R1:W5:Y:S03]  /*2a40*/  @!P2 LDG.E R252, [R8.64] ;  /* 0x0000002008fca981 */ /* 0x000366000c1e1900 */
[----:B------:R-:W-:-:S05]  /*2a50*/  IADD3.X R5, R5, UR11, RZ, P1, !PT ;  /* 0x0000000b05057c10 */ /* 0x000fca0008ffe4ff */
[----:B---3--:R2:W3:Y:S04]  /*2a60*/  @!P5 LDG.E R19, [R4.64] ;  /* 0x000000200413d981 */ /* 0x0084e8000c1e1900 */
[----:B----4-:R2:W4:Y:S01]  /*2a70*/  @!P4 LDG.E R18, [R4.64+0x20] ;  /* 0x000020200412c981 */ /* 0x010522000c1e1900 */
[----:B------:R-:W-:-:S03]  /*2a80*/  UIMAD UR4, UR10, -0x80, UR5 ;  /* 0xffffff800a0478a4 */ /* 0x000fc6000f8e0205 */
[----:B------:R2:W5:Y:S03]  /*2a90*/  @!P3 LDG.E R251, [R4.64+0x100] ;  /* 0x0001002004fbb981 */ /* 0x000566000c1e1900 */
[----:B------:R-:W-:-:S13]  /*2aa0*/  ISETP.GE.AND P3, PT, R3, UR4, PT ;  /* 0x0000000403007c0c */ /* 0x000fda000bf66270 */
[----:B------:R1:W-:Y:S04]  /*2ab0*/  @P3 STS [R0+0x6000], RZ ;  /* 0x006000ff00003388 */ /* 0x0003e80000000800 */
[----:B------:R1:W-:Y:S04]  /*2ac0*/  @P3 STS [R0+0x6004], RZ ;  /* 0x006004ff00003388 */ /* 0x0003e80000000800 */
[----:B------:R1:W-:Y:S01]  /*2ad0*/  @P3 STS.64 [R0+0x6008], RZ ;  /* 0x006008ff00003388 */ /* 0x0003e20000000a00 */
[----:B--2---:R-:W-:Y:S01]  /*2ae0*/  IMAD R4, R15, c[0x0][0x1b0], RZ ;  /* 0x00006c000f047a24 */ /* 0x004fe200078e02ff */
[----:B------:R-:W-:Y:S03]  /*2af0*/  BSSY B0, `(.L_x_1127) ;  /* 0x0000018000007945 */ /* 0x000fe60003800000 */
[----:B------:R-:W-:-:S02]  /*2b00*/  IMAD R10, R12, c[0x0][0x1b4], R4 ;  /* 0x00006d000c0a7a24 */ /* 0x000fc400078e0204 */
[----:B------:R-:W-:-:S04]  /*2b10*/  IMAD.WIDE.U32 R4, R12, c[0x0][0x1b0], R6 ;  /* 0x00006c000c047a25 */ /* 0x000fc800078e0006 */
[----:B------:R-:W-:Y:S01]  /*2b20*/  IMAD.IADD R10, R5, 0x1, R10 ;  /* 0x00000001050a7824 */ /* 0x000fe200078e020a */
[----:B---3--:R1:W-:Y:S04]  /*2b30*/  STL [R1], R19 ;  /* 0x0000001301007387 */ /* 0x0083e80000100800 */
        /* <DEDUP_REMOVED lines=19> */
.L_x_1128:
[----:B------:R-:W-:Y:S05]  /*2c70*/  BSYNC B0 ;  /* 0x0000000000007941 */ /* 0x000fea0003800000 */
.L_x_1127:
        /* <DEDUP_REMOVED lines=21> */
.L_x_1130:
[----:B------:R-:W-:Y:S05]  /*2dd0*/  BSYNC B0 ;  /* 0x0000000000007941 */ /* 0x000fea0003800000 */
.L_x_1129:
        /* <DEDUP_REMOVED lines=33> */
.L_x_1132:
[----:B------:R-:W-:Y:S05]  /*2ff0*/  BSYNC B0 ;  /* 0x0000000000007941 */ /* 0x000fea0003800000 */
.L_x_1131:
        /* <DEDUP_REMOVED lines=19> */
.L_x_1134:
[----:B------:R-:W-:Y:S05]  /*3130*/  BSYNC B0 ;  /* 0x0000000000007941 */ /* 0x000fea0003800000 */
.L_x_1133:
[----:B------:R-:W-:Y:S01]  /*3140*/  ULDC.64 UR38, c[0x0][0x318] ;  /* 0x0000c60000267ab9 */ /* 0x000fe20000000a00 */
[----:B--2---:R-:W2:Y:S01]  /*3150*/  LDL R3, [R1+0x1c] ;  /* 0x00001c0001037983 */ /* 0x004ea20000100800 */
[----:B------:R-:W-:Y:S01]  /*3160*/  UISETP.NE.U32.AND UP1, UPT, URZ, UR38, UPT ;  /* 0x000000263f00728c */ /* 0x000fe2000bf25070 */
[----:B-1-34-:R-:W-:Y:S01]  /*3170*/  IMAD.U32 R0, RZ, RZ, UR10 ;  /* 0x0000000aff007e24 */ /* 0x01afe2000f8e00ff */
[----:B------:R-:W-:Y:S01]  /*3180*/  USHF.R.S32.HI UR7, URZ, 0x1f, UR50 ;  /* 0x0000001f3f077899 */ /* 0x000fe20008011432 */
[----:B------:R-:W0:Y:S01]  /*3190*/  LDGDEPBAR ;  /* 0x00000000000079af */ /* 0x000e220000000000 */
[----:B------:R-:W-:Y:S02]  /*31a0*/  UISETP.NE.AND.EX UP1, UPT, URZ, UR39, UPT, UP1 ;  /* 0x000000273f00728c */ /* 0x000fe4000bf25310 */
[----:B------:R-:W-:-:S04]  /*31b0*/  ULDC.64 UR40, c[0x0][0x320] ;  /* 0x0000c80000287ab9 */ /* 0x000fc80000000a00 */
[----:B------:R-:W-:-:S05]  /*31c0*/  PLOP3.LUT P1, PT, PT, PT, UP1, 0x80, 0x0 ;  /* 0x000000000000781c */ /* 0x000fca0003f2f018 */
[----:B------:R-:W-:Y:S02]  /*31d0*/  @UP1 UIMAD UR4, UR55, UR40, URZ ;  /* 0x00000028370412a4 */ /* 0x000fe4000f8e023f */
[----:B------:R-:W-:Y:S02]  /*31e0*/  @UP1 UMOV UR36, UR50 ;  /* 0x0000003200241c82 */ /* 0x000fe40008000000 */
[----:B------:R-:W-:Y:S02]  /*31f0*/  @UP1 UMOV UR37, UR7 ;  /* 0x0000000700251c82 */ /* 0x000fe40008000000 */
[----:B------:R-:W-:Y:S02]  /*3200*/  @UP1 UIMAD.WIDE.U32 UR36, UR48, UR40, UR36 ;  /* 0x00000028302412a5 */ /* 0x000fe4000f8e0024 */
[----:B------:R-:W-:Y:S02]  /*3210*/  @UP1 UIMAD UR41, UR48, UR41, UR4 ;  /* 0x00000029302912a4 */ /* 0x000fe4000f8e0204 */
[----:B------:R-:W-:-:S02]  /*3220*/  @UP1 ULEA UR38, UP0, UR36, UR38, 0x2 ;  /* 0x0000002624261291 */ /* 0x000fc4000f80103f */
[----:B------:R-:W-:-:S04]  /*3230*/  @UP1 UIADD3 UR41, UR37, UR41, URZ ;  /* 0x0000002925291290 */ /* 0x000fc8000fffe03f */
[----:B------:R-:W-:Y:S01]  /*3240*/  @UP1 ULEA.HI.X UR39, UR36, UR39, UR41, 0x2, UP0 ;  /* 0x0000002724271291 */ /* 0x000fe200080f1429 */
[----:B------:R-:W-:-:S05]  /*3250*/  IMAD.U32 R4, RZ, RZ, UR38 ;  /* 0x00000026ff047e24 */ /* 0x000fca000f8e00ff */
[----:B------:R-:W-:-:S05]  /*3260*/  IMAD.U32 R5, RZ, RZ, UR39 ;  /* 0x00000027ff057e24 */ /* 0x000fca000f8e00ff */
[----:B------:R1:W3:Y:S01]  /*3270*/  @P1 LDG.E R4, [R4.64] ;  /* 0x0000002004041981 */ /* 0x0002e2000c1e1900 */
[----:B------:R-:W-:Y:S01]  /*3280*/  IMAD.SHL.U32 R122, R130, 0x2, RZ ;  /* 0x00000002827a7824 */ /* 0x000fe200078e00ff */
[----:B-1----:R-:W-:Y:S01]  /*3290*/  SHF.L.U64.HI R5, R17, 0x2, R14 ;  /* 0x0000000211057819 */ /* 0x002fe2000001020e */
        /* <DEDUP_REMOVED lines=22> */
[----:B------:R-:W-:Y:S01]  /*3400*/  IADD3 R3, R124, 0x1000, RZ ;  /* 0x000010007c037810 */ /* 0x000fe20007ffe0ff */
        /* <DEDUP_REMOVED lines=13> */
[----:B------:R-:W-:Y:S01]  /*34e0*/  SEL R3, R3, R124, !P0 ;  /* 0x0000007c03037207 */ /* 0x000fe20004000000 */
[----:B--2---:R-:W-:-:S04]  /*34f0*/  @UP1 UMOV UR4, UR7 ;  /* 0x0000000700041c82 */ /* 0x004fc80008000000 */
[----:B------:R-:W-:Y:S02]  /*3500*/  IMAD.SHL.U32 R3, R3, 0x2, RZ ;  /* 0x0000000203037824 */ /* 0x000fe400078e00ff */
.L_x_1137:
[----:B---3--:R-:W2:Y:S01]  /*3510*/  LDL R4, [R1+0x14] ;  /* 0x0000140001047983 */ /* 0x008ea20000100800 */
        /* <DEDUP_REMOVED lines=34> */
[----:B------:R-:W0:Y:S08]  /*3740*/  LDGDEPBAR ;  /* 0x00000000000079af */ /* 0x000e300000000000 */
[----:B-1----:R-:W2:Y:S04]  /*3750*/  LDL R68, [R1+0x1c] ;  /* 0x00001c0001447983 */ /* 0x002ea80000100800 */
[----:B---3--:R-:W3:Y:S04]  /*3760*/  LDL R3, [R1] ;  /* 0x0000000001037983 */ /* 0x008ee80000100800 */
[----:B----4-:R-:W4:Y:S01]  /*3770*/  LDL R2, [R1+0x4] ;  /* 0x0000040001027983 */ /* 0x010f220000100800 */
[----:B------:R-:W-:Y:S04]  /*3780*/  DEPBAR.LE SB0, 0x0 ;  /* 0x000080000000791a */ /* 0x000fe80000000000 */
        /* <DEDUP_REMOVED lines=10> */
[----:B--2---:R-:W-:Y:S04]  /*3830*/  LEA R0, R0, R4, 0x7 ;  /* 0x0000000400007211 */ /* 0x004fe800078e38ff */
[----:B------:R-:W-:Y:S02]  /*3840*/  IABS R5, R0 ;  /* 0x0000000000057213 */ /* 0x000fe40000000000 */
[C---:B------:R-:W-:Y:S02]  /*3850*/  IADD3 R4, R0.reuse, -0x1, RZ ;  /* 0xffffffff00047810 */ /* 0x040fe40007ffe0ff */
[----:B------:R-:W-:Y:S02]  /*3860*/  MOV R6, R5 ;  /* 0x0000000500067202 */ /* 0x000fe40000000f00 */
[----:B------:R-:W-:Y:S02]  /*3870*/  IADD3 R5, R0, 0x8, RZ ;  /* 0x0000000800057810 */ /* 0x000fe40007ffe0ff */
[----:B------:R2:W-:Y:S01]  /*3880*/  I2F R136, R6 ;  /* 0x0000000600887306 */ /* 0x0005e20000201400 */
[----:B------:R-:W-:Y:S02]  /*3890*/  ISETP.GE.AND P0, PT, R4, RZ, PT ;  /* 0x000000ff0400720c */ /* 0x000fe40003f06270 */
[----:B------:R-:W-:Y:S02]  /*38a0*/  ISETP.GE.AND P1, PT, R5, RZ, PT ;  /* 0x000000ff0500720c */ /* 0x000fe40003f26270 */
[C---:B------:R-:W-:Y:S02]  /*38b0*/  IADD3 R7, R0.reuse, -0x8, RZ ;  /* 0xfffffff800077810 */ /* 0x040fe40007ffe0ff */
[C---:B------:R-:W-:Y:S02]  /*38c0*/  IADD3 R8, R0.reuse, -0x18, RZ ;  /* 0xffffffe800087810 */ /* 0x040fe40007ffe0ff */
[----:B------:R-:W-:Y:S02]  /*38d0*/  ISETP.GE.AND P2, PT, R7, RZ, PT ;  /* 0x000000ff0700720c */ /* 0x000fe40003f46270 */
[C---:B------:R-:W-:Y:S02]  /*38e0*/  IADD3 R12, R0.reuse, -0x19, RZ ;  /* 0xffffffe7000c7810 */ /* 0x040fe40007ffe0ff */
[C---:B------:R-:W-:Y:S02]  /*38f0*/  IADD3 R20, R0.reuse, -0x20, RZ ;  /* 0xffffffe000147810 */ /* 0x040fe40007ffe0ff */
[C---:B------:R-:W-:Y:S02]  /*3900*/  @!P0 IADD3 R4, -R0.reuse, 0x1, RZ ;  /* 0x0000000100048810 */ /* 0x040fe40007ffe1ff */
[C---:B------:R-:W-:Y:S02]  /*3910*/  @!P1 IADD3 R5, -R0.reuse, -0x8, RZ ;  /* 0xfffffff800059810 */ /* 0x040fe40007ffe1ff */
[----:B------:R1:W-:Y:S01]  /*3920*/  I2F R137, R4 ;  /* 0x0000000400897306 */ /* 0x0003e20000201400 */
[C---:B------:R-:W-:Y:S02]  /*3930*/  IADD3 R24, R0.reuse, -0x21, RZ ;  /* 0xffffffdf00187810 */ /* 0x040fe40007ffe0ff */
[C---:B------:R-:W-:Y:S02]  /*3940*/  @!P2 IADD3 R7, -R0.reuse, 0x8, RZ ;  /* 0x000000080007a810 */ /* 0x040fe40007ffe1ff */
[C---:B------:R-:W-:Y:S02]  /*3950*/  IADD3 R40, R0.reuse, 0x18, RZ ;  /* 0x0000001800287810 */ /* 0x040fe40007ffe0ff */
[C---:B--2---:R-:W-:Y:S02]  /*3960*/  IADD3 R6, R0.reuse, 0x7, RZ ;  /* 0x0000000700067810 */ /* 0x044fe40007ffe0ff */
[----:B------:R-:W-:Y:S01]  /*3970*/  IADD3 R56, R0, -0x29, RZ ;  /* 0xffffffd700387810 */ /* 0x000fe20007ffe0ff */
        /* <DEDUP_REMOVED lines=8> */
[C---:B------:R-:W-:Y:S02]  /*3a00*/  IADD3 R131, R0.reuse, -0x30, RZ ;  /* 0xffffffd000837810 */ /* 0x040fe40007ffe0ff */
[C---:B------:R-:W-:Y:S02]  /*3a10*/  @!P0 IADD3 R6, -R0.reuse, -0x7, RZ ;  /* 0xfffffff900068810 */ /* 0x040fe40007ffe1ff */
[C---:B------:R-:W-:Y:S02]  /*3a20*/  @!P2 IADD3 R8, -R0.reuse, 0x18, RZ ;  /* 0x000000180008a810 */ /* 0x040fe40007ffe1ff */
[C---:B-1----:R-:W-:Y:S01]  /*3a30*/  IADD3 R4, R0.reuse, 0x40, RZ ;  /* 0x0000004000047810 */ /* 0x042fe20007ffe0ff */
[----:B------:R1:W-:Y:S01]  /*3a40*/  I2F R163, R6 ;  /* 0x0000000600a37306 */ /* 0x0003e20000201400 */
[----:B------:R-:W-:Y:S02]  /*3a50*/  IADD3 R133, R0, 0x10, RZ ;  /* 0x0000001000857810 */ /* 0x000fe40007ffe0ff */
[----:B------:R-:W-:Y:S02]  /*3a60*/  ISETP.GE.AND P1, PT, R4, RZ, PT ;  /* 0x000000ff0400720c */ /* 0x000fe40003f26270 */
[C---:B--2---:R-:W-:Y:S02]  /*3a70*/  IADD3 R5, R0.reuse, 0x3f, RZ ;  /* 0x0000003f00057810 */ /* 0x044fe40007ffe0ff */
[C---:B------:R-:W-:Y:S02]  /*3a80*/  IADD3 R132, R0.reuse, -0x31, RZ ;  /* 0xffffffcf00847810 */ /* 0x040fe40007ffe0ff */
[----:B------:R-:W-:Y:S01]  /*3a90*/  ISETP.GE.AND P0, PT, R5, RZ, PT ;  /* 0x000000ff0500720c */ /* 0x000fe20003f06270 */
[----:B------:R-:W-:Y:S06]  /*3aa0*/  I2F R146, R8 ;  /* 0x0000000800927306 */ /* 0x000fec0000201400 */
[C---:B------:R-:W-:Y:S04]  /*3ab0*/  @!P1 IADD3 R4, -R0.reuse, -0x40, RZ ;  /* 0xffffffc000049810 */ /* 0x040fe80007ffe1ff */
[----:B------:R2:W-:Y:S02]  /*3ac0*/  I2F R134, R4 ;  /* 0x0000000400867306 */ /* 0x0005e40000201400 */
[C---:B------:R-:W-:Y:S02]  /*3ad0*/  @!P0 IADD3 R5, -R0.reuse, -0x3f, RZ ;  /* 0xffffffc100058810 */ /* 0x040fe40007ffe1ff */
[----:B-1----:R-:W-:Y:S04]  /*3ae0*/  IADD3 R6, R0, 0x48, RZ ;  /* 0x0000004800067810 */ /* 0x002fe80007ffe0ff */
[----:B------:R-:W-:Y:S02]  /*3af0*/  ISETP.GE.AND P1, PT, R6, RZ, PT ;  /* 0x000000ff0600720c */ /* 0x000fe40003f26270 */
[----:B------:R1:W-:Y:S11]  /*3b00*/  I2F R135, R5 ;  /* 0x0000000500877306 */ /* 0x0003f60000201400 */
[C---:B------:R-:W-:Y:S02]  /*3b10*/  @!P1 IADD3 R6, -R0.reuse, -0x48, RZ ;  /* 0xffffffb800069810 */ /* 0x040fe40007ffe1ff */
[----:B--2---:R-:W-:Y:S02]  /*3b20*/  IADD3 R4, R0, 0x47, RZ ;  /* 0x0000004700047810 */ /* 0x004fe40007ffe0ff */
[----:B------:R2:W-:Y:S02]  /*3b30*/  I2F R148, R6 ;  /* 0x0000000600947306 */ /* 0x0005e40000201400 */
[----:B------:R-:W-:Y:S02]  /*3b40*/  ISETP.GE.AND P0, PT, R4, RZ, PT ;  /* 0x000000ff0400720c */ /* 0x000fe40003f06270 */
[C---:B-1----:R-:W-:Y:S04]  /*3b50*/  IADD3 R5, R0.reuse, 0x38, RZ ;  /* 0x0000003800057810 */ /* 0x042fe80007ffe0ff */
[----:B------:R-:W-:Y:S07]  /*3b60*/  ISETP.GE.AND P1, PT, R5, RZ, PT ;  /* 0x000000ff0500720c */ /* 0x000fee0003f26270 */
[C---:B------:R-:W-:Y:S04]  /*3b70*/  @!P0 IADD3 R4, -R0.reuse, -0x47, RZ ;  /* 0xffffffb900048810 */ /* 0x040fe80007ffe1ff */
[----:B------:R1:W-:Y:S01]  /*3b80*/  I2F R152, R4 ;  /* 0x0000000400987306 */ /* 0x0003e20000201400 */
[C---:B--2---:R-:W-:Y:S02]  /*3b90*/  IADD3 R6, R0.reuse, 0x37, RZ ;  /* 0x0000003700067810 */ /* 0x044fe40007ffe0ff */
[----:B------:R-:W-:Y:S02]  /*3ba0*/  @!P1 IADD3 R5, -R0, -0x38, RZ ;  /* 0xffffffc800059810 */ /* 0x000fe40007ffe1ff */
[----:B------:R-:W-:Y:S05]  /*3bb0*/  ISETP.GE.AND P0, PT, R6, RZ, PT ;  /* 0x000000ff0600720c */ /* 0x000fea0003f06270 */
[----:B------:R2:W-:Y:S08]  /*3bc0*/  I2F R140, R5 ;  /* 0x00000005008c7306 */ /* 0x0005f00000201400 */
[C---:B------:R-:W-:Y:S02]  /*3bd0*/  @!P0 IADD3 R6, -R0.reuse, -0x37, RZ ;  /* 0xffffffc900068810 */ /* 0x040fe40007ffe1ff */
[----:B-1----:R-:W-:Y:S02]  /*3be0*/  IADD3 R4, R0, -0x10, RZ ;  /* 0xfffffff000047810 */ /* 0x002fe40007ffe0ff */
[----:B------:R1:W-:Y:S02]  /*3bf0*/  I2F R141, R6 ;  /* 0x00000006008d7306 */ /* 0x0003e40000201400 */
[----:B------:R-:W-:Y:S02]  /*3c00*/  ISETP.GE.AND P0, PT, R4, RZ, PT ;  /* 0x000000ff0400720c */ /* 0x000fe40003f06270 */
[C---:B--2---:R-:W-:Y:S04]  /*3c10*/  IADD3 R5, R0.reuse, -0x9, RZ ;  /* 0xfffffff700057810 */ /* 0x044fe80007ffe0ff */
[----:B------:R-:W-:Y:S07]  /*3c20*/  ISETP.GE.AND P1, PT, R5, RZ, PT ;  /* 0x000000ff0500720c */ /* 0x000fee0003f26270 */
[C---:B------:R-:W-:Y:S04]  /*3c30*/  @!P0 IADD3 R4, -R0.reuse, 0x10, RZ ;  /* 0x0000001000048810 */ /* 0x040fe80007ffe1ff */
[----:B------:R2:W-:Y:S01]  /*3c40*/  I2F R144, R4 ;  /* 0x0000000400907306 */ /* 0x0005e20000201400 */
[C---:B-1----:R-:W-:Y:S02]  /*3c50*/  IADD3 R6, R0.reuse, -0x11, RZ ;  /* 0xffffffef00067810 */ /* 0x042fe40007ffe0ff */
[----:B------:R-:W-:Y:S02]  /*3c60*/  @!P1 IADD3 R5, -R0, 0x9, RZ ;  /* 0x0000000900059810 */ /* 0x000fe40007ffe1ff */
[----:B------:R-:W-:Y:S05]  /*3c70*/  ISETP.GE.AND P1, PT, R6, RZ, PT ;  /* 0x000000ff0600720c */ /* 0x000fea0003f26270 */
[----:B------:R1:W-:Y:S08]  /*3c80*/  I2F R139, R5 ;  /* 0x00000005008b7306 */ /* 0x0003f00000201400 */
[C---:B------:R-:W-:Y:S02]  /*3c90*/  @!P1 IADD3 R6, -R0.reuse, 0x11, RZ ;  /* 0x0000001100069810 */ /* 0x040fe40007ffe1ff */
[----:B--2---:R-:W-:Y:S02]  /*3ca0*/  IADD3 R4, R0, 0x2f, RZ ;  /* 0x0000002f00047810 */ /* 0x004fe40007ffe0ff */
[----:B------:R2:W-:Y:S02]  /*3cb0*/  I2F R145, R6 ;  /* 0x0000000600917306 */ /* 0x0005e40000201400 */
[----:B------:R-:W-:Y:S02]  /*3cc0*/  ISETP.GE.AND P1, PT, R4, RZ, PT ;  /* 0x000000ff0400720c */ /* 0x000fe40003f26270 */
[C---:B-1----:R-:W-:Y:S04]  /*3cd0*/  IADD3 R5, R0.reuse, 0x30, RZ ;  /* 0x0000003000057810 */ /* 0x042fe80007ffe0ff */
[----:B------:R-:W-:Y:S07]  /*3ce0*/  ISETP.GE.AND P0, PT, R5, RZ, PT ;  /* 0x000000ff0500720c */ /* 0x000fee0003f06270 */
[C---:B------:R-:W-:Y:S04]  /*3cf0*/  @!P1 IADD3 R4, -R0.reuse, -0x2f, RZ ;  /* 0xffffffd100049810 */ /* 0x040fe80007ffe1ff */
[----:B------:R-:W-:Y:S01]  /*3d00*/  I2F R143, R4 ;  /* 0x00000004008f7306 */ /* 0x000fe20000201400 */
[C---:B--2---:R-:W-:Y:S02]  /*3d10*/  IADD3 R6, R0.reuse, 0x28, RZ ;  /* 0x0000002800067810 */ /* 0x044fe40007ffe0ff */
        /* <DEDUP_REMOVED lines=29> */
[----:B------:R1:W-:Y:S02]  /*3ef0*/  I2F R151, R28 ;  /* 0x0000001c00977306 */ /* 0x0003e40000201400 */
        /* <DEDUP_REMOVED lines=13> */
[----:B------:R-:W-:Y:S03]  /*3fd0*/  I2F R154, R56 ;  /* 0x00000038009a7306 */ /* 0x000fe60000201400 */
[-C--:B-1----:R-:W-:Y:S04]  /*3fe0*/  HMMA.16816.F32 R28, R60, R34.reuse, RZ ;  /* 0x000000223c1c723c */ /* 0x082fe800000018ff */
[C---:B------:R-:W-:Y:S02]  /*3ff0*/  @!P1 IADD3 R131, -R0.reuse, 0x30, RZ ;  /* 0x0000003000839810 */ /* 0x040fe40007ffe1ff */
[----:B------:R-:W-:Y:S01]  /*4000*/  ISETP.GE.AND P1, PT, R133, RZ, PT ;  /* 0x000000ff8500720c */ /* 0x000fe20003f26270 */
[----:B------:R1:W-:Y:S01]  /*4010*/  I2F R155, R52 ;  /* 0x00000034009b7306 */ /* 0x0003e20000201400 */
[C---:B------:R-:W-:Y:S08]  /*4020*/  HMMA.16816.F32 R32, R64.reuse, R34, RZ ;  /* 0x000000224020723c */ /* 0x040ff000000018ff */
[-C--:B------:R-:W-:Y:S01]  /*4030*/  HMMA.16816.F32 R36, R64, R48.reuse, RZ ;  /* 0x000000304024723c */ /* 0x080fe200000018ff */
[----:B------:R-:W-:Y:S03]  /*4040*/  I2F R132, R132 ;  /* 0x0000008400847306 */ /* 0x000fe60000201400 */
[C---:B------:R-:W-:Y:S04]  /*4050*/  @!P1 IADD3 R133, -R0.reuse, -0x10, RZ ;  /* 0xfffffff000859810 */ /* 0x040fe80007ffe1ff */
[C---:B---3--:R-:W-:Y:S03]  /*4060*/  HMMA.16816.F32 R40, R60.reuse, R48, RZ ;  /* 0x000000303c28723c */ /* 0x048fe600000018ff */
[----:B------:R3:W-:Y:S05]  /*4070*/  I2F R160, R131 ;  /* 0x0000008300a07306 */ /* 0x0007ea0000201400 */
[-C--:B--2---:R-:W-:Y:S05]  /*4080*/  HMMA.16816.F32 R44, R60, R50.reuse, RZ ;  /* 0x000000323c2c723c */ /* 0x084fea00000018ff */
[----:B------:R-:W-:Y:S03]  /*4090*/  I2F R133, R133 ;  /* 0x0000008500857306 */ /* 0x000fe60000201400 */
[C---:B------:R-:W-:Y:S08]  /*40a0*/  HMMA.16816.F32 R48, R64.reuse, R50, RZ ;  /* 0x000000324030723c */ /* 0x040ff000000018ff */
[-C--:B-1----:R-:W-:Y:S01]  /*40b0*/  HMMA.16816.F32 R52, R64, R100.reuse, RZ ;  /* 0x000000644034723c */ /* 0x082fe200000018ff */
[C---:B---3--:R-:W-:Y:S07]  /*40c0*/  IADD3 R131, R0.reuse, 0xf, RZ ;  /* 0x0000000f00837810 */ /* 0x048fee0007ffe0ff */
[C---:B------:R-:W-:Y:S02]  /*40d0*/  HMMA.16816.F32 R56, R60.reuse, R100, RZ ;  /* 0x000000643c38723c */ /* 0x040fe400000018ff */
[----:B------:R-:W-:Y:S05]  /*40e0*/  ISETP.GE.AND P0, PT, R131, RZ, PT ;  /* 0x000000ff8300720c */ /* 0x000fea0003f06270 */
        /* <DEDUP_REMOVED lines=12> */
[C---:B------:R-:W-:Y:S03]  /*41b0*/  HMMA.16816.F32 R8, R112.reuse, R108, R8 ;  /* 0x0000006c7008723c */ /* 0x040fe60000001808 */
[----:B------:R-:W-:Y:S01]  /*41c0*/  I2F R100, R100 ;  /* 0x0000006400647306 */ /* 0x000fe20000201400 */
[----:B------:R-:W-:Y:S02]  /*41d0*/  @!P2 IADD3 R101, -R0, 0x38, RZ ;  /* 0x000000380065a810 */ /* 0x000fe40007ffe1ff */
[----:B------:R-:W-:Y:S02]  /*41e0*/  FSETP.NEU.FTZ.AND P2, PT, R3, -INF , PT ;  /* 0xff8000000300780b */ /* 0x000fe40003f5d000 */
        /* <DEDUP_REMOVED lines=22> */
[----:B------:R1:W-:Y:S01]  /*4350*/  MUFU.TANH R108, R8 ;  /* 0x00000008006c7308 */ /* 0x0003e20000002400 */
[----:B--2---:R-:W-:Y:S04]  /*4360*/  MOV R11, UR10 ;  /* 0x0000000a000b7c02 */ /* 0x004fe80008000f00 */
[----:B------:R-:W-:Y:S05]  /*4370*/  LEA R11, R11, R68, 0x7 ;  /* 0x000000440b0b7211 */ /* 0x000fea00078e38ff */
[----:B------:R-:W-:Y:S01]  /*4380*/  MUFU.TANH R79, R14 ;  /* 0x0000000e004f7308 */ /* 0x000fe20000002400 */
[C---:B------:R-:W-:Y:S02]  /*4390*/  @P3 ISETP.GE.AND P3, PT, R11.reuse, UR5, PT ;  /* 0x000000050b003c0c */ /* 0x040fe4000bf66270 */
[----:B------:R-:W-:Y:S02]  /*43a0*/  @P0 IADD3 R0, R11, 0x1, RZ ;  /* 0x000000010b000810 */ /* 0x000fe40007ffe0ff */
[----:B------:R-:W-:Y:S02]  /*43b0*/  PLOP3.LUT P0, PT, PT, PT, UP0, 0x80, 0x0 ;  /* 0x000000000000781c */ /* 0x000fe40003f0f008 */
[----:B------:R-:W-:Y:S03]  /*43c0*/  @P4 ISETP.GE.AND P4, PT, R0, UR5, PT ;  /* 0x0000000500004c0c */ /* 0x000fe6000bf86270 */
[----:B------:R2:W-:Y:S01]  /*43d0*/  MUFU.TANH R81, R10 ;  /* 0x0000000a00517308 */ /* 0x0005e20000002400 */
[----:B-1----:R-:W-:Y:S05]  /*43e0*/  FFMA.FTZ R8, R136, -UR4, R205 ;  /* 0x8000000488087c23 */ /* 0x002fea00080100cd */
[----:B------:R-:W-:Y:S04]  /*43f0*/  @P1 FSEL R8, R8, -INF , !P3 ;  /* 0xff80000008081808 */ /* 0x000fe80005800000 */
[----:B------:R-:W1:Y:S01]  /*4400*/  MUFU.TANH R223, R5 ;  /* 0x0000000500df7308 */ /* 0x000e620000002400 */
[----:B------:R-:W-:Y:S09]  /*4410*/  PLOP3.LUT P1, PT, PT, PT, UP0, 0x80, 0x0 ;  /* 0x000000000000781c */ /* 0x000ff20003f2f008 */
[----:B------:R-:W3:Y:S01]  /*4420*/  MUFU.TANH R249, R6 ;  /* 0x0000000600f97308 */ /* 0x000ee20000002400 */
[----:B--2---:R-:W-:Y:S05]  /*4430*/  FMUL.FTZ R10, R3, 1.4426950216293334961 ;  /* 0x3fb8aa3b030a7820 */ /* 0x004fea0000410000 */
[----:B------:R-:W-:Y:S04]  /*4440*/  FSEL R10, R10, RZ, P2 ;  /* 0x000000ff0a0a7208 */ /* 0x000fe80001000000 */
[----:B------:R2:W2:Y:S01]  /*4450*/  MUFU.TANH R248, R7 ;  /* 0x0000000700f87308 */ /* 0x0004a20000002400 */
[----:B----4-:R-:W-:Y:S01]  /*4460*/  FSETP.NEU.FTZ.AND P2, PT, R2, -INF , PT ;  /* 0xff8000000200780b */ /* 0x010fe20003f5d000 */
[--C-:B------:R-:W-:Y:S02]  /*4470*/  FFMA.FTZ R8, R8, c[0x0][0x23c], -R10.reuse ;  /* 0x00008f0008087a23 */ /* 0x100fe4000001080a */
[----:B-1----:R-:W-:Y:S06]  /*4480*/  FFMA.FTZ R0, R137, -UR4, R223 ;  /* 0x8000000489007c23 */ /* 0x002fec00080100df */
[----:B------:R3:W-:Y:S01]  /*4490*/  MUFU.EX2 R209, R8 ;  /* 0x0000000800d17308 */ /* 0x0007e20000000800 */
[----:B------:R-:W-:Y:S02]  /*44a0*/  @P0 FSEL R0, R0, -INF , !P4 ;  /* 0xff80000000000808 */ /* 0x000fe40006000000 */
[----:B------:R-:W-:Y:S03]  /*44b0*/  PLOP3.LUT P0, PT, PT, PT, UP0, 0x80, 0x0 ;  /* 0x000000000000781c */ /* 0x000fe60003f0f008 */
[----:B------:R-:W-:Y:S04]  /*44c0*/  FFMA.FTZ R0, R0, c[0x0][0x23c], -R10 ;  /* 0x00008f0000007a23 */ /* 0x000fe8000001080a */
[----:B------:R1:W4:Y:S01]  /*44d0*/  MUFU.TANH R109, R9 ;  /* 0x00000009006d7308 */ /* 0x0003220000002400 */
[----:B--2---:R-:W2:Y:S09]  /*44e0*/  LDSM.16.M88.4 R4, [R116+0x6400] ;  /* 0x006400007404783b */ /* 0x004eb20000000200 */
[----:B------:R4:W-:Y:S01]  /*44f0*/  MUFU.EX2 R206, R0 ;  /* 0x0000000000ce7308 */ /* 0x0009e20000000800 */
[----:B---3--:R-:W-:Y:S05]  /*4500*/  FFMA.FTZ R8, R161, -UR4, R249 ;  /* 0x80000004a1087c23 */ /* 0x008fea00080100f9 */
[----:B------:R-:W-:Y:S04]  /*4510*/  @P1 FSEL R8, R8, -INF , !P3 ;  /* 0xff80000008081808 */ /* 0x000fe80005800000 */
[----:B------:R-:W-:Y:S01]  /*4520*/  MUFU.TANH R217, R17 ;  /* 0x0000001100d97308 */ /* 0x000fe20000002400 */
[----:B------:R-:W-:Y:S01]  /*4530*/  PLOP3.LUT P1, PT, PT, PT, UP0, 0x80, 0x0 ;  /* 0x000000000000781c */ /* 0x000fe20003f2f008 */
[----:B-1----:R-:W-:Y:S05]  /*4540*/  FMUL.FTZ R9, R2, 1.4426950216293334961 ;  /* 0x3fb8aa3b02097820 */ /* 0x002fea0000410000 */
[----:B------:R-:W-:Y:S03]  /*4550*/  FSEL R9, R9, RZ, P2 ;  /* 0x000000ff09097208 */ /* 0x000fe60001000000 */
[----:B------:R-:W-:Y:S01]  /*4560*/  MUFU.TANH R102, R12 ;  /* 0x0000000c00667308 */ /* 0x000fe20000002400 */
[----:B-----5:R-:W-:Y:S01]  /*4570*/  FSETP.NEU.FTZ.AND P2, PT, R251, -INF , PT ;  /* 0xff800000fb00780b */ /* 0x020fe20003f5d000 */
[--C-:B------:R-:W-:Y:S02]  /*4580*/  FFMA.FTZ R8, R8, c[0x0][0x23c], -R9.reuse ;  /* 0x00008f0008087a23 */ /* 0x100fe40000010809 */
[----:B----4-:R-:W-:Y:S06]  /*4590*/  FFMA.FTZ R0, R163, -UR4, R248 ;  /* 0x80000004a3007c23 */ /* 0x010fec00080100f8 */
[----:B------:R1:W-:Y:S01]  /*45a0*/  MUFU.EX2 R3, R8 ;  /* 0x0000000800037308 */ /* 0x0003e20000000800 */
[----:B------:R-:W-:Y:S02]  /*45b0*/  @P0 FSEL R0, R0, -INF , !P4 ;  /* 0xff80000000000808 */ /* 0x000fe40006000000 */
[----:B------:R-:W-:Y:S01]  /*45c0*/  PLOP3.LUT P0, PT, PT, PT, UP0, 0x80, 0x0 ;  /* 0x000000000000781c */ /* 0x000fe20003f0f008 */
[-C--:B--2---:R-:W-:Y:S03]  /*45d0*/  HMMA.16816.F32 R20, R104, R4.reuse, R20 ;  /* 0x000000046814723c */ /* 0x084fe60000001814 */
[----:B------:R-:W-:Y:S03]  /*45e0*/  FFMA.FTZ R0, R0, c[0x0][0x23c], -R9 ;  /* 0x00008f0000007a23 */ /* 0x000fe60000010809 */
[----:B------:R-:W-:Y:S02]  /*45f0*/  MUFU.TANH R103, R13 ;  /* 0x0000000d00677308 */ /* 0x000fe40000002400 */
[C---:B------:R-:W-:Y:S07]  /*4600*/  HMMA.16816.F32 R24, R112.reuse, R4, R24 ;  /* 0x000000047018723c */ /* 0x040fee0000001818 */
[----:B------:R-:W-:Y:S01]  /*4610*/  FFMA.FTZ R4, R134, -UR4, R108 ;  /* 0x8000000486047c23 */ /* 0x000fe2000801006c */
[----:B------:R2:W-:Y:S01]  /*4620*/  MUFU.EX2 R2, R0 ;  /* 0x0000000000027308 */ /* 0x0005e20000000800 */
[----:B------:R-:W-:Y:S01]  /*4630*/  FFMA.FTZ R5, R148, -UR4, R81 ;  /* 0x8000000494057c23 */ /* 0x000fe20008010051 */
[-C--:B------:R-:W-:Y:S03]  /*4640*/  HMMA.16816.F32 R28, R112, R6.reuse, R28 ;  /* 0x00000006701c723c */ /* 0x080fe6000000181c */
[----:B-1----:R-:W-:Y:S01]  /*4650*/  FMUL.FTZ R8, R251, 1.4426950216293334961 ;  /* 0x3fb8aa3bfb087820 */ /* 0x002fe20000410000 */
[----:B------:R-:W-:Y:S02]  /*4660*/  @P1 FSEL R4, R4, -INF , !P3 ;  /* 0xff80000004041808 */ /* 0x000fe40005800000 */
[----:B------:R-:W-:Y:S01]  /*4670*/  PLOP3.LUT P1, PT, PT, PT, UP0, 0x80, 0x0 ;  /* 0x000000000000781c */ /* 0x000fe20003f2f008 */
[----:B------:R-:W-:Y:S01]  /*4680*/  FMUL.FTZ R21, R21, c[0x0][0x2ec] ;  /* 0x0000bb0015157a20 */ /* 0x000fe20000410000 */
[----:B------:R-:W1:Y:S01]  /*4690*/  MUFU.TANH R218, R16 ;  /* 0x0000001000da7308 */ /* 0x000e620000002400 */
[----:B------:R-:W-:Y:S01]  /*46a0*/  FSEL R8, R8, RZ, P2 ;  /* 0x000000ff08087208 */ /* 0x000fe20001000000 */
[C---:B------:R-:W-:Y:S04]  /*46b0*/  HMMA.16816.F32 R32, R104.reuse, R6, R32 ;  /* 0x000000066820723c */ /* 0x040fe80000001820 */
[--C-:B------:R-:W-:Y:S01]  /*46c0*/  FFMA.FTZ R4, R4, c[0x0][0x23c], -R8.reuse ;  /* 0x00008f0004047a23 */ /* 0x100fe20000010808 */
[----:B------:R-:W-:Y:S01]  /*46d0*/  FSETP.NEU.FTZ.AND P2, PT, R252, -INF , PT ;  /* 0xff800000fc00780b */ /* 0x000fe20003f5d000 */
[----:B------:R-:W-:Y:S02]  /*46e0*/  FMUL.FTZ R25, R25, c[0x0][0x2ec] ;  /* 0x0000bb0019197a20 */ /* 0x000fe40000410000 */
[----:B------:R3:W-:Y:S01]  /*46f0*/  MUFU.EX2 R17, R4 ;  /* 0x0000000400117308 */ /* 0x0007e20000000800 */
[----:B------:R-:W-:Y:S02]  /*4700*/  @P1 FSEL R5, R5, -INF , !P3 ;  /* 0xff80000005051808 */ /* 0x000fe40005800000 */
[----:B------:R-:W-:Y:S01]  /*4710*/  PLOP3.LUT P1, PT, PT, PT, UP0, 0x80, 0x0 ;  /* 0x000000000000781c */ /* 0x000fe20003f2f008 */
[----:B--2---:R-:W-:Y:S01]  /*4720*/  FFMA.FTZ R0, R135, -UR4, R109 ;  /* 0x8000000487007c23 */ /* 0x004fe2000801006d */
[----:B------:R-:W-:Y:S01]  /*4730*/  PLOP3.LUT P3, PT, PT, PT, UP0, 0x80, 0x0 ;  /* 0x000000000000781c */ /* 0x000fe20003f6f008 */
[----:B------:R-:W-:Y:S02]  /*4740*/  FMUL.FTZ R24, R24, c[0x0][0x2ec] ;  /* 0x0000bb0018187a20 */ /* 0x000fe40000410000 */
[----:B------:R-:W-:Y:S01]  /*4750*/  FMUL.FTZ R27, R27, c[0x0][0x2ec] ;  /* 0x0000bb001b1b7a20 */ /* 0x000fe20000410000 */
[----:B------:R-:W-:Y:S01]  /*4760*/  @P0 FSEL R0, R0, -INF , !P4 ;  /* 0xff80000000000808 */ /* 0x000fe20006000000 */
[----:B------:R-:W-:Y:S01]  /*4770*/  MUFU.TANH R242, R19 ;  /* 0x0000001300f27308 */ /* 0x000fe20000002400 */
[----:B------:R-:W-:Y:S01]  /*4780*/  PLOP3.LUT P0, PT, PT, PT, UP0, 0x80, 0x0 ;  /* 0x000000000000781c */ /* 0x000fe20003f0f008 */
[----:B------:R-:W-:Y:S02]  /*4790*/  FMUL.FTZ R26, R26, c[0x0][0x2ec] ;  /* 0x0000bb001a1a7a20 */ /* 0x000fe40000410000 */
[----:B------:R-:W-:Y:S02]  /*47a0*/  FFMA.FTZ R12, R0, c[0x0][0x23c], -R8 ;  /* 0x00008f00000c7a23 */ /* 0x000fe40000010808 */
[----:B------:R-:W-:Y:S02]  /*47b0*/  FMUL.FTZ R33, R33, c[0x0][0x2ec] ;  /* 0x0000bb0021217a20 */ /* 0x000fe40000410000 */
[----:B------:R-:W-:Y:S02]  /*47c0*/  FMUL.FTZ R32, R32, c[0x0][0x2ec] ;  /* 0x0000bb0020207a20 */ /* 0x000fe40000410000 */
[----:B------:R2:W-:Y:S01]  /*47d0*/  MUFU.EX2 R16, R12 ;  /* 0x0000000c00107308 */ /* 0x0005e20000000800 */
[----:B-1----:R-:W-:Y:S02]  /*47e0*/  FFMA.FTZ R13, R138, -UR4, R218 ;  /* 0x800000048a0d7c23 */ /* 0x002fe400080100da */
[----:B------:R-:W-:Y:S02]  /*47f0*/  FMUL.FTZ R35, R35, c[0x0][0x2ec] ;  /* 0x0000bb0023237a20 */ /* 0x000fe40000410000 */
[----:B---3--:R-:W-:Y:S02]  /*4800*/  FMUL.FTZ R4, R252, 1.4426950216293334961 ;  /* 0x3fb8aa3bfc047820 */ /* 0x008fe40000410000 */
[----:B------:R-:W-:Y:S02]  /*4810*/  FMUL.FTZ R34, R34, c[0x0][0x2ec] ;  /* 0x0000bb0022227a20 */ /* 0x000fe40000410000 */
[----:B------:R-:W-:Y:S01]  /*4820*/  FMUL.FTZ R29, R29, c[0x0][0x2ec] ;  /* 0x0000bb001d1d7a20 */ /* 0x000fe20000410000 */
[----:B------:R-:W1:Y:S01]  /*4830*/  MUFU.TANH R244, R18 ;  /* 0x0000001200f47308 */ /* 0x000e620000002400 */
[----:B------:R-:W-:Y:S01]  /*4840*/  FSEL R0, R4, RZ, P2 ;  /* 0x000000ff04007208 */ /* 0x000fe20001000000 */
[----:B------:R-:W-:Y:S01]  /*4850*/  FFMA.FTZ R4, R152, -UR4, R80 ;  /* 0x8000000498047c23 */ /* 0x000fe20008010050 */
[----:B------:R-:W-:Y:S01]  /*4860*/  PLOP3.LUT P2, PT, PT, PT, UP0, 0x80, 0x0 ;  /* 0x000000000000781c */ /* 0x000fe20003f4f008 */
[----:B------:R-:W-:Y:S02]  /*4870*/  FMUL.FTZ R28, R28, c[0x0][0x2ec] ;  /* 0x0000bb001c1c7a20 */ /* 0x000fe40000410000 */
[--C-:B------:R-:W-:Y:S01]  /*4880*/  FFMA.FTZ R5, R5, c[0x0][0x23c], -R0.reuse ;  /* 0x00008f0005057a23 */ /* 0x100fe20000010800 */
[----:B------:R-:W-:Y:S01]  /*4890*/  @P0 FSEL R4, R4, -INF , !P4 ;  /* 0xff80000004040808 */ /* 0x000fe20006000000 */
[----:B------:R-:W-:Y:S01]  /*48a0*/  FMUL.FTZ R31, R31, c[0x0][0x2ec] ;  /* 0x0000bb001f1f7a20 */ /* 0x000fe20000410000 */
[----:B------:R-:W-:Y:S01]  /*48b0*/  PLOP3.LUT P0, PT, PT, PT, UP0, 0x80, 0x0 ;  /* 0x000000000000781c */ /* 0x000fe20003f0f008 */
[----:B------:R3:W-:Y:S01]  /*48c0*/  MUFU.EX2 R85, R5 ;  /* 0x0000000500557308 */ /* 0x0007e20000000800 */
[----:B------:R-:W-:Y:S01]  /*48d0*/  FMUL.FTZ R30, R30, c[0x0][0x2ec] ;  /* 0x0000bb001e1e7a20 */ /* 0x000fe20000410000 */
[----:B------:R-:W-:Y:S01]  /*48e0*/  PLOP3.LUT P4, PT, PT, PT, UP0, 0x80, 0x0 ;  /* 0x000000000000781c */ /* 0x000fe20003f8f008 */
[----:B------:R-:W-:Y:S02]  /*48f0*/  FFMA.FTZ R4, R4, c[0x0][0x23c], -R0 ;  /* 0x00008f0004047a23 */ /* 0x000fe40000010800 */
[----:B--2---:R-:W-:Y:S02]  /*4900*/  FFMA.FTZ R12, R139, -UR4, R217 ;  /* 0x800000048b0c7c23 */ /* 0x004fe400080100d9 */
[----:B------:R-:W-:Y:S02]  /*4910*/  FMUL.FTZ R23, R23, c[0x0][0x2ec] ;  /* 0x0000bb0017177a20 */ /* 0x000fe40000410000 */
[----:B------:R-:W-:Y:S01]  /*4920*/  FMUL.FTZ R20, R20, c[0x0][0x2ec] ;  /* 0x0000bb0014147a20 */ /* 0x000fe20000410000 */
[----:B------:R2:W-:Y:S01]  /*4930*/  MUFU.EX2 R84, R4 ;  /* 0x0000000400547308 */ /* 0x0005e20000000800 */
[----:B------:R-:W-:Y:S09]  /*4940*/  FMUL.FTZ R22, R22, c[0x0][0x2ec] ;  /* 0x0000bb0016167a20 */ /* 0x000ff20000410000 */
[----:B------:R-:W-:Y:S01]  /*4950*/  MUFU.TANH R213, R21 ;  /* 0x0000001500d57308 */ /* 0x000fe20000002400 */
[----:B---3--:R-:W-:Y:S09]  /*4960*/  FFMA.FTZ R5, R140, -UR4, R102 ;  /* 0x800000048c057c23 */ /* 0x008ff20008010066 */
[----:B------:R-:W3:Y:S01]  /*4970*/  MUFU.TANH R240, R23 ;  /* 0x0000001700f07308 */ /* 0x000ee20000002400 */
[C---:B--2---:R-:W-:Y:S02]  /*4980*/  @P1 IADD3 R4, R11.reuse, 0x8, RZ ;  /* 0x000000080b041810 */ /* 0x044fe40007ffe0ff */
[----:B------:R-:W-:Y:S02]  /*4990*/  PLOP3.LUT P1, PT, PT, PT, UP0, 0x80, 0x0 ;  /* 0x000000000000781c */ /* 0x000fe40003f2f008 */
[----:B------:R-:W-:Y:S05]  /*49a0*/  @P2 ISETP.GE.AND P2, PT, R4, UR5, PT ;  /* 0x0000000504002c0c */ /* 0x000fea000bf46270 */
[----:B------:R-:W-:Y:S01]  /*49b0*/  MUFU.TANH R216, R20 ;  /* 0x0000001400d87308 */ /* 0x000fe20000002400 */
[----:B------:R-:W-:Y:S02]  /*49c0*/  @P0 IADD3 R4, R11, 0x9, RZ ;  /* 0x000000090b040810 */ /* 0x000fe40007ffe0ff */
[----:B------:R-:W-:Y:S02]  /*49d0*/  PLOP3.LUT P0, PT, PT, PT, UP0, 0x80, 0x0 ;  /* 0x000000000000781c */ /* 0x000fe40003f0f008 */
[----:B------:R-:W-:Y:S01]  /*49e0*/  @P3 ISETP.GE.AND P3, PT, R4, UR5, PT ;  /* 0x0000000504003c0c */ /* 0x000fe2000bf66270 */
[----:B------:R-:W-:Y:S04]  /*49f0*/  FFMA.FTZ R4, R141, -UR4, R103 ;  /* 0x800000048d047c23 */ /* 0x000fe80008010067 */
[----:B------:R-:W-:Y:S01]  /*4a00*/  MUFU.TANH R88, R25 ;  /* 0x0000001900587308 */ /* 0x000fe20000002400 */
[----:B------:R-:W-:Y:S02]  /*4a10*/  @P1 FSEL R5, R5, -INF , !P2 ;  /* 0xff80000005051808 */ /* 0x000fe40005000000 */
[----:B------:R-:W-:Y:S03]  /*4a20*/  PLOP3.LUT P1, PT, PT, PT, UP0, 0x80, 0x0 ;  /* 0x000000000000781c */ /* 0x000fe60003f2f008 */
[--C-:B------:R-:W-:Y:S02]  /*4a30*/  FFMA.FTZ R5, R5, c[0x0][0x23c], -R8.reuse ;  /* 0x00008f0005057a23 */ /* 0x100fe40000010808 */
[----:B------:R-:W-:Y:S02]  /*4a40*/  @P0 FSEL R4, R4, -INF , !P3 ;  /* 0xff80000004040808 */ /* 0x000fe40005800000 */
[----:B------:R2:W-:Y:S01]  /*4a50*/  MUFU.EX2 R14, R5 ;  /* 0x00000005000e7308 */ /* 0x0005e20000000800 */
[----:B------:R-:W-:Y:S02]  /*4a60*/  PLOP3.LUT P0, PT, PT, PT, UP0, 0x80, 0x0 ;  /* 0x000000000000781c */ /* 0x000fe40003f0f008 */
[----:B------:R-:W-:Y:S07]  /*4a70*/  FFMA.FTZ R4, R4, c[0x0][0x23c], -R8 ;  /* 0x00008f0004047a23 */ /* 0x000fee0000010808 */
[----:B------:R-:W-:Y:S10]  /*4a80*/  MUFU.TANH R241, R22 ;  /* 0x0000001600f17308 */ /* 0x000ff40000002400 */
[----:B------:R4:W-:Y:S01]  /*4a90*/  MUFU.EX2 R15, R4 ;  /* 0x00000004000f7308 */ /* 0x0009e20000000800 */
[----:B--2---:R-:W-:Y:S05]  /*4aa0*/  FFMA.FTZ R5, R134, -UR4, R79 ;  /* 0x8000000486057c23 */ /* 0x004fea000801004f */
[----:B------:R-:W-:Y:S04]  /*4ab0*/  @P1 FSEL R5, R5, -INF , !P2 ;  /* 0xff80000005051808 */ /* 0x000fe80005000000 */
[----:B------:R-:W2:Y:S01]  /*4ac0*/  MUFU.TANH R89, R24 ;  /* 0x0000001800597308 */ /* 0x000ea20000002400 */
[----:B------:R-:W-:Y:S01]  /*4ad0*/  PLOP3.LUT P1, PT, PT, PT, UP0, 0x80, 0x0 ;  /* 0x000000000000781c */ /* 0x000fe20003f2f008 */
[----:B------:R-:W-:Y:S08]  /*4ae0*/  FFMA.FTZ R5, R5, c[0x0][0x23c], -R0 ;  /* 0x00008f0005057a23 */ /* 0x000ff00000010800 */
[----:B------:R-:W-:Y:S01]  /*4af0*/  MUFU.EX2 R83, R5 ;  /* 0x0000000500537308 */ /* 0x000fe20000000800 */
[----:B----4-:R-:W-:Y:S03]  /*4b00*/  FFMA.FTZ R4, R135, -UR4, R78 ;  /* 0x8000000487047c23 */ /* 0x010fe6000801004e */
[----:B------:R-:W-:Y:S02]  /*4b10*/  @P1 FSEL R13, R13, -INF , !P2 ;  /* 0xff8000000d0d1808 */ /* 0x000fe40005000000 */
[----:B------:R-:W-:Y:S02]  /*4b20*/  PLOP3.LUT P1, PT, PT, PT, UP0, 0x80, 0x0 ;  /* 0x000000000000781c */ /* 0x000fe40003f2f008 */
[----:B------:R-:W-:Y:S02]  /*4b30*/  @P0 FSEL R4, R4, -INF , !P3 ;  /* 0xff80000004040808 */ /* 0x000fe40005800000 */
[----:B------:R-:W4:Y:S01]  /*4b40*/  MUFU.TANH R72, R27 ;  /* 0x0000001b00487308 */ /* 0x000f220000002400 */
[----:B------:R-:W-:Y:S01]  /*4b50*/  PLOP3.LUT P0, PT, PT, PT, UP0, 0x80, 0x0 ;  /* 0x000000000000781c */ /* 0x000fe20003f0f008 */
[----:B------:R-:W-:Y:S02]  /*4b60*/  FFMA.FTZ R13, R13, c[0x0][0x23c], -R10 ;  /* 0x00008f000d0d7a23 */ /* 0x000fe4000001080a */
[----:B------:R-:W-:Y:S06]  /*4b70*/  FFMA.FTZ R4, R4, c[0x0][0x23c], -R0 ;  /* 0x00008f0004047a23 */ /* 0x000fec0000010800 */
[----:B------:R1:W-:Y:S04]  /*4b80*/  MUFU.EX2 R82, R4 ;  /* 0x0000000400527308 */ /* 0x0003e80000000800 */
[----:B------:R-:W-:Y:S02]  /*4b90*/  @P0 FSEL R12, R12, -INF , !P3 ;  /* 0xff8000000c0c0808 */ /* 0x000fe40005800000 */
[----:B------:R-:W-:Y:S03]  /*4ba0*/  PLOP3.LUT P0, PT, PT, PT, UP0, 0x80, 0x0 ;  /* 0x000000000000781c */ /* 0x000fe60003f0f008 */
[----:B------:R-:W-:Y:S01]  /*4bb0*/  FFMA.FTZ R12, R12, c[0x0][0x23c], -R10 ;  /* 0x00008f000c0c7a23 */ /* 0x000fe2000001080a */
[----:B------:R2:W-:Y:S10]  /*4bc0*/  MUFU.EX2 R203, R13 ;  /* 0x0000000d00cb7308 */ /* 0x0005f40000000800 */
[----:B------:R3:W-:Y:S01]  /*4bd0*/  MUFU.EX2 R202, R12 ;  /* 0x0000000c00ca7308 */ /* 0x0007e20000000800 */
[----:B-1----:R-:W1:Y:S09]  /*4be0*/  LDSM.16.M88.4 R4, [R116+0x6800] ;  /* 0x006800007404783b */ /* 0x002e720000000200 */
[----:B------:R-:W1:Y:S01]  /*4bf0*/  MUFU.TANH R73, R26 ;  /* 0x0000001a00497308 */ /* 0x000e620000002400 */
[----:B--2---:R-:W-:Y:S05]  /*4c00*/  FFMA.FTZ R13, R136, -UR4, R244 ;  /* 0x80000004880d7c23 */ /* 0x004fea00080100f4 */
[----:B------:R-:W-:Y:S04]  /*4c10*/  @P1 FSEL R13, R13, -INF , !P2 ;  /* 0xff8000000d0d1808 */ /* 0x000fe80005000000 */
[----:B------:R-:W-:Y:S01]  /*4c20*/  MUFU.TANH R86, R29 ;  /* 0x0000001d00567308 */ /* 0x000fe20000002400 */
[----:B------:R-:W-:Y:S02]  /*4c30*/  PLOP3.LUT P1, PT, PT, PT, UP0, 0x80, 0x0 ;  /* 0x000000000000781c */ /* 0x000fe40003f2f008 */
[----:B------:R-:W-:Y:S01]  /*4c40*/  PLOP3.LUT P2, PT, PT, PT, UP0, 0x80, 0x0 ;  /* 0x000000000000781c */ /* 0x000fe20003f4f008 */
[----:B---3--:R-:W-:Y:S02]  /*4c50*/  FFMA.FTZ R12, R137, -UR4, R242 ;  /* 0x80000004890c7c23 */ /* 0x008fe400080100f2 */
[--C-:B------:R-:W-:Y:S03]  /*4c60*/  FFMA.FTZ R13, R13, c[0x0][0x23c], -R9.reuse ;  /* 0x00008f000d0d7a23 */ /* 0x100fe60000010809 */
[----:B------:R-:W-:Y:S01]  /*4c70*/  @P0 FSEL R12, R12, -INF , !P3 ;  /* 0xff8000000c0c0808 */ /* 0x000fe20005800000 */
[----:B------:R-:W2:Y:S01]  /*4c80*/  MUFU.TANH R87, R28 ;  /* 0x0000001c00577308 */ /* 0x000ea20000002400 */
[----:B------:R-:W-:Y:S02]  /*4c90*/  PLOP3.LUT P0, PT, PT, PT, UP0, 0x80, 0x0 ;  /* 0x000000000000781c */ /* 0x000fe40003f0f008 */
[----:B------:R-:W-:Y:S01]  /*4ca0*/  PLOP3.LUT P3, PT, PT, PT, UP0, 0x80, 0x0 ;  /* 0x000000000000781c */ /* 0x000fe20003f6f008 */
[----:B------:R-:W-:Y:S06]  /*4cb0*/  FFMA.FTZ R12, R12, c[0x0][0x23c], -R9 ;  /* 0x00008f000c0c7a23 */ /* 0x000fec0000010809 */
[----:B------:R3:W-:Y:S01]  /*4cc0*/  MUFU.EX2 R232, R12 ;  /* 0x0000000c00e87308 */ /* 0x0007e20000000800 */
[-C--:B-1----:R-:W-:Y:S09]  /*4cd0*/  HMMA.16816.F32 R36, R104, R4.reuse, R36 ;  /* 0x000000046824723c */ /* 0x082ff20000001824 */
[----:B------:R1:W-:Y:S01]  /*4ce0*/  MUFU.EX2 R233, R13 ;  /* 0x0000000d00e97308 */ /* 0x0003e20000000800 */
[C---:B------:R-:W-:Y:S07]  /*4cf0*/  HMMA.16816.F32 R40, R112.reuse, R4, R40 ;  /* 0x000000047028723c */ /* 0x040fee0000001828 */
[----:B------:R-:W-:Y:S01]  /*4d00*/  FFMA.FTZ R4, R139, -UR4, R240 ;  /* 0x800000048b047c23 */ /* 0x000fe200080100f0 */
[-C--:B------:R-:W-:Y:S01]  /*4d10*/  HMMA.16816.F32 R44, R112, R6.reuse, R44 ;  /* 0x00000006702c723c */ /* 0x080fe2000000182c */
[----:B------:R-:W-:Y:S03]  /*4d20*/  MUFU.TANH R70, R31 ;  /* 0x0000001f00467308 */ /* 0x000fe60000002400 */
[----:B------:R-:W-:Y:S01]  /*4d30*/  FFMA.FTZ R5, R142, -UR4, R89 ;  /* 0x800000048e057c23 */ /* 0x000fe20008010059 */
[----:B---3--:R-:W-:Y:S02]  /*4d40*/  @P1 IADD3 R12, R11, 0x10, RZ ;  /* 0x000000100b0c1810 */ /* 0x008fe40007ffe0ff */
[----:B------:R-:W-:Y:S01]  /*4d50*/  PLOP3.LUT P1, PT, PT, PT, UP0, 0x80, 0x0 ;  /* 0x000000000000781c */ /* 0x000fe20003f2f008 */
[----:B------:R-:W-:Y:S01]  /*4d60*/  FMUL.FTZ R37, R37, c[0x0][0x2ec] ;  /* 0x0000bb0025257a20 */ /* 0x000fe20000410000 */
[----:B------:R-:W-:Y:S01]  /*4d70*/  @P2 ISETP.GE.AND P2, PT, R12, UR5, PT ;  /* 0x000000050c002c0c */ /* 0x000fe2000bf46270 */
[C---:B------:R-:W-:Y:S01]  /*4d80*/  HMMA.16816.F32 R48, R104.reuse, R6, R48 ;  /* 0x000000066830723c */ /* 0x040fe20000001830 */
[----:B------:R-:W3:Y:S03]  /*4d90*/  MUFU.TANH R189, R33 ;  /* 0x0000002100bd7308 */ /* 0x000ee60000002400 */
[----:B-1----:R-:W-:Y:S01]  /*4da0*/  FFMA.FTZ R13, R144, -UR4, R216 ;  /* 0x80000004900d7c23 */ /* 0x002fe200080100d8 */
[----:B------:R-:W-:Y:S01]  /*4db0*/  @P0 IADD3 R12, R11, 0x11, RZ ;  /* 0x000000110b0c0810 */ /* 0x000fe20007ffe0ff */
[----:B------:R-:W-:Y:S01]  /*4dc0*/  FMUL.FTZ R39, R39, c[0x0][0x2ec] ;  /* 0x0000bb0027277a20 */ /* 0x000fe20000410000 */
[----:B------:R-:W-:Y:S01]  /*4dd0*/  PLOP3.LUT P0, PT, PT, PT, UP0, 0x80, 0x0 ;  /* 0x000000000000781c */ /* 0x000fe20003f0f008 */
[----:B------:R-:W-:Y:S01]  /*4de0*/  FMUL.FTZ R36, R36, c[0x0][0x2ec] ;  /* 0x0000bb0024247a20 */ /* 0x000fe20000410000 */
[----:B------:R-:W-:Y:S02]  /*4df0*/  @P3 ISETP.GE.AND P3, PT, R12, UR5, PT ;  /* 0x000000050c003c0c */ /* 0x000fe4000bf66270 */
[----:B------:R-:W1:Y:S01]  /*4e00*/  MUFU.TANH R71, R30 ;  /* 0x0000001e00477308 */ /* 0x000e620000002400 */
[----:B------:R-:W-:Y:S01]  /*4e10*/  FFMA.FTZ R12, R145, -UR4, R213 ;  /* 0x80000004910c7c23 */ /* 0x000fe200080100d5 */
[----:B------:R-:W-:Y:S01]  /*4e20*/  @P1 FSEL R13, R13, -INF , !P2 ;  /* 0xff8000000d0d1808 */ /* 0x000fe20005000000 */
[----:B------:R-:W-:Y:S01]  /*4e30*/  FMUL.FTZ R41, R41, c[0x0][0x2ec] ;  /* 0x0000bb0029297a20 */ /* 0x000fe20000410000 */
[----:B------:R-:W-:Y:S01]  /*4e40*/  MOV R139, R2 ;  /* 0x00000002008b7202 */ /* 0x000fe20000000f00 */
[----:B------:R-:W-:Y:S01]  /*4e50*/  FMUL.FTZ R38, R38, c[0x0][0x2ec] ;  /* 0x0000bb0026267a20 */ /* 0x000fe20000410000 */
[----:B------:R-:W-:Y:S01]  /*4e60*/  PLOP3.LUT P1, PT, PT, PT, UP0, 0x80, 0x0 ;  /* 0x000000000000781c */ /* 0x000fe20003f2f008 */
[--C-:B------:R-:W-:Y:S02]  /*4e70*/  FFMA.FTZ R13, R13, c[0x0][0x23c], -R10.reuse ;  /* 0x00008f000d0d7a23 */ /* 0x100fe4000001080a */
[----:B------:R-:W-:Y:S01]  /*4e80*/  FMUL.FTZ R40, R40, c[0x0][0x2ec] ;  /* 0x0000bb0028287a20 */ /* 0x000fe20000410000 */
[----:B------:R-:W1:Y:S01]  /*4e90*/  MUFU.TANH R192, R32 ;  /* 0x0000002000c07308 */ /* 0x000e620000002400 */
        /* <DEDUP_REMOVED lines=11> */
[----:B------:R-:W-:Y:S01]  /*4f50*/  FMUL.FTZ R49, R49, c[0x0][0x2ec] ;  /* 0x0000bb0031317a20 */ /* 0x000fe20000410000 */
[----:B------:R-:W-:Y:S01]  /*4f60*/  @P0 FSEL R4, R4, -INF , !P3 ;  /* 0xff80000004040808 */ /* 0x000fe20005800000 */
[----:B------:R-:W-:Y:S01]  /*4f70*/  FMUL.FTZ R50, R50, c[0x0][0x2ec] ;  /* 0x0000bb0032327a20 */ /* 0x000fe20000410000 */
[----:B------:R-:W2:Y:S01]  /*4f80*/  MUFU.TANH R219, R35 ;  /* 0x0000002300db7308 */ /* 0x000ea20000002400 */
[----:B------:R-:W-:Y:S01]  /*4f90*/  FMUL.FTZ R51, R51, c[0x0][0x2ec] ;  /* 0x0000bb0033337a20 */ /* 0x000fe20000410000 */
[----:B------:R-:W-:Y:S01]  /*4fa0*/  PLOP3.LUT P0, PT, PT, PT, UP0, 0x80, 0x0 ;  /* 0x000000000000781c */ /* 0x000fe20003f0f008 */
[----:B------:R-:W-:Y:S07]  /*4fb0*/  FFMA.FTZ R4, R4, c[0x0][0x23c], -R9 ;  /* 0x00008f0004047a23 */ /* 0x000fee0000010809 */
[----:B------:R2:W-:Y:S01]  /*4fc0*/  MUFU.EX2 R224, R4 ;  /* 0x0000000400e07308 */ /* 0x0005e20000000800 */
[----:B-1----:R-:W-:Y:S01]  /*4fd0*/  FFMA.FTZ R13, R138, -UR4, R241 ;  /* 0x800000048a0d7c23 */ /* 0x002fe200080100f1 */
[----:B------:R-:W-:Y:S04]  /*4fe0*/  MOV R138, R3 ;  /* 0x00000003008a7202 */ /* 0x000fe80000000f00 */
[----:B------:R-:W-:Y:S04]  /*4ff0*/  @P1 FSEL R13, R13, -INF , !P2 ;  /* 0xff8000000d0d1808 */ /* 0x000fe80005000000 */
[----:B------:R-:W1:Y:S01]  /*5000*/  MUFU.TANH R220, R34 ;  /* 0x0000002200dc7308 */ /* 0x000e620000002400 */
        /* <DEDUP_REMOVED lines=14> */
[----:B----4-:R-:W-:Y:S01]  /*50f0*/  FFMA.FTZ R4, R141, -UR4, R72 ;  /* 0x800000048d047c23 */ /* 0x010fe20008010048 */
        /* <DEDUP_REMOVED lines=15> */
[C---:B--2---:R-:W-:Y:S02]  /*51f0*/  @P1 IADD3 R4, R11.reuse, 0x18, RZ ;  /* 0x000000180b041810 */ /* 0x044fe40007ffe0ff */
[----:B------:R-:W-:Y:S02]  /*5200*/  PLOP3.LUT P1, PT, PT, PT, UP0, 0x80, 0x0 ;  /* 0x000000000000781c */ /* 0x000fe40003f2f008 */
[----:B------:R-:W-:Y:S02]  /*5210*/  @P2 ISETP.GE.AND P2, PT, R4, UR5, PT ;  /* 0x0000000504002c0c */ /* 0x000fe4000bf46270 */
[----:B------:R-:W-:Y:S03]  /*5220*/  @P0 IADD3 R4, R11, 0x19, RZ ;  /* 0x000000190b040810 */ /* 0x000fe60007ffe0ff */
[----:B------:R-:W-:Y:S01]  /*5230*/  MUFU.TANH R181, R49 ;  /* 0x0000003100b57308 */ /* 0x000fe20000002400 */
[----:B------:R-:W-:Y:S01]  /*5240*/  PLOP3.LUT P0, PT, PT, PT, UP0, 0x80, 0x0 ;  /* 0x000000000000781c */ /* 0x000fe20003f0f008 */
[----:B----4-:R-:W-:Y:S01]  /*5250*/  FFMA.FTZ R5, R149, -UR4, R87 ;  /* 0x8000000495057c23 */ /* 0x010fe20008010057 */
        /* <DEDUP_REMOVED lines=8> */
[----:B------:R-:W-:Y:S01]  /*52e0*/  MUFU.TANH R191, R50 ;  /* 0x0000003200bf7308 */ /* 0x000fe20000002400 */
[----:B------:R-:W-:Y:S09]  /*52f0*/  FFMA.FTZ R4, R4, c[0x0][0x23c], -R8 ;  /* 0x00008f0004047a23 */ /* 0x000ff20000010808 */
[----:B------:R2:W-:Y:S01]  /*5300*/  MUFU.EX2 R243, R4 ;  /* 0x0000000400f37308 */ /* 0x0005e20000000800 */
[----:B---3--:R-:W-:Y:S09]  /*5310*/  FFMA.FTZ R12, R147, -UR4, R189 ;  /* 0x80000004930c7c23 */ /* 0x008ff200080100bd */
[----:B------:R3:W-:Y:S10]  /*5320*/  MUFU.EX2 R245, R5 ;  /* 0x0000000500f57308 */ /* 0x0007f40000000800 */
[----:B------:R-:W-:Y:S01]  /*5330*/  MUFU.TANH R188, R51 ;  /* 0x0000003300bc7308 */ /* 0x000fe20000002400 */
[----:B--2---:R-:W-:Y:S05]  /*5340*/  FFMA.FTZ R4, R143, -UR4, R70 ;  /* 0x800000048f047c23 */ /* 0x004fea0008010046 */
[----:B------:R-:W-:Y:S04]  /*5350*/  @P0 FSEL R4, R4, -INF , !P3 ;  /* 0xff80000004040808 */ /* 0x000fe80005800000 */
[----:B------:R2:W-:Y:S01]  /*5360*/  MUFU.EX2 R225, R13 ;  /* 0x0000000d00e17308 */ /* 0x0005e20000000800 */
[----:B------:R-:W-:Y:S01]  /*5370*/  PLOP3.LUT P0, PT, PT, PT, UP0, 0x80, 0x0 ;  /* 0x000000000000781c */ /* 0x000fe20003f0f008 */
[----:B---3--:R-:W-:Y:S01]  /*5380*/  FFMA.FTZ R5, R142, -UR4, R71 ;  /* 0x800000048e057c23 */ /* 0x008fe20008010047 */
[----:B------:R-:W-:Y:S01]  /*5390*/  MOV R142, R17 ;  /* 0x00000011008e7202 */ /* 0x000fe20000000f00 */
[--C-:B------:R-:W-:Y:S03]  /*53a0*/  FFMA.FTZ R4, R4, c[0x0][0x23c], -R0.reuse ;  /* 0x00008f0004047a23 */ /* 0x100fe60000010800 */
[----:B------:R-:W-:Y:S03]  /*53b0*/  @P1 FSEL R5, R5, -INF , !P2 ;  /* 0xff80000005051808 */ /* 0x000fe60005000000 */
[----:B------:R-:W-:Y:S01]  /*53c0*/  MUFU.EX2 R74, R4 ;  /* 0x00000004004a7308 */ /* 0x000fe20000000800 */
[----:B------:R-:W-:Y:S01]  /*53d0*/  PLOP3.LUT P1, PT, PT, PT, UP0, 0x80, 0x0 ;  /* 0x000000000000781c */ /* 0x000fe20003f2f008 */
[----:B------:R-:W-:Y:S02]  /*53e0*/  FFMA.FTZ R5, R5, c[0x0][0x23c], -R0 ;  /* 0x00008f0005057a23 */ /* 0x000fe40000010800 */
[----:B------:R-:W-:Y:S02]  /*53f0*/  @P0 FSEL R12, R12, -INF , !P3 ;  /* 0xff8000000c0c0808 */ /* 0x000fe40005800000 */
[----:B------:R-:W-:Y:S03]  /*5400*/  PLOP3.LUT P0, PT, PT, PT, UP0, 0x80, 0x0 ;  /* 0x000000000000781c */ /* 0x000fe60003f0f008 */
[----:B------:R-:W-:Y:S01]  /*5410*/  FFMA.FTZ R12, R12, c[0x0][0x23c], -R10 ;  /* 0x00008f000c0c7a23 */ /* 0x000fe2000001080a */
[----:B------:R3:W-:Y:S01]  /*5420*/  MUFU.EX2 R75, R5 ;  /* 0x00000005004b7308 */ /* 0x0007e20000000800 */
[----:B--2---:R-:W-:Y:S05]  /*5430*/  FFMA.FTZ R13, R146, -UR4, R192 ;  /* 0x80000004920d7c23 */ /* 0x004fea00080100c0 */
[----:B------:R-:W-:Y:S04]  /*5440*/  @P1 FSEL R13, R13, -INF , !P2 ;  /* 0xff8000000d0d1808 */ /* 0x000fe80005000000 */
[----:B------:R2:W-:Y:S01]  /*5450*/  MUFU.EX2 R136, R12 ;  /* 0x0000000c00887308 */ /* 0x0005e20000000800 */
[----:B------:R-:W-:Y:S01]  /*5460*/  PLOP3.LUT P1, PT, PT, PT, UP0, 0x80, 0x0 ;  /* 0x000000000000781c */ /* 0x000fe20003f2f008 */
[----:B------:R-:W-:Y:S08]  /*5470*/  FFMA.FTZ R13, R13, c[0x0][0x23c], -R10 ;  /* 0x00008f000d0d7a23 */ /* 0x000ff0000001080a */
[----:B------:R1:W-:Y:S01]  /*5480*/  MUFU.EX2 R183, R13 ;  /* 0x0000000d00b77308 */ /* 0x0003e20000000800 */
[----:B---3--:R-:W3:Y:S09]  /*5490*/  LDSM.16.M88.4 R4, [R116+0x6c00] ;  /* 0x006c00007404783b */ /* 0x008ef20000000200 */
[----:B------:R-:W-:Y:S01]  /*54a0*/  MUFU.TANH R184, R37 ;  /* 0x0000002500b87308 */ /* 0x000fe20000002400 */
[----:B--2---:R-:W-:Y:S05]  /*54b0*/  FFMA.FTZ R12, R145, -UR4, R219 ;  /* 0x80000004910c7c23 */ /* 0x004fea00080100db */
[----:B------:R-:W-:Y:S04]  /*54c0*/  @P0 FSEL R12, R12, -INF , !P3 ;  /* 0xff8000000c0c0808 */ /* 0x000fe80005800000 */
[----:B------:R-:W2:Y:S01]  /*54d0*/  MUFU.TANH R211, R39 ;  /* 0x0000002700d37308 */ /* 0x000ea20000002400 */
        /* <DEDUP_REMOVED lines=9> */
[----:B------:R-:W-:Y:S01]  /*5570*/  MUFU.EX2 R201, R13 ;  /* 0x0000000d00c97308 */ /* 0x000fe20000000800 */
[-C--:B---3--:R-:W-:Y:S09]  /*5580*/  HMMA.16816.F32 R52, R104, R4.reuse, R52 ;  /* 0x000000046834723c */ /* 0x088ff20000001834 */
[----:B------:R-:W3:Y:S01]  /*5590*/  MUFU.TANH R185, R36 ;  /* 0x0000002400b97308 */ /* 0x000ee20000002400 */
[C---:B------:R-:W-:Y:S04]  /*55a0*/  HMMA.16816.F32 R56, R112.reuse, R4, R56 ;  /* 0x000000047038723c */ /* 0x040fe80000001838 */
[----:B-1----:R-:W-:Y:S02]  /*55b0*/  @P1 IADD3 R12, R11, 0x20, RZ ;  /* 0x000000200b0c1810 */ /* 0x002fe40007ffe0ff */
[----:B------:R-:W-:Y:S01]  /*55c0*/  PLOP3.LUT P1, PT, PT, PT, UP0, 0x80, 0x0 ;  /* 0x000000000000781c */ /* 0x000fe20003f2f008 */
[----:B--2---:R-:W-:Y:S01]  /*55d0*/  FFMA.FTZ R4, R147, -UR4, R211 ;  /* 0x8000000493047c23 */ /* 0x004fe200080100d3 */
[----:B------:R-:W-:Y:S01]  /*55e0*/  @P2 ISETP.GE.AND P2, PT, R12, UR5, PT ;  /* 0x000000050c002c0c */ /* 0x000fe2000bf46270 */
[-C--:B------:R-:W-:Y:S01]  /*55f0*/  HMMA.16816.F32 R60, R112, R6.reuse, R60 ;  /* 0x00000006703c723c */ /* 0x080fe2000000183c */
[----:B------:R-:W2:Y:S01]  /*5600*/  LDL R114, [R1+0x10] ;  /* 0x0000100001727983 */ /* 0x000ea20000100800 */
[----:B------:R-:W-:Y:S01]  /*5610*/  MUFU.TANH R235, R41 ;  /* 0x0000002900eb7308 */ /* 0x000fe20000002400 */
[----:B------:R-:W-:Y:S02]  /*5620*/  @P0 IADD3 R12, R11, 0x21, RZ ;  /* 0x000000210b0c0810 */ /* 0x000fe40007ffe0ff */
[----:B------:R-:W-:Y:S01]  /*5630*/  PLOP3.LUT P0, PT, PT, PT, UP0, 0x80, 0x0 ;  /* 0x000000000000781c */ /* 0x000fe20003f0f008 */
[----:B------:R-:W-:Y:S01]  /*5640*/  FMUL.FTZ R52, R52, c[0x0][0x2ec] ;  /* 0x0000bb0034347a20 */ /* 0x000fe20000410000 */
[----:B------:R-:W-:Y:S01]  /*5650*/  @P3 ISETP.GE.AND P3, PT, R12, UR5, PT ;  /* 0x000000050c003c0c */ /* 0x000fe2000bf66270 */
[----:B------:R-:W-:Y:S01]  /*5660*/  FFMA.FTZ R12, R157, -UR4, R184 ;  /* 0x800000049d0c7c23 */ /* 0x000fe200080100b8 */
[----:B------:R-:W-:Y:S03]  /*5670*/  HMMA.16816.F32 R64, R104, R6, R64 ;  /* 0x000000066840723c */ /* 0x000fe60000001840 */
[----:B------:R-:W-:Y:S01]  /*5680*/  MUFU.TANH R180, R52 ;  /* 0x0000003400b47308 */ /* 0x000fe20000002400 */
[----:B---3--:R-:W-:Y:S01]  /*5690*/  FFMA.FTZ R13, R156, -UR4, R185 ;  /* 0x800000049c0d7c23 */ /* 0x008fe200080100b9 */
[----:B------:R-:W-:Y:S01]  /*56a0*/  MOV R112, R15 ;  /* 0x0000000f00707202 */ /* 0x000fe20000000f00 */
[----:B------:R-:W-:Y:S01]  /*56b0*/  FMUL.FTZ R54, R54, c[0x0][0x2ec] ;  /* 0x0000bb0036367a20 */ /* 0x000fe20000410000 */
[----:B------:R-:W-:Y:S01]  /*56c0*/  F2FP.PACK_AB R7, R202, R203 ;  /* 0x000000cbca07723e */ /* 0x000fe200000000ff */
[----:B------:R-:W-:Y:S01]  /*56d0*/  FFMA.FTZ R6, R154, -UR4, R181 ;  /* 0x800000049a067c23 */ /* 0x000fe200080100b5 */
[----:B------:R-:W-:Y:S02]  /*56e0*/  @P1 FSEL R13, R13, -INF , !P2 ;  /* 0xff8000000d0d1808 */ /* 0x000fe40005000000 */
[----:B------:R-:W-:Y:S01]  /*56f0*/  PLOP3.LUT P1, PT, PT, PT, UP0, 0x80, 0x0 ;  /* 0x000000000000781c */ /* 0x000fe20003f2f008 */
[----:B------:R-:W-:Y:S01]  /*5700*/  FMUL.FTZ R53, R53, c[0x0][0x2ec] ;  /* 0x0000bb0035357a20 */ /* 0x000fe20000410000 */
[----:B------:R-:W-:Y:S01]  /*5710*/  @P0 FSEL R12, R12, -INF , !P3 ;  /* 0xff8000000c0c0808 */ /* 0x000fe20005800000 */
[--C-:B------:R-:W-:Y:S01]  /*5720*/  FFMA.FTZ R13, R13, c[0x0][0x23c], -R10.reuse ;  /* 0x00008f000d0d7a23 */ /* 0x100fe2000001080a */
[----:B------:R-:W-:Y:S01]  /*5730*/  PLOP3.LUT P0, PT, PT, PT, UP0, 0x80, 0x0 ;  /* 0x000000000000781c */ /* 0x000fe20003f0f008 */
[----:B------:R-:W-:Y:S01]  /*5740*/  FMUL.FTZ R56, R56, c[0x0][0x2ec] ;  /* 0x0000bb0038387a20 */ /* 0x000fe20000410000 */
[----:B------:R-:W1:Y:S01]  /*5750*/  MUFU.TANH R212, R38 ;  /* 0x0000002600d47308 */ /* 0x000e620000002400 */
[----:B------:R-:W-:Y:S01]  /*5760*/  FMUL.FTZ R55, R55, c[0x0][0x2ec] ;  /* 0x0000bb0037377a20 */ /* 0x000fe20000410000 */
[----:B------:R-:W-:Y:S01]  /*5770*/  MOV R113, R16 ;  /* 0x0000001000717202 */ /* 0x000fe20000000f00 */
[----:B------:R-:W-:Y:S02]  /*5780*/  FMUL.FTZ R58, R58, c[0x0][0x2ec] ;  /* 0x0000bb003a3a7a20 */ /* 0x000fe40000410000 */
[----:B------:R-:W-:Y:S02]  /*5790*/  FMUL.FTZ R57, R57, c[0x0][0x2ec] ;  /* 0x0000bb0039397a20 */ /* 0x000fe40000410000 */
[----:B------:R-:W-:Y:S02]  /*57a0*/  FMUL.FTZ R60, R60, c[0x0][0x2ec] ;  /* 0x0000bb003c3c7a20 */ /* 0x000fe40000410000 */
[----:B------:R-:W-:Y:S01]  /*57b0*/  FMUL.FTZ R59, R59, c[0x0][0x2ec] ;  /* 0x0000bb003b3b7a20 */ /* 0x000fe20000410000 */
[----:B------:R1:W-:Y:S01]  /*57c0*/  MUFU.EX2 R135, R13 ;  /* 0x0000000d00877308 */ /* 0x0003e20000000800 */
[----:B------:R-:W-:Y:S01]  /*57d0*/  FMUL.FTZ R61, R61, c[0x0][0x2ec] ;  /* 0x0000bb003d3d7a20 */ /* 0x000fe20000410000 */
[----:B------:R-:W-:Y:S01]  /*57e0*/  @P0 FSEL R4, R4, -INF , !P3 ;  /* 0xff80000004040808 */ /* 0x000fe20005800000 */
[----:B------:R-:W-:Y:S01]  /*57f0*/  FMUL.FTZ R62, R62, c[0x0][0x2ec] ;  /* 0x0000bb003e3e7a20 */ /* 0x000fe20000410000 */
[----:B------:R-:W-:Y:S01]  /*5800*/  PLOP3.LUT P0, PT, PT, PT, UP0, 0x80, 0x0 ;  /* 0x000000000000781c */ /* 0x000fe20003f0f008 */
[----:B------:R-:W-:Y:S02]  /*5810*/  FMUL.FTZ R64, R64, c[0x0][0x2ec] ;  /* 0x0000bb0040407a20 */ /* 0x000fe40000410000 */
[----:B------:R-:W-:Y:S02]  /*5820*/  FFMA.FTZ R4, R4, c[0x0][0x23c], -R9 ;  /* 0x00008f0004047a23 */ /* 0x000fe40000010809 */
[----:B------:R-:W-:Y:S01]  /*5830*/  FMUL.FTZ R65, R65, c[0x0][0x2ec] ;  /* 0x0000bb0041417a20 */ /* 0x000fe20000410000 */
[----:B------:R-:W3:Y:S01]  /*5840*/  MUFU.TANH R237, R40 ;  /* 0x0000002800ed7308 */ /* 0x000ee20000002400 */
[----:B------:R-:W-:Y:S02]  /*5850*/  FFMA.FTZ R12, R12, c[0x0][0x23c], -R10 ;  /* 0x00008f000c0c7a23 */ /* 0x000fe4000001080a */
[----:B------:R-:W-:Y:S02]  /*5860*/  FMUL.FTZ R66, R66, c[0x0][0x2ec] ;  /* 0x0000bb0042427a20 */ /* 0x000fe40000410000 */
[----:B------:R-:W-:Y:S02]  /*5870*/  FMUL.FTZ R67, R67, c[0x0][0x2ec] ;  /* 0x0000bb0043437a20 */ /* 0x000fe40000410000 */
[----:B------:R-:W-:Y:S03]  /*5880*/  FMUL.FTZ R63, R63, c[0x0][0x2ec] ;  /* 0x0000bb003f3f7a20 */ /* 0x000fe60000410000 */
[----:B------:R4:W-:Y:S01]  /*5890*/  MUFU.EX2 R190, R4 ;  /* 0x0000000400be7308 */ /* 0x0009e20000000800 */
[----:B-1----:R-:W-:Y:S05]  /*58a0*/  FFMA.FTZ R13, R146, -UR4, R212 ;  /* 0x80000004920d7c23 */ /* 0x002fea00080100d4 */
[----:B------:R-:W-:Y:S04]  /*58b0*/  @P1 FSEL R13, R13, -INF , !P2 ;  /* 0xff8000000d0d1808 */ /* 0x000fe80005000000 */
[----:B------:R-:W-:Y:S01]  /*58c0*/  MUFU.TANH R200, R60 ;  /* 0x0000003c00c87308 */ /* 0x000fe20000002400 */
[----:B------:R-:W-:Y:S01]  /*58d0*/  PLOP3.LUT P1, PT, PT, PT, UP0, 0x80, 0x0 ;  /* 0x000000000000781c */ /* 0x000fe20003f2f008 */
[----:B---3--:R-:W-:Y:S02]  /*58e0*/  FFMA.FTZ R5, R151, -UR4, R237 ;  /* 0x8000000497057c23 */ /* 0x008fe400080100ed */
[----:B------:R-:W-:Y:S06]  /*58f0*/  FFMA.FTZ R13, R13, c[0x0][0x23c], -R9 ;  /* 0x00008f000d0d7a23 */ /* 0x000fec0000010809 */
[----:B------:R-:W-:Y:S01]  /*5900*/  MUFU.TANH R199, R61 ;  /* 0x0000003d00c77308 */ /* 0x000fe20000002400 */
[----:B----4-:R-:W-:Y:S03]  /*5910*/  FFMA.FTZ R4, R153, -UR4, R235 ;  /* 0x8000000499047c23 */ /* 0x010fe600080100eb */
        /* <DEDUP_REMOVED lines=10> */
[----:B-1----:R-:W-:Y:S05]  /*59c0*/  FFMA.FTZ R4, R150, -UR4, R68 ;  /* 0x8000000496047c23 */ /* 0x002fea0008010044 */
[----:B------:R-:W-:Y:S04]  /*59d0*/  @P0 FSEL R4, R4, -INF , !P3 ;  /* 0xff80000004040808 */ /* 0x000fe80005800000 */
[----:B------:R-:W-:Y:S01]  /*59e0*/  MUFU.TANH R145, R65 ;  /* 0x0000004100917308 */ /* 0x000fe20000002400 */
[----:B------:R-:W-:Y:S02]  /*59f0*/  PLOP3.LUT P0, PT, PT, PT, UP0, 0x80, 0x0 ;  /* 0x000000000000781c */ /* 0x000fe40003f0f008 */
[----:B------:R-:W-:Y:S01]  /*5a00*/  PLOP3.LUT P3, PT, PT, PT, UP0, 0x80, 0x0 ;  /* 0x000000000000781c */ /* 0x000fe20003f6f008 */
[--C-:B------:R-:W-:Y:S02]  /*5a10*/  FFMA.FTZ R4, R4, c[0x0][0x23c], -R0.reuse ;  /* 0x00008f0004047a23 */ /* 0x100fe40000010800 */
[----:B---3--:R-:W-:Y:S04]  /*5a20*/  FFMA.FTZ R5, R149, -UR4, R69 ;  /* 0x8000000495057c23 */ /* 0x008fe80008010045 */
[----:B------:R1:W-:Y:S01]  /*5a30*/  MUFU.EX2 R246, R4 ;  /* 0x0000000400f67308 */ /* 0x0003e20000000800 */
[----:B------:R-:W-:Y:S02]  /*5a40*/  @P1 FSEL R5, R5, -INF , !P2 ;  /* 0xff80000005051808 */ /* 0x000fe40005000000 */
[----:B------:R-:W-:Y:S02]  /*5a50*/  PLOP3.LUT P1, PT, PT, PT, UP0, 0x80, 0x0 ;  /* 0x000000000000781c */ /* 0x000fe40003f2f008 */
[----:B------:R-:W-:Y:S01]  /*5a60*/  PLOP3.LUT P2, PT, PT, PT, UP0, 0x80, 0x0 ;  /* 0x000000000000781c */ /* 0x000fe20003f4f008 */
[----:B------:R-:W-:Y:S04]  /*5a70*/  FFMA.FTZ R5, R5, c[0x0][0x23c], -R0 ;  /* 0x00008f0005057a23 */ /* 0x000fe80000010800 */
[----:B------:R-:W3:Y:S10]  /*5a80*/  MUFU.TANH R230, R45 ;  /* 0x0000002d00e67308 */ /* 0x000ef40000002400 */
[----:B------:R-:W-:Y:S01]  /*5a90*/  MUFU.EX2 R247, R5 ;  /* 0x0000000500f77308 */ /* 0x000fe20000000800 */
[C---:B-1----:R-:W-:Y:S02]  /*5aa0*/  @P1 IADD3 R4, R11.reuse, 0x28, RZ ;  /* 0x000000280b041810 */ /* 0x042fe40007ffe0ff */
[----:B------:R-:W-:Y:S02]  /*5ab0*/  PLOP3.LUT P1, PT, PT, PT, UP0, 0x80, 0x0 ;  /* 0x000000000000781c */ /* 0x000fe40003f2f008 */
[----:B------:R-:W-:Y:S02]  /*5ac0*/  @P6 ISETP.GE.AND P6, PT, R4, UR5, PT ;  /* 0x0000000504006c0c */ /* 0x000fe4000bfc6270 */
[----:B------:R-:W-:Y:S03]  /*5ad0*/  @P0 IADD3 R4, R11, 0x29, RZ ;  /* 0x000000290b040810 */ /* 0x000fe60007ffe0ff */
[----:B------:R-:W1:Y:S01]  /*5ae0*/  MUFU.TANH R231, R44 ;  /* 0x0000002c00e77308 */ /* 0x000e620000002400 */
[----:B------:R-:W-:Y:S02]  /*5af0*/  PLOP3.LUT P0, PT, PT, PT, UP0, 0x80, 0x0 ;  /* 0x000000000000781c */ /* 0x000fe40003f0f008 */
[----:B------:R-:W-:Y:S01]  /*5b00*/  @P3 ISETP.GE.AND P3, PT, R4, UR5, PT ;  /* 0x0000000504003c0c */ /* 0x000fe2000bf66270 */
[----:B---3--:R-:W-:Y:S06]  /*5b10*/  FFMA.FTZ R4, R158, -UR4, R230 ;  /* 0x800000049e047c23 */ /* 0x008fec00080100e6 */
[----:B------:R-:W-:Y:S06]  /*5b20*/  MUFU.TANH R178, R66 ;  /* 0x0000004200b27308 */ /* 0x000fec0000002400 */
        /* <DEDUP_REMOVED lines=8> */
[----:B------:R-:W-:Y:S07]  /*5bb0*/  FFMA.FTZ R5, R5, c[0x0][0x23c], -R8 ;  /* 0x00008f0005057a23 */ /* 0x000fee0000010808 */
[----:B------:R3:W-:Y:S10]  /*5bc0*/  MUFU.EX2 R210, R5 ;  /* 0x0000000500d27308 */ /* 0x0007f40000000800 */
[----:B------:R-:W-:Y:S01]  /*5bd0*/  MUFU.TANH R187, R54 ;  /* 0x0000003600bb7308 */ /* 0x000fe20000002400 */
        /* <DEDUP_REMOVED lines=13> */
[----:B------:R-:W4:Y:S01]  /*5cb0*/  MUFU.TANH R179, R53 ;  /* 0x0000003500b37308 */ /* 0x000f220000002400 */
[----:B------:R-:W-:Y:S02]  /*5cc0*/  FFMA.FTZ R6, R6, c[0x0][0x23c], -R10 ;  /* 0x00008f0006067a23 */ /* 0x000fe4000001080a */
        /* <DEDUP_REMOVED lines=11> */
[----:B------:R-:W-:Y:S01]  /*5d80*/  MUFU.TANH R208, R56 ;  /* 0x0000003800d07308 */ /* 0x000fe20000002400 */
[C---:B-1----:R-:W-:Y:S02]  /*5d90*/  @P4 IADD3 R6, R11.reuse, 0x30, RZ ;  /* 0x000000300b064810 */ /* 0x042fe40007ffe0ff */
[----:B------:R-:W-:Y:S02]  /*5da0*/  PLOP3.LUT P4, PT, PT, PT, UP0, 0x80, 0x0 ;  /* 0x000000000000781c */ /* 0x000fe40003f8f008 */
[----:B------:R-:W-:Y:S05]  /*5db0*/  @P5 ISETP.GE.AND P5, PT, R6, UR5, PT ;  /* 0x0000000506005c0c */ /* 0x000fea000bfa6270 */
[----:B------:R-:W1:Y:S01]  /*5dc0*/  MUFU.TANH R186, R55 ;  /* 0x0000003700ba7308 */ /* 0x000e620000002400 */
[----:B------:R-:W-:Y:S02]  /*5dd0*/  @P2 IADD3 R6, R11, 0x31, RZ ;  /* 0x000000310b062810 */ /* 0x000fe40007ffe0ff */
[----:B------:R-:W-:Y:S01]  /*5de0*/  PLOP3.LUT P2, PT, PT, PT, UP0, 0x80, 0x0 ;  /* 0x000000000000781c */ /* 0x000fe20003f4f008 */
[----:B---3--:R-:W-:Y:S01]  /*5df0*/  FFMA.FTZ R4, R157, -UR4, R188 ;  /* 0x800000049d047c23 */ /* 0x008fe200080100bc */
[----:B------:R-:W-:Y:S04]  /*5e00*/  @P6 ISETP.GE.AND P6, PT, R6, UR5, PT ;  /* 0x0000000506006c0c */ /* 0x000fe8000bfc6270 */
[----:B------:R-:W-:Y:S01]  /*5e10*/  @P1 FSEL R4, R4, -INF , !P3 ;  /* 0xff80000004041808 */ /* 0x000fe20005800000 */
[----:B------:R3:W-:Y:S01]  /*5e20*/  MUFU.EX2 R157, R5 ;  /* 0x00000005009d7308 */ /* 0x0007e20000000800 */
[----:B------:R-:W-:Y:S02]  /*5e30*/  PLOP3.LUT P3, PT, PT, PT, UP0, 0x80, 0x0 ;  /* 0x000000000000781c */ /* 0x000fe40003f6f008 */
[----:B------:R-:W-:Y:S01]  /*5e40*/  PLOP3.LUT P1, PT, PT, PT, UP0, 0x80, 0x0 ;  /* 0x000000000000781c */ /* 0x000fe20003f2f008 */
[----:B------:R-:W-:Y:S06]  /*5e50*/  FFMA.FTZ R4, R4, c[0x0][0x23c], -R9 ;  /* 0x00008f0004047a23 */ /* 0x000fec0000010809 */
[----:B------:R4:W-:Y:S04]  /*5e60*/  MUFU.EX2 R156, R4 ;  /* 0x00000004009c7308 */ /* 0x0009e80000000800 */
[C---:B------:R-:W-:Y:S02]  /*5e70*/  @P3 IADD3 R6, R11.reuse, 0x38, RZ ;  /* 0x000000380b063810 */ /* 0x040fe40007ffe0ff */
[----:B------:R-:W-:Y:S04]  /*5e80*/  @P4 IADD3 R11, R11, 0x39, RZ ;  /* 0x000000390b0b4810 */ /* 0x000fe80007ffe0ff */
[----:B------:R-:W-:Y:S01]  /*5e90*/  MUFU.TANH R236, R58 ;  /* 0x0000003a00ec7308 */ /* 0x000fe20000002400 */
[----:B---3--:R-:W-:Y:S05]  /*5ea0*/  FFMA.FTZ R5, R160, -UR4, R180 ;  /* 0x80000004a0057c23 */ /* 0x008fea00080100b4 */
[----:B------:R-:W-:Y:S04]  /*5eb0*/  @P0 FSEL R5, R5, -INF , !P5 ;  /* 0xff80000005050808 */ /* 0x000fe80006800000 */
[----:B------:R-:W3:Y:S01]  /*5ec0*/  MUFU.TANH R207, R57 ;  /* 0x0000003900cf7308 */ /* 0x000ee20000002400 */
[----:B------:R-:W-:Y:S01]  /*5ed0*/  PLOP3.LUT P0, PT, PT, PT, UP0, 0x80, 0x0 ;  /* 0x000000000000781c */ /* 0x000fe20003f0f008 */
[----:B----4-:R-:W-:Y:S02]  /*5ee0*/  FFMA.FTZ R4, R132, -UR4, R179 ;  /* 0x8000000484047c23 */ /* 0x010fe400080100b3 */
[--C-:B------:R-:W-:Y:S03]  /*5ef0*/  FFMA.FTZ R5, R5, c[0x0][0x23c], -R10.reuse ;  /* 0x00008f0005057a23 */ /* 0x100fe6000001080a */
[----:B------:R-:W-:Y:S03]  /*5f00*/  @P1 FSEL R4, R4, -INF , !P6 ;  /* 0xff80000004041808 */ /* 0x000fe60007000000 */
[----:B------:R4:W-:Y:S01]  /*5f10*/  MUFU.EX2 R148, R5 ;  /* 0x0000000500947308 */ /* 0x0009e20000000800 */
[----:B------:R-:W-:Y:S01]  /*5f20*/  PLOP3.LUT P1, PT, PT, PT, UP0, 0x80, 0x0 ;  /* 0x000000000000781c */ /* 0x000fe20003f2f008 */
[----:B------:R-:W-:Y:S08]  /*5f30*/  FFMA.FTZ R4, R4, c[0x0][0x23c], -R10 ;  /* 0x00008f0004047a23 */ /* 0x000ff0000001080a */
[----:B------:R1:W-:Y:S10]  /*5f40*/  MUFU.EX2 R147, R4 ;  /* 0x0000000400937308 */ /* 0x0003f40000000800 */
[----:B------:R-:W2:Y:S01]  /*5f50*/  MUFU.TANH R234, R59 ;  /* 0x0000003b00ea7308 */ /* 0x000ea20000002400 */
[----:B----4-:R-:W-:Y:S05]  /*5f60*/  FFMA.FTZ R5, R155, -UR4, R187 ;  /* 0x800000049b057c23 */ /* 0x010fea00080100bb */
[----:B------:R-:W-:Y:S04]  /*5f70*/  @P0 FSEL R5, R5, -INF , !P5 ;  /* 0xff80000005050808 */ /* 0x000fe80006800000 */
[----:B------:R-:W4:Y:S01]  /*5f80*/  MUFU.EX2 R134, R12 ;  /* 0x0000000c00867308 */ /* 0x000f220000000800 */
[----:B------:R-:W-:Y:S01]  /*5f90*/  PLOP3.LUT P0, PT, PT, PT, UP0, 0x80, 0x0 ;  /* 0x000000000000781c */ /* 0x000fe20003f0f008 */
[--C-:B------:R-:W-:Y:S02]  /*5fa0*/  FFMA.FTZ R5, R5, c[0x0][0x23c], -R9.reuse ;  /* 0x00008f0005057a23 */ /* 0x100fe40000010809 */
[----:B-1----:R-:W-:Y:S06]  /*5fb0*/  FFMA.FTZ R4, R154, -UR4, R186 ;  /* 0x800000049a047c23 */ /* 0x002fec00080100ba */
[----:B------:R1:W-:Y:S01]  /*5fc0*/  MUFU.EX2 R155, R5 ;  /* 0x00000005009b7308 */ /* 0x0003e20000000800 */
[----:B------:R-:W-:Y:S02]  /*5fd0*/  @P1 FSEL R4, R4, -INF , !P6 ;  /* 0xff80000004041808 */ /* 0x000fe40007000000 */
[----:B------:R-:W-:Y:S03]  /*5fe0*/  PLOP3.LUT P1, PT, PT, PT, UP0, 0x80, 0x0 ;  /* 0x000000000000781c */ /* 0x000fe60003f2f008 */
[----:B------:R-:W-:Y:S04]  /*5ff0*/  FFMA.FTZ R4, R4, c[0x0][0x23c], -R9 ;  /* 0x00008f0004047a23 */ /* 0x000fe80000010809 */
[----:B------:R3:W-:Y:S10]  /*6000*/  MUFU.EX2 R154, R4 ;  /* 0x00000004009a7308 */ /* 0x0007f40000000800 */
[----:B------:R-:W2:Y:S01]  /*6010*/  MUFU.EX2 R193, R13 ;  /* 0x0000000d00c17308 */ /* 0x000ea20000000800 */
[----:B-1----:R-:W-:Y:S05]  /*6020*/  FFMA.FTZ R5, R133, -UR4, R208 ;  /* 0x8000000485057c23 */ /* 0x002fea00080100d0 */
[----:B------:R-:W-:Y:S02]  /*6030*/  @P2 FSEL R5, R5, -INF , !P5 ;  /* 0xff80000005052808 */ /* 0x000fe40006800000 */
[----:B------:R-:W-:Y:S01]  /*6040*/  PLOP3.LUT P2, PT, PT, PT, UP0, 0x80, 0x0 ;  /* 0x000000000000781c */ /* 0x000fe20003f4f008 */
[----:B---3--:R-:W-:Y:S02]  /*6050*/  FFMA.FTZ R4, R131, -UR4, R207 ;  /* 0x8000000483047c23 */ /* 0x008fe400080100cf */
[--C-:B------:R-:W-:Y:S03]  /*6060*/  FFMA.FTZ R5, R5, c[0x0][0x23c], -R8.reuse ;  /* 0x00008f0005057a23 */ /* 0x100fe60000010808 */
[----:B------:R-:W-:Y:S01]  /*6070*/  @P0 FSEL R4, R4, -INF , !P6 ;  /* 0xff80000004040808 */ /* 0x000fe20007000000 */
[----:B------:R1:W-:Y:S01]  /*6080*/  MUFU.EX2 R197, R5 ;  /* 0x0000000500c57308 */ /* 0x0003e20000000800 */
[----:B------:R-:W-:Y:S03]  /*6090*/  PLOP3.LUT P0, PT, PT, PT, UP0, 0x80, 0x0 ;  /* 0x000000000000781c */ /* 0x000fe60003f0f008 */
[----:B------:R-:W-:Y:S02]  /*60a0*/  FFMA.FTZ R4, R4, c[0x0][0x23c], -R8 ;  /* 0x00008f0004047a23 */ /* 0x000fe40000010808 */
[----:B------:R-:W-:Y:S02]  /*60b0*/  @P2 ISETP.GE.AND P3, PT, R6, UR5, PT ;  /* 0x0000000506002c0c */ /* 0x000fe4000bf66270 */
[----:B------:R-:W-:Y:S02]  /*60c0*/  F2FP.PACK_AB R6, R139, R138 ;  /* 0x0000008a8b06723e */ /* 0x000fe400000000ff */
[----:B------:R-:W-:Y:S01]  /*60d0*/  PLOP3.LUT P2, PT, PT, PT, UP0, 0x80, 0x0 ;  /* 0x000000000000781c */ /* 0x000fe20003f4f008 */
[----:B------:R2:W-:Y:S02]  /*60e0*/  MUFU.EX2 R196, R4 ;  /* 0x0000000400c47308 */ /* 0x0005e40000000800 */
[----:B------:R3:W-:Y:S01]  /*60f0*/  STS [R170+0x12400], R6 ;  /* 0x01240006aa007388 */ /* 0x0007e20000000800 */
[----:B-1----:R-:W-:Y:S05]  /*6100*/  FFMA.FTZ R5, R159, -UR4, R236 ;  /* 0x800000049f057c23 */ /* 0x002fea00080100ec */
[----:B------:R-:W-:Y:S02]  /*6110*/  @P1 FSEL R5, R5, -INF , !P5 ;  /* 0xff80000005051808 */ /* 0x000fe40006800000 */
[----:B------:R-:W-:Y:S03]  /*6120*/  PLOP3.LUT P1, PT, PT, PT, UP0, 0x80, 0x0 ;  /* 0x000000000000781c */ /* 0x000fe60003f2f008 */
[----:B------:R-:W-:Y:S02]  /*6130*/  FFMA.FTZ R5, R5, c[0x0][0x23c], -R0 ;  /* 0x00008f0005057a23 */ /* 0x000fe40000010800 */
[----:B--2---:R-:W-:Y:S01]  /*6140*/  FFMA.FTZ R4, R158, -UR4, R234 ;  /* 0x800000049e047c23 */ /* 0x004fe200080100ea */
[----:B---3--:R-:W-:Y:S01]  /*6150*/  F2FP.PACK_AB R6, R232, R233 ;  /* 0x000000e9e806723e */ /* 0x008fe200000000ff */
[----:B------:R1:W-:Y:S03]  /*6160*/  MUFU.EX2 R229, R5 ;  /* 0x0000000500e57308 */ /* 0x0003e60000000800 */
[----:B------:R-:W-:Y:S02]  /*6170*/  @P0 FSEL R4, R4, -INF , !P6 ;  /* 0xff80000004040808 */ /* 0x000fe40007000000 */
[----:B------:R-:W-:Y:S02]  /*6180*/  PLOP3.LUT P0, PT, PT, PT, UP0, 0x80, 0x0 ;  /* 0x000000000000781c */ /* 0x000fe40003f0f008 */
[----:B------:R-:W-:Y:S01]  /*6190*/  @P1 ISETP.GE.AND P1, PT, R11, UR5, PT ;  /* 0x000000050b001c0c */ /* 0x000fe2000bf26270 */
[----:B------:R-:W-:Y:S04]  /*61a0*/  FFMA.FTZ R4, R4, c[0x0][0x23c], -R0 ;  /* 0x00008f0004047a23 */ /* 0x000fe80000010800 */
[----:B------:R2:W-:Y:S01]  /*61b0*/  MUFU.EX2 R227, R4 ;  /* 0x0000000400e37308 */ /* 0x0005e20000000800 */
[----:B-1----:R-:W-:Y:S05]  /*61c0*/  FFMA.FTZ R5, R161, -UR4, R200 ;  /* 0x80000004a1057c23 */ /* 0x002fea00080100c8 */
[----:B------:R-:W-:Y:S02]  /*61d0*/  @P2 FSEL R5, R5, -INF , !P3 ;  /* 0xff80000005052808 */ /* 0x000fe40005800000 */
[----:B------:R-:W-:Y:S03]  /*61e0*/  PLOP3.LUT P2, PT, PT, PT, UP0, 0x80, 0x0 ;  /* 0x000000000000781c */ /* 0x000fe60003f4f008 */
[--C-:B------:R-:W-:Y:S02]  /*61f0*/  FFMA.FTZ R5, R5, c[0x0][0x23c], -R8.reuse ;  /* 0x00008f0005057a23 */ /* 0x100fe40000010808 */
[----:B--2---:R-:W-:Y:S01]  /*6200*/  FFMA.FTZ R4, R163, -UR4, R199 ;  /* 0x80000004a3047c23 */ /* 0x004fe200080100c7 */
[----:B------:R-:W-:Y:S01]  /*6210*/  MOV R163, R109 ;  /* 0x0000006d00a37202 */ /* 0x000fe20000000f00 */
[----:B------:R1:W-:Y:S03]  /*6220*/  MUFU.EX2 R159, R5 ;  /* 0x00000005009f7308 */ /* 0x0003e60000000800 */
[----:B------:R-:W-:Y:S02]  /*6230*/  @P0 FSEL R4, R4, -INF , !P1 ;  /* 0xff80000004040808 */ /* 0x000fe40004800000 */
[----:B------:R-:W-:Y:S03]  /*6240*/  PLOP3.LUT P0, PT, PT, PT, UP0, 0x80, 0x0 ;  /* 0x000000000000781c */ /* 0x000fe60003f0f008 */
[----:B------:R-:W-:Y:S02]  /*6250*/  FFMA.FTZ R8, R4, c[0x0][0x23c], -R8 ;  /* 0x00008f0004087a23 */ /* 0x000fe40000010808 */
[----:B------:R-:W-:Y:S01]  /*6260*/  FFMA.FTZ R4, R133, -UR4, R228 ;  /* 0x8000000485047c23 */ /* 0x000fe200080100e4 */
[----:B------:R-:W-:Y:S01]  /*6270*/  MOV R133, R108 ;  /* 0x0000006c00857202 */ /* 0x000fe20000000f00 */
[----:B------:R-:W-:Y:S03]  /*6280*/  MUFU.EX2 R158, R8 ;  /* 0x00000008009e7308 */ /* 0x000fe60000000800 */
[----:B------:R-:W-:Y:S02]  /*6290*/  @P2 FSEL R4, R4, -INF , !P3 ;  /* 0xff80000004042808 */ /* 0x000fe40005800000 */
[----:B------:R-:W-:Y:S03]  /*62a0*/  PLOP3.LUT P2, PT, PT, PT, UP0, 0x80, 0x0 ;  /* 0x000000000000781c */ /* 0x000fe60003f4f008 */
[----:B------:R-:W-:Y:S01]  /*62b0*/  FFMA.FTZ R4, R4, c[0x0][0x23c], -R0 ;  /* 0x00008f0004047a23 */ /* 0x000fe20000010800 */
[----:B-1----:R-:W-:Y:S03]  /*62c0*/  F2FP.PACK_AB R5, R206, R209 ;  /* 0x000000d1ce05723e */ /* 0x002fe600000000ff */
[----:B------:R1:W-:Y:S02]  /*62d0*/  MUFU.EX2 R161, R4 ;  /* 0x0000000400a17308 */ /* 0x0003e40000000800 */
[----:B------:R2:W-:Y:S04]  /*62e0*/  STS [R170+0x12000], R5 ;  /* 0x01200005aa007388 */ /* 0x0005e80000000800 */
[----:B------:R3:W-:Y:S04]  /*62f0*/  STS [R166+0x12000], R7 ;  /* 0x01200007a6007388 */ /* 0x0007e80000000800 */
[----:B------:R4:W-:Y:S01]  /*6300*/  STS [R166+0x12400], R6 ;  /* 0x01240006a6007388 */ /* 0x0009e20000000800 */
[----:B-1----:R-:W-:Y:S02]  /*6310*/  FFMA.FTZ R4, R100, -UR4, R145 ;  /* 0x8000000464047c23 */ /* 0x002fe40008010091 */
[----:B--2---:R-:W-:Y:S03]  /*6320*/  FFMA.FTZ R5, R101, -UR4, R146 ;  /* 0x8000000465057c23 */ /* 0x004fe60008010092 */
[----:B------:R-:W-:Y:S02]  /*6330*/  @P2 FSEL R4, R4, -INF , !P1 ;  /* 0xff80000004042808 */ /* 0x000fe40004800000 */
[----:B------:R-:W-:Y:S02]  /*6340*/  PLOP3.LUT P2, PT, PT, PT, UP0, 0x80, 0x0 ;  /* 0x000000000000781c */ /* 0x000fe40003f4f008 */
[----:B---3--:R-:W-:Y:S02]  /*6350*/  F2FP.PACK_AB R7, R113, R142 ;  /* 0x0000008e7107723e */ /* 0x008fe400000000ff */
[----:B------:R-:W-:Y:S02]  /*6360*/  @P0 FSEL R5, R5, -INF , !P3 ;  /* 0xff80000005050808 */ /* 0x000fe40005800000 */
[----:B----4-:R-:W-:Y:S01]  /*6370*/  F2FP.PACK_AB R6, R84, R85 ;  /* 0x000000555406723e */ /* 0x010fe200000000ff */
[----:B------:R1:W-:Y:S01]  /*6380*/  STS [R170+0x14000], R7 ;  /* 0x01400007aa007388 */ /* 0x0003e20000000800 */
[----:B------:R-:W-:Y:S01]  /*6390*/  PLOP3.LUT P0, PT, PT, PT, UP0, 0x80, 0x0 ;  /* 0x000000000000781c */ /* 0x000fe20003f0f008 */
[--C-:B------:R-:W-:Y:S02]  /*63a0*/  FFMA.FTZ R5, R5, c[0x0][0x23c], -R10.reuse ;  /* 0x00008f0005057a23 */ /* 0x100fe4000001080a */
[----:B------:R-:W-:Y:S01]  /*63b0*/  FFMA.FTZ R10, R4, c[0x0][0x23c], -R10 ;  /* 0x00008f00040a7a23 */ /* 0x000fe2000001080a */
[----:B------:R2:W-:Y:S01]  /*63c0*/  STS [R170+0x14400], R6 ;  /* 0x01440006aa007388 */ /* 0x0005e20000000800 */
[----:B------:R-:W-:Y:S01]  /*63d0*/  F2FP.PACK_AB R4, R137, R194 ;  /* 0x000000c28904723e */ /* 0x000fe200000000ff */
[----:B------:R3:W-:Y:S10]  /*63e0*/  MUFU.EX2 R144, R5 ;  /* 0x0000000500907308 */ /* 0x0007f40000000800 */
[----:B------:R-:W4:Y:S01]  /*63f0*/  MUFU.EX2 R143, R10 ;  /* 0x0000000a008f7308 */ /* 0x000f220000000800 */
[-C--:B-1----:R-:W-:Y:S02]  /*6400*/  F2FP.PACK_AB R7, R112, R14.reuse ;  /* 0x0000000e7007723e */ /* 0x082fe400000000ff */
[----:B--2---:R-:W-:Y:S01]  /*6410*/  F2FP.PACK_AB R6, R82, R83 ;  /* 0x000000535206723e */ /* 0x004fe200000000ff */
[----:B---3--:R-:W-:Y:S02]  /*6420*/  FFMA.FTZ R5, R160, -UR4, R178 ;  /* 0x80000004a0057c23 */ /* 0x008fe400080100b2 */
[----:B------:R1:W-:Y:S04]  /*6430*/  STS [R166+0x14000], R7 ;  /* 0x01400007a6007388 */ /* 0x0003e80000000800 */
[----:B------:R2:W-:Y:S01]  /*6440*/  STS [R166+0x14400], R6 ;  /* 0x01440006a6007388 */ /* 0x0005e20000000800 */
[----:B------:R-:W-:Y:S02]  /*6450*/  @P2 FSEL R5, R5, -INF , !P3 ;  /* 0xff80000005052808 */ /* 0x000fe40005800000 */
[----:B------:R-:W-:Y:S01]  /*6460*/  PLOP3.LUT P2, PT, PT, PT, UP0, 0x80, 0x0 ;  /* 0x000000000000781c */ /* 0x000fe20003f4f008 */
[----:B------:R3:W-:Y:S01]  /*6470*/  STS [R171+0x12000], R4 ;  /* 0x01200004ab007388 */ /* 0x0007e20000000800 */
[----:B------:R-:W-:Y:S01]  /*6480*/  UISETP.GE.AND UP0, UPT, UR6, 0x1, UPT ;  /* 0x000000010600788c */ /* 0x000fe2000bf06270 */
[----:B------:R-:W-:Y:S01]  /*6490*/  FFMA.FTZ R8, R5, c[0x0][0x23c], -R9 ;  /* 0x00008f0005087a23 */ /* 0x000fe20000010809 */
[----:B------:R-:W-:Y:S03]  /*64a0*/  F2FP.PACK_AB R5, R198, R201 ;  /* 0x000000c9c605723e */ /* 0x000fe600000000ff */
[----:B------:R4:W-:Y:S01]  /*64b0*/  MUFU.EX2 R152, R8 ;  /* 0x0000000800987308 */ /* 0x0009e20000000800 */
[----:B-1----:R-:W-:Y:S02]  /*64c0*/  F2FP.PACK_AB R7, R224, R225 ;  /* 0x000000e1e007723e */ /* 0x002fe400000000ff */
[----:B--2---:R-:W-:Y:S03]  /*64d0*/  F2FP.PACK_AB R6, R136, R183 ;  /* 0x000000b78806723e */ /* 0x004fe600000000ff */
[----:B------:R1:W-:Y:S01]  /*64e0*/  STS [R171+0x12400], R7 ;  /* 0x01240007ab007388 */ /* 0x0003e20000000800 */
[----:B---3--:R-:W-:Y:S03]  /*64f0*/  FFMA.FTZ R4, R132, -UR4, R153 ;  /* 0x8000000484047c23 */ /* 0x008fe60008010099 */
[----:B------:R2:W-:Y:S01]  /*6500*/  STS [R169+0x12000], R6 ;  /* 0x01200006a9007388 */ /* 0x0005e20000000800 */
[----:B------:R-:W-:Y:S02]  /*6510*/  MOV R132, R14 ;  /* 0x0000000e00847202 */ /* 0x000fe40000000f00 */
[----:B------:R-:W-:Y:S01]  /*6520*/  @P0 FSEL R4, R4, -INF , !P1 ;  /* 0xff80000004040808 */ /* 0x000fe20004800000 */
[----:B------:R3:W-:Y:S01]  /*6530*/  STS [R169+0x12400], R5 ;  /* 0x01240005a9007388 */ /* 0x0007e20000000800 */
[----:B----4-:R-:W-:Y:S02]  /*6540*/  F2FP.PACK_AB R8, R76, R77 ;  /* 0x0000004d4c08723e */ /* 0x010fe400000000ff */
[----:B------:R-:W-:Y:S01]  /*6550*/  IADD3 R114, P0, R114, UR14, RZ ;  /* 0x0000000e72727c10 */ /* 0x000fe2000ff1e0ff */
[----:B------:R-:W-:Y:S02]  /*6560*/  FFMA.FTZ R9, R4, c[0x0][0x23c], -R9 ;  /* 0x00008f0004097a23 */ /* 0x000fe40000010809 */
[----:B------:R-:W-:Y:S01]  /*6570*/  FFMA.FTZ R4, R131, -UR4, R226 ;  /* 0x8000000483047c23 */ /* 0x000fe200080100e2 */
[----:B------:R-:W-:Y:S01]  /*6580*/  STS [R171+0x14400], R8 ;  /* 0x01440008ab007388 */ /* 0x000fe20000000800 */
[----:B------:R-:W3:Y:S03]  /*6590*/  MUFU.EX2 R151, R9 ;  /* 0x0000000900977308 */ /* 0x000ee60000000800 */
[----:B------:R-:W4:Y:S01]  /*65a0*/  LDL R131, [R1+0xc] ;  /* 0x00000c0001837983 */ /* 0x000f220000100800 */
[----:B------:R-:W-:Y:S02]  /*65b0*/  @P2 FSEL R4, R4, -INF , !P1 ;  /* 0xff80000004042808 */ /* 0x000fe40004800000 */
[----:B------:R-:W-:Y:S02]  /*65c0*/  PLOP3.LUT P1, PT, PT, PT, UP0, 0x80, 0x0 ;  /* 0x000000000000781c */ /* 0x000fe40003f2f008 */
[----:B-1----:R-:W-:Y:S01]  /*65d0*/  F2FP.PACK_AB R7, R250, R90 ;  /* 0x0000005afa07723e */ /* 0x002fe200000000ff */
[----:B------:R-:W-:Y:S01]  /*65e0*/  FFMA.FTZ R0, R4, c[0x0][0x23c], -R0 ;  /* 0x00008f0004007a23 */ /* 0x000fe20000010800 */
[----:B------:R-:W-:Y:S02]  /*65f0*/  F2FP.PACK_AB R4, R149, R150 ;  /* 0x000000969504723e */ /* 0x000fe400000000ff */
[----:B--2---:R-:W-:Y:S01]  /*6600*/  F2FP.PACK_AB R6, R74, R75 ;  /* 0x0000004b4a06723e */ /* 0x004fe200000000ff */
[----:B------:R1:W-:Y:S01]  /*6610*/  STS [R171+0x14000], R7 ;  /* 0x01400007ab007388 */ /* 0x0003e20000000800 */
[----:B------:R2:W1:Y:S01]  /*6620*/  MUFU.EX2 R160, R0 ;  /* 0x0000000000a07308 */ /* 0x0004620000000800 */
[----:B---3--:R-:W-:Y:S02]  /*6630*/  F2FP.PACK_AB R5, R134, R135 ;  /* 0x000000878605723e */ /* 0x008fe400000000ff */
[----:B------:R3:W-:Y:S01]  /*6640*/  STS [R169+0x14400], R6 ;  /* 0x01440006a9007388 */ /* 0x0007e20000000800 */
[----:B-1----:R-:W-:Y:S02]  /*6650*/  F2FP.PACK_AB R7, R243, R245 ;  /* 0x000000f5f307723e */ /* 0x002fe400000000ff */
[----:B--2---:R-:W-:Y:S03]  /*6660*/  F2FP.PACK_AB R0, R156, R157 ;  /* 0x0000009d9c00723e */ /* 0x004fe600000000ff */
[----:B------:R1:W-:Y:S01]  /*6670*/  STS [R169+0x14000], R7 ;  /* 0x01400007a9007388 */ /* 0x0003e20000000800 */
[----:B---3--:R-:W-:Y:S03]  /*6680*/  F2FP.PACK_AB R6, R221, R222 ;  /* 0x000000dedd06723e */ /* 0x008fe600000000ff */
[----:B------:R2:W-:Y:S01]  /*6690*/  STS [R164+0x12000], R5 ;  /* 0x01200005a4007388 */ /* 0x0005e20000000800 */
[----:B-1----:R-:W-:Y:S02]  /*66a0*/  F2FP.PACK_AB R7, R190, R193 ;  /* 0x000000c1be07723e */ /* 0x002fe400000000ff */
[----:B--2---:R-:W-:Y:S03]  /*66b0*/  F2FP.PACK_AB R5, R246, R247 ;  /* 0x000000f7f605723e */ /* 0x004fe600000000ff */
[----:B------:R1:W-:Y:S04]  /*66c0*/  STS [R164+0x12400], R7 ;  /* 0x01240007a4007388 */ /* 0x0003e80000000800 */
[----:B------:R2:W-:Y:S04]  /*66d0*/  STS [R165+0x12000], R4 ;  /* 0x01200004a5007388 */ /* 0x0005e80000000800 */
        /* <DEDUP_REMOVED lines=11> */
[----:B------:R3:W-:Y:S04]  /*6790*/  STS [R168+0x12400], R4 ;  /* 0x01240004a8007388 */ /* 0x0007e80000000800 */
[----:B------:R3:W-:Y:S01]  /*67a0*/  STS [R167+0x12000], R0 ;  /* 0x01200000a7007388 */ /* 0x0007e20000000800 */
[----:B-1----:R-:W-:Y:S02]  /*67b0*/  F2FP.PACK_AB R7, R196, R197 ;  /* 0x000000c5c407723e */ /* 0x002fe400000000ff */
[----:B--2---:R-:W-:Y:S02]  /*67c0*/  F2FP.PACK_AB R6, R227, R229 ;  /* 0x000000e5e306723e */ /* 0x004fe400000000ff */
[----:B---3--:R-:W-:Y:S02]  /*67d0*/  F2FP.PACK_AB R5, R151, R152 ;  /* 0x000000989705723e */ /* 0x008fe400000000ff */
[----:B------:R-:W-:Y:S03]  /*67e0*/  F2FP.PACK_AB R4, R158, R159 ;  /* 0x0000009f9e04723e */ /* 0x000fe600000000ff */
[----:B------:R-:W-:Y:S01]  /*67f0*/  STS [R167+0x12400], R5 ;  /* 0x01240005a7007388 */ /* 0x000fe20000000800 */
[----:B------:R-:W-:Y:S03]  /*6800*/  F2FP.PACK_AB R0, R160, R161 ;  /* 0x000000a1a000723e */ /* 0x000fe600000000ff */
[----:B------:R-:W-:Y:S04]  /*6810*/  STS [R168+0x14000], R7 ;  /* 0x01400007a8007388 */ /* 0x000fe80000000800 */
[----:B------:R-:W-:Y:S04]  /*6820*/  STS [R168+0x14400], R6 ;  /* 0x01440006a8007388 */ /* 0x000fe80000000800 */
[----:B------:R-:W-:Y:S04]  /*6830*/  STS [R167+0x14000], R4 ;  /* 0x01400004a7007388 */ /* 0x000fe80000000800 */
[----:B------:R1:W-:Y:S04]  /*6840*/  STS [R167+0x14400], R0 ;  /* 0x01440000a7007388 */ /* 0x0003e80000000800 */
[----:B------:R-:W-:Y:S08]  /*6850*/  LDSM.16.M88.4 R64, [R122+0x4000] ;  /* 0x004000007a40783b */ /* 0x000ff00000000200 */
[----:B------:R-:W2:Y:S08]  /*6860*/  LDSM.16.M88.4 R16, [R117+0x8000] ;  /* 0x008000007510783b */ /* 0x000eb00000000200 */
[----:B------:R-:W3:Y:S01]  /*6870*/  LDSM.16.M88.4 R60, [R122+0x5000] ;  /* 0x005000007a3c783b */ /* 0x000ee20000000200 */
[----:B-1----:R-:W-:Y:S01]  /*6880*/  FFMA.FTZ R0, -R205, R205, 1 ;  /* 0x3f800000cd007423 */ /* 0x002fe200000101cd */
[----:B------:R-:W-:Y:S06]  /*6890*/  MOV R205, R113 ;  /* 0x0000007100cd7202 */ /* 0x000fec0000000f00 */
        /* <DEDUP_REMOVED lines=16> */
[-C--:B------:R-:W-:Y:S01]  /*69a0*/  HMMA.16816.F32 R44, R60, R50.reuse, RZ ;  /* 0x000000323c2c723c */ /* 0x080fe200000018ff */
[----:B----4-:R-:W-:Y:S03]  /*69b0*/  IADD3.X R115, R131, UR13, RZ, P0, !PT ;  /* 0x0000000d83737c10 */ /* 0x010fe600087fe4ff */
[----:B------:R-:W-:Y:S04]  /*69c0*/  MOV R131, R132 ;  /* 0x0000008400837202 */ /* 0x000fe80000000f00 */
[C---:B------:R-:W-:Y:S04]  /*69d0*/  HMMA.16816.F32 R48, R64.reuse, R50, RZ ;  /* 0x000000324030723c */ /* 0x040fe800000018ff */
[----:B------:R-:W-:Y:S02]  /*69e0*/  MOV R132, R112 ;  /* 0x0000007000847202 */ /* 0x000fe40000000f00 */
[----:B------:R-:W3:Y:S02]  /*69f0*/  LDG.E R112, [R114.64] ;  /* 0x0000002072707981 */ /* 0x000ee4000c1e1900 */
[-C--:B------:R-:W-:Y:S08]  /*6a00*/  HMMA.16816.F32 R52, R64, R100.reuse, RZ ;  /* 0x000000644034723c */ /* 0x080ff000000018ff */
[C---:B------:R-:W-:Y:S08]  /*6a10*/  HMMA.16816.F32 R56, R60.reuse, R100, RZ ;  /* 0x000000643c38723c */ /* 0x040ff000000018ff */
[-C--:B------:R-:W-:Y:S08]  /*6a20*/  HMMA.16816.F32 R60, R60, R102.reuse, RZ ;  /* 0x000000663c3c723c */ /* 0x080ff000000018ff */
[----:B------:R-:W-:Y:S01]  /*6a30*/  HMMA.16816.F32 R64, R64, R102, RZ ;  /* 0x000000664040723c */ /* 0x000fe200000018ff */
[----:B------:R-:W1:Y:S07]  /*6a40*/  LDSM.16.M88.4 R100, [R123+0x5000] ;  /* 0x005000007b64783b */ /* 0x000e6e0000000200 */
[-C--:B--2---:R-:W-:Y:S08]  /*6a50*/  HMMA.16816.F32 R4, R104, R108.reuse, R4 ;  /* 0x0000006c6804723c */ /* 0x084ff00000001804 */
[C---:B-1----:R-:W-:Y:S08]  /*6a60*/  HMMA.16816.F32 R8, R100.reuse, R108, R8 ;  /* 0x0000006c6408723c */ /* 0x042ff00000001808 */
[-C--:B------:R-:W-:Y:S08]  /*6a70*/  HMMA.16816.F32 R12, R100, R110.reuse, R12 ;  /* 0x0000006e640c723c */ /* 0x080ff0000000180c */
[C---:B------:R-:W-:Y:S01]  /*6a80*/  HMMA.16816.F32 R16, R104.reuse, R110, R16 ;  /* 0x0000006e6810723c */ /* 0x040fe20000001810 */
[----:B------:R-:W1:Y:S07]  /*6a90*/  LDSM.16.M88.4 R108, [R116+0x8400] ;  /* 0x00840000746c783b */ /* 0x000e6e0000000200 */
[-C--:B-1----:R-:W-:Y:S08]  /*6aa0*/  HMMA.16816.F32 R20, R104, R108.reuse, R20 ;  /* 0x0000006c6814723c */ /* 0x082ff00000001814 */
[C---:B------:R-:W-:Y:S08]  /*6ab0*/  HMMA.16816.F32 R24, R100.reuse, R108, R24 ;  /* 0x0000006c6418723c */ /* 0x040ff00000001818 */
        /* <DEDUP_REMOVED lines=9> */
[C---:B------:R-:W-:Y:S07]  /*6b50*/  HMMA.16816.F32 R56, R100.reuse, R108, R56 ;  /* 0x0000006c6438723c */ /* 0x040fee0000001838 */
[----:B------:R-:W-:Y:S01]  /*6b60*/  MOV R108, R205 ;  /* 0x000000cd006c7202 */ /* 0x000fe20000000f00 */
[-C--:B------:R-:W-:Y:S04]  /*6b70*/  HMMA.16816.F32 R60, R100, R110.reuse, R60 ;  /* 0x0000006e643c723c */ /* 0x080fe8000000183c */
[----:B------:R-:W-:Y:S03]  /*6b80*/  MOV R205, R141 ;  /* 0x0000008d00cd7202 */ /* 0x000fe60000000f00 */
[----:B------:R-:W-:Y:S01]  /*6b90*/  FFMA.FTZ R100, -R223, R223, 1 ;  /* 0x3f800000df647423 */ /* 0x000fe200000101df */
[----:B------:R-:W-:Y:S04]  /*6ba0*/  HMMA.16816.F32 R64, R104, R110, R64 ;  /* 0x0000006e6840723c */ /* 0x000fe80000001840 */
[----:B------:R-:W-:Y:S01]  /*6bb0*/  FMUL.FTZ R100, R100, c[0x0][0x2ec] ;  /* 0x0000bb0064647a20 */ /* 0x000fe20000410000 */
[----:B------:R-:W-:Y:S02]  /*6bc0*/  MOV R223, R132 ;  /* 0x0000008400df7202 */ /* 0x000fe40000000f00 */
[----:B------:R-:W-:Y:S02]  /*6bd0*/  MOV R111, R131 ;  /* 0x00000083006f7202 */ /* 0x000fe40000000f00 */
[----:B------:R-:W-:Y:S03]  /*6be0*/  MOV R110, R139 ;  /* 0x0000008b006e7202 */ /* 0x000fe60000000f00 */
[----:B------:R-:W-:Y:S01]  /*6bf0*/  MOV R107, R138 ;  /* 0x0000008a006b7202 */ /* 0x000fe20000000f00 */
[C---:B---3--:R-:W-:Y:S02]  /*6c00*/  FADD.FTZ R5, -R112.reuse, R5 ;  /* 0x0000000570057221 */ /* 0x048fe40000010100 */
[----:B------:R-:W-:Y:S02]  /*6c10*/  FADD.FTZ R4, -R112, R4 ;  /* 0x0000000470047221 */ /* 0x000fe40000010100 */
[----:B------:R-:W-:Y:S01]  /*6c20*/  FMUL.FTZ R113, R206, R5 ;  /* 0x00000005ce717220 */ /* 0x000fe20000410000 */
[----:B------:R-:W-:Y:S01]  /*6c30*/  MOV R206, R133 ;  /* 0x0000008500ce7202 */ /* 0x000fe20000000f00 */
[----:B------:R-:W-:Y:S01]  /*6c40*/  FMUL.FTZ R4, R209, R4 ;  /* 0x00000004d1047220 */ /* 0x000fe20000410000 */
[----:B------:R1:W2:Y:S01]  /*6c50*/  LDG.E R5, [R114.64+0x20] ;  /* 0x0000202072057981 */ /* 0x0002a2000c1e1900 */
[----:B------:R-:W-:Y:S01]  /*6c60*/  FADD.FTZ R16, -R112, R16 ;  /* 0x0000001070107221 */ /* 0x000fe20000010100 */
[----:B------:R-:W-:Y:S01]  /*6c70*/  MOV R209, R142 ;  /* 0x0000008e00d17202 */ /* 0x000fe20000000f00 */
[----:B------:R-:W-:Y:S02]  /*6c80*/  FMUL.FTZ R142, R0, R4 ;  /* 0x00000004008e7220 */ /* 0x000fe40000410000 */
[----:B------:R-:W-:Y:S01]  /*6c90*/  FADD.FTZ R17, -R112, R17 ;  /* 0x0000001170117221 */ /* 0x000fe20000010100 */
[----:B------:R1:W3:Y:S01]  /*6ca0*/  LDG.E R4, [R114.64+0x100] ;  /* 0x0001002072047981 */ /* 0x0002e2000c1e1900 */
[----:B------:R-:W-:Y:S01]  /*6cb0*/  FMUL.FTZ R103, R203, R16 ;  /* 0x00000010cb677220 */ /* 0x000fe20000410000 */
[----:B------:R-:W-:Y:S01]  /*6cc0*/  MOV R203, R111 ;  /* 0x0000006f00cb7202 */ /* 0x000fe20000000f00 */
[----:B------:R-:W-:Y:S01]  /*6cd0*/  FMUL.FTZ R102, R202, R17 ;  /* 0x00000011ca667220 */ /* 0x000fe20000410000 */
[----:B------:R1:W4:Y:S01]  /*6ce0*/  LDG.E R0, [R114.64+0x120] ;  /* 0x0001202072007981 */ /* 0x000322000c1e1900 */
[C---:B------:R-:W-:Y:S01]  /*6cf0*/  FADD.FTZ R20, -R112.reuse, R20 ;  /* 0x0000001470147221 */ /* 0x040fe20000010100 */
[----:B------:R-:W-:Y:S01]  /*6d00*/  MOV R202, R108 ;  /* 0x0000006c00ca7202 */ /* 0x000fe20000000f00 */
[----:B------:R-:W-:Y:S01]  /*6d10*/  FADD.FTZ R21, -R112, R21 ;  /* 0x0000001570157221 */ /* 0x000fe20000010100 */
[----:B------:R-:W-:Y:S01]  /*6d20*/  MOV R109, R209 ;  /* 0x000000d1006d7202 */ /* 0x000fe20000000f00 */
[----:B------:R-:W-:Y:S01]  /*6d30*/  FFMA.FTZ R17, -R218, R218, 1 ;  /* 0x3f800000da117423 */ /* 0x000fe200000101da */
[----:B------:R-:W-:Y:S01]  /*6d40*/  MOV R209, R163 ;  /* 0x000000a300d17202 */ /* 0x000fe20000000f00 */
[----:B------:R-:W-:Y:S01]  /*6d50*/  FFMA.FTZ R16, -R217, R217, 1 ;  /* 0x3f800000d9107423 */ /* 0x000fe200000101d9 */
[----:B------:R-:W-:Y:S01]  /*6d60*/  MOV R163, R140 ;  /* 0x0000008c00a37202 */ /* 0x000fe20000000f00 */
[----:B------:R-:W-:Y:S01]  /*6d70*/  FMUL.FTZ R141, R100, R113 ;  /* 0x00000071648d7220 */ /* 0x000fe20000410000 */
[----:B------:R-:W-:Y:S01]  /*6d80*/  MOV R218, R109 ;  /* 0x0000006d00da7202 */ /* 0x000fe20000000f00 */
        /* <DEDUP_REMOVED lines=60> */
[----:B-1----:R-:W-:Y:S02]  /*7150*/  FMUL.FTZ R115, R21, R37 ;  /* 0x0000002515737220 */ /* 0x002fe40000410000 */
[----:B------:R-:W-:Y:S02]  /*7160*/  FMUL.FTZ R114, R20, R36 ;  /* 0x0000002414727220 */ /* 0x000fe40000410000 */
[C---:B--2---:R-:W-:Y:S02]  /*7170*/  FADD.FTZ R17, -R5.reuse, R6 ;  /* 0x0000000605117221 */ /* 0x044fe40000010100 */
[----:B------:R-:W-:Y:S02]  /*7180*/  FADD.FTZ R16, -R5, R7 ;  /* 0x0000000705107221 */ /* 0x000fe40000010100 */
[----:B------:R-:W-:Y:S02]  /*7190*/  FFMA.FTZ R6, -R248, R248, 1 ;  /* 0x3f800000f8067423 */ /* 0x000fe400000101f8 */
[----:B------:R-:W-:Y:S02]  /*71a0*/  FFMA.FTZ R7, -R249, R249, 1 ;  /* 0x3f800000f9077423 */ /* 0x000fe400000101f9 */
[----:B------:R-:W-:Y:S02]  /*71b0*/  FMUL.FTZ R16, R110, R16 ;  /* 0x000000106e107220 */ /* 0x000fe40000410000 */
        /* <DEDUP_REMOVED lines=60> */
[----:B------:R-:W-:Y:S02]  /*7580*/  FMUL.FTZ R20, R155, R20 ;  /* 0x000000149b147220 */ /* 0x000fe40000410000 */
[----:B------:R-:W-:Y:S02]  /*7590*/  FMUL.FTZ R7, R7, c[0x0][0x2ec] ;  /* 0x0000bb0007077a20 */ /* 0x000fe40000410000 */
[----:B------:R-:W-:Y:S02]  /*75a0*/  FADD.FTZ R67, -R5, R67 ;  /* 0x0000004305437221 */ /* 0x000fe40000010100 */
[----:B------:R-:W-:Y:S02]  /*75b0*/  FFMA.FTZ R5, -R153, R153, 1 ;  /* 0x3f80000099057423 */ /* 0x000fe40000010199 */
[----:B------:R-:W-:Y:S02]  /*75c0*/  FMUL.FTZ R16, R16, c[0x0][0x2ec] ;  /* 0x0000bb0010107a20 */ /* 0x000fe40000410000 */
[----:B------:R-:W-:Y:S02]  /*75d0*/  FMUL.FTZ R65, R6, R18 ;  /* 0x0000001206417220 */ /* 0x000fe40000410000 */
[C---:B---3--:R-:W-:Y:S02]  /*75e0*/  FADD.FTZ R8, -R4.reuse, R8 ;  /* 0x0000000804087221 */ /* 0x048fe40000010100 */
[----:B------:R-:W-:Y:S02]  /*75f0*/  FADD.FTZ R12, -R4, R12 ;  /* 0x0000000c040c7221 */ /* 0x000fe40000010100 */
[----:B------:R-:W-:Y:S02]  /*7600*/  FFMA.FTZ R6, -R205, R205, 1 ;  /* 0x3f800000cd067423 */ /* 0x000fe400000101cd */
[----:B------:R-:W-:Y:S02]  /*7610*/  FMUL.FTZ R101, R7, R17 ;  /* 0x0000001107657220 */ /* 0x000fe40000410000 */
[----:B------:R-:W-:Y:S02]  /*7620*/  FMUL.FTZ R17, R151, R67 ;  /* 0x0000004397117220 */ /* 0x000fe40000410000 */
[----:B------:R-:W-:Y:S02]  /*7630*/  FMUL.FTZ R5, R5, c[0x0][0x2ec] ;  /* 0x0000bb0005057a20 */ /* 0x000fe40000410000 */
[----:B------:R-:W-:Y:S02]  /*7640*/  FMUL.FTZ R67, R16, R20 ;  /* 0x0000001410437220 */ /* 0x000fe40000410000 */
[----:B------:R-:W-:Y:S02]  /*7650*/  FMUL.FTZ R16, R218, R8 ;  /* 0x00000008da107220 */ /* 0x000fe40000410000 */
[----:B------:R-:W-:Y:S02]  /*7660*/  FMUL.FTZ R12, R203, R12 ;  /* 0x0000000ccb0c7220 */ /* 0x000fe40000410000 */
[----:B------:R-:W-:Y:S02]  /*7670*/  FFMA.FTZ R8, -R206, R206, 1 ;  /* 0x3f800000ce087423 */ /* 0x000fe400000101ce */
[----:B------:R-:W-:Y:S02]  /*7680*/  FMUL.FTZ R6, R6, c[0x0][0x2ec] ;  /* 0x0000bb0006067a20 */ /* 0x000fe40000410000 */
[----:B------:R-:W-:Y:S02]  /*7690*/  FFMA.FTZ R7, -R186, R186, 1 ;  /* 0x3f800000ba077423 */ /* 0x000fe400000101ba */
[----:B------:R-:W-:Y:S02]  /*76a0*/  FMUL.FTZ R64, R5, R17 ;  /* 0x0000001105407220 */ /* 0x000fe40000410000 */
[----:B------:R-:W-:Y:S02]  /*76b0*/  FADD.FTZ R5, -R4, R9 ;  /* 0x0000000904057221 */ /* 0x000fe40000010100 */
[----:B------:R-:W-:Y:S02]  /*76c0*/  FMUL.FTZ R8, R8, c[0x0][0x2ec] ;  /* 0x0000bb0008087a20 */ /* 0x000fe40000410000 */
[----:B------:R-:W-:Y:S02]  /*76d0*/  FMUL.FTZ R20, R6, R12 ;  /* 0x0000000c06147220 */ /* 0x000fe40000410000 */
[----:B------:R-:W-:Y:S02]  /*76e0*/  FADD.FTZ R12, -R4, R28 ;  /* 0x0000001c040c7221 */ /* 0x000fe40000010100 */
[----:B------:R-:W-:Y:S02]  /*76f0*/  FFMA.FTZ R6, -R87, R87, 1 ;  /* 0x3f80000057067423 */ /* 0x000fe40000010157 */
        /* <DEDUP_REMOVED lines=8> */
[----:B------:R-:W-:Y:S02]  /*7780*/  FMUL.FTZ R6, R6, c[0x0][0x2ec] ;  /* 0x0000bb0006067a20 */ /* 0x000fe40000410000 */
[----:B------:R-:W-:Y:S02]  /*7790*/  FMUL.FTZ R66, R7, R19 ;  /* 0x0000001307427220 */ /* 0x000fe40000410000 */
[----:B------:R-:W-:Y:S02]  /*77a0*/  FMUL.FTZ R9, R223, R9 ;  /* 0x00000009df097220 */ /* 0x000fe40000410000 */
[----:B------:R-:W-:Y:S02]  /*77b0*/  FFMA.FTZ R7, -R209, R209, 1 ;  /* 0x3f800000d1077423 */ /* 0x000fe400000101d1 */
[----:B------:R-:W-:Y:S02]  /*77c0*/  FMUL.FTZ R5, R5, c[0x0][0x2ec] ;  /* 0x0000bb0005057a20 */ /* 0x000fe40000410000 */
[----:B------:R-:W-:Y:S02]  /*77d0*/  FMUL.FTZ R16, R90, R16 ;  /* 0x000000105a107220 */ /* 0x000fe40000410000 */
[----:B------:R-:W-:Y:S01]  /*77e0*/  FMUL.FTZ R53, R6, R12 ;  /* 0x0000000c06357220 */ /* 0x000fe20000410000 */
[----:B------:R1:W5:Y:S01]  /*77f0*/  LDL.LU R90, [R1+0xb4] ;  /* 0x0000b400015a7983 */ /* 0x0003620000300800 */
[C---:B------:R-:W-:Y:S02]  /*7800*/  FADD.FTZ R12, -R4.reuse, R44 ;  /* 0x0000002c040c7221 */ /* 0x040fe40000010100 */
[----:B------:R-:W-:Y:S02]  /*7810*/  FFMA.FTZ R6, -R231, R231, 1 ;  /* 0x3f800000e7067423 */ /* 0x000fe400000101e7 */
[----:B------:R-:W-:Y:S02]  /*7820*/  FMUL.FTZ R7, R7, c[0x0][0x2ec] ;  /* 0x0000bb0007077a20 */ /* 0x000fe40000410000 */
[----:B------:R-:W-:Y:S02]  /*7830*/  FMUL.FTZ R19, R5, R9 ;  /* 0x0000000905137220 */ /* 0x000fe40000410000 */
[----:B------:R-:W-:Y:S02]  /*7840*/  FADD.FTZ R9, -R4, R29 ;  /* 0x0000001d04097221 */ /* 0x000fe40000010100 */
[----:B------:R-:W-:Y:S02]  /*7850*/  FFMA.FTZ R8, -R89, R89, 1 ;  /* 0x3f80000059087423 */ /* 0x000fe40000010159 */
[----:B------:R-:W-:Y:S01]  /*7860*/  FFMA.FTZ R5, -R86, R86, 1 ;  /* 0x3f80000056057423 */ /* 0x000fe20000010156 */
[----:B------:R1:W5:Y:S01]  /*7870*/  LDL.LU R89, [R1+0xb0] ;  /* 0x0000b00001597983 */ /* 0x0003620000300800 */
        /* <DEDUP_REMOVED lines=8> */
[C---:B------:R-:W-:Y:S01]  /*7900*/  FADD.FTZ R12, -R4.reuse, R57 ;  /* 0x00000039040c7221 */ /* 0x040fe20000010100 */
[----:B------:R1:W5:Y:S01]  /*7910*/  LDL.LU R87, [R1+0xa8] ;  /* 0x0000a80001577983 */ /* 0x0003620000300800 */
[----:B------:R-:W-:Y:S01]  /*7920*/  FFMA.FTZ R6, -R207, R207, 1 ;  /* 0x3f800000cf067423 */ /* 0x000fe200000101cf */
[----:B------:R-:W-:Y:S01]  /*7930*/  MOV R57, R176 ;  /* 0x000000b000397202 */ /* 0x000fe20000000f00 */
[C---:B------:R-:W-:Y:S01]  /*7940*/  FADD.FTZ R13, -R4.reuse, R25 ;  /* 0x00000019040d7221 */ /* 0x040fe20000010100 */
[----:B------:R1:W5:Y:S01]  /*7950*/  LDL.LU R86, [R1+0xa4] ;  /* 0x0000a40001567983 */ /* 0x0003620000300800 */
[----:B------:R-:W-:Y:S02]  /*7960*/  FMUL.FTZ R52, R5, R9 ;  /* 0x0000000905347220 */ /* 0x000fe40000410000 */
[----:B------:R-:W-:Y:S02]  /*7970*/  FADD.FTZ R9, -R4, R45 ;  /* 0x0000002d04097221 */ /* 0x000fe40000010100 */
[----:B------:R-:W-:Y:S02]  /*7980*/  FFMA.FTZ R5, -R230, R230, 1 ;  /* 0x3f800000e6057423 */ /* 0x000fe400000101e6 */
[----:B------:R-:W-:Y:S02]  /*7990*/  FMUL.FTZ R12, R196, R12 ;  /* 0x0000000cc40c7220 */ /* 0x000fe40000410000 */
[----:B------:R-:W-:Y:S02]  /*79a0*/  FMUL.FTZ R6, R6, c[0x0][0x2ec] ;  /* 0x0000bb0006067a20 */ /* 0x000fe40000410000 */
[----:B------:R-:W-:Y:S02]  /*79b0*/  FMUL.FTZ R13, R250, R13 ;  /* 0x0000000dfa0d7220 */ /* 0x000fe40000410000 */
        /* <DEDUP_REMOVED lines=9> */
[C---:B------:R-:W-:Y:S02]  /*7a50*/  FADD.FTZ R13, -R4.reuse, R41 ;  /* 0x00000029040d7221 */ /* 0x040fe40000010100 */
        /* <DEDUP_REMOVED lines=72> */
[----:B------:R-:W-:Y:S02]  /*7ee0*/  FMUL.FTZ R6, R6, c[0x0][0x2ec] ;  /* 0x0000bb0006067a20 */ /* 0x000fe40000410000 */
[----:B------:R-:W-:Y:S01]  /*7ef0*/  FMUL.FTZ R17, R4, R9 ;  /* 0x0000000904117220 */ /* 0x000fe20000410000 */
        /* <DEDUP_REMOVED lines=10> */
[----:B------:R-:W-:Y:S02]  /*7fa0*/  FFMA.FTZ R8, -R2, R2, 1 ;  /* 0x3f80000002087423 */ /* 0x000fe40000010102 */
[----:B------:R-:W-:Y:S01]  /*7fb0*/  FMUL.FTZ R15, R7, R12 ;  /* 0x0000000c070f7220 */ /* 0x000fe20000410000 */
[----:B------:R1:W5:Y:S01]  /*7fc0*/  LDL.LU R3, [R1+0x58] ;  /* 0x0000580001037983 */ /* 0x0003620000300800 */
[C---:B------:R-:W-:Y:S02]  /*7fd0*/  FADD.FTZ R12, -R0.reuse, R42 ;  /* 0x0000002a000c7221 */ /* 0x040fe40000010100 */
[C---:B------:R-:W-:Y:S01]  /*7fe0*/  FADD.FTZ R10, -R0.reuse, R46 ;  /* 0x0000002e000a7221 */ /* 0x040fe20000010100 */
[----:B------:R1:W5:Y:S01]  /*7ff0*/  LDL.LU R2, [R1+0x54] ;  /* 0x0000540001027983 */ /* 0x0003620000300800 */
[C---:B------:R-:W-:Y:S02]  /*8000*/  FADD.FTZ R9, -R0.reuse, R47 ;  /* 0x0000002f00097221 */ /* 0x040fe40000010100 */
[----:B------:R-:W-:Y:S02]  /*8010*/  FADD.FTZ R11, -R0, R43 ;  /* 0x0000002b000b7221 */ /* 0x000fe40000010100 */
[----:B------:R-:W-:Y:S02]  /*8020*/  FMUL.FTZ R12, R247, R12 ;  /* 0x0000000cf70c7220 */ /* 0x000fe40000410000 */
[----:B------:R-:W-:Y:S02]  /*8030*/  FMUL.FTZ R10, R239, R10 ;  /* 0x0000000aef0a7220 */ /* 0x000fe40000410000 */
[----:B------:R-:W-:Y:S02]  /*8040*/  FMUL.FTZ R9, R238, R9 ;  /* 0x00000009ee097220 */ /* 0x000fe40000410000 */
        /* <DEDUP_REMOVED lines=63> */
.L_x_1135:
        /* <DEDUP_REMOVED lines=149> */
.L_x_1136:
[----:B------:R-:W2:Y:S01]  /*8d90*/  LDL R58, [R1+0x8] ;  /* 0x00000800013a7983 */ /* 0x000ea20000100800 */
[----:B------:R-:W-:Y:S01]  /*8da0*/  IMAD.U32 R59, RZ, RZ, UR22 ;  /* 0x00000016ff3b7e24 */ /* 0x000fe2000f8e00ff */
[----:B------:R-:W-:Y:S02]  /*8db0*/  ULOP3.LUT UR7, UR6, 0x1, URZ, 0xc0, !UPT ;  /* 0x0000000106077892 */ /* 0x000fe4000f8ec03f */
[----:B------:R-:W3:Y:S02]  /*8dc0*/  LDL R55, [R1+0x20] ;  /* 0x0000200001377983 */ /* 0x000ee40000100800 */
[----:B------:R-:W-:Y:S02]  /*8dd0*/  UISETP.NE.U32.AND UP1, UPT, UR7, 0x1, UPT ;  /* 0x000000010700788c */ /* 0x000fe4000bf25070 */
[----:B------:R4:W3:Y:S04]  /*8de0*/  LDL R54, [R1] ;  /* 0x0000000001367983 */ /* 0x0008e80000100800 */
[----:B------:R4:W3:Y:S04]  /*8df0*/  LDL R53, [R1+0x4] ;  /* 0x0000040001357983 */ /* 0x0008e80000100800 */
[----:B------:R-:W-:Y:S04]  /*8e00*/  LDSM.16.M88.4 R16, [R119] ;  /* 0x000000007710783b */ /* 0x000fe80000000200 */
[----:B------:R-:W1:Y:S04]  /*8e10*/  LDSM.16.MT88.4 R20, [R0+0x6000] ;  /* 0x006000000014783b */ /* 0x000e680000004200 */
[----:B------:R-:W4:Y:S04]  /*8e20*/  LDSM.16.M88.4 R12, [R119+0x2000] ;  /* 0x00200000770c783b */ /* 0x000f280000000200 */
[----:B------:R-:W-:Y:S04]  /*8e30*/  LDSM.16.M88.4 R24, [R126] ;  /* 0x000000007e18783b */ /* 0x000fe80000000200 */
[----:B------:R-:W4:Y:S04]  /*8e40*/  LDSM.16.MT88.4 R28, [R0+0x6400] ;  /* 0x00640000001c783b */ /* 0x000f280000004200 */
[----:B------:R-:W4:Y:S04]  /*8e50*/  LDSM.16.M88.4 R32, [R129] ;  /* 0x000000008120783b */ /* 0x000f280000000200 */
[----:B------:R-:W-:Y:S04]  /*8e60*/  LDSM.16.M88.4 R36, [R121] ;  /* 0x000000007924783b */ /* 0x000fe80000000200 */
[----:B------:R-:W4:Y:S04]  /*8e70*/  LDSM.16.MT88.4 R40, [R0+0x6800] ;  /* 0x006800000028783b */ /* 0x000f280000004200 */
[----:B------:R-:W4:Y:S04]  /*8e80*/  LDSM.16.M88.4 R44, [R121+0x2000] ;  /* 0x00200000792c783b */ /* 0x000f280000000200 */
[----:B------:R-:W-:Y:S01]  /*8e90*/  LDSM.16.MT88.4 R48, [R0+0x6c00] ;  /* 0x006c00000030783b */ /* 0x000fe20000004200 */
[-C--:B-1----:R-:W-:Y:S08]  /*8ea0*/  HMMA.16816.F32 R4, R16, R20.reuse, RZ ;  /* 0x000000141004723c */ /* 0x082ff000000018ff */
[C---:B----4-:R-:W-:Y:S08]  /*8eb0*/  HMMA.16816.F32 R8, R12.reuse, R20, RZ ;  /* 0x000000140c08723c */ /* 0x050ff000000018ff */
        /* <DEDUP_REMOVED lines=61> */
[----:B--2---:R-:W-:Y:S01]  /*9290*/  @P1 IADD3 R20, P2, R58, UR12, RZ ;  /* 0x0000000c3a141c10 */ /* 0x004fe2000ff5e0ff */
[----:B------:R-:W-:Y:S01]  /*92a0*/  IMAD.U32 R58, RZ, RZ, UR21 ;  /* 0x00000015ff3a7e24 */ /* 0x000fe2000f8e00ff */
[----:B------:R-:W-:Y:S01]  /*92b0*/  @UP0 UIADD3 UR12, UP4, UR12, -0x200, URZ ;  /* 0xfffffe000c0c0890 */ /* 0x000fe2000ff9e03f */
[----:B------:R-:W-:Y:S01]  /*92c0*/  IMAD.U32 R34, RZ, RZ, UR22 ;  /* 0x00000016ff227e24 */ /* 0x000fe2000f8e00ff */
[----:B------:R-:W-:Y:S01]  /*92d0*/  HMMA.16816.F32 R16, R24, R30, R16 ;  /* 0x0000001e1810723c */ /* 0x000fe20000001810 */
[----:B------:R-:W-:Y:S03]  /*92e0*/  IMAD.U32 R35, RZ, RZ, UR23 ;  /* 0x00000017ff237e24 */ /* 0x000fe6000f8e00ff */
[----:B---3--:R-:W-:Y:S01]  /*92f0*/  @P1 IADD3.X R21, R55, UR11, RZ, P2, !PT ;  /* 0x0000000b37151c10 */ /* 0x008fe200097fe4ff */
[----:B------:R-:W-:Y:S01]  /*9300*/  IMAD.U32 R32, RZ, RZ, UR21 ;  /* 0x00000015ff207e24 */ /* 0x000fe2000f8e00ff */
[----:B------:R-:W-:Y:S01]  /*9310*/  @UP0 UIADD3.X UR11, UR11, -0x1, URZ, UP4, !UPT ;  /* 0xffffffff0b0b0890 */ /* 0x000fe2000a7fe43f */
[----:B------:R-:W-:Y:S02]  /*9320*/  IMAD.U32 R24, RZ, RZ, UR27 ;  /* 0x0000001bff187e24 */ /* 0x000fe4000f8e00ff */
[----:B------:R1:W2:Y:S03]  /*9330*/  @P1 LDG.E R54, [R20.64] ;  /* 0x0000000814361981 */ /* 0x0002a6000c1e1900 */
[----:B------:R-:W-:Y:S01]  /*9340*/  IMAD.U32 R25, RZ, RZ, UR26 ;  /* 0x0000001aff197e24 */ /* 0x000fe2000f8e00ff */
[----:B------:R1:W3:Y:S01]  /*9350*/  @P1 LDG.E R53, [R20.64+0x20] ;  /* 0x0000200814351981 */ /* 0x0002e2000c1e1900 */
[----:B------:R-:W-:Y:S02]  /*9360*/  IMAD.U32 R27, RZ, RZ, UR25 ;  /* 0x00000019ff1b7e24 */ /* 0x000fe4000f8e00ff */
[----:B------:R-:W-:Y:S01]  /*9370*/  IMAD.U32 R31, RZ, RZ, UR24 ;  /* 0x00000018ff1f7e24 */ /* 0x000fe2000f8e00ff */
[----:B------:R1:W5:Y:S01]  /*9380*/  @P1 LDG.E R251, [R20.64+0x100] ;  /* 0x0001000814fb1981 */ /* 0x000362000c1e1900 */
[----:B------:R-:W-:Y:S02]  /*9390*/  IMAD.U32 R30, RZ, RZ, UR20 ;  /* 0x00000014ff1e7e24 */ /* 0x000fe4000f8e00ff */
[----:B------:R-:W-:Y:S01]  /*93a0*/  IMAD.U32 R33, RZ, RZ, UR16 ;  /* 0x00000010ff217e24 */ /* 0x000fe2000f8e00ff */
[----:B------:R1:W5:Y:S01]  /*93b0*/  @P1 LDG.E R252, [R20.64+0x120] ;  /* 0x0001200814fc1981 */ /* 0x000362000c1e1900 */
        /* <DEDUP_REMOVED lines=35> */
[----:B------:R-:W-:Y:S02]  /*95f0*/  IADD3 R0, R3, -0x2000, RZ ;  /* 0xffffe00003007810 */ /* 0x000fe40007ffe0ff */
[-C--:B------:R-:W-:Y:S01]  /*9600*/  LEA.HI.X.SX32 R27, R55, R21.reuse, 0x2, P2 ;  /* 0x00000015371b7211 */ /* 0x080fe200010f16ff */
[----:B--2---:R1:W-:Y:S04]  /*9610*/  @P1 STL [R1], R54 ;  /* 0x0000003601001387 */ /* 0x0043e80000100800 */
[----:B---3--:R2:W-:Y:S01]  /*9620*/  @P1 STL [R1+0x4], R53 ;  /* 0x0000043501001387 */ /* 0x0085e20000100800 */
[-C--:B------:R-:W-:Y:S04]  /*9630*/  LEA R38, P1, R38, R20.reuse, 0x2 ;  /* 0x0000001426267211 */ /* 0x080fe800078210ff */
[-C--:B------:R-:W-:Y:S02]  /*9640*/  LEA.HI.X.SX32 R39, R31, R21.reuse, 0x2, P1 ;  /* 0x000000151f277211 */ /* 0x080fe400008f16ff */
[-C--:B------:R-:W-:Y:S02]  /*9650*/  LEA.HI.X.SX32 R31, R57, R21.reuse, 0x2, P4 ;  /* 0x00000015391f7211 */ /* 0x080fe400020f16ff */
[----:B------:R-:W-:Y:S01]  /*9660*/  LEA R24, P1, R29, R20, 0x2 ;  /* 0x000000141d187211 */ /* 0x000fe200078210ff */
[----:B------:R-:W-:Y:S01]  /*9670*/  RED.E.ADD.F32.FTZ.RN.STRONG.GPU [R38.64], R11 ;  /* 0x0000000b2600798e */ /* 0x000fe2000c10e788 */
[-C--:B------:R-:W-:Y:S03]  /*9680*/  LEA.HI.X.SX32 R29, R56, R21.reuse, 0x2, P3 ;  /* 0x00000015381d7211 */ /* 0x080fe600018f16ff */
[----:B------:R-:W-:Y:S04]  /*9690*/  RED.E.ADD.F32.FTZ.RN.STRONG.GPU [R36.64], R16 ;  /* 0x000000102400798e */ /* 0x000fe8000c10e788 */
[----:B------:R-:W-:Y:S01]  /*96a0*/  RED.E.ADD.F32.FTZ.RN.STRONG.GPU [R34.64], R17 ;  /* 0x000000112200798e */ /* 0x000fe2000c10e788 */
[----:B-1----:R-:W-:Y:S03]  /*96b0*/  IMAD.U32 R54, RZ, RZ, UR17 ;  /* 0x00000011ff367e24 */ /* 0x002fe6000f8e00ff */
[----:B------:R-:W-:Y:S01]  /*96c0*/  RED.E.ADD.F32.FTZ.RN.STRONG.GPU [R32.64], R18 ;  /* 0x000000122000798e */ /* 0x000fe2000c10e788 */
[----:B--2---:R-:W-:Y:S03]  /*96d0*/  IMAD.U32 R53, RZ, RZ, UR16 ;  /* 0x00000010ff357e24 */ /* 0x004fe6000f8e00ff */
        /* <DEDUP_REMOVED lines=143> */
.L_x_1138:
        /* <DEDUP_REMOVED lines=19> */
.L_x_1139:
        /* <DEDUP_REMOVED lines=43> */
.L_x_1141:
[----:B--2---:R-:W-:Y:S05]  /*a3b0*/  BSYNC B0 ;  /* 0x0000000000007941 */ /* 0x004fea0003800000 */
.L_x_1140:
        /* <DEDUP_REMOVED lines=14> */
.L_x_1143:
[----:B------:R-:W-:Y:S05]  /*a4a0*/  BSYNC B0 ;  /* 0x0000000000007941 */ /* 0x000fea0003800000 */
.L_x_1142:
        /* <DEDUP_REMOVED lines=25> */
.L_x_1145:
[----:B------:R-:W-:Y:S05]  /*a640*/  BSYNC B0 ;  /* 0x0000000000007941 */ /* 0x000fea0003800000 */
.L_x_1144:
        /* <DEDUP_REMOVED lines=12> */
.L_x_1118:
        /* <DEDUP_REMOVED lines=21> */
.L_x_1147:
        /* <DEDUP_REMOVED lines=19> */
.L_x_1148:
        /* <DEDUP_REMOVED lines=37> */
.L_x_1150:
[----:B------:R-:W-:Y:S05]  /*abe0*/  BSYNC B0 ;  /* 0x0000000000007941 */ /* 0x000fea0003800000 */
.L_x_1149:
        /* <DEDUP_REMOVED lines=15> */
.L_x_1152:
[----:B------:R-:W-:Y:S05]  /*ace0*/  BSYNC B0 ;  /* 0x0000000000007941 */ /* 0x000fea0003800000 */
.L_x_1151:
        /* <DEDUP_REMOVED lines=26> */
.L_x_1154:
[----:B------:R-:W-:Y:S05]  /*ae90*/  BSYNC B0 ;  /* 0x0000000000007941 */ /* 0x000fea0003800000 */
.L_x_1153:
        /* <DEDUP_REMOVED lines=12> */
.L_x_1146:
[----:B------:R-:W-:Y:S05]  /*af60*/  BSYNC B1 ;  /* 0x0000000000017941 */ /* 0x000fea0003800000 */
.L_x_1113:
        /* <DEDUP_REMOVED lines=11> */
.L_x_1155:
[----:B------:R-:W-:Y:S05]  /*b020*/  EXIT ;  /* 0x000000000000794d */ /* 0x000fea0003800000 */
.L_x_1157:
        /* <DEDUP_REMOVED lines=13> */
.L_x_1358:


//--------------------- .text._ZN5flash44flash_bwd_dq_dk_dv_loop_seqk_parallel_kernelI23Flash_bwd_kernel_traitsILi32ELi128ELi128ELi8ELi4ELi4ELi4ELb0ELb0EN7cutlass6half_tE19Flash_kernel_traitsILi32ELi128ELi128ELi8ES3_EELb1ELb0ELb1ELb0ELb0ELb1ELb0EEEvNS_16Flash_bwd_paramsE --------------------------
	.section	.text._ZN5flash44flash_bwd_dq_dk_dv_loop_seqk_parallel_kernelI23Flash_bwd_kernel_traitsILi32ELi128ELi128ELi8ELi4ELi4ELi4ELb0ELb0EN7cutlass6half_tE19Flash_kernel_traitsILi32ELi128ELi128ELi8ES3_EELb1ELb0ELb1ELb0ELb0ELb1ELb0EEEvNS_16Flash_bwd_paramsE,"ax",@progbits
	.sectioninfo	@"SHI_REGISTERS=255"
	.align	128
        .global         _ZN5flash44flash_bwd_dq_dk_dv_loop_seqk_parallel_kernelI23Flash_bwd_kernel_traitsILi32ELi128ELi128ELi8ELi4ELi4ELi4ELb0ELb0EN7cutlass6half_tE19Flash_kernel_traitsILi32ELi128ELi128ELi8ES3_EELb1ELb0ELb1ELb0ELb0ELb1ELb0EEEvNS_16Flash_bwd_paramsE
        .type           _ZN5flash44flash_bwd_dq_dk_dv_loop_seqk_parallel_kernelI23Flash_bwd_kernel_traitsILi32ELi128ELi128ELi8ELi4ELi4ELi4ELb0ELb0EN7cutlass6half_tE19Flash_kernel_traitsILi32ELi128ELi128ELi8ES3_EELb1ELb0ELb1ELb0ELb0ELb1ELb0EEEvNS_16Flash_bwd_paramsE,@function
        .size           _ZN5flash44flash_bwd_dq_dk_dv_loop_seqk_parallel_kernelI23Flash_bwd_kernel_traitsILi32ELi128ELi128ELi8ELi4ELi4ELi4ELb0ELb0EN7cutlass6half_tE19Flash_kernel_traitsILi32ELi128ELi128ELi8ES3_EELb1ELb0ELb1ELb0ELb0ELb1ELb0EEEvNS_16Flash_bwd_paramsE,(.L_x_1359 - _ZN5flash44flash_bwd_dq_dk_dv_loop_seqk_parallel_kernelI23Flash_bwd_kernel_traitsILi32ELi128ELi128ELi8ELi4ELi4ELi4ELb0ELb0EN7cutlass6half_tE19Flash_kernel_traitsILi32ELi128ELi128ELi8ES3_EELb1ELb0ELb1ELb0ELb0ELb1ELb0EEEvNS_16Flash_bwd_paramsE)
        .other          _ZN5flash44flash_bwd_dq_dk_dv_loop_seqk_parallel_kernelI23Flash_bwd_kernel_traitsILi32ELi128ELi128ELi8ELi4ELi4ELi4ELb0ELb0EN7cutlass6half_tE19Flash_kernel_traitsILi32ELi128ELi128ELi8ES3_EELb1ELb0ELb1ELb0ELb0ELb1ELb0EEEvNS_16Flash_bwd_paramsE,@"STO_CUDA_ENTRY STV_DEFAULT"
_ZN5flash44flash_bwd_dq_dk_dv_loop_seqk_parallel_kernelI23Flash_bwd_kernel_traitsILi32ELi128ELi128ELi8ELi4ELi4ELi4ELb0ELb0EN7cutlass6half_tE19Flash_kernel_traitsILi32ELi128ELi128ELi8ES3_EELb1ELb0ELb1ELb0ELb0ELb1ELb0EEEvNS_16Flash_bwd_paramsE:
.text._ZN5flash44flash_bwd_dq_dk_dv_loop_seqk_parallel_kernelI23Flash_bwd_kernel_traitsILi32ELi128ELi128ELi8ELi4ELi4ELi4ELb0ELb0EN7cutlass6half_tE19Flash_kernel_traitsILi32ELi128ELi128ELi8ES3_EELb1ELb0ELb1ELb0ELb0ELb1ELb0EEEvNS_16Flash_bwd_paramsE:
        /* <DEDUP_REMOVED lines=32> */
[CC--:B------:R-:W-:Y:S01]  /*0200*/  LEA.HI R5, R8.reuse, R187.reuse, RZ, 0x2 ;  /* 0x000000bb08057211 */ /* 0x0c0fe200078f10ff */
[----:B------:R-:W-:Y:S01]  /*0210*/  ULDC.U8 UR11, c[0x0][0x328] ;  /* 0x0000ca00000b7ab9 */ /* 0x000fe20000000000 */
[----:B------:R-:W-:Y:S01]  /*0220*/  LOP3.LUT R0, R7, 0xffffffe0, RZ, 0xc0, !PT ;  /* 0xffffffe007007812 */ /* 0x000fe200078ec0ff */
[----:B--2---:R-:W-:Y:S01]  /*0230*/  UIMAD UR6, UR53, UR10, UR54 ;  /* 0x0000000a350672a4 */ /* 0x004fe2000f8e0236 */
[--C-:B------:R-:W-:Y:S01]  /*0240*/  SHF.R.S32.HI R2, RZ, 0x2, R5.reuse ;  /* 0x00000002ff027819 */ /* 0x100fe20000011405 */
[----:B------:R-:W-:Y:S01]  /*0250*/  ULOP3.LUT UR5, UR54, UR15, URZ, 0x3c, !UPT ;  /* 0x0000000f36057292 */ /* 0x000fe2000f8e3c3f */
[----:B------:R-:W-:Y:S01]  /*0260*/  SHF.R.S32.HI R11, RZ, 0x1f, R5 ;  /* 0x0000001fff0b7819 */ /* 0x000fe20000011405 */
[----:B------:R-:W-:Y:S01]  /*0270*/  IMAD.IADD R0, R187, 0x1, -R0 ;  /* 0x00000001bb007824 */ /* 0x000fe200078e0a00 */
[-C--:B------:R-:W-:Y:S01]  /*0280*/  LEA.HI R9, R8, R187.reuse, RZ, 0x3 ;  /* 0x000000bb08097211 */ /* 0x080fe200078f18ff */
[----:B------:R-:W-:Y:S01]  /*0290*/  UIMAD UR6, UR6, UR19, URZ ;  /* 0x00000013060672a4 */ /* 0x000fe2000f8e023f */
[C---:B------:R-:W-:Y:S01]  /*02a0*/  LOP3.LUT R10, R5.reuse, 0xfffffffc, RZ, 0xc0, !PT ;  /* 0xfffffffc050a7812 */ /* 0x040fe200078ec0ff */
[----:B------:R-:W-:Y:S01]  /*02b0*/  USHF.R.S32.HI UR10, URZ, 0x1f, UR54 ;  /* 0x0000001f3f0a7899 */ /* 0x000fe20008011436 */
[-C--:B------:R-:W-:Y:S01]  /*02c0*/  LEA.HI R5, R5, R2.reuse, RZ, 0x1 ;  /* 0x0000000205057211 */ /* 0x080fe200078f08ff */
[----:B------:R-:W-:Y:S01]  /*02d0*/  UIMAD.WIDE UR56, UR59, UR56, URZ ;  /* 0x000000383b3872a5 */ /* 0x000fe2000f8e023f */
[----:B------:R-:W-:Y:S01]  /*02e0*/  LEA.HI R11, R11, R2, RZ, 0x3 ;  /* 0x000000020b0b7211 */ /* 0x000fe200078f18ff */
[----:B------:R-:W-:Y:S01]  /*02f0*/  IMAD.IADD R223, R187, 0x1, -R10 ;  /* 0x00000001bbdf7824 */ /* 0x000fe200078e0a0a */
[----:B------:R-:W-:Y:S01]  /*0300*/  SHF.R.S32.HI R195, RZ, 0x3, R9 ;  /* 0x00000003ffc37819 */ /* 0x000fe20000011409 */
[----:B------:R-:W-:Y:S01]  /*0310*/  UIMAD UR20, UR54, UR59, URZ ;  /* 0x0000003b361472a4 */ /* 0x000fe2000f8e023f */
[----:B------:R-:W-:Y:S01]  /*0320*/  LOP3.LUT R5, R5, 0x7fffffe, RZ, 0xc0, !PT ;  /* 0x07fffffe05057812 */ /* 0x000fe200078ec0ff */
[----:B------:R-:W-:Y:S01]  /*0330*/  IMAD.U32 R209, RZ, RZ, UR5 ;  /* 0x00000005ffd17e24 */ /* 0x000fe2000f8e00ff */
[----:B------:R-:W-:Y:S01]  /*0340*/  LOP3.LUT R11, R11, 0xfffffff8, RZ, 0xc0, !PT ;  /* 0xfffffff80b0b7812 */ /* 0x000fe200078ec0ff */
[----:B------:R-:W-:Y:S01]  /*0350*/  IMAD.SHL.U32 R195, R195, 0x40, RZ ;  /* 0x00000040c3c37824 */ /* 0x000fe200078e00ff */
[----:B------:R-:W-:Y:S01]  /*0360*/  SHF.R.S32.HI R3, RZ, 0x1f, R0 ;  /* 0x0000001fff037819 */ /* 0x000fe20000011400 */
[----:B------:R-:W-:Y:S01]  /*0370*/  IMAD.IADD R5, R2, 0x1, -R5 ;  /* 0x0000000102057824 */ /* 0x000fe200078e0a05 */
[-C--:B------:R-:W-:Y:S01]  /*0380*/  LEA.HI R193, R8, R187.reuse, RZ, 0x7 ;  /* 0x000000bb08c17211 */ /* 0x080fe200078f38ff */
[----:B------:R-:W-:Y:S01]  /*0390*/  IMAD.IADD R11, R2, 0x1, -R11 ;  /* 0x00000001020b7824 */ /* 0x000fe200078e0a0b */
[----:B------:R-:W-:Y:S01]  /*03a0*/  LEA.HI R3, R3, R0, RZ, 0x2 ;  /* 0x0000000003037211 */ /* 0x000fe200078f10ff */
[C---:B------:R-:W-:Y:S01]  /*03b0*/  IMAD.SHL.U32 R2, R223.reuse, 0x8, RZ ;  /* 0x00000008df027824 */ /* 0x040fe200078e00ff */
[----:B------:R-:W-:Y:S01]  /*03c0*/  LEA.HI R8, R8, R187, RZ, 0x4 ;  /* 0x000000bb08087211 */ /* 0x000fe200078f20ff */
[----:B------:R-:W-:Y:S01]  /*03d0*/  IMAD.SHL.U32 R223, R223, 0x2, RZ ;  /* 0x00000002dfdf7824 */ /* 0x000fe200078e00ff */
[--C-:B------:R-:W-:Y:S01]  /*03e0*/  SHF.R.S32.HI R0, RZ, 0x5, R7.reuse ;  /* 0x00000005ff007819 */ /* 0x100fe20000011407 */
[----:B------:R-:W-:Y:S01]  /*03f0*/  UISETP.NE.AND UP6, UPT, UR12, URZ, UPT ;  /* 0x0000003f0c00728c */ /* 0x000fe2000bfc5270 */
[----:B------:R-:W-:Y:S01]  /*0400*/  SHF.R.S32.HI R7, RZ, 0x1f, R7 ;  /* 0x0000001fff077819 */ /* 0x000fe20000011407 */
[----:B------:R-:W-:Y:S01]  /*0410*/  UIMAD UR59, UR59, UR13, URZ ;  /* 0x0000000d3b3b72a4 */ /* 0x000fe2000f8e023f */
[----:B------:R-:W-:Y:S01]  /*0420*/  LOP3.LUT R195, R195, 0xc0, RZ, 0xc0, !PT ;  /* 0x000000c0c3c37812 */ /* 0x000fe200078ec0ff */
[----:B------:R-:W-:Y:S01]  /*0430*/  UIMAD UR5, UR53, UR17, UR54 ;  /* 0x00000011350572a4 */ /* 0x000fe2000f8e0236 */
[----:B------:R-:W-:Y:S01]  /*0440*/  LOP3.LUT R6, R8, 0xfffffff0, RZ, 0xc0, !PT ;  /* 0xfffffff008067812 */ /* 0x000fe200078ec0ff */
[----:B------:R-:W-:Y:S01]  /*0450*/  UISETP.NE.AND UP5, UPT, UR11, URZ, UPT ;  /* 0x0000003f0b00728c */ /* 0x000fe2000bfa5270 */
[----:B------:R-:W-:Y:S01]  /*0460*/  LOP3.LUT R4, R9, 0xfffffff8, RZ, 0xc0, !PT ;  /* 0xfffffff809047812 */ /* 0x000fe200078ec0ff */
[----:B------:R-:W-:Y:S01]  /*0470*/  UIMAD.WIDE.U32 UR12, UR53, UR21, URZ ;  /* 0x00000015350c72a5 */ /* 0x000fe2000f8e003f */
[----:B------:R-:W-:Y:S01]  /*0480*/  LEA.HI R7, R7, R0, RZ, 0x2 ;  /* 0x0000000007077211 */ /* 0x000fe200078f10ff */
[----:B------:R-:W-:Y:S01]  /*0490*/  IMAD.IADD R13, R187, 0x1, -R6 ;  /* 0x00000001bb0d7824 */ /* 0x000fe200078e0a06 */
[----:B------:R-:W-:Y:S01]  /*04a0*/  LOP3.LUT R2, R195, 0x18, R2, 0xf8, !PT ;  /* 0x00000018c3027812 */ /* 0x000fe200078ef802 */
[----:B------:R-:W-:Y:S01]  /*04b0*/  IMAD.IADD R187, R187, 0x1, -R4 ;  /* 0x00000001bbbb7824 */ /* 0x000fe200078e0a04 */
[----:B------:R-:W-:Y:S01]  /*04c0*/  SHF.R.U32.HI R195, RZ, 0x3, R195 ;  /* 0x00000003ffc37819 */ /* 0x000fe200000116c3 */
[----:B------:R-:W-:Y:S01]  /*04d0*/  USHF.L.U32 UR11, UR53, 0x7, URZ ;  /* 0x00000007350b7899 */ /* 0x000fe2000800063f */
[----:B------:R-:W-:Y:S01]  /*04e0*/  LOP3.LUT R7, R7, 0xfffffffc, RZ, 0xc0, !PT ;  /* 0xfffffffc07077812 */ /* 0x000fe200078ec0ff */
[----:B------:R-:W-:Y:S01]  /*04f0*/  UIMAD UR7, UR7, UR53, URZ ;  /* 0x00000035070772a4 */ /* 0x000fe2000f8e023f */
[----:B------:R-:W-:Y:S01]  /*0500*/  LOP3.LUT R195, R2, R195, RZ, 0x3c, !PT ;  /* 0x000000c302c37212 */ /* 0x000fe200078e3cff */
[C---:B------:R-:W-:Y:S01]  /*0510*/  IMAD R2, R0.reuse, 0x8, R5 ;  /* 0x0000000800027824 */ /* 0x040fe200078e0205 */
[----:B------:R-:W-:Y:S01]  /*0520*/  SHF.R.S32.HI R15, RZ, 0x4, R8 ;  /* 0x00000004ff0f7819 */ /* 0x000fe20000011408 */
[----:B------:R-:W-:Y:S01]  /*0530*/  IMAD.IADD R194, R0, 0x1, -R7 ;  /* 0x0000000100c27824 */ /* 0x000fe200078e0a07 */
[----:B------:R-:W-:Y:S01]  /*0540*/  LEA.HI R0, R187, R187, RZ, 0x1 ;  /* 0x000000bbbb007211 */ /* 0x000fe200078f08ff */
[----:B------:R-:W-:Y:S01]  /*0550*/  IMAD.U32 R195, R2, 0x20, R195 ;  /* 0x0000002002c37824 */ /* 0x000fe200078e00c3 */
[----:B------:R-:W-:Y:S01]  /*0560*/  LEA.HI R8, R8, R15, RZ, 0x1 ;  /* 0x0000000f08087211 */ /* 0x000fe200078f08ff */
[C---:B------:R-:W-:Y:S01]  /*0570*/  IMAD.SHL.U32 R10, R194.reuse, 0x10, RZ ;  /* 0x00000010c20a7824 */ /* 0x040fe200078e00ff */
[----:B------:R-:W-:Y:S01]  /*0580*/  LEA.HI R2, R13, R13, RZ, 0x1 ;  /* 0x0000000d0d027211 */ /* 0x000fe200078f08ff */
[----:B------:R-:W-:Y:S01]  /*0590*/  IMAD.SHL.U32 R12, R194, 0x400, RZ ;  /* 0x00000400c20c7824 */ /* 0x000fe200078e00ff */
[----:B------:R-:W-:Y:S01]  /*05a0*/  LOP3.LUT R4, R0, 0x7fffffe, RZ, 0xc0, !PT ;  /* 0x07fffffe00047812 */ /* 0x000fe200078ec0ff */
[----:B------:R-:W-:Y:S01]  /*05b0*/  IMAD.U32 R205, RZ, RZ, UR6 ;  /* 0x00000006ffcd7e24 */ /* 0x000fe2000f8e00ff */
[----:B------:R-:W-:Y:S01]  /*05c0*/  LOP3.LUT R8, R8, 0xfffffffe, RZ, 0xc0, !PT ;  /* 0xfffffffe08087812 */ /* 0x000fe200078ec0ff */
[----:B------:R-:W-:Y:S01]  /*05d0*/  IMAD.U32 R202, RZ, RZ, UR10 ;  /* 0x0000000affca7e24 */ /* 0x000fe2000f8e00ff */
[----:B------:R-:W-:Y:S01]  /*05e0*/  LOP3.LUT R14, R2, 0x7fffffe, RZ, 0xc0, !PT ;  /* 0x07fffffe020e7812 */ /* 0x000fe200078ec0ff */
[C---:B------:R-:W-:Y:S01]  /*05f0*/  IMAD.IADD R4, R187.reuse, 0x1, -R4 ;  /* 0x00000001bb047824 */ /* 0x040fe200078e0a04 */
[--C-:B------:R-:W-:Y:S01]  /*0600*/  SHF.R.S32.HI R7, RZ, 0x1, R2.reuse ;  /* 0x00000001ff077819 */ /* 0x100fe20000011402 */
[----:B------:R-:W-:Y:S01]  /*0610*/  IMAD.SHL.U32 R187, R187, 0x40, RZ ;  /* 0x00000040bbbb7824 */ /* 0x000fe200078e00ff */
[----:B------:R-:W-:Y:S01]  /*0620*/  SHF.R.S32.HI R2, RZ, 0x1f, R2 ;  /* 0x0000001fff027819 */ /* 0x000fe20000011402 */
[----:B------:R-:W-:Y:S01]  /*0630*/  IMAD.IADD R8, R15, 0x1, -R8 ;  /* 0x000000010f087824 */ /* 0x000fe200078e0a08 */
[----:B------:R-:W-:Y:S01]  /*0640*/  SHF.R.S32.HI R193, RZ, 0x7, R193 ;  /* 0x00000007ffc17819 */ /* 0x000fe200000114c1 */
[----:B------:R-:W-:Y:S01]  /*0650*/  IMAD.IADD R14, R13, 0x1, -R14 ;  /* 0x000000010d0e7824 */ /* 0x000fe200078e0a0e */
[----:B------:R-:W-:Y:S01]  /*0660*/  SHF.R.S32.HI R0, RZ, 0x1, R0 ;  /* 0x00000001ff007819 */ /* 0x000fe20000011400 */
[----:B------:R-:W-:Y:S01]  /*0670*/  IMAD.SHL.U32 R191, R8, 0x8, RZ ;  /* 0x0000000808bf7824 */ /* 0x000fe200078e00ff */
[----:B------:R-:W-:Y:S01]  /*0680*/  LEA.HI R2, R2, R7, RZ, 0x2 ;  /* 0x0000000702027211 */ /* 0x000fe200078f10ff */
[----:B------:R-:W-:Y:S01]  /*0690*/  IMAD R189, R193, 0x8, R8 ;  /* 0x00000008c1bd7824 */ /* 0x000fe200078e0208 */
[C---:B------:R-:W-:Y:S01]  /*06a0*/  LOP3.LUT P0, RZ, R0.reuse, 0x2, RZ, 0xc0, !PT ;  /* 0x0000000200ff7812 */ /* 0x040fe2000780c0ff */
[----:B------:R-:W-:Y:S01]  /*06b0*/  IMAD.SHL.U32 R0, R0, 0x40, RZ ;  /* 0x0000004000007824 */ /* 0x000fe200078e00ff */
[----:B------:R-:W-:Y:S01]  /*06c0*/  LOP3.LUT R2, R2, 0xfffffffc, RZ, 0xc0, !PT ;  /* 0xfffffffc02027812 */ /* 0x000fe200078ec0ff */
[----:B------:R-:W-:Y:S01]  /*06d0*/  IMAD R189, R189, 0x8, R4 ;  /* 0x00000008bdbd7824 */ /* 0x000fe200078e0204 */
[----:B------:R-:W-:Y:S01]  /*06e0*/  LOP3.LUT R187, R187, 0x1c0, RZ, 0xc0, !PT ;  /* 0x000001c0bbbb7812 */ /* 0x000fe200078ec0ff */
[--C-:B------:R-:W-:Y:S01]  /*06f0*/  IMAD R212, R193, 0x2000, R223.reuse ;  /* 0x00002000c1d47824 */ /* 0x100fe200078e02df */
[----:B------:R-:W-:Y:S01]  /*0700*/  LEA.HI.SX32 R192, R3, R10, 0x1e ;  /* 0x0000000a03c07211 */ /* 0x000fe200078ff2ff */
[----:B------:R-:W-:Y:S01]  /*0710*/  IMAD.IADD R2, R7, 0x1, -R2 ;  /* 0x0000000107027824 */ /* 0x000fe200078e0a02 */
[----:B------:R-:W-:Y:S01]  /*0720*/  LOP3.LUT R10, R187, 0x30, R10, 0xf8, !PT ;  /* 0x00000030bb0a7812 */ /* 0x000fe200078ef80a */
[----:B------:R-:W-:Y:S01]  /*0730*/  IMAD R223, R194, 0x200, R223 ;  /* 0x00000200c2df7824 */ /* 0x000fe200078e02df */
[C---:B------:R-:W-:Y:S01]  /*0740*/  LOP3.LUT R4, R11.reuse, 0x1, RZ, 0xc0, !PT ;  /* 0x000000010b047812 */ /* 0x040fe200078ec0ff */
[----:B------:R-:W-:Y:S01]  /*0750*/  USHF.L.U32 UR6, UR5, 0x5, URZ ;  /* 0x0000000505067899 */ /* 0x000fe2000800063f */
[----:B------:R-:W-:Y:S01]  /*0760*/  LOP3.LUT R0, R0, 0xc0, RZ, 0xc0, !PT ;  /* 0x000000c000007812 */ /* 0x000fe200078ec0ff */
[----:B------:R-:W-:Y:S01]  /*0770*/  USHF.R.S32.HI UR10, URZ, 0x1f, UR53 ;  /* 0x0000001f3f0a7899 */ /* 0x000fe20008011435 */
[----:B------:R-:W-:Y:S01]  /*0780*/  LEA.HI R7, R11, R11, RZ, 0x1 ;  /* 0x0000000b0b077211 */ /* 0x000fe200078f08ff */
[----:B------:R-:W-:Y:S01]  /*0790*/  UIMAD UR5, UR57, UR12, URZ ;  /* 0x0000000c390572a4 */ /* 0x000fe2000f8e023f */
[--C-:B------:R-:W-:Y:S01]  /*07a0*/  LOP3.LUT R10, R10, 0x8, R9.reuse, 0xf8, !PT ;  /* 0x000000080a0a7812 */ /* 0x100fe200078ef809 */
[----:B------:R-:W-:Y:S01]  /*07b0*/  IMAD.U32 R200, RZ, RZ, UR11 ;  /* 0x0000000bffc87e24 */ /* 0x000fe2000f8e00ff */
[----:B------:R-:W-:Y:S01]  /*07c0*/  ISETP.NE.U32.AND P6, PT, R4, 0x1, PT ;  /* 0x000000010400780c */ /* 0x000fe20003fc5070 */
[----:B------:R-:W-:Y:S01]  /*07d0*/  IMAD.U32 R199, RZ, RZ, UR7 ;  /* 0x00000007ffc77e24 */ /* 0x000fe2000f8e00ff */
[----:B------:R-:W-:Y:S01]  /*07e0*/  LOP3.LUT R9, R0, 0x8, R9, 0xf8, !PT ;  /* 0x0000000800097812 */ /* 0x000fe200078ef809 */
[----:B------:R-:W-:Y:S01]  /*07f0*/  USHF.R.S32.HI UR11, URZ, 0x1f, UR54 ;  /* 0x0000001f3f0b7899 */ /* 0x000fe20008011436 */
[----:B------:R-:W-:Y:S01]  /*0800*/  SHF.R.S32.HI R6, RZ, 0x1f, R13 ;  /* 0x0000001fff067819 */ /* 0x000fe2000001140d */
[----:B------:R-:W-:Y:S01]  /*0810*/  USHF.R.S32.HI UR7, URZ, 0x1f, UR20 ;  /* 0x0000001f3f077899 */ /* 0x000fe20008011414 */
[----:B------:R-:W-:Y:S01]  /*0820*/  LOP3.LUT R4, R7, 0x3fffffe, RZ, 0xc0, !PT ;  /* 0x03fffffe07047812 */ /* 0x000fe200078ec0ff */
[----:B------:R-:W-:Y:S01]  /*0830*/  ULDC UR18, c[0x0][0x1c0] ;  /* 0x0000700000127ab9 */ /* 0x000fe20000000800 */
[----:B------:R-:W-:Y:S01]  /*0840*/  SHF.R.U32.HI R0, RZ, 0x3, R0 ;  /* 0x00000003ff007819 */ /* 0x000fe20000011600 */
[----:B------:R-:W-:Y:S01]  /*0850*/  IMAD.U32 R197, RZ, RZ, UR10 ;  /* 0x0000000affc57e24 */ /* 0x000fe2000f8e00ff */
[----:B------:R-:W-:Y:S01]  /*0860*/  SHF.R.S32.HI R7, RZ, 0x1, R7 ;  /* 0x00000001ff077819 */ /* 0x000fe20000011407 */
[----:B------:R-:W-:Y:S01]  /*0870*/  IMAD.IADD R4, R11, 0x1, -R4 ;  /* 0x000000010b047824 */ /* 0x000fe200078e0a04 */
[----:B------:R-:W-:Y:S01]  /*0880*/  LEA.HI R5, R6, R13, RZ, 0x3 ;  /* 0x0000000d06057211 */ /* 0x000fe200078f18ff */
[----:B------:R-:W-:Y:S01]  /*0890*/  IMAD.U32 R198, RZ, RZ, UR5 ;  /* 0x00000005ffc67e24 */ /* 0x000fe2000f8e00ff */
[----:B------:R-:W-:Y:S01]  /*08a0*/  LOP3.LUT R0, R9, R0, RZ, 0x3c, !PT ;  /* 0x0000000009007212 */ /* 0x000fe200078e3cff */
[----:B------:R-:W-:Y:S01]  /*08b0*/  IMAD R223, R4, 0x20, R223 ;  /* 0x0000002004df7824 */ /* 0x000fe200078e02df */
[C---:B------:R-:W-:Y:S01]  /*08c0*/  LOP3.LUT P3, RZ, R7.reuse, 0x2, RZ, 0xc0, !PT ;  /* 0x0000000207ff7812 */ /* 0x040fe2000786c0ff */
[----:B------:R-:W-:Y:S01]  /*08d0*/  IMAD.SHL.U32 R7, R7, 0x40, RZ ;  /* 0x0000004007077824 */ /* 0x000fe200078e00ff */
[----:B------:R-:W-:Y:S01]  /*08e0*/  LOP3.LUT R6, R5, 0xfffffff8, RZ, 0xc0, !PT ;  /* 0xfffffff805067812 */ /* 0x000fe200078ec0ff */
[----:B------:R-:W-:Y:S01]  /*08f0*/  IMAD.U32 R189, R189, 0x20, R0 ;  /* 0x00000020bdbd7824 */ /* 0x000fe200078e0000 */
[----:B------:R-:W-:Y:S01]  /*0900*/  LOP3.LUT P5, RZ, R11, 0x2, RZ, 0xc0, !PT ;  /* 0x000000020bff7812 */ /* 0x000fe200078ac0ff */
[----:B------:R-:W-:Y:S01]  /*0910*/  IMAD.SHL.U32 R0, R193, 0x8, RZ ;  /* 0x00000008c1007824 */ /* 0x000fe200078e00ff */
[----:B------:R-:W-:Y:S01]  /*0920*/  LOP3.LUT R7, R7, 0xc0, RZ, 0xc0, !PT ;  /* 0x000000c007077812 */ /* 0x000fe200078ec0ff */
[----:B------:R-:W-:Y:S01]  /*0930*/  IMAD.IADD R6, R13, 0x1, -R6 ;  /* 0x000000010d067824 */ /* 0x000fe200078e0a06 */
[C---:B------:R-:W-:Y:S01]  /*0940*/  LOP3.LUT P4, RZ, R11.reuse, 0x4, RZ, 0xc0, !PT ;  /* 0x000000040bff7812 */ /* 0x040fe2000788c0ff */
[----:B------:R-:W-:Y:S01]  /*0950*/  IMAD.SHL.U32 R9, R8, 0x10, RZ ;  /* 0x0000001008097824 */ /* 0x000fe200078e00ff */
[----:B------:R-:W-:Y:S01]  /*0960*/  LOP3.LUT R0, R0, 0x8, RZ, 0xc0, !PT ;  /* 0x0000000800007812 */ /* 0x000fe200078ec0ff */
[----:B------:R-:W-:Y:S01]  /*0970*/  IMAD.SHL.U32 R11, R11, 0x40, RZ ;  /* 0x000000400b0b7824 */ /* 0x000fe200078e00ff */
[----:B------:R-:W-:Y:S01]  /*0980*/  SHF.R.U32.HI R4, RZ, 0x3, R7 ;  /* 0x00000003ff047819 */ /* 0x000fe20000011607 */
[----:B------:R-:W-:Y:S01]  /*0990*/  @!UP5 UIMAD UR10, UR53, UR18, UR54 ;  /* 0x00000012350ad2a4 */ /* 0x000fe2000f8e0236 */
[C---:B------:R-:W-:Y:S01]  /*09a0*/  R2P PR, R6.reuse, 0x6 ;  /* 0x0000000606007804 */ /* 0x040fe20000000000 */
[----:B------:R-:W-:Y:S01]  /*09b0*/  IMAD.SHL.U32 R6, R6, 0x40, RZ ;  /* 0x0000004006067824 */ /* 0x000fe200078e00ff */
[----:B------:R-:W-:Y:S01]  /*09c0*/  LOP3.LUT R190, R0, 0x10, R9, 0xf8, !PT ;  /* 0x0000001000be7812 */ /* 0x000fe200078ef809 */
[----:B------:R-:W-:Y:S01]  /*09d0*/  USHF.L.U32 UR5, UR59, 0x7, URZ ;  /* 0x000000073b057899 */ /* 0x000fe2000800063f */
[----:B------:R-:W-:Y:S01]  /*09e0*/  LOP3.LUT R4, R4, R7, R0, 0x1e, !PT ;  /* 0x0000000704047212 */ /* 0x000fe200078e1e00 */
[----:B------:R-:W-:Y:S01]  /*09f0*/  ULDC UR16, c[0x0][0x214] ;  /* 0x0000850000107ab9 */ /* 0x000fe20000000800 */
[----:B------:R-:W-:Y:S01]  /*0a00*/  SEL R0, R188, 0xffffffe0, !P0 ;  /* 0xffffffe0bc007807 */ /* 0x000fe20004000000 */
[----:B------:R-:W-:Y:S01]  /*0a10*/  IMAD.U32 R196, RZ, RZ, UR11 ;  /* 0x0000000bffc47e24 */ /* 0x000fe2000f8e00ff */
[C---:B------:R-:W-:Y:S01]  /*0a20*/  LOP3.LUT P0, RZ, R2.reuse, 0x2, RZ, 0xc0, !PT ;  /* 0x0000000202ff7812 */ /* 0x040fe2000780c0ff */
[----:B------:R-:W-:Y:S01]  /*0a30*/  IMAD.SHL.U32 R2, R2, 0x40, RZ ;  /* 0x0000004002027824 */ /* 0x000fe200078e00ff */
[----:B------:R-:W-:Y:S01]  /*0a40*/  LOP3.LUT R11, R11, 0x1c0, RZ, 0xc0, !PT ;  /* 0x000001c00b0b7812 */ /* 0x000fe200078ec0ff */
[----:B------:R-:W-:Y:S01]  /*0a50*/  IMAD.IADD R223, R4, 0x1, R223 ;  /* 0x0000000104df7824 */ /* 0x000fe200078e02df */
[----:B------:R-:W-:Y:S01]  /*0a60*/  LOP3.LUT R6, R6, 0x1c0, RZ, 0xc0, !PT ;  /* 0x000001c006067812 */ /* 0x000fe200078ec0ff */
[----:B------:R-:W-:Y:S01]  /*0a70*/  IMAD.U32 R203, RZ, RZ, UR6 ;  /* 0x00000006ffcb7e24 */ /* 0x000fe2000f8e00ff */
[----:B------:R-:W-:Y:S01]  /*0a80*/  SHF.R.S32.HI R5, RZ, 0x3, R5 ;  /* 0x00000003ff057819 */ /* 0x000fe20000011405 */
[----:B------:R-:W-:Y:S01]  /*0a90*/  IMAD.U32 R201, RZ, RZ, UR7 ;  /* 0x00000007ffc97e24 */ /* 0x000fe2000f8e00ff */
[----:B------:R-:W-:Y:S01]  /*0aa0*/  LOP3.LUT R2, R2, 0xc0, RZ, 0xc0, !PT ;  /* 0x000000c002027812 */ /* 0x000fe200078ec0ff */
[----:B------:R-:W-:Y:S01]  /*0ab0*/  @UP5 UIMAD UR11, UR53, UR16, URZ ;  /* 0x00000010350b52a4 */ /* 0x000fe2000f8e023f */
[----:B------:R-:W-:Y:S01]  /*0ac0*/  LEA.HI R11, R11, R11, RZ, 0x1d ;  /* 0x0000000b0b0b7211 */ /* 0x000fe200078fe8ff */
[----:B------:R-:W-:Y:S01]  /*0ad0*/  IMAD R3, R5, 0x8, R14 ;  /* 0x0000000805037824 */ /* 0x000fe200078e020e */
[----:B------:R-:W-:Y:S01]  /*0ae0*/  LOP3.LUT R191, R191, 0x8, RZ, 0xc0, !PT ;  /* 0x00000008bfbf7812 */ /* 0x000fe200078ec0ff */
[----:B------:R-:W-:Y:S01]  /*0af0*/  IMAD R5, R5, 0x200, R12 ;  /* 0x0000020005057824 */ /* 0x000fe200078e020c */
[----:B------:R-:W-:Y:S01]  /*0b00*/  SHF.R.U32.HI R186, RZ, 0x3, R6 ;  /* 0x00000003ffba7819 */ /* 0x000fe20000011606 */
[----:B------:R-:W-:Y:S01]  /*0b10*/  IMAD.SHL.U32 R3, R3, 0x20, RZ ;  /* 0x0000002003037824 */ /* 0x000fe200078e00ff */
[----:B------:R-:W-:Y:S01]  /*0b20*/  SHF.R.U32.HI R7, RZ, 0x3, R2 ;  /* 0x00000003ff077819 */ /* 0x000fe20000011602 */
[----:B------:R-:W-:Y:S01]  /*0b30*/  @!UP5 UIMAD UR10, UR10, UR16, URZ ;  /* 0x000000100a0ad2a4 */ /* 0x000fe2000f8e023f */
[----:B------:R-:W-:Y:S01]  /*0b40*/  IADD3 R212, R11, R212, R12 ;  /* 0x000000d40bd47210 */ /* 0x000fe20007ffe00c */
[----:B------:R-:W-:Y:S01]  /*0b50*/  USHF.R.S32.HI UR7, URZ, 0x1f, UR5 ;  /* 0x0000001f3f077899 */ /* 0x000fe20008011405 */
[----:B------:R-:W-:Y:S01]  /*0b60*/  LOP3.LUT R186, R186, R6, R191, 0x1e, !PT ;  /* 0x00000006baba7212 */ /* 0x000fe200078e1ebf */
[----:B------:R-:W-:Y:S01]  /*0b70*/  USHF.R.S32.HI UR6, URZ, 0x1f, UR6 ;  /* 0x0000001f3f067899 */ /* 0x000fe20008011406 */
[----:B------:R-:W-:Y:S01]  /*0b80*/  LOP3.LUT R190, R7, R190, R2, 0x1e, !PT ;  /* 0x000000be07be7212 */ /* 0x000fe200078e1e02 */
[----:B------:R-:W-:Y:S01]  /*0b90*/  IMAD.SHL.U32 R212, R212, 0x2, RZ ;  /* 0x00000002d4d47824 */ /* 0x000fe200078e00ff */
[----:B------:R-:W-:Y:S01]  /*0ba0*/  SHF.R.U32.HI R187, RZ, 0x3, R187 ;  /* 0x00000003ffbb7819 */ /* 0x000fe200000116bb */
[----:B------:R-:W-:Y:S01]  /*0bb0*/  IMAD.IADD R186, R5, 0x1, R186 ;  /* 0x0000000105ba7824 */ /* 0x000fe200078e02ba */
[----:B------:R-:W-:Y:S01]  /*0bc0*/  LOP3.LUT R191, R7, R2, R191, 0x1e, !PT ;  /* 0x0000000207bf7212 */ /* 0x000fe200078e1ebf */
[----:B------:R-:W-:Y:S01]  /*0bd0*/  IMAD R2, R194, 0x200, R3 ;  /* 0x00000200c2027824 */ /* 0x000fe200078e0203 */
[----:B------:R-:W-:Y:S01]  /*0be0*/  SEL R221, R221, 0x10, !P6 ;  /* 0x00000010dddd7807 */ /* 0x000fe20007000000 */
[----:B------:R-:W-:Y:S01]  /*0bf0*/  IMAD.IADD R190, R3, 0x1, R190 ;  /* 0x0000000103be7824 */ /* 0x000fe200078e02be */
[----:B------:R-:W-:Y:S01]  /*0c00*/  IADD3 R216, R212, 0x40, RZ ;  /* 0x00000040d4d87810 */ /* 0x000fe20007ffe0ff */
[----:B------:R-:W-:Y:S01]  /*0c10*/  IMAD.MOV.U32 R3, RZ, RZ, 0x40 ;  /* 0x00000040ff037424 */ /* 0x000fe200078e00ff */
[----:B------:R-:W-:Y:S01]  /*0c20*/  LEA R186, R186, 0xa000, 0x1 ;  /* 0x0000a000baba7811 */ /* 0x000fe200078e08ff */
[----:B------:R-:W-:Y:S01]  /*0c30*/  IMAD.SHL.U32 R189, R189, 0x2, RZ ;  /* 0x00000002bdbd7824 */ /* 0x000fe200078e00ff */
[----:B------:R-:W-:Y:S01]  /*0c40*/  LOP3.LUT R187, R10, R187, RZ, 0x3c, !PT ;  /* 0x000000bb0abb7212 */ /* 0x000fe200078e3cff */
[C---:B------:R-:W-:Y:S01]  /*0c50*/  IMAD.IADD R218, R212.reuse, 0x1, R221 ;  /* 0x00000001d4da7824 */ /* 0x040fe200078e02dd */
[----:B------:R-:W-:Y:S01]  /*0c60*/  @P4 IADD3 R216, R212, -0x40, RZ ;  /* 0xffffffc0d4d84810 */ /* 0x000fe20007ffe0ff */
[----:B------:R-:W-:Y:S01]  /*0c70*/  IMAD.IADD R191, R2, 0x1, R191 ;  /* 0x0000000102bf7824 */ /* 0x000fe200078e02bf */
[----:B------:R-:W-:Y:S01]  /*0c80*/  SEL R219, R188, 0xffffffe0, !P5 ;  /* 0xffffffe0bcdb7807 */ /* 0x000fe20006800000 */
[----:B------:R-:W-:Y:S01]  /*0c90*/  IMAD R187, R8, 0x200, R187 ;  /* 0x0000020008bb7824 */ /* 0x000fe200078e02bb */
[----:B------:R-:W-:Y:S01]  /*0ca0*/  SEL R3, R3, 0xffffffc0, !P2 ;  /* 0xffffffc003037807 */ /* 0x000fe20005000000 */
[----:B------:R-:W-:Y:S01]  /*0cb0*/  IMAD.IADD R221, R221, 0x1, R216 ;  /* 0x00000001dddd7824 */ /* 0x000fe200078e02d8 */
[----:B------:R-:W-:Y:S01]  /*0cc0*/  IADD3 R185, R186, 0x20, RZ ;  /* 0x00000020bab97810 */ /* 0x000fe20007ffe0ff */
[--C-:B------:R-:W-:Y:S01]  /*0cd0*/  IMAD.IADD R217, R212, 0x1, R219.reuse ;  /* 0x00000001d4d97824 */ /* 0x100fe200078e02db */
        /* <DEDUP_REMOVED lines=9> */
[----:B------:R-:W-:Y:S01]  /*0d70*/  IMAD.U32 R208, RZ, RZ, UR20 ;  /* 0x00000014ffd07e24 */ /* 0x000fe2000f8e00ff */
[C---:B------:R-:W-:Y:S01]  /*0d80*/  IADD3 R180, R185.reuse, 0x2000, RZ ;  /* 0x00002000b9b47810 */ /* 0x040fe20007ffe0ff */
[----:B------:R-:W-:Y:S01]  /*0d90*/  IMAD.U32 R210, RZ, RZ, UR12 ;  /* 0x0000000cffd27e24 */ /* 0x000fe2000f8e00ff */
[C---:B------:R-:W-:Y:S01]  /*0da0*/  IADD3 R2, R185.reuse, 0x4000, RZ ;  /* 0x00004000b9027810 */ /* 0x040fe20007ffe0ff */
[----:B------:R-:W-:Y:S01]  /*0db0*/  IMAD.U32 R211, RZ, RZ, UR13 ;  /* 0x0000000dffd37e24 */ /* 0x000fe2000f8e00ff */
[----:B------:R-:W-:Y:S01]  /*0dc0*/  IADD3 R0, R185, 0x6000, RZ ;  /* 0x00006000b9007810 */ /* 0x000fe20007ffe0ff */
[----:B------:R-:W-:Y:S01]  /*0dd0*/  IMAD.U32 R207, RZ, RZ, UR11 ;  /* 0x0000000bffcf7e24 */ /* 0x000fe2000f8e00ff */
[----:B------:R-:W-:Y:S01]  /*0de0*/  ULDC.64 UR8, c[0x0][0x118] ;  /* 0x0000460000087ab9 */ /* 0x000fe20000000a00 */
[----:B------:R-:W-:Y:S01]  /*0df0*/  IMAD.U32 R204, RZ, RZ, UR5 ;  /* 0x00000005ffcc7e24 */ /* 0x000fe2000f8e00ff */
[----:B------:R-:W-:Y:S01]  /*0e00*/  ULDC UR58, c[0x0][0x2e8] ;  /* 0x0000ba00003a7ab9 */ /* 0x000fe20000000800 */
[----:B------:R-:W-:Y:S01]  /*0e10*/  IMAD.U32 R215, RZ, RZ, UR10 ;  /* 0x0000000affd77e24 */ /* 0x000fe2000f8e00ff */
[----:B------:R-:W-:Y:S01]  /*0e20*/  ULDC.U8 UR4, c[0x0][0x2d8] ;  /* 0x0000b60000047ab9 */ /* 0x000fe20000000000 */
[----:B------:R-:W-:Y:S01]  /*0e30*/  IMAD.U32 R214, RZ, RZ, UR7 ;  /* 0x00000007ffd67e24 */ /* 0x000fe2000f8e00ff */
[----:B------:R-:W-:Y:S01]  /*0e40*/  UIMAD.WIDE.U32 UR60, UR56, UR12, URZ ;  /* 0x0000000c383c72a5 */ /* 0x000fe2000f8e003f */
[----:B------:R-:W-:Y:S01]  /*0e50*/  IMAD.U32 R213, RZ, RZ, UR6 ;  /* 0x00000006ffd57e24 */ /* 0x000fe2000f8e00ff */
[----:B------:R-:W-:Y:S01]  /*0e60*/  USHF.L.U32 UR48, UR59, 0x3, URZ ;  /* 0x000000033b307899 */ /* 0x000fe2000800063f */
[----:B------:R-:W-:Y:S01]  /*0e70*/  IMAD.SHL.U32 R187, R187, 0x2, RZ ;  /* 0x00000002bbbb7824 */ /* 0x000fe200078e00ff */
[----:B------:R-:W-:Y:S01]  /*0e80*/  USHF.L.U32 UR47, UR59, 0x4, URZ ;  /* 0x000000043b2f7899 */ /* 0x000fe2000800063f */
[----:B------:R-:W-:Y:S01]  /*0e90*/  IMAD.IADD R219, R219, 0x1, R221 ;  /* 0x00000001dbdb7824 */ /* 0x000fe200078e02dd */
[----:B------:R-:W-:Y:S01]  /*0ea0*/  UIMAD UR46, UR59, 0x18, URZ ;  /* 0x000000183b2e78a4 */ /* 0x000fe2000f8e023f */
[----:B------:R-:W-:Y:S01]  /*0eb0*/  IMAD.IADD R3, R3, 0x1, R185 ;  /* 0x0000000103037824 */ /* 0x000fe200078e02b9 */
[----:B------:R-:W-:-:S02]  /*0ec0*/  USHF.L.U32 UR45, UR59, 0x5, URZ ;  /* 0x000000053b2d7899 */ /* 0x000fc4000800063f */
[----:B------:R-:W-:Y:S02]  /*0ed0*/  UIMAD UR44, UR59, 0x28, URZ ;  /* 0x000000283b2c78a4 */ /* 0x000fe4000f8e023f */
[----:B------:R-:W-:Y:S02]  /*0ee0*/  UIMAD UR43, UR59, 0x30, URZ ;  /* 0x000000303b2b78a4 */ /* 0x000fe4000f8e023f */
[----:B------:R-:W-:Y:S02]  /*0ef0*/  UIMAD UR42, UR59, 0x38, URZ ;  /* 0x000000383b2a78a4 */ /* 0x000fe4000f8e023f */
[----:B------:R-:W-:Y:S02]  /*0f00*/  USHF.L.U32 UR41, UR59, 0x6, URZ ;  /* 0x000000063b297899 */ /* 0x000fe4000800063f */
[----:B------:R-:W-:Y:S02]  /*0f10*/  UIMAD UR40, UR59, 0x48, URZ ;  /* 0x000000483b2878a4 */ /* 0x000fe4000f8e023f */
[----:B------:R-:W-:-:S02]  /*0f20*/  UIMAD UR39, UR59, 0x50, URZ ;  /* 0x000000503b2778a4 */ /* 0x000fc4000f8e023f */
[----:B------:R-:W-:Y:S02]  /*0f30*/  UIMAD UR38, UR59, 0x58, URZ ;  /* 0x000000583b2678a4 */ /* 0x000fe4000f8e023f */
[----:B------:R-:W-:Y:S02]  /*0f40*/  UIMAD UR37, UR59, 0x60, URZ ;  /* 0x000000603b2578a4 */ /* 0x000fe4000f8e023f */
[----:B------:R-:W-:Y:S02]  /*0f50*/  UIMAD UR36, UR59, 0x68, URZ ;  /* 0x000000683b2478a4 */ /* 0x000fe4000f8e023f */
[----:B------:R-:W-:Y:S02]  /*0f60*/  UIMAD UR35, UR59, 0x70, URZ ;  /* 0x000000703b2378a4 */ /* 0x000fe4000f8e023f */
[----:B------:R-:W-:Y:S02]  /*0f70*/  UIMAD UR34, UR59, 0x78, URZ ;  /* 0x000000783b2278a4 */ /* 0x000fe4000f8e023f */
[----:B------:R-:W-:-:S02]  /*0f80*/  UIADD3 UR33, -UR5, URZ, URZ ;  /* 0x0000003f05217290 */ /* 0x000fc4000fffe13f */
[----:B------:R-:W-:Y:S02]  /*0f90*/  UMOV UR55, 0xffffe000 ;  /* 0xffffe00000377882 */ /* 0x000fe40000000000 */
.L_x_1188:
        /* <DEDUP_REMOVED lines=9> */
[----:B--2---:R-:W-:Y:S01]  /*1030*/  IMAD.U32 R12, RZ, RZ, UR6 ;  /* 0x00000006ff0c7e24 */ /* 0x004fe2000f8e00ff */
[----:B------:R-:W-:Y:S02]  /*1040*/  ULDC.U8 UR6, c[0x0][0x312] ;  /* 0x0000c48000067ab9 */ /* 0x000fe40000000000 */
[----:B------:R-:W-:Y:S01]  /*1050*/  UISETP.NE.AND UP4, UPT, UR6, URZ, UPT ;  /* 0x0000003f0600728c */ /* 0x000fe2000bf85270 */
[----:B------:R-:W-:Y:S02]  /*1060*/  IMAD.U32 R13, RZ, RZ, UR7 ;  /* 0x00000007ff0d7e24 */ /* 0x000fe4000f8e00ff */
[----:B------:R-:W-:Y:S02]  /*1070*/  ULDC.64 UR6, c[0x0][0x240] ;  /* 0x0000900000067ab9 */ /* 0x000fe40000000a00 */
[----:B------:R-:W-:Y:S01]  /*1080*/  UISETP.NE.U32.AND UP1, UPT, URZ, UR6, UPT ;  /* 0x000000063f00728c */ /* 0x000fe2000bf25070 */
[----:B-1----:R-:W2:Y:S01]  /*1090*/  @P0 LDG.E R5, [R12.64] ;  /* 0x000000080c050981 */ /* 0x002ea2000c1e1900 */
[----:B------:R-:W-:-:S02]  /*10a0*/  UIADD3 UR6, UP0, UR13, UR6, URZ ;  /* 0x000000060d067290 */ /* 0x000fc4000ff1e03f */
[----:B------:R-:W-:Y:S02]  /*10b0*/  UISETP.NE.AND.EX UP1, UPT, URZ, UR7, UPT, UP1 ;  /* 0x000000073f00728c */ /* 0x000fe4000bf25310 */
[----:B------:R-:W-:Y:S02]  /*10c0*/  UIADD3.X UR10, UR5, UR7, URZ, UP0, !UPT ;  /* 0x00000007050a7290 */ /* 0x000fe400087fe43f */
[----:B---34-:R-:W-:Y:S01]  /*10d0*/  IMAD.U32 R10, RZ, RZ, UR6 ;  /* 0x00000006ff0a7e24 */ /* 0x018fe2000f8e00ff */
        /* <DEDUP_REMOVED lines=9> */
[----:B------:R-:W3:Y:S01]  /*1170*/  @P2 LDG.E R7, [R10.64] ;  /* 0x000000080a072981 */ /* 0x000ee2000c1e1900 */
[----:B------:R-:W-:-:S03]  /*1180*/  MOV R9, UR7 ;  /* 0x0000000700097c02 */ /* 0x000fc60008000f00 */
[----:B------:R-:W4:Y:S07]  /*1190*/  @P2 LDG.E R4, [R10.64+0x4] ;  /* 0x000004080a042981 */ /* 0x000f2e000c1e1900 */
        /* <DEDUP_REMOVED lines=21> */
.L_x_1158:
        /* <DEDUP_REMOVED lines=67> */
.L_x_1160:
        /* <DEDUP_REMOVED lines=18> */
.L_x_1161:
[----:B------:R-:W-:Y:S01]  /*1840*/  IABS R6, c[0x0][0x1c8] ;  /* 0x0000720000067a13 */ /* 0x000fe20000000000 */
[----:B------:R-:W1:Y:S01]  /*1850*/  R2UR UR22, R199 ;  /* 0x00000000c71673c2 */ /* 0x000e6200000e0000 */
[----:B------:R-:W-:Y:S01]  /*1860*/  ULDC.64 UR18, c[0x0][0x370] ;  /* 0x0000dc0000127ab9 */ /* 0x000fe20000000a00 */
[----:B------:R-:W-:Y:S01]  /*1870*/  ISETP.NE.AND P2, PT, RZ, c[0x0][0x1c8], PT ;  /* 0x00007200ff007a0c */ /* 0x000fe20003f45270 */
[----:B------:R-:W2:Y:S01]  /*1880*/  I2F.RP R7, R6 ;  /* 0x0000000600077306 */ /* 0x000ea20000209400 */
[----:B------:R-:W-:Y:S02]  /*1890*/  @UP3 UIMAD.WIDE.U32 UR16, UR6, UR18, URZ ;  /* 0x00000012061032a5 */ /* 0x000fe4000f8e003f */
[----:B------:R-:W-:Y:S02]  /*18a0*/  ULDC UR15, c[0x0][0x224] ;  /* 0x00008900000f7ab9 */ /* 0x000fe40000000800 */
[----:B------:R-:W3:Y:S01]  /*18b0*/  R2UR UR13, R198 ;  /* 0x00000000c60d73c2 */ /* 0x000ee200000e0000 */
[----:B------:R-:W-:-:S02]  /*18c0*/  @UP3 UIMAD UR24, UR6, UR19, UR17 ;  /* 0x00000013061832a4 */ /* 0x000fc4000f8e0211 */
[----:B------:R-:W-:Y:S02]  /*18d0*/  @UP3 UMOV UR23, UR16 ;  /* 0x0000001000173c82 */ /* 0x000fe40008000000 */
[----:B------:R-:W-:Y:S02]  /*18e0*/  ULDC.64 UR16, c[0x0][0x368] ;  /* 0x0000da0000107ab9 */ /* 0x000fe40000000a00 */
[----:B------:R-:W-:Y:S01]  /*18f0*/  @!UP3 UIMAD UR11, UR51, UR16, URZ ;  /* 0x00000010330bb2a4 */ /* 0x000fe2000f8e023f */
[----:B------:R-:W4:Y:S01]  /*1900*/  R2UR UR32, R207 ;  /* 0x00000000cf2073c2 */ /* 0x000f2200000e0000 */
[----:B------:R-:W-:Y:S01]  /*1910*/  UIMAD.WIDE.U32 UR20, UR53, UR15, URZ ;  /* 0x0000000f351472a5 */ /* 0x000fe2000f8e003f */
[----:B--2---:R-:W2:Y:S01]  /*1920*/  MUFU.RCP R8, R7 ;  /* 0x0000000700087308 */ /* 0x004ea20000001000 */
[----:B------:R-:W-:Y:S02]  /*1930*/  @!UP3 UIMAD UR11, UR53, UR17, UR11 ;  /* 0x00000011350bb2a4 */ /* 0x000fe4000f8e020b */
[----:B------:R-:W-:-:S02]  /*1940*/  @!UP3 UIMAD.WIDE.U32 UR16, UR53, UR16, URZ ;  /* 0x000000103510b2a5 */ /* 0x000fc4000f8e003f */
[----:B------:R-:W-:Y:S02]  /*1950*/  ULDC.64 UR18, c[0x0][0x3d8] ;  /* 0x0000f60000127ab9 */ /* 0x000fe40000000a00 */
[----:B------:R-:W-:Y:S02]  /*1960*/  @!UP3 UIADD3 UR24, UR17, UR11, URZ ;  /* 0x0000000b1118b290 */ /* 0x000fe4000fffe03f */
[----:B-1----:R-:W-:Y:S01]  /*1970*/  UIMAD UR11, UR51, UR15, UR22 ;  /* 0x0000000f330b72a4 */ /* 0x002fe2000f8e0216 */
[----:B------:R-:W1:Y:S01]  /*1980*/  R2UR UR20, R209 ;  /* 0x00000000d11473c2 */ /* 0x000e6200000e0000 */
[----:B------:R-:W-:Y:S02]  /*1990*/  @!UP3 UMOV UR23, UR16 ;  /* 0x000000100017bc82 */ /* 0x000fe40008000000 */
[----:B------:R-:W-:Y:S02]  /*19a0*/  UIADD3 UR11, UR21, UR11, URZ ;  /* 0x0000000b150b7290 */ /* 0x000fe4000fffe03f */
[----:B------:R-:W-:Y:S01]  /*19b0*/  UIMAD.WIDE.U32 UR16, UR56, UR6, URZ ;  /* 0x00000006381072a5 */ /* 0x000fe2000f8e003f */
[----:B--2---:R-:W-:Y:S01]  /*19c0*/  IADD3 R8, R8, 0xffffffe, RZ ;  /* 0x0ffffffe08087810 */ /* 0x004fe20007ffe0ff */
[----:B---3--:R-:W-:Y:S01]  /*19d0*/  UIMAD UR11, UR56, UR11, UR13 ;  /* 0x0000000b380b72a4 */ /* 0x008fe2000f8e020d */
[----:B------:R-:W2:Y:S01]  /*19e0*/  S2UR UR13, SR_CTAID.X ;  /* 0x00000000000d79c3 */ /* 0x000ea20000002500 */
[----:B------:R-:W-:Y:S01]  /*19f0*/  USEL UR22, UR60, UR16, !UP3 ;  /* 0x000000103c167287 */ /* 0x000fe2000d800000 */
[----:B------:R-:W3:Y:S01]  /*1a00*/  F2I.FTZ.U32.TRUNC.NTZ R9, R8 ;  /* 0x0000000800097305 */ /* 0x000ee2000021f000 */
[----:B------:R-:W-:-:S02]  /*1a10*/  UIADD3 UR15, UR61, UR11, URZ ;  /* 0x0000000b3d0f7290 */ /* 0x000fc4000fffe03f */
[----:B------:R-:W-:-:S04]  /*1a20*/  UIMAD UR11, UR57, UR6, URZ ;  /* 0x00000006390b72a4 */ /* 0x000fc8000f8e023f */
[----:B------:R-:W-:Y:S02]  /*1a30*/  @UP3 UIADD3 UR15, UR17, UR11, URZ ;  /* 0x0000000b110f3290 */ /* 0x000fe4000fffe03f */
[----:B------:R-:W-:-:S04]  /*1a40*/  USHF.L.U64.HI UR11, UR53, 0x7, UR51 ;  /* 0x00000007350b7899 */ /* 0x000fc80008010233 */
[----:B------:R-:W-:Y:S01]  /*1a50*/  USEL UR11, UR11, URZ, UP1 ;  /* 0x0000003f0b0b7287 */ /* 0x000fe20008800000 */
[--C-:B---3--:R-:W-:Y:S02]  /*1a60*/  IMAD.MOV R4, RZ, RZ, -R9.reuse ;  /* 0x000000ffff047224 */ /* 0x108fe400078e0a09 */
[----:B------:R-:W-:Y:S02]  /*1a70*/  IMAD.MOV.U32 R8, RZ, RZ, RZ ;  /* 0x000000ffff087224 */ /* 0x000fe400078e00ff */
[----:B------:R-:W-:Y:S01]  /*1a80*/  IMAD R5, R4, R6, RZ ;  /* 0x0000000604057224 */ /* 0x000fe200078e02ff */
[----:B------:R-:W-:Y:S01]  /*1a90*/  IABS R4, UR54 ;  /* 0x0000003600047c13 */ /* 0x000fe20008000000 */
[----:B--2---:R-:W-:Y:S02]  /*1aa0*/  UIMAD.WIDE.U32 UR16, UR13, UR18, URZ ;  /* 0x000000120d1072a5 */ /* 0x004fe4000f8e003f */
[----:B------:R-:W-:Y:S02]  /*1ab0*/  IMAD.HI.U32 R5, R9, R5, R8 ;  /* 0x0000000509057227 */ /* 0x000fe400078e0008 */
[----:B------:R-:W-:-:S02]  /*1ac0*/  UIMAD UR19, UR13, UR19, UR17 ;  /* 0x000000130d1372a4 */ /* 0x000fc4000f8e0211 */
[----:B------:R-:W-:Y:S02]  /*1ad0*/  USHF.L.U32 UR13, UR53, 0x7, URZ ;  /* 0x00000007350d7899 */ /* 0x000fe4000800063f */
[----:B------:R-:W-:Y:S01]  /*1ae0*/  IMAD.HI.U32 R10, R5, R4, RZ ;  /* 0x00000004050a7227 */ /* 0x000fe200078e00ff */
[----:B------:R-:W-:Y:S02]  /*1af0*/  USEL UR21, UR16, URZ, UP6 ;  /* 0x0000003f10157287 */ /* 0x000fe4000b000000 */
[----:B------:R-:W-:Y:S01]  /*1b00*/  USEL UR16, UR13, URZ, UP1 ;  /* 0x0000003f0d107287 */ /* 0x000fe20008800000 */
[----:B------:R-:W-:Y:S01]  /*1b10*/  IMAD.MOV R5, RZ, RZ, -R10 ;  /* 0x000000ffff057224 */ /* 0x000fe200078e0a0a */
[----:B------:R-:W2:Y:S01]  /*1b20*/  R2UR UR17, R215 ;  /* 0x00000000d71173c2 */ /* 0x000ea200000e0000 */
[----:B------:R-:W-:Y:S02]  /*1b30*/  USEL UR19, UR19, URZ, UP6 ;  /* 0x0000003f13137287 */ /* 0x000fe4000b000000 */
[----:B------:R-:W-:Y:S01]  /*1b40*/  IMAD R5, R6, R5, R4 ;  /* 0x0000000506057224 */ /* 0x000fe200078e0204 */
[----:B------:R-:W-:-:S04]  /*1b50*/  UIADD3 UR16, UP1, UR10, UR16, URZ ;  /* 0x000000100a107290 */ /* 0x000fc8000ff3e03f */
[----:B------:R-:W-:Y:S01]  /*1b60*/  ISETP.GT.U32.AND P1, PT, R6, R5, PT ;  /* 0x000000050600720c */ /* 0x000fe20003f24070 */
[----:B------:R-:W-:Y:S02]  /*1b70*/  UIADD3.X UR13, UR25, UR11, URZ, UP1, !UPT ;  /* 0x0000000b190d7290 */ /* 0x000fe40008ffe43f */
[----:B------:R-:W-:-:S04]  /*1b80*/  UIMAD UR11, UR57, UR16, URZ ;  /* 0x00000010390b72a4 */ /* 0x000fc8000f8e023f */
[----:B------:R-:W-:Y:S02]  /*1b90*/  UIMAD UR18, UR56, UR13, UR11 ;  /* 0x0000000d381272a4 */ /* 0x000fe4000f8e020b */
[----:B----4-:R-:W-:-:S04]  /*1ba0*/  @UP5 USEL UR11, UR32, UR6, !UP3 ;  /* 0x00000006200b5287 */ /* 0x010fc8000d800000 */
[----:B------:R-:W-:Y:S01]  /*1bb0*/  @!P1 IMAD.IADD R5, R5, 0x1, -R6 ;  /* 0x0000000105059824 */ /* 0x000fe200078e0a06 */
[----:B------:R-:W-:Y:S02]  /*1bc0*/  @!P1 IADD3 R10, R10, 0x1, RZ ;  /* 0x000000010a0a9810 */ /* 0x000fe40007ffe0ff */
[----:B-1----:R-:W-:Y:S01]  /*1bd0*/  ISETP.LE.AND P1, PT, RZ, UR20, PT ;  /* 0x00000014ff007c0c */ /* 0x002fe2000bf23270 */
[----:B------:R-:W-:Y:S01]  /*1be0*/  ULDC UR20, c[0x0][0x234] ;  /* 0x00008d0000147ab9 */ /* 0x000fe20000000800 */
[----:B------:R-:W-:Y:S01]  /*1bf0*/  ISETP.GE.U32.AND P3, PT, R5, R6, PT ;  /* 0x000000060500720c */ /* 0x000fe20003f66070 */
[----:B------:R-:W-:Y:S02]  /*1c00*/  @UP5 UIMAD UR13, UR54, UR20, UR11 ;  /* 0x00000014360d52a4 */ /* 0x000fe4000f8e020b */
[----:B------:R-:W-:-:S05]  /*1c10*/  USHF.R.S32.HI UR20, URZ, 0x1f, UR7 ;  /* 0x0000001f3f147899 */ /* 0x000fca0008011407 */
[----:B--2---:R-:W-:Y:S02]  /*1c20*/  @!UP5 UMOV UR13, UR17 ;  /* 0x00000011000ddc82 */ /* 0x004fe40008000000 */
[----:B------:R-:W-:-:S03]  /*1c30*/  UIMAD.WIDE.U32 UR16, UR56, UR16, URZ ;  /* 0x00000010381072a5 */ /* 0x000fc6000f8e003f */
[----:B------:R-:W-:Y:S01]  /*1c40*/  @P3 IADD3 R10, R10, 0x1, RZ ;  /* 0x000000010a0a3810 */ /* 0x000fe20007ffe0ff */
[----:B------:R-:W-:-:S04]  /*1c50*/  UIADD3 UR11, UR17, UR18, URZ ;  /* 0x00000012110b7290 */ /* 0x000fc8000fffe03f */
        /* <DEDUP_REMOVED lines=11> */
.L_x_1162:
[----:B------:R1:W2:Y:S01]  /*1d10*/  R2UR UR6, R205 ;  /* 0x00000000cd0673c2 */ /* 0x0002a200000e0000 */
[----:B------:R-:W-:-:S07]  /*1d20*/  DEPBAR.LE SB1, 0x0, {2} ;  /* 0x000090040000791a */ /* 0x000fce0000000000 */
.L_x_1163:
[----:B------:R-:W1:Y:S01]  /*1d30*/  S2R R11, SR_TID.X ;  /* 0x00000000000b7919 */ /* 0x000e620000002100 */
[----:B------:R-:W-:Y:S01]  /*1d40*/  IMAD.U32 R7, RZ, RZ, UR8 ;  /* 0x00000008ff077e24 */ /* 0x000fe2000f8e00ff */
[----:B------:R-:W2:Y:S01]  /*1d50*/  R2UR UR8, R208 ;  /* 0x00000000d00873c2 */ /* 0x000ea200000e0000 */
[----:B------:R-:W-:Y:S01]  /*1d60*/  IMAD.U32 R16, RZ, RZ, UR9 ;  /* 0x00000009ff107e24 */ /* 0x000fe2000f8e00ff */
[----:B------:R-:W-:Y:S01]  /*1d70*/  USHF.L.U32 UR32, UR59, 0x7, URZ ;  /* 0x000000073b207899 */ /* 0x000fe2000800063f */
[----:B------:R-:W-:Y:S01]  /*1d80*/  BSSY B1, `(.L_x_1159) ;  /* 0x0000854000017945 */ /* 0x000fe20003800000 */
[----:B------:R-:W-:-:S04]  /*1d90*/  UIADD3 UR13, UR10, UR13, URZ ;  /* 0x0000000d0a0d7290 */ /* 0x000fc8000fffe03f */
[----:B------:R-:W3:Y:S08]  /*1da0*/  R2UR UR18, R214 ;  /* 0x00000000d61273c2 */ /* 0x000ef000000e0000 */
[----:B------:R-:W3:Y:S01]  /*1db0*/  R2UR UR9, R201 ;  /* 0x00000000c90973c2 */ /* 0x000ee200000e0000 */
[----:B-1----:R-:W-:Y:S01]  /*1dc0*/  SHF.R.S32.HI R12, RZ, 0x1f, R11 ;  /* 0x0000001fff0c7819 */ /* 0x002fe2000001140b */
[----:B--2---:R-:W-:-:S03]  /*1dd0*/  UIADD3 UR16, UP4, UP3, UR16, UR32, UR8 ;  /* 0x0000002010107290 */ /* 0x004fc6000fb9e008 */
[----:B------:R-:W-:Y:S01]  /*1de0*/  LEA.HI R8, R12, R11, RZ, 0x2 ;  /* 0x0000000b0c087211 */ /* 0x000fe200078f10ff */
[----:B------:R-:W-:Y:S02]  /*1df0*/  USHF.R.S32.HI UR32, URZ, 0x1f, UR54 ;  /* 0x0000001f3f207899 */ /* 0x000fe40008011436 */
[----:B------:R-:W-:Y:S01]  /*1e00*/  UIADD3 UR21, UP2, UP1, UR21, UR16, UR22 ;  /* 0x0000001015157290 */ /* 0x000fe2000f95e016 */
[----:B------:R-:W-:Y:S02]  /*1e10*/  SHF.R.S32.HI R5, RZ, 0x2, R8 ;  /* 0x00000002ff057819 */ /* 0x000fe40000011408 */
[----:B------:R-:W-:Y:S01]  /*1e20*/  LOP3.LUT R8, R8, 0xfffffffc, RZ, 0xc0, !PT ;  /* 0xfffffffc08087812 */ /* 0x000fe200078ec0ff */
[----:B------:R-:W-:Y:S01]  /*1e30*/  ULDC.64 UR16, c[0x0][0x1a8] ;  /* 0x00006a0000107ab9 */ /* 0x000fe20000000a00 */
[----:B------:R-:W-:Y:S01]  /*1e40*/  SHF.R.S32.HI R4, RZ, 0x1f, R5 ;  /* 0x0000001fff047819 */ /* 0x000fe20000011405 */
[----:B------:R-:W-:Y:S01]  /*1e50*/  UMOV UR22, 0x4 ;  /* 0x0000000400167882 */ /* 0x000fe20000000000 */
[----:B------:R-:W-:Y:S01]  /*1e60*/  IADD3 R15, P1, R5, UR10, RZ ;  /* 0x0000000a050f7c10 */ /* 0x000fe2000ff3e0ff */
[----:B------:R-:W-:Y:S01]  /*1e70*/  IMAD.IADD R8, R11, 0x1, -R8 ;  /* 0x000000010b087824 */ /* 0x000fe200078e0a08 */
[----:B---3--:R-:W-:-:S03]  /*1e80*/  UIADD3.X UR11, UR11, UR18, UR9, UP4, UP3 ;  /* 0x000000120b0b7290 */ /* 0x008fc6000a7e6409 */
[----:B------:R-:W-:Y:S01]  /*1e90*/  IMAD.SHL.U32 R8, R8, 0x8, RZ ;  /* 0x0000000808087824 */ /* 0x000fe200078e00ff */
[----:B------:R-:W-:Y:S01]  /*1ea0*/  IADD3.X R6, R4, UR25, RZ, P1, !PT ;  /* 0x0000001904067c10 */ /* 0x000fe20008ffe4ff */
[----:B------:R-:W-:Y:S02]  /*1eb0*/  ULDC.64 UR8, c[0x0][0x3c8] ;  /* 0x0000f20000087ab9 */ /* 0x000fe40000000a00 */
[----:B------:R-:W-:Y:S01]  /*1ec0*/  UIADD3.X UR19, UR19, UR11, UR15, UP2, UP1 ;  /* 0x0000000b13137290 */ /* 0x000fe200097e240f */
[----:B------:R-:W-:Y:S01]  /*1ed0*/  SHF.R.S32.HI R9, RZ, 0x1f, R8 ;  /* 0x0000001fff097819 */ /* 0x000fe20000011408 */
[----:B------:R-:W-:Y:S01]  /*1ee0*/  UIMAD UR11, UR32, UR16, URZ ;  /* 0x00000010200b72a4 */ /* 0x000fe2000f8e023f */
[----:B------:R-:W-:-:S03]  /*1ef0*/  IMAD R6, R6, c[0x0][0x190], RZ ;  /* 0x0000640006067a24 */ /* 0x000fc600078e02ff */
[----:B------:R-:W-:Y:S01]  /*1f00*/  UIMAD UR18, UR54, UR17, UR11 ;  /* 0x00000011361272a4 */ /* 0x000fe2000f8e020b */
[C---:B------:R-:W-:Y:S02]  /*1f10*/  IMAD.WIDE.U32 R18, R15.reuse, c[0x0][0x190], R8 ;  /* 0x000064000f127a25 */ /* 0x040fe400078e0008 */
[----:B------:R-:W-:Y:S02]  /*1f20*/  ULDC.64 UR16, c[0x0][0x378] ;  /* 0x0000de0000107ab9 */ /* 0x000fe40000000a00 */
[----:B------:R-:W-:Y:S01]  /*1f30*/  UIMAD UR11, UR32, UR16, URZ ;  /* 0x00000010200b72a4 */ /* 0x000fe2000f8e023f */
[----:B------:R-:W-:Y:S01]  /*1f40*/  IMAD R6, R15, c[0x0][0x194], R6 ;  /* 0x000065000f067a24 */ /* 0x000fe200078e0206 */
[----:B------:R-:W-:Y:S01]  /*1f50*/  IADD3 R14, P1, R18, UR28, RZ ;  /* 0x0000001c120e7c10 */ /* 0x000fe2000ff3e0ff */
[----:B------:R-:W-:Y:S01]  /*1f60*/  ULDC UR32, c[0x0][0x2e8] ;  /* 0x0000ba0000207ab9 */ /* 0x000fe20000000800 */
[----:B------:R-:W-:Y:S01]  /*1f70*/  IMAD.U32 R18, RZ, RZ, UR54 ;  /* 0x00000036ff127e24 */ /* 0x000fe2000f8e00ff */
[----:B------:R-:W-:Y:S01]  /*1f80*/  UIMAD UR15, UR54, UR17, UR11 ;  /* 0x00000011360f72a4 */ /* 0x000fe2000f8e020b */
[----:B------:R-:W-:Y:S01]  /*1f90*/  IADD3.X R15, R19, UR27, R6, P1, !PT ;  /* 0x0000001b130f7c10 */ /* 0x000fe20008ffe406 */
[----:B------:R-:W-:Y:S01]  /*1fa0*/  IMAD.U32 R6, RZ, RZ, UR10 ;  /* 0x0000000aff067e24 */ /* 0x000fe2000f8e00ff */
[----:B------:R-:W-:-:S02]  /*1fb0*/  ULDC.64 UR16, c[0x0][0x370] ;  /* 0x0000dc0000107ab9 */ /* 0x000fc40000000a00 */
[----:B------:R-:W-:-:S04]  /*1fc0*/  UIMAD UR11, UR25, UR16, URZ ;  /* 0x00000010190b72a4 */ /* 0x000fc8000f8e023f */
[----:B------:R-:W-:Y:S02]  /*1fd0*/  UIMAD UR17, UR10, UR17, UR11 ;  /* 0x000000110a1172a4 */ /* 0x000fe4000f8e020b */
[----:B------:R-:W-:Y:S02]  /*1fe0*/  UIADD3 UR11, UR10, UR6, URZ ;  /* 0x000000060a0b7290 */ /* 0x000fe4000fffe03f */
[----:B------:R-:W-:Y:S02]  /*1ff0*/  UIADD3 UR6, -UR5, UR12, UR7 ;  /* 0x0000000c05067290 */ /* 0x000fe4000fffe107 */
[----:B------:R-:W-:Y:S01]  /*2000*/  UIMAD.WIDE UR10, UR11, UR22, UR8 ;  /* 0x000000160b0a72a5 */ /* 0x000fe2000f8e0208 */
[----:B------:R1:W2:Y:S01]  /*2010*/  R2UR UR8, R7 ;  /* 0x00000000070873c2 */ /* 0x0002a200000e0000 */
[----:B------:R-:W-:-:S04]  /*2020*/  UIADD3 UR6, UR6, -UR32, URZ ;  /* 0x8000002006067290 */ /* 0x000fc8000fffe03f */
[----:B------:R-:W-:Y:S02]  /*2030*/  USHF.R.S32.HI UR32, URZ, 0x1f, UR6 ;  /* 0x0000001f3f207899 */ /* 0x000fe40008011406 */
[----:B------:R-:W-:Y:S01]  /*2040*/  UMOV UR28, UR10 ;  /* 0x0000000a001c7c82 */ /* 0x000fe20008000000 */
[----:B------:R3:W4:Y:S01]  /*2050*/  R2UR UR9, R16 ;  /* 0x00000000100973c2 */ /* 0x00072200000e0000 */
[----:B------:R-:W-:Y:S02]  /*2060*/  ULEA.HI UR32, UR32, UR6, URZ, 0x7 ;  /* 0x0000000620207291 */ /* 0x000fe4000f8f383f */
[----:B------:R-:W-:Y:S02]  /*2070*/  UMOV UR27, UR11 ;  /* 0x0000000b001b7c82 */ /* 0x000fe40008000000 */
[----:B------:R-:W-:Y:S02]  /*2080*/  USHF.R.S32.HI UR32, URZ, 0x7, UR32 ;  /* 0x000000073f207899 */ /* 0x000fe40008011420 */
[----:B------:R-:W-:-:S02]  /*2090*/  ULDC.64 UR10, c[0x0][0x200] ;  /* 0x00008000000a7ab9 */ /* 0x000fc40000000a00 */
[----:B------:R-:W-:Y:S02]  /*20a0*/  UISETP.LT.AND UP1, UPT, URZ, UR32, UPT ;  /* 0x000000203f00728c */ /* 0x000fe4000bf21270 */
[----:B------:R-:W-:Y:S02]  /*20b0*/  UIADD3 UR6, UR26, -0x1, URZ ;  /* 0xffffffff1a067890 */ /* 0x000fe4000fffe03f */
[----:B------:R-:W-:Y:S01]  /*20c0*/  USEL UR32, URZ, UR32, !UP1 ;  /* 0x000000203f207287 */ /* 0x000fe2000c800000 */
[----:B-1----:R-:W-:Y:S01]  /*20d0*/  LEA.HI R7, R12, R11, RZ, 0x5 ;  /* 0x0000000b0c077211 */ /* 0x002fe200078f28ff */
[----:B------:R-:W-:Y:S02]  /*20e0*/  UIMAD.WIDE UR10, UR13, UR22, UR10 ;  /* 0x000000160d0a72a5 */ /* 0x000fe4000f8e020a */
[----:B------:R-:W-:Y:S01]  /*20f0*/  UISETP.GT.AND UP1, UPT, UR26, UR32, UPT ;  /* 0x000000201a00728c */ /* 0x000fe2000bf24270 */
[----:B------:R-:W-:Y:S02]  /*2100*/  LOP3.LUT R226, R7, 0xffffffe0, RZ, 0xc0, !PT ;  /* 0xffffffe007e27812 */ /* 0x000fe400078ec0ff */
[----:B------:R-:W-:-:S02]  /*2110*/  SHF.R.S32.HI R239, RZ, 0x5, R7 ;  /* 0x00000005ffef7819 */ /* 0x000fc40000011407 */
[----:B---3--:R-:W-:Y:S01]  /*2120*/  IADD3 R16, P2, R8, UR23, RZ ;  /* 0x0000001708107c10 */ /* 0x008fe2000ff5e0ff */
[----:B------:R-:W-:-:S03]  /*2130*/  IMAD.IADD R226, R11, 0x1, -R226 ;  /* 0x000000010be27824 */ /* 0x000fc600078e0ae2 */
[----:B------:R-:W-:Y:S01]  /*2140*/  IADD3.X R17, R9, UR24, RZ, P2, !PT ;  /* 0x0000001809117c10 */ /* 0x000fe200097fe4ff */
[----:B------:R-:W-:-:S04]  /*2150*/  IMAD R239, R239, UR59, R226 ;  /* 0x0000003befef7c24 */ /* 0x000fc8000f8e02e2 */
[----:B------:R-:W-:Y:S01]  /*2160*/  IMAD.WIDE.U32 R6, R6, c[0x0][0x370], R16 ;  /* 0x0000dc0006067a25 */ /* 0x000fe200078e0010 */
[----:B------:R-:W-:-:S03]  /*2170*/  IADD3 R12, P1, R239, UR21, RZ ;  /* 0x00000015ef0c7c10 */ /* 0x000fc6000ff3e0ff */
[----:B------:R-:W-:Y:S01]  /*2180*/  IMAD.U32 R16, RZ, RZ, UR54 ;  /* 0x00000036ff107e24 */ /* 0x000fe2000f8e00ff */
[----:B------:R-:W-:Y:S02]  /*2190*/  IADD3 R7, R7, UR17, RZ ;  /* 0x0000001107077c10 */ /* 0x000fe4000fffe0ff */
[----:B------:R-:W-:Y:S01]  /*21a0*/  LEA.HI.X.SX32 R239, R239, UR19, 0x1, P1 ;  /* 0x00000013efef7c11 */ /* 0x000fe200088f0eff */
[----:B------:R-:W-:Y:S01]  /*21b0*/  IMAD.WIDE.U32 R16, R16, c[0x0][0x1a8], R14 ;  /* 0x00006a0010107a25 */ /* 0x000fe200078e000e */
[----:B------:R-:W-:-:S03]  /*21c0*/  LEA R238, P1, R12, c[0x0][0x350], 0x2 ;  /* 0x0000d4000cee7a11 */ /* 0x000fc600078210ff */
[----:B------:R-:W-:Y:S01]  /*21d0*/  IMAD.WIDE.U32 R18, R18, c[0x0][0x378], R6 ;  /* 0x0000de0012127a25 */ /* 0x000fe200078e0006 */
[----:B------:R-:W-:Y:S02]  /*21e0*/  LEA.HI.X R239, R12, c[0x0][0x354], R239, 0x2, P1 ;  /* 0x0000d5000cef7a11 */ /* 0x000fe400008f14ef */
[----:B------:R-:W-:Y:S01]  /*21f0*/  PLOP3.LUT P1, PT, PT, PT, UP1, 0x80, 0x0 ;  /* 0x000000000000781c */ /* 0x000fe20003f2f018 */
[----:B------:R-:W-:Y:S01]  /*2200*/  IMAD R14, R4, c[0x0][0x370], RZ ;  /* 0x0000dc00040e7a24 */ /* 0x000fe200078e02ff */
[----:B------:R-:W-:Y:S02]  /*2210*/  IADD3 R19, R19, UR15, RZ ;  /* 0x0000000f13137c10 */ /* 0x000fe4000fffe0ff */
[----:B------:R-:W-:Y:S01]  /*2220*/  IADD3 R6, R17, UR18, RZ ;  /* 0x0000001211067c10 */ /* 0x000fe2000fffe0ff */
[C---:B------:R-:W-:Y:S01]  /*2230*/  IMAD R7, R5.reuse, c[0x0][0x374], R14 ;  /* 0x0000dd0005077a24 */ /* 0x040fe200078e020e */
[----:B------:R-:W-:Y:S01]  /*2240*/  LEA R236, P3, R16, c[0x0][0x160], 0x1 ;  /* 0x0000580010ec7a11 */ /* 0x000fe200078608ff */
[----:B------:R-:W-:-:S03]  /*2250*/  IMAD.WIDE.U32 R14, R5, c[0x0][0x370], R18 ;  /* 0x0000dc00050e7a25 */ /* 0x000fc600078e0012 */
[----:B------:R-:W-:Y:S01]  /*2260*/  LEA.HI.X R237, R16, c[0x0][0x164], R6, 0x1, P3 ;  /* 0x0000590010ed7a11 */ /* 0x000fe200018f0c06 */
[----:B------:R-:W-:Y:S01]  /*2270*/  IMAD.IADD R7, R15, 0x1, R7 ;  /* 0x000000010f077824 */ /* 0x000fe200078e0207 */
[----:B------:R-:W-:-:S04]  /*2280*/  LEA R234, P2, R14, c[0x0][0x330], 0x1 ;  /* 0x0000cc000eea7a11 */ /* 0x000fc800078408ff */
[----:B------:R-:W-:Y:S01]  /*2290*/  LEA.HI.X R235, R14, c[0x0][0x334], R7, 0x1, P2 ;  /* 0x0000cd000eeb7a11 */ /* 0x000fe200010f0c07 */
[----:B--2-4-:R-:W-:Y:S05]  /*22a0*/  @P1 BRA `(.L_x_1164) ;  /* 0x0000073000001947 */ /* 0x014fea0003800000 */
        /* <DEDUP_REMOVED lines=18> */
.L_x_1165:
        /* <DEDUP_REMOVED lines=16> */
.L_x_1166:
[----:B------:R-:W-:Y:S01]  /*24d0*/  ULDC.64 UR12, c[0x0][0x3a0] ;  /* 0x0000e800000c7ab9 */ /* 0x000fe20000000a00 */
[----:B------:R-:W-:Y:S01]  /*24e0*/  IMAD.U32 R7, RZ, RZ, UR7 ;  /* 0x00000007ff077e24 */ /* 0x000fe2000f8e00ff */
[----:B------:R-:W-:Y:S01]  /*24f0*/  UIMAD UR11, UR20, UR12, URZ ;  /* 0x0000000c140b72a4 */ /* 0x000fe2000f8e023f */
[----:B------:R-:W-:Y:S01]  /*2500*/  IMAD.U32 R12, RZ, RZ, UR54 ;  /* 0x00000036ff0c7e24 */ /* 0x000fe2000f8e00ff */
[----:B------:R-:W-:Y:S01]  /*2510*/  UIMAD UR5, UR14, -0x80, UR5 ;  /* 0xffffff800e0578a4 */ /* 0x000fe2000f8e0205 */
[----:B------:R-:W-:Y:S01]  /*2520*/  IMAD.WIDE.U32 R10, R7, c[0x0][0x3a0], R8 ;  /* 0x0000e800070a7a25 */ /* 0x000fe200078e0008 */
[----:B------:R-:W-:Y:S01]  /*2530*/  UIMAD UR11, UR7, UR13, UR11 ;  /* 0x0000000d070b72a4 */ /* 0x000fe2000f8e020b */
[----:B------:R-:W-:Y:S01]  /*2540*/  BSSY B0, `(.L_x_1167) ;  /* 0x0000014000007945 */ /* 0x000fe20003800000 */
[----:B------:R-:W-:Y:S02]  /*2550*/  USHF.R.S32.HI UR15, URZ, 0x1f, UR54 ;  /* 0x0000001f3f0f7899 */ /* 0x000fe40008011436 */
[----:B------:R-:W-:Y:S01]  /*2560*/  IADD3 R10, P0, R10, UR16, RZ ;  /* 0x000000100a0a7c10 */ /* 0x000fe2000ff1e0ff */
[----:B------:R-:W-:Y:S01]  /*2570*/  ULDC.64 UR12, c[0x0][0x3b8] ;  /* 0x0000ee00000c7ab9 */ /* 0x000fe20000000a00 */
[----:B------:R-:W-:Y:S01]  /*2580*/  MOV R6, UR11 ;  /* 0x0000000b00067c02 */ /* 0x000fe20008000f00 */
[----:B------:R-:W-:Y:S01]  /*2590*/  UIMAD UR11, UR15, UR12, URZ ;  /* 0x0000000c0f0b72a4 */ /* 0x000fe2000f8e023f */
[----:B------:R-:W-:-:S02]  /*25a0*/  ISETP.GE.AND P1, PT, R5, UR5, PT ;  /* 0x0000000505007c0c */ /* 0x000fc4000bf26270 */
[----:B------:R-:W-:Y:S01]  /*25b0*/  IADD3.X R11, R11, UR17, R6, P0, !PT ;  /* 0x000000110b0b7c10 */ /* 0x000fe200087fe406 */
[----:B------:R-:W-:-:S04]  /*25c0*/  UIMAD UR11, UR54, UR13, UR11 ;  /* 0x0000000d360b72a4 */ /* 0x000fc8000f8e020b */
[----:B------:R-:W-:-:S05]  /*25d0*/  IMAD.WIDE.U32 R12, R12, c[0x0][0x3b8], R10 ;  /* 0x0000ee000c0c7a25 */ /* 0x000fca00078e000a */
[----:B------:R-:W-:Y:S01]  /*25e0*/  IADD3 R11, R13, UR11, RZ ;  /* 0x0000000b0d0b7c10 */ /* 0x000fe2000fffe0ff */
[----:B------:R-:W-:Y:S05]  /*25f0*/  @P1 BRA `(.L_x_1168) ;  /* 0x0000008000001947 */ /* 0x000fea0003800000 */
[----:B------:R-:W-:Y:S01]  /*2600*/  MOV R10, R12 ;  /* 0x0000000c000a7202 */ /* 0x000fe20000000f00 */
[----:B------:R-:W-:-:S04]  /*2610*/  IMAD R6, R4, c[0x0][0x3a0], RZ ;  /* 0x0000e80004067a24 */ /* 0x000fc800078e02ff */
[----:B------:R-:W-:-:S04]  /*2620*/  IMAD.WIDE.U32 R14, R5, c[0x0][0x3a0], R10 ;  /* 0x0000e800050e7a25 */ /* 0x000fc800078e000a */
[----:B------:R-:W-:Y:S01]  /*2630*/  IMAD R6, R5, c[0x0][0x3a4], R6 ;  /* 0x0000e90005067a24 */ /* 0x000fe200078e0206 */
[----:B------:R-:W-:-:S04]  /*2640*/  LEA R16, P0, R14, c[0x0][0x340], 0x1 ;  /* 0x0000d0000e107a11 */ /* 0x000fc800078008ff */
[----:B------:R-:W-:-:S04]  /*2650*/  IADD3 R6, R15, R6, RZ ;  /* 0x000000060f067210 */ /* 0x000fc80007ffe0ff */
[----:B------:R-:W-:-:S05]  /*2660*/  LEA.HI.X R17, R14, c[0x0][0x344], R6, 0x1, P0 ;  /* 0x0000d1000e117a11 */ /* 0x000fca00000f0c06 */
[----:B------:R1:W-:Y:S02]  /*2670*/  STG.E.128 [R16.64], RZ ;  /* 0x000000ff10007986 */ /* 0x0003e4000c101d08 */
.L_x_1168:
[----:B------:R-:W-:Y:S05]  /*2680*/  BSYNC B0 ;  /* 0x0000000000007941 */ /* 0x000fea0003800000 */
.L_x_1167:
[----:B------:R-:W-:Y:S01]  /*2690*/  IADD3 R6, R5, 0x40, RZ ;  /* 0x0000004005067810 */ /* 0x000fe20007ffe0ff */
[----:B------:R-:W-:Y:S03]  /*26a0*/  BSSY B0, `(.L_x_1169) ;  /* 0x000000d000007945 */ /* 0x000fe60003800000 */
[----:B------:R-:W-:-:S13]  /*26b0*/  ISETP.GE.AND P0, PT, R6, UR5, PT ;  /* 0x0000000506007c0c */ /* 0x000fda000bf06270 */
        /* <DEDUP_REMOVED lines=11> */
.L_x_1170:
[----:B------:R-:W-:Y:S05]  /*2770*/  BSYNC B0 ;  /* 0x0000000000007941 */ /* 0x000fea0003800000 */
.L_x_1169:
        /* <DEDUP_REMOVED lines=25> */
.L_x_1172:
[----:B------:R-:W-:Y:S05]  /*2910*/  BSYNC B0 ;  /* 0x0000000000007941 */ /* 0x000fea0003800000 */
.L_x_1171:
        /* <DEDUP_REMOVED lines=12> */
.L_x_1164:
[----:B------:R-:W-:Y:S01]  /*29e0*/  ULDC.64 UR16, c[0x0][0x1a0] ;  /* 0x0000680000107ab9 */ /* 0x000fe20000000a00 */
[----:B------:R-:W-:Y:S01]  /*29f0*/  IMAD.U32 R6, RZ, RZ, UR7 ;  /* 0x00000007ff067e24 */ /* 0x000fe2000f8e00ff */
[----:B------:R-:W-:Y:S01]  /*2a00*/  UIMAD UR13, UR20, UR16, URZ ;  /* 0x00000010140d72a4 */ /* 0x000fe2000f8e023f */
[----:B------:R-:W-:Y:S01]  /*2a10*/  IADD3 R232, R195, 0x1000, RZ ;  /* 0x00001000c3e87810 */ /* 0x000fe20007ffe0ff */
[----:B------:R-:W-:Y:S01]  /*2a20*/  ULDC.64 UR18, c[0x0][0x198] ;  /* 0x0000660000127ab9 */ /* 0x000fe20000000a00 */
[C-C-:B------:R-:W-:Y:S01]  /*2a30*/  IMAD.WIDE.U32 R14, R6.reuse, c[0x0][0x198], R8.reuse ;  /* 0x00006600060e7a25 */ /* 0x140fe200078e0008 */
[----:B------:R-:W-:Y:S01]  /*2a40*/  UIMAD UR13, UR7, UR17, UR13 ;  /* 0x00000011070d72a4 */ /* 0x000fe2000f8e020d */
[----:B------:R-:W1:Y:S01]  /*2a50*/  R2UR UR21, R203 ;  /* 0x00000000cb1573c2 */ /* 0x000e6200000e0000 */
[----:B------:R-:W-:Y:S01]  /*2a60*/  UIMAD UR18, UR20, UR18, URZ ;  /* 0x00000012141272a4 */ /* 0x000fe2000f8e023f */
[----:B------:R-:W-:Y:S01]  /*2a70*/  IMAD.WIDE.U32 R8, R6, c[0x0][0x1a0], R8 ;  /* 0x0000680006087a25 */ /* 0x000fe200078e0008 */
[----:B------:R-:W-:-:S02]  /*2a80*/  IADD3 R14, P1, R14, UR31, RZ ;  /* 0x0000001f0e0e7c10 */ /* 0x000fc4000ff3e0ff */
[----:B------:R-:W-:Y:S01]  /*2a90*/  UIMAD UR19, UR7, UR19, UR18 ;  /* 0x00000013071372a4 */ /* 0x000fe2000f8e0212 */
[----:B------:R-:W-:Y:S01]  /*2aa0*/  IMAD.U32 R6, RZ, RZ, UR13 ;  /* 0x0000000dff067e24 */ /* 0x000fe2000f8e00ff */
[----:B------:R-:W-:Y:S01]  /*2ab0*/  ULEA.HI UR13, UR6, UR6, URZ, 0x1 ;  /* 0x00000006060d7291 */ /* 0x000fe2000f8f083f */
[----:B------:R-:W-:Y:S01]  /*2ac0*/  IADD3 R16, P0, R8, UR29, RZ ;  /* 0x0000001d08107c10 */ /* 0x000fe2000ff1e0ff */
[----:B------:R-:W2:Y:S02]  /*2ad0*/  R2UR UR15, R213 ;  /* 0x00000000d50f73c2 */ /* 0x000ea400000e0000 */
[----:B------:R-:W-:Y:S01]  /*2ae0*/  ULOP3.LUT UR13, UR13, 0xfffffffe, URZ, 0xc0, !UPT ;  /* 0xfffffffe0d0d7892 */ /* 0x000fe2000f8ec03f */
[----:B------:R-:W-:Y:S01]  /*2af0*/  IMAD.U32 R7, RZ, RZ, UR19 ;  /* 0x00000013ff077e24 */ /* 0x000fe2000f8e00ff */
[----:B------:R-:W-:Y:S02]  /*2b00*/  IADD3.X R17, R9, UR30, R6, P0, !PT ;  /* 0x0000001e09117c10 */ /* 0x000fe400087fe406 */
[----:B------:R-:W-:Y:S01]  /*2b10*/  UIADD3 UR13, UR6, -UR13, URZ ;  /* 0x8000000d060d7290 */ /* 0x000fe2000fffe03f */
[----:B------:R-:W-:-:S02]  /*2b20*/  IADD3 R6, R5, 0x40, RZ ;  /* 0x0000004005067810 */ /* 0x000fc40007ffe0ff */
[----:B------:R-:W-:Y:S01]  /*2b30*/  IADD3.X R15, R15, UR50, R7, P1, !PT ;  /* 0x000000320f0f7c10 */ /* 0x000fe20008ffe407 */
[----:B------:R-:W-:Y:S01]  /*2b40*/  UISETP.NE.AND UP0, UPT, UR13, 0x1, UPT ;  /* 0x000000010d00788c */ /* 0x000fe2000bf05270 */
[----:B------:R-:W-:Y:S01]  /*2b50*/  PLOP3.LUT P0, PT, PT, PT, UP6, 0x80, 0x0 ;  /* 0x000000000000781c */ /* 0x000fe20003f0f068 */
[----:B------:R-:W-:Y:S01]  /*2b60*/  UIMAD UR13, UR14, -0x80, UR5 ;  /* 0xffffff800e0d78a4 */ /* 0x000fe2000f8e0205 */
[----:B------:R-:W-:Y:S01]  /*2b70*/  MOV R9, 0x80 ;  /* 0x0000008000097802 */ /* 0x000fe20000000f00 */
[----:B------:R-:W-:-:S04]  /*2b80*/  IMAD.WIDE.U32 R14, R10, c[0x0][0x1b0], R14 ;  /* 0x00006c000a0e7a25 */ /* 0x000fc800078e000e */
[----:B------:R-:W-:Y:S01]  /*2b90*/  ISETP.GE.AND P2, PT, R5, UR13, PT ;  /* 0x0000000d05007c0c */ /* 0x000fe2000bf46270 */
[C---:B------:R-:W-:Y:S01]  /*2ba0*/  IMAD.WIDE.U32 R20, R9.reuse, c[0x0][0x370], RZ ;  /* 0x0000dc0009147a25 */ /* 0x040fe200078e00ff */
[C---:B------:R-:W-:Y:S01]  /*2bb0*/  ISETP.GE.AND P1, PT, R6.reuse, UR13, PT ;  /* 0x0000000d06007c0c */ /* 0x040fe2000bf26270 */
[----:B------:R-:W-:Y:S02]  /*2bc0*/  UIMAD UR13, UR6, -0x80, UR12 ;  /* 0xffffff80060d78a4 */ /* 0x000fe4000f8e020c */
[C---:B------:R-:W-:Y:S02]  /*2bd0*/  IMAD R7, R9.reuse, c[0x0][0x374], RZ ;  /* 0x0000dd0009077a24 */ /* 0x040fe400078e02ff */
[C---:B------:R-:W-:Y:S02]  /*2be0*/  IMAD.WIDE.U32 R18, R9.reuse, c[0x0][0x190], RZ ;  /* 0x0000640009127a25 */ /* 0x040fe400078e00ff */
[----:B------:R-:W-:Y:S02]  /*2bf0*/  ISETP.GE.AND P3, PT, R6, UR13, PT ;  /* 0x0000000d06007c0c */ /* 0x000fe4000bf66270 */
[----:B------:R-:W-:Y:S01]  /*2c00*/  IMAD R9, R9, c[0x0][0x194], RZ ;  /* 0x0000650009097a24 */ /* 0x000fe200078e02ff */
[----:B------:R-:W-:Y:S01]  /*2c10*/  ISETP.GE.AND P4, PT, R5, UR13, PT ;  /* 0x0000000d05007c0c */ /* 0x000fe2000bf86270 */
[----:B------:R-:W-:Y:S01]  /*2c20*/  @!P2 IMAD R8, R4, c[0x0][0x1a0], RZ ;  /* 0x000068000408aa24 */ /* 0x000fe200078e02ff */
[----:B------:R-:W-:-:S02]  /*2c30*/  IADD3 R6, R192, 0x8, RZ ;  /* 0x00000008c0067810 */ /* 0x000fc40007ffe0ff */
[----:B------:R-:W-:Y:S01]  /*2c40*/  ISETP.GE.AND P6, PT, R192, UR13, PT ;  /* 0x0000000dc0007c0c */ /* 0x000fe2000bfc6270 */
[----:B------:R-:W-:-:S05]  /*2c50*/  @!P2 IMAD R8, R5, c[0x0][0x1a4], R8 ;  /* 0x000069000508aa24 */ /* 0x000fca00078e0208 */
[----:B------:R-:W-:-:S04]  /*2c60*/  @!P3 IADD3 R24, P5, R234, R20, RZ ;  /* 0x00000014ea18b210 */ /* 0x000fc80007fbe0ff */
[----:B------:R-:W-:Y:S01]  /*2c70*/  @!P3 IADD3.X R25, R235, R21, R7, P5, !PT ;  /* 0x00000015eb19b210 */ /* 0x000fe20002ffe407 */
[----:B------:R-:W-:Y:S01]  /*2c80*/  IMAD.SHL.U32 R7, R195, 0x2, RZ ;  /* 0x00000002c3077824 */ /* 0x000fe200078e00ff */
[----:B------:R-:W-:Y:S01]  /*2c90*/  @P0 BAR.SYNC.DEFER_BLOCKING 0x0 ;  /* 0x0000000000000b1d */ /* 0x000fe20000010000 */
[----:B------:R-:W-:Y:S02]  /*2ca0*/  @!P3 IADD3 R22, P5, R236, R18, RZ ;  /* 0x00000012ec16b210 */ /* 0x000fe40007fbe0ff */
[----:B------:R-:W-:Y:S02]  /*2cb0*/  @!P1 IADD3 R18, P0, R5, 0x40, RZ ;  /* 0x0000004005129810 */ /* 0x000fe40007f1e0ff */
[----:B------:R-:W-:Y:S01]  /*2cc0*/  @!P3 IADD3.X R23, R237, R19, R9, P5, !PT ;  /* 0x00000013ed17b210 */ /* 0x000fe20002ffe409 */
[C---:B------:R-:W-:Y:S01]  /*2cd0*/  IMAD R9, R13.reuse, c[0x0][0x1b0], RZ ;  /* 0x00006c000d097a24 */ /* 0x040fe200078e02ff */
[----:B------:R-:W-:Y:S01]  /*2ce0*/  ISETP.GE.AND P5, PT, R6, UR13, PT ;  /* 0x0000000d06007c0c */ /* 0x000fe2000bfa6270 */
[----:B------:R-:W-:-:S02]  /*2cf0*/  IMAD R13, R13, c[0x0][0x1b8], RZ ;  /* 0x00006e000d0d7a24 */ /* 0x000fc400078e02ff */
[----:B------:R-:W-:Y:S02]  /*2d00*/  IMAD R20, R10, c[0x0][0x1b4], R9 ;  /* 0x00006d000a147a24 */ /* 0x000fe400078e0209 */
[----:B------:R-:W-:Y:S01]  /*2d10*/  @!P1 IMAD.X R9, RZ, RZ, R4, P0 ;  /* 0x000000ffff099224 */ /* 0x000fe200000e0604 */
[----:B------:R-:W-:Y:S01]  /*2d20*/  PLOP3.LUT P0, PT, PT, PT, UP0, 0x80, 0x0 ;  /* 0x000000000000781c */ /* 0x000fe20003f0f008 */
[----:B------:R-:W-:Y:S01]  /*2d30*/  IMAD.IADD R21, R15, 0x1, R20 ;  /* 0x000000010f157824 */ /* 0x000fe200078e0214 */
[----:B------:R-:W-:Y:S01]  /*2d40*/  @!P2 MOV R20, R14 ;  /* 0x0000000e0014a202 */ /* 0x000fe20000000f00 */
[----:B------:R-:W-:Y:S01]  /*2d50*/  @!P2 IMAD R6, R4, c[0x0][0x198], RZ ;  /* 0x000066000406aa24 */ /* 0x000fe200078e02ff */
[----:B------:R-:W-:Y:S01]  /*2d60*/  SEL R232, R232, R195, !P0 ;  /* 0x000000c3e8e87207 */ /* 0x000fe20004000000 */
[----:B------:R-:W-:Y:S02]  /*2d70*/  @!P1 IMAD.MOV.U32 R15, RZ, RZ, R21 ;  /* 0x000000ffff0f9224 */ /* 0x000fe400078e0015 */
[----:B------:R-:W-:-:S02]  /*2d80*/  IMAD R13, R10, c[0x0][0x1bc], R13 ;  /* 0x00006f000a0d7a24 */ /* 0x000fc400078e020d */
[----:B------:R-:W-:Y:S01]  /*2d90*/  IMAD.SHL.U32 R232, R232, 0x2, RZ ;  /* 0x00000002e8e87824 */ /* 0x000fe200078e00ff */
[----:B------:R-:W-:Y:S01]  /*2da0*/  @P4 STS [R7+0x4000], RZ ;  /* 0x004000ff07004388 */ /* 0x000fe20000000800 */
[C---:B------:R-:W-:Y:S02]  /*2db0*/  @!P2 IMAD R6, R5.reuse, c[0x0][0x19c], R6 ;  /* 0x000067000506aa24 */ /* 0x040fe400078e0206 */
[----:B------:R-:W-:Y:S01]  /*2dc0*/  @!P2 IMAD.WIDE.U32 R20, R5, c[0x0][0x198], R20 ;  /* 0x000066000514aa25 */ /* 0x000fe200078e0014 */
[----:B------:R-:W-:Y:S03]  /*2dd0*/  @P4 STS [R7+0x4004], RZ ;  /* 0x004004ff07004388 */ /* 0x000fe60000000800 */
[----:B------:R-:W-:Y:S01]  /*2de0*/  IMAD.WIDE.U32 R10, R10, c[0x0][0x1b8], R16 ;  /* 0x00006e000a0a7a25 */ /* 0x000fe200078e0010 */
[----:B------:R-:W-:Y:S01]  /*2df0*/  @P4 STS.64 [R7+0x4008], RZ ;  /* 0x004008ff07004388 */ /* 0x000fe20000000a00 */
[----:B------:R-:W-:-:S02]  /*2e00*/  @!P2 IADD3 R6, R21, R6, RZ ;  /* 0x000000061506a210 */ /* 0x000fc40007ffe0ff */
[----:B------:R-:W-:Y:S01]  /*2e10*/  @!P1 IMAD R9, R9, c[0x0][0x198], RZ ;  /* 0x0000660009099a24 */ /* 0x000fe200078e02ff */
[----:B------:R-:W-:Y:S01]  /*2e20*/  @!PT LDS RZ, [RZ] ;  /* 0x00000000fffff984 */ /* 0x000fe20000000800 */
[----:B------:R-:W-:Y:S01]  /*2e30*/  @!PT LDS RZ, [RZ] ;  /* 0x00000000fffff984 */ /* 0x000fe20000000800 */
[----:B------:R-:W-:Y:S01]  /*2e40*/  @!PT LDS RZ, [RZ] ;  /* 0x00000000fffff984 */ /* 0x000fe20000000800 */
[----:B------:R3:W-:Y:S01]  /*2e50*/  @!P4 LDGSTS.E.BYPASS.LTC128B.128 [R7+0x4000], [R234.64] ;  /* 0x04000000ea07cfae */ /* 0x0007e2000b901d48 */
[----:B------:R-:W-:Y:S02]  /*2e60*/  IMAD.IADD R11, R11, 0x1, R13 ;  /* 0x000000010b0b7824 */ /* 0x000fe400078e020d */
[C---:B------:R-:W-:Y:S01]  /*2e70*/  @!P1 IMAD R9, R18.reuse, c[0x0][0x19c], R9 ;  /* 0x0000670012099a24 */ /* 0x040fe200078e0209 */
[----:B------:R-:W-:Y:S01]  /*2e80*/  @P3 STS.128 [R7+0x5000], RZ ;  /* 0x005000ff07003388 */ /* 0x000fe20000000c00 */
[----:B------:R-:W-:-:S03]  /*2e90*/  @!P1 IMAD.WIDE.U32 R18, R18, c[0x0][0x198], R14 ;  /* 0x0000660012129a25 */ /* 0x000fc600078e000e */
[----:B------:R-:W-:Y:S01]  /*2ea0*/  @!PT LDS RZ, [RZ] ;  /* 0x00000000fffff984 */ /* 0x000fe20000000800 */
[----:B------:R-:W-:Y:S01]  /*2eb0*/  @!PT LDS RZ, [RZ] ;  /* 0x00000000fffff984 */ /* 0x000fe20000000800 */
[----:B------:R-:W-:Y:S01]  /*2ec0*/  @!PT LDS RZ, [RZ] ;  /* 0x00000000fffff984 */ /* 0x000fe20000000800 */
[----:B------:R3:W-:Y:S01]  /*2ed0*/  @!P3 LDGSTS.E.BYPASS.LTC128B.128 [R7+0x5000], [R24.64] ;  /* 0x050000001807bfae */ /* 0x0007e2000b901d48 */
[----:B------:R-:W-:-:S03]  /*2ee0*/  @!P2 IMAD.WIDE.U32 R12, R5, c[0x0][0x1a0], R10 ;  /* 0x00006800050caa25 */ /* 0x000fc600078e000a */
[----:B------:R-:W-:Y:S01]  /*2ef0*/  @P4 STS [R232], RZ ;  /* 0x000000ffe8004388 */ /* 0x000fe20000000800 */
[----:B------:R-:W-:Y:S02]  /*2f00*/  @!P1 IMAD.IADD R9, R19, 0x1, R9 ;  /* 0x0000000113099824 */ /* 0x000fe400078e0209 */
[----:B------:R-:W-:Y:S01]  /*2f10*/  @!P2 IMAD.IADD R8, R13, 0x1, R8 ;  /* 0x000000010d08a824 */ /* 0x000fe200078e0208 */
[----:B------:R-:W-:Y:S04]  /*2f20*/  @P4 STS [R232+0x4], RZ ;  /* 0x000004ffe8004388 */ /* 0x000fe80000000800 */
[----:B------:R-:W-:Y:S04]  /*2f30*/  @P4 STS [R232+0x8], RZ ;  /* 0x000008ffe8004388 */ /* 0x000fe80000000800 */
[----:B------:R-:W-:Y:S04]  /*2f40*/  @P4 STS [R232+0xc], RZ ;  /* 0x00000cffe8004388 */ /* 0x000fe80000000800 */
[----:B------:R-:W-:Y:S01]  /*2f50*/  @!PT LDS RZ, [RZ] ;  /* 0x00000000fffff984 */ /* 0x000fe20000000800 */
[----:B------:R-:W-:Y:S01]  /*2f60*/  @!PT LDS RZ, [RZ] ;  /* 0x00000000fffff984 */ /* 0x000fe20000000800 */
[----:B------:R-:W-:Y:S01]  /*2f70*/  @!PT LDS RZ, [RZ] ;  /* 0x00000000fffff984 */ /* 0x000fe20000000800 */
[----:B------:R4:W-:Y:S01]  /*2f80*/  @!P4 LDGSTS.E.BYPASS.LTC128B.128 [R232], [R236.64] ;  /* 0x00000000ece8cfae */ /* 0x0009e2000b901d48 */
[----:B------:R-:W-:-:S03]  /*2f90*/  @!P2 LEA R16, P4, R20, c[0x0][0x168], 0x1 ;  /* 0x00005a001410aa11 */ /* 0x000fc600078808ff */
[----:B------:R-:W-:Y:S01]  /*2fa0*/  @P3 STS [R232+0x1000], RZ ;  /* 0x001000ffe8003388 */ /* 0x000fe20000000800 */
[----:B------:R-:W-:Y:S02]  /*2fb0*/  @!P2 LEA.HI.X R17, R20, c[0x0][0x16c], R6, 0x1, P4 ;  /* 0x00005b001411aa11 */ /* 0x000fe400020f0c06 */
[----:B------:R-:W-:Y:S01]  /*2fc0*/  @!P1 IADD3 R5, P4, R5, 0x40, RZ ;  /* 0x0000004005059810 */ /* 0x000fe20007f9e0ff */
[----:B------:R-:W-:Y:S01]  /*2fd0*/  @P3 STS [R232+0x1004], RZ ;  /* 0x001004ffe8003388 */ /* 0x000fe20000000800 */
[----:B------:R-:W-:-:S03]  /*2fe0*/  IADD3 R6, R192, 0x48, RZ ;  /* 0x00000048c0067810 */ /* 0x000fc60007ffe0ff */
[----:B------:R-:W-:Y:S01]  /*2ff0*/  @P3 STS [R232+0x1008], RZ ;  /* 0x001008ffe8003388 */ /* 0x000fe20000000800 */
[----:B------:R-:W-:Y:S02]  /*3000*/  @!P1 IMAD.X R4, RZ, RZ, R4, P4 ;  /* 0x000000ffff049224 */ /* 0x000fe400020e0604 */
[C---:B------:R-:W-:Y:S01]  /*3010*/  @!P1 IMAD.WIDE.U32 R10, R5.reuse, c[0x0][0x1a0], R10 ;  /* 0x00006800050a9a25 */ /* 0x040fe200078e000a */
[----:B------:R-:W-:Y:S03]  /*3020*/  @P3 STS [R232+0x100c], RZ ;  /* 0x00100cffe8003388 */ /* 0x000fe60000000800 */
[----:B------:R-:W-:Y:S01]  /*3030*/  @!P1 IMAD R4, R4, c[0x0][0x1a0], RZ ;  /* 0x0000680004049a24 */ /* 0x000fe200078e02ff */
[----:B------:R-:W-:Y:S01]  /*3040*/  @!PT LDS RZ, [RZ] ;  /* 0x00000000fffff984 */ /* 0x000fe20000000800 */
[----:B------:R-:W-:Y:S01]  /*3050*/  @!PT LDS RZ, [RZ] ;  /* 0x00000000fffff984 */ /* 0x000fe20000000800 */
[----:B------:R-:W-:Y:S01]  /*3060*/  @!PT LDS RZ, [RZ] ;  /* 0x00000000fffff984 */ /* 0x000fe20000000800 */
[----:B------:R1:W-:Y:S01]  /*3070*/  @!P3 LDGSTS.E.BYPASS.LTC128B.128 [R232+0x1000], [R22.64] ;  /* 0x0100000016e8bfae */ /* 0x0003e2000b901d48 */
[C---:B------:R-:W-:Y:S02]  /*3080*/  @!P1 LEA R14, P3, R18.reuse, c[0x0][0x168], 0x1 ;  /* 0x00005a00120e9a11 */ /* 0x040fe400078608ff */
[----:B------:R-:W-:Y:S01]  /*3090*/  @!P1 IMAD R4, R5, c[0x0][0x1a4], R4 ;  /* 0x0000690005049a24 */ /* 0x000fe200078e0204 */
[----:B------:R-:W-:Y:S01]  /*30a0*/  @P2 STS [R7+0x6000], RZ ;  /* 0x006000ff07002388 */ /* 0x000fe20000000800 */
[----:B------:R-:W-:-:S02]  /*30b0*/  @!P1 LEA.HI.X R15, R18, c[0x0][0x16c], R9, 0x1, P3 ;  /* 0x00005b00120f9a11 */ /* 0x000fc400018f0c09 */
[C---:B------:R-:W-:Y:S01]  /*30c0*/  @!P2 LEA R18, P3, R12.reuse, c[0x0][0x170], 0x1 ;  /* 0x00005c000c12aa11 */ /* 0x040fe200078608ff */
[----:B------:R-:W-:Y:S01]  /*30d0*/  @P2 STS [R7+0x6004], RZ ;  /* 0x006004ff07002388 */ /* 0x000fe20000000800 */
[----:B------:R-:W-:Y:S02]  /*30e0*/  @!P1 IADD3 R5, R11, R4, RZ ;  /* 0x000000040b059210 */ /* 0x000fe40007ffe0ff */
[----:B------:R-:W-:Y:S01]  /*30f0*/  @!P2 LEA.HI.X R19, R12, c[0x0][0x174], R8, 0x1, P3 ;  /* 0x00005d000c13aa11 */ /* 0x000fe200018f0c08 */
[----:B------:R-:W-:Y:S01]  /*3100*/  @P2 STS.64 [R7+0x6008], RZ ;  /* 0x006008ff07002388 */ /* 0x000fe20000000a00 */
[----:B------:R-:W-:Y:S02]  /*3110*/  ISETP.GE.AND P3, PT, R6, UR13, PT ;  /* 0x0000000d06007c0c */ /* 0x000fe4000bf66270 */
[----:B------:R-:W-:Y:S01]  /*3120*/  IADD3 R9, R192, 0x40, RZ ;  /* 0x00000040c0097810 */ /* 0x000fe20007ffe0ff */
[----:B------:R-:W-:Y:S01]  /*3130*/  @!PT LDS RZ, [RZ] ;  /* 0x00000000fffff984 */ /* 0x000fe20000000800 */
[----:B------:R-:W-:Y:S01]  /*3140*/  @!PT LDS RZ, [RZ] ;  /* 0x00000000fffff984 */ /* 0x000fe20000000800 */
[----:B------:R-:W-:Y:S01]  /*3150*/  @!PT LDS RZ, [RZ] ;  /* 0x00000000fffff984 */ /* 0x000fe20000000800 */
[----:B------:R3:W-:Y:S03]  /*3160*/  @!P2 LDGSTS.E.BYPASS.LTC128B.128 [R7+0x6000], [R16.64] ;  /* 0x060000001007afae */ /* 0x0007e6000b901d48 */
[----:B------:R-:W-:Y:S01]  /*3170*/  ISETP.GE.AND P4, PT, R9, UR13, PT ;  /* 0x0000000d09007c0c */ /* 0x000fe2000bf86270 */
[----:B------:R-:W-:Y:S04]  /*3180*/  @P1 STS.128 [R7+0x7000], RZ ;  /* 0x007000ff07001388 */ /* 0x000fe80000000c00 */
[----:B------:R-:W-:Y:S01]  /*3190*/  @!PT LDS RZ, [RZ] ;  /* 0x00000000fffff984 */ /* 0x000fe20000000800 */
[----:B------:R-:W-:Y:S01]  /*31a0*/  @!PT LDS RZ, [RZ] ;  /* 0x00000000fffff984 */ /* 0x000fe20000000800 */
[----:B------:R-:W-:Y:S01]  /*31b0*/  @!PT LDS RZ, [RZ] ;  /* 0x00000000fffff984 */ /* 0x000fe20000000800 */
[----:B------:R3:W-:Y:S01]  /*31c0*/  @!P1 LDGSTS.E.BYPASS.LTC128B.128 [R7+0x7000], [R14.64] ;  /* 0x070000000e079fae */ /* 0x0007e2000b901d48 */
[----:B-1----:R-:W-:-:S03]  /*31d0*/  IMAD.MOV.U32 R22, RZ, RZ, c[0x0][0x308] ;  /* 0x0000c200ff167624 */ /* 0x002fc600078e00ff */
[----:B------:R-:W-:Y:S01]  /*31e0*/  @P2 STS [R7+0x8000], RZ ;  /* 0x008000ff07002388 */ /* 0x000fe20000000800 */
[----:B------:R-:W-:-:S03]  /*31f0*/  IMAD.MOV.U32 R23, RZ, RZ, c[0x0][0x30c] ;  /* 0x0000c300ff177624 */ /* 0x000fc600078e00ff */
        /* <DEDUP_REMOVED lines=8> */
[----:B------:R-:W-:-:S03]  /*3280*/  @!P1 LEA.HI.X R21, R10, c[0x0][0x174], R5, 0x1, P2 ;  /* 0x00005d000a159a11 */ /* 0x000fc600010f0c05 */
[----:B------:R-:W2:Y:S04]  /*3290*/  LDG.E.64 R4, [R22.64] ;  /* 0x0000000816047981 */ /* 0x000ea8000c1e1b00 */
[----:B------:R-:W-:Y:S01]  /*32a0*/  @!PT LDS RZ, [RZ] ;  /* 0x00000000fffff984 */ /* 0x000fe20000000800 */
[----:B------:R-:W-:Y:S01]  /*32b0*/  @!PT LDS RZ, [RZ] ;  /* 0x00000000fffff984 */ /* 0x000fe20000000800 */
[----:B------:R-:W-:Y:S01]  /*32c0*/  @!PT LDS RZ, [RZ] ;  /* 0x00000000fffff984 */ /* 0x000fe20000000800 */
[----:B------:R3:W-:Y:S04]  /*32d0*/  @!P1 LDGSTS.E.BYPASS.LTC128B.128 [R7+0x9000], [R20.64] ;  /* 0x0900000014079fae */ /* 0x0007e8000b901d48 */
[----:B------:R-:W0:Y:S01]  /*32e0*/  LDGDEPBAR ;  /* 0x00000000000079af */ /* 0x000e220000000000 */
[----:B------:R-:W-:Y:S02]  /*32f0*/  IMAD.MOV.U32 R11, RZ, RZ, 0x4 ;  /* 0x00000004ff0b7424 */ /* 0x000fe400078e00ff */
[----:B------:R-:W-:Y:S01]  /*3300*/  IMAD.MOV.U32 R9, RZ, RZ, 0x4 ;  /* 0x00000004ff097424 */ /* 0x000fe200078e00ff */
[----:B------:R-:W4:Y:S01]  /*3310*/  LDG.E.64 R12, [R22.64+0x8] ;  /* 0x00000808160c7981 */ /* 0x000f22000c1e1b00 */
[----:B------:R-:W-:Y:S01]  /*3320*/  MOV R230, 0x7f800000 ;  /* 0x7f80000000e67802 */ /* 0x000fe20000000f00 */
[----:B------:R-:W-:Y:S01]  /*3330*/  IMAD.MOV.U32 R231, RZ, RZ, 0x7f800000 ;  /* 0x7f800000ffe77424 */ /* 0x000fe200078e00ff */
[----:B------:R-:W-:Y:S01]  /*3340*/  MOV R228, 0x7f800000 ;  /* 0x7f80000000e47802 */ /* 0x000fe20000000f00 */
[----:B------:R-:W-:-:S02]  /*3350*/  IMAD.MOV.U32 R229, RZ, RZ, 0x7f800000 ;  /* 0x7f800000ffe57424 */ /* 0x000fc400078e00ff */
[----:B------:R-:W-:-:S04]  /*3360*/  IMAD.WIDE R10, R192, R11, UR10 ;  /* 0x0000000ac00a7e25 */ /* 0x000fc8000f8e020b */
[----:B------:R-:W-:Y:S01]  /*3370*/  @!P3 IMAD.WIDE R8, R6, R9, UR10 ;  /* 0x0000000a0608be25 */ /* 0x000fe2000f8e0209 */
[----:B------:R1:W5:Y:S04]  /*3380*/  @!P6 LDG.E R230, [R10.64] ;  /* 0x000000080ae6e981 */ /* 0x000368000c1e1900 */
[----:B------:R1:W5:Y:S04]  /*3390*/  @!P5 LDG.E R231, [R10.64+0x20] ;  /* 0x000020080ae7d981 */ /* 0x000368000c1e1900 */
[----:B------:R1:W5:Y:S04]  /*33a0*/  @!P4 LDG.E R228, [R10.64+0x100] ;  /* 0x000100080ae4c981 */ /* 0x000368000c1e1900 */
[----:B------:R1:W5:Y:S01]  /*33b0*/  @!P3 LDG.E R229, [R8.64] ;  /* 0x0000000808e5b981 */ /* 0x000362000c1e1900 */
[----:B------:R-:W-:-:S02]  /*33c0*/  IADD3 R6, R191, 0x1000, RZ ;  /* 0x00001000bf067810 */ /* 0x000fc40007ffe0ff */
[----:B---3--:R-:W-:Y:S02]  /*33d0*/  IADD3 R7, R190, 0x1000, RZ ;  /* 0x00001000be077810 */ /* 0x008fe40007ffe0ff */
[----:B------:R-:W-:Y:S01]  /*33e0*/  SHF.R.S32.HI R227, RZ, 0x1f, R226 ;  /* 0x0000001fffe37819 */ /* 0x000fe200000114e2 */
[----:B------:R-:W-:Y:S01]  /*33f0*/  UIADD3 UR7, UR7, UR12, URZ ;  /* 0x0000000c07077290 */ /* 0x000fe2000fffe03f */
[----:B------:R-:W-:Y:S02]  /*3400*/  SEL R183, R6, R191, !P0 ;  /* 0x000000bf06b77207 */ /* 0x000fe40004000000 */
[----:B------:R-:W-:Y:S01]  /*3410*/  SEL R182, R7, R190, !P0 ;  /* 0x000000be07b67207 */ /* 0x000fe20004000000 */
[----:B------:R-:W-:Y:S01]  /*3420*/  UIADD3 UR7, -UR5, 0x80, UR7 ;  /* 0x0000008005077890 */ /* 0x000fe2000fffe107 */
        /* <DEDUP_REMOVED lines=17> */
[----:B------:R-:W-:Y:S01]  /*3540*/  SHF.L.U32 R182, R182, 0x1, RZ ;  /* 0x00000001b6b67819 */ /* 0x000fe200000006ff */
[----:B------:R-:W-:Y:S01]  /*3550*/  IMAD.MOV.U32 R225, RZ, RZ, 0x4 ;  /* 0x00000004ffe17424 */ /* 0x000fe200078e00ff */
[----:B------:R-:W-:-:S02]  /*3560*/  ULDC UR13, c[0x0][0x2e8] ;  /* 0x0000ba00000d7ab9 */ /* 0x000fc40000000800 */
[----:B------:R-:W-:Y:S02]  /*3570*/  UIADD3 UR50, UR7, -UR13, URZ ;  /* 0x8000000d07327290 */ /* 0x000fe4000fffe03f */
[----:B------:R-:W-:Y:S01]  /*3580*/  ULDC UR26, c[0x0][0x2e4] ;  /* 0x0000b900001a7ab9 */ /* 0x000fe20000000800 */
[----:B--2---:R-:W2:Y:S08]  /*3590*/  R2UR UR16, R4 ;  /* 0x00000000041073c2 */ /* 0x004eb000000e0000 */
[----:B------:R-:W3:Y:S01]  /*35a0*/  R2UR UR31, R5 ;  /* 0x00000000051f73c2 */ /* 0x000ee200000e0000 */
[----:B----4-:R-:W-:-:S04]  /*35b0*/  IADD3 R226, P2, P1, R12, UR21, R226 ;  /* 0x000000150ce27c10 */ /* 0x010fc8000f95e0e2 */
[----:B------:R-:W-:-:S04]  /*35c0*/  IADD3.X R227, R13, UR15, R227, P2, P1 ;  /* 0x0000000f0de37c10 */ /* 0x000fc800097e24e3 */
[----:B--2---:R-:W-:Y:S01]  /*35d0*/  LOP3.LUT R227, R227, UR16, RZ, 0x3c, !PT ;  /* 0x00000010e3e37c12 */ /* 0x004fe2000f8e3cff */
[----:B------:R-:W-:Y:S02]  /*35e0*/  UIADD3 UR25, UR16, -0x61c88647, URZ ;  /* 0x9e3779b910197890 */ /* 0x000fe4000fffe03f */
[----:B------:R-:W-:Y:S02]  /*35f0*/  UIADD3 UR24, UR16, 0x3c6ef372, URZ ;  /* 0x3c6ef37210187890 */ /* 0x000fe4000fffe03f */
[----:B------:R-:W-:Y:S02]  /*3600*/  UIADD3 UR22, UR16, -0x255992d5, URZ ;  /* 0xdaa66d2b10167890 */ /* 0x000fe4000fffe03f */
[----:B------:R-:W-:Y:S02]  /*3610*/  UIADD3 UR20, UR16, 0x78dde6e4, URZ ;  /* 0x78dde6e410147890 */ /* 0x000fe4000fffe03f */
[----:B------:R-:W-:Y:S02]  /*3620*/  UIADD3 UR18, UR16, 0x1715609d, URZ ;  /* 0x1715609d10127890 */ /* 0x000fe4000fffe03f */
[----:B------:R-:W-:-:S02]  /*3630*/  UIADD3 UR16, UR16, -0x4ab325aa, URZ ;  /* 0xb54cda5610107890 */ /* 0x000fc4000fffe03f */
[----:B---3--:R-:W-:Y:S02]  /*3640*/  UIADD3 UR51, UR31, -0x4498517b, URZ ;  /* 0xbb67ae851f337890 */ /* 0x008fe4000fffe03f */
[----:B------:R-:W-:Y:S02]  /*3650*/  UIADD3 UR23, UR31, 0x76cf5d0a, URZ ;  /* 0x76cf5d0a1f177890 */ /* 0x000fe4000fffe03f */
[----:B------:R-:W-:Y:S02]  /*3660*/  UIADD3 UR21, UR31, 0x32370b8f, URZ ;  /* 0x32370b8f1f157890 */ /* 0x000fe4000fffe03f */
[----:B------:R-:W-:Y:S02]  /*3670*/  UIADD3 UR19, UR31, -0x126145ec, URZ ;  /* 0xed9eba141f137890 */ /* 0x000fe4000fffe03f */
[----:B------:R-:W-:Y:S02]  /*3680*/  UIADD3 UR17, UR31, -0x56f99767, URZ ;  /* 0xa90668991f117890 */ /* 0x000fe4000fffe03f */
[----:B-1----:R-:W-:-:S02]  /*3690*/  UIADD3 UR15, UR31, 0x646e171e, URZ ;  /* 0x646e171e1f0f7890 */ /* 0x002fc4000fffe03f */
.L_x_1178:
[----:B------:R-:W0:Y:S01]  /*36a0*/  LDGDEPBAR ;  /* 0x00000000000079af */ /* 0x000e220000000000 */
[----:B------:R-:W-:Y:S01]  /*36b0*/  IMAD.U32 R120, RZ, RZ, UR28 ;  /* 0x0000001cff787e24 */ /* 0x000fe2000f8e00ff */
[----:B------:R-:W-:Y:S01]  /*36c0*/  USHF.L.U32 UR7, UR6, 0x7, URZ ;  /* 0x0000000706077899 */ /* 0x000fe2000800063f */
[----:B------:R-:W-:Y:S01]  /*36d0*/  IMAD.U32 R121, RZ, RZ, UR27 ;  /* 0x0000001bff797e24 */ /* 0x000fe2000f8e00ff */
[----:B------:R-:W-:Y:S01]  /*36e0*/  ULDC UR13, c[0x0][0x2e4] ;  /* 0x0000b900000d7ab9 */ /* 0x000fe20000000800 */
[----:B------:R-:W-:Y:S01]  /*36f0*/  IMAD.IADD R116, R188, 0x1, R183 ;  /* 0x00000001bc747824 */ /* 0x000fe200078e02b7 */
[C---:B------:R-:W-:Y:S01]  /*3700*/  LEA R118, P0, R192.reuse, R120, 0x2 ;  /* 0x00000078c0767211 */ /* 0x040fe200078010ff */
[----:B------:R-:W-:Y:S03]  /*3710*/  UISETP.GE.AND UP0, UPT, UR7, UR50, UPT ;  /* 0x000000320700728c */ /* 0x000fe6000bf06270 */
[----:B------:R-:W-:Y:S03]  /*3720*/  LEA.HI.X.SX32 R119, R192, R121, 0x2, P0 ;  /* 0x00000079c0777211 */ /* 0x000fe600000f16ff */
        /* <DEDUP_REMOVED lines=10> */
[----:B------:R-:W4:Y:S01]  /*37d0*/  LDSM.16.M88.4 R80, [R189+0x6400] ;  /* 0x00640000bd50783b */ /* 0x000f220000000200 */
[-C--:B-1----:R-:W-:Y:S05]  /*37e0*/  HMMA.16816.F32 R4, R68, R72.reuse, RZ ;  /* 0x000000484404723c */ /* 0x082fea00000018ff */
[----:B------:R-:W1:Y:S03]  /*37f0*/  LDSM.16.M88.4 R84, [R189+0x6800] ;  /* 0x00680000bd54783b */ /* 0x000e660000000200 */
[C---:B--2---:R-:W-:Y:S03]  /*3800*/  HMMA.16816.F32 R8, R76.reuse, R72, RZ ;  /* 0x000000484c08723c */ /* 0x044fe600000018ff */
[----:B------:R-:W2:Y:S06]  /*3810*/  LDSM.16.M88.4 R88, [R189+0x6c00] ;  /* 0x006c0000bd58783b */ /* 0x000eac0000000200 */
[----:B------:R-:W-:Y:S01]  /*3820*/  LDSM.16.M88.4 R92, [R116] ;  /* 0x00000000745c783b */ /* 0x000fe20000000200 */
[-C--:B------:R-:W-:Y:S05]  /*3830*/  HMMA.16816.F32 R12, R76, R74.reuse, RZ ;  /* 0x0000004a4c0c723c */ /* 0x080fea00000018ff */
[----:B------:R-:W1:Y:S03]  /*3840*/  LDSM.16.M88.4 R96, [R181+0x6000] ;  /* 0x00600000b560783b */ /* 0x000e660000000200 */
[C---:B------:R-:W-:Y:S03]  /*3850*/  HMMA.16816.F32 R16, R68.reuse, R74, RZ ;  /* 0x0000004a4410723c */ /* 0x040fe600000018ff */
[----:B------:R-:W1:Y:S06]  /*3860*/  LDSM.16.M88.4 R100, [R116+0x1000] ;  /* 0x001000007464783b */ /* 0x000e6c0000000200 */
[----:B------:R-:W2:Y:S01]  /*3870*/  LDSM.16.M88.4 R104, [R181+0x6400] ;  /* 0x00640000b568783b */ /* 0x000ea20000000200 */
[-C--:B----4-:R-:W-:Y:S05]  /*3880*/  HMMA.16816.F32 R20, R68, R80.reuse, RZ ;  /* 0x000000504414723c */ /* 0x090fea00000018ff */
[----:B------:R-:W4:Y:S03]  /*3890*/  LDSM.16.M88.4 R108, [R181+0x6800] ;  /* 0x00680000b56c783b */ /* 0x000f260000000200 */
[C---:B------:R-:W-:Y:S03]  /*38a0*/  HMMA.16816.F32 R24, R76.reuse, R80, RZ ;  /* 0x000000504c18723c */ /* 0x040fe600000018ff */
[----:B------:R-:W2:Y:S05]  /*38b0*/  LDSM.16.M88.4 R112, [R181+0x6c00] ;  /* 0x006c0000b570783b */ /* 0x000eaa0000000200 */
[-C--:B------:R-:W-:Y:S08]  /*38c0*/  HMMA.16816.F32 R28, R76, R82.reuse, RZ ;  /* 0x000000524c1c723c */ /* 0x080ff000000018ff */
[C---:B------:R-:W-:Y:S08]  /*38d0*/  HMMA.16816.F32 R32, R68.reuse, R82, RZ ;  /* 0x000000524420723c */ /* 0x040ff000000018ff */
[-C--:B-1----:R-:W-:Y:S08]  /*38e0*/  HMMA.16816.F32 R36, R68, R84.reuse, RZ ;  /* 0x000000544424723c */ /* 0x082ff000000018ff */
[C---:B------:R-:W-:Y:S08]  /*38f0*/  HMMA.16816.F32 R40, R76.reuse, R84, RZ ;  /* 0x000000544c28723c */ /* 0x040ff000000018ff */
[-C--:B------:R-:W-:Y:S08]  /*3900*/  HMMA.16816.F32 R44, R76, R86.reuse, RZ ;  /* 0x000000564c2c723c */ /* 0x080ff000000018ff */
[C---:B------:R-:W-:Y:S08]  /*3910*/  HMMA.16816.F32 R48, R68.reuse, R86, RZ ;  /* 0x000000564430723c */ /* 0x040ff000000018ff */
[-C--:B--2---:R-:W-:Y:S08]  /*3920*/  HMMA.16816.F32 R52, R68, R88.reuse, RZ ;  /* 0x000000584434723c */ /* 0x084ff000000018ff */
        /* <DEDUP_REMOVED lines=11> */
[-C--:B----4-:R-:W-:Y:S08]  /*39e0*/  HMMA.16816.F32 R36, R92, R108.reuse, R36 ;  /* 0x0000006c5c24723c */ /* 0x090ff00000001824 */
        /* <DEDUP_REMOVED lines=8> */
[----:B---3--:R-:W-:Y:S04]  /*3a70*/  USHF.L.U32 UR13, UR14, 0x7, URZ ;  /* 0x000000070e0d7899 */ /* 0x008fe8000800063f */
        /* <DEDUP_REMOVED lines=11> */
.L_x_1174:
[----:B---3--:R-:W-:Y:S01]  /*3b30*/  IADD3 R89, R192, UR7, RZ ;  /* 0x00000007c0597c10 */ /* 0x008fe2000fffe0ff */
        /* <DEDUP_REMOVED lines=236> */
.L_x_1175:
        /* <DEDUP_REMOVED lines=12> */
[----:B------:R-:W-:Y:S02]  /*4ac0*/  FFMA.FTZ R92, R17, c[0x0][0x23c], -R69 ;  /* 0x00008f00115c7a23 */ /* 0x000fe40000010845 */
[----:B------:R-:W-:Y:S01]  /*4ad0*/  FSEL R70, R70, RZ, P0 ;  /* 0x000000ff46467208 */ /* 0x000fe20000000000 */
[--C-:B------:R-:W-:Y:S01]  /*4ae0*/  FFMA.FTZ R247, R35, c[0x0][0x23c], -R71.reuse ;  /* 0x00008f0023f77a23 */ /* 0x100fe20000010847 */
[----:B------:R-:W-:Y:S01]  /*4af0*/  FSETP.NEU.FTZ.AND P0, PT, R229, -INF , PT ;  /* 0xff800000e500780b */ /* 0x000fe20003f1d000 */
[--C-:B------:R-:W-:Y:S02]  /*4b00*/  FFMA.FTZ R78, R67, c[0x0][0x23c], -R71.reuse ;  /* 0x00008f00434e7a23 */ /* 0x100fe40000010847 */
[----:B------:R-:W-:Y:S02]  /*4b10*/  FFMA.FTZ R74, R18, c[0x0][0x23c], -R71 ;  /* 0x00008f00124a7a23 */ /* 0x000fe40000010847 */
[----:B------:R2:W-:Y:S01]  /*4b20*/  MUFU.EX2 R35, R77 ;  /* 0x0000004d00237308 */ /* 0x0005e20000000800 */
[----:B------:R-:W-:Y:S02]  /*4b30*/  FFMA.FTZ R76, R4, c[0x0][0x23c], -R69 ;  /* 0x00008f00044c7a23 */ /* 0x000fe40000010845 */
[--C-:B------:R-:W-:Y:S02]  /*4b40*/  FFMA.FTZ R91, R6, c[0x0][0x23c], -R71.reuse ;  /* 0x00008f00065b7a23 */ /* 0x100fe40000010847 */
[--C-:B------:R-:W-:Y:S02]  /*4b50*/  FFMA.FTZ R73, R12, c[0x0][0x23c], -R70.reuse ;  /* 0x00008f000c497a23 */ /* 0x100fe40000010846 */
[--C-:B------:R-:W-:Y:S02]  /*4b60*/  FFMA.FTZ R72, R19, c[0x0][0x23c], -R71.reuse ;  /* 0x00008f0013487a23 */ /* 0x100fe40000010847 */
[----:B------:R-:W-:Y:S01]  /*4b70*/  FFMA.FTZ R75, R7, c[0x0][0x23c], -R71 ;  /* 0x00008f00074b7a23 */ /* 0x000fe20000010847 */
[----:B------:R3:W-:Y:S01]  /*4b80*/  MUFU.EX2 R4, R74 ;  /* 0x0000004a00047308 */ /* 0x0007e20000000800 */
[--C-:B------:R-:W-:Y:S02]  /*4b90*/  FFMA.FTZ R83, R45, c[0x0][0x23c], -R70.reuse ;  /* 0x00008f002d537a23 */ /* 0x100fe40000010846 */
[--C-:B------:R-:W-:Y:S02]  /*4ba0*/  FFMA.FTZ R82, R9, c[0x0][0x23c], -R70.reuse ;  /* 0x00008f0009527a23 */ /* 0x100fe40000010846 */
[----:B-1----:R-:W-:Y:S02]  /*4bb0*/  FMUL.FTZ R68, R229, 1.4426950216293334961 ;  /* 0x3fb8aa3be5447820 */ /* 0x002fe40000410000 */
[--C-:B------:R-:W-:Y:S02]  /*4bc0*/  FFMA.FTZ R81, R41, c[0x0][0x23c], -R70.reuse ;  /* 0x00008f0029517a23 */ /* 0x100fe40000010846 */
[--C-:B------:R-:W-:Y:S01]  /*4bd0*/  FFMA.FTZ R80, R56, c[0x0][0x23c], -R70.reuse ;  /* 0x00008f0038507a23 */ /* 0x100fe20000010846 */
[----:B------:R-:W-:Y:S01]  /*4be0*/  FSEL R68, R68, RZ, P0 ;  /* 0x000000ff44447208 */ /* 0x000fe20000000000 */
[----:B------:R1:W-:Y:S01]  /*4bf0*/  MUFU.EX2 R6, R78 ;  /* 0x0000004e00067308 */ /* 0x0003e20000000800 */
[--C-:B------:R-:W-:Y:S02]  /*4c00*/  FFMA.FTZ R246, R32, c[0x0][0x23c], -R69.reuse ;  /* 0x00008f0020f67a23 */ /* 0x100fe40000010845 */
[----:B------:R-:W-:Y:S02]  /*4c10*/  FFMA.FTZ R90, R40, c[0x0][0x23c], -R70 ;  /* 0x00008f00285a7a23 */ /* 0x000fe40000010846 */
[--C-:B------:R-:W-:Y:S02]  /*4c20*/  FFMA.FTZ R95, R46, c[0x0][0x23c], -R68.reuse ;  /* 0x00008f002e5f7a23 */ /* 0x100fe40000010844 */
[--C-:B------:R-:W-:Y:S02]  /*4c30*/  FFMA.FTZ R46, R11, c[0x0][0x23c], -R68.reuse ;  /* 0x00008f000b2e7a23 */ /* 0x100fe40000010844 */
[----:B------:R-:W-:Y:S01]  /*4c40*/  IMAD.U32 R11, RZ, RZ, UR6 ;  /* 0x00000006ff0b7e24 */ /* 0x000fe2000f8e00ff */
[----:B------:R4:W-:Y:S01]  /*4c50*/  MUFU.EX2 R12, R73 ;  /* 0x00000049000c7308 */ /* 0x0009e20000000800 */
[----:B------:R-:W-:Y:S02]  /*4c60*/  FFMA.FTZ R98, R14, c[0x0][0x23c], -R68 ;  /* 0x00008f000e627a23 */ /* 0x000fe40000010844 */
[----:B------:R-:W-:Y:S02]  /*4c70*/  IMAD.U32 R14, RZ, RZ, UR14 ;  /* 0x0000000eff0e7e24 */ /* 0x000fe4000f8e00ff */
[--C-:B------:R-:W-:Y:S02]  /*4c80*/  FFMA.FTZ R86, R25, c[0x0][0x23c], -R70.reuse ;  /* 0x00008f0019567a23 */ /* 0x100fe40000010846 */
[--C-:B--2---:R-:W-:Y:S02]  /*4c90*/  FFMA.FTZ R77, R36, c[0x0][0x23c], -R69.reuse ;  /* 0x00008f00244d7a23 */ /* 0x104fe40000010845 */
[--C-:B------:R-:W-:Y:S01]  /*4ca0*/  FFMA.FTZ R250, R28, c[0x0][0x23c], -R70.reuse ;  /* 0x00008f001cfa7a23 */ /* 0x100fe20000010846 */
[----:B------:R2:W2:Y:S01]  /*4cb0*/  MUFU.EX2 R19, R72 ;  /* 0x0000004800137308 */ /* 0x0004a20000000800 */
[--C-:B---3--:R-:W-:Y:S02]  /*4cc0*/  FFMA.FTZ R74, R24, c[0x0][0x23c], -R70.reuse ;  /* 0x00008f00184a7a23 */ /* 0x108fe40000010846 */
[--C-:B------:R-:W-:Y:S02]  /*4cd0*/  FFMA.FTZ R248, R44, c[0x0][0x23c], -R70.reuse ;  /* 0x00008f002cf87a23 */ /* 0x100fe40000010846 */
[--C-:B------:R-:W-:Y:S02]  /*4ce0*/  FFMA.FTZ R96, R29, c[0x0][0x23c], -R70.reuse ;  /* 0x00008f001d607a23 */ /* 0x100fe40000010846 */
[--C-:B------:R-:W-:Y:S02]  /*4cf0*/  FFMA.FTZ R99, R60, c[0x0][0x23c], -R70.reuse ;  /* 0x00008f003c637a23 */ /* 0x100fe40000010846 */
[--C-:B------:R-:W-:Y:S01]  /*4d00*/  FFMA.FTZ R93, R8, c[0x0][0x23c], -R70.reuse ;  /* 0x00008f00085d7a23 */ /* 0x100fe20000010846 */
[----:B------:R-:W-:Y:S01]  /*4d10*/  MUFU.EX2 R17, R83 ;  /* 0x0000005300117308 */ /* 0x000fe20000000800 */
[--C-:B------:R-:W-:Y:S02]  /*4d20*/  FFMA.FTZ R87, R13, c[0x0][0x23c], -R70.reuse ;  /* 0x00008f000d577a23 */ /* 0x100fe40000010846 */
[--C-:B-1----:R-:W-:Y:S02]  /*4d30*/  FFMA.FTZ R78, R57, c[0x0][0x23c], -R70.reuse ;  /* 0x00008f00394e7a23 */ /* 0x102fe40000010846 */
[----:B------:R-:W-:Y:S02]  /*4d40*/  FFMA.FTZ R70, R61, c[0x0][0x23c], -R70 ;  /* 0x00008f003d467a23 */ /* 0x000fe40000010846 */
[--C-:B------:R-:W-:Y:S02]  /*4d50*/  FFMA.FTZ R94, R10, c[0x0][0x23c], -R68.reuse ;  /* 0x00008f000a5e7a23 */ /* 0x100fe40000010844 */
[--C-:B------:R-:W-:Y:S01]  /*4d60*/  FFMA.FTZ R10, R43, c[0x0][0x23c], -R68.reuse ;  /* 0x00008f002b0a7a23 */ /* 0x100fe20000010844 */
[----:B------:R-:W-:Y:S01]  /*4d70*/  MUFU.EX2 R67, R82 ;  /* 0x0000005200437308 */ /* 0x000fe20000000800 */
[--C-:B------:R-:W-:Y:S02]  /*4d80*/  FFMA.FTZ R61, R42, c[0x0][0x23c], -R68.reuse ;  /* 0x00008f002a3d7a23 */ /* 0x100fe40000010844 */
[--C-:B------:R-:W-:Y:S02]  /*4d90*/  FFMA.FTZ R252, R31, c[0x0][0x23c], -R68.reuse ;  /* 0x00008f001ffc7a23 */ /* 0x100fe40000010844 */
[--C-:B----4-:R-:W-:Y:S02]  /*4da0*/  FFMA.FTZ R73, R27, c[0x0][0x23c], -R68.reuse ;  /* 0x00008f001b497a23 */ /* 0x110fe40000010844 */
[--C-:B--2---:R-:W-:Y:S02]  /*4db0*/  FFMA.FTZ R72, R15, c[0x0][0x23c], -R68.reuse ;  /* 0x00008f000f487a23 */ /* 0x104fe40000010844 */
[--C-:B------:R-:W-:Y:S01]  /*4dc0*/  FFMA.FTZ R249, R47, c[0x0][0x23c], -R68.reuse ;  /* 0x00008f002ff97a23 */ /* 0x100fe20000010844 */
[----:B------:R-:W-:Y:S01]  /*4dd0*/  MUFU.EX2 R25, R81 ;  /* 0x0000005100197308 */ /* 0x000fe20000000800 */
[--C-:B------:R-:W-:Y:S02]  /*4de0*/  FFMA.FTZ R243, R48, c[0x0][0x23c], -R69.reuse ;  /* 0x00008f0030f37a23 */ /* 0x100fe40000010845 */
[--C-:B------:R-:W-:Y:S02]  /*4df0*/  FFMA.FTZ R97, R26, c[0x0][0x23c], -R68.reuse ;  /* 0x00008f001a617a23 */ /* 0x100fe40000010844 */
[----:B------:R-:W-:Y:S02]  /*4e00*/  FFMA.FTZ R89, R33, c[0x0][0x23c], -R69 ;  /* 0x00008f0021597a23 */ /* 0x000fe40000010845 */
[--C-:B------:R-:W-:Y:S02]  /*4e10*/  FFMA.FTZ R26, R59, c[0x0][0x23c], -R68.reuse ;  /* 0x00008f003b1a7a23 */ /* 0x100fe40000010844 */
[--C-:B------:R-:W-:Y:S01]  /*4e20*/  FFMA.FTZ R59, R58, c[0x0][0x23c], -R68.reuse ;  /* 0x00008f003a3b7a23 */ /* 0x100fe20000010844 */
[----:B------:R1:W-:Y:S01]  /*4e30*/  MUFU.EX2 R32, R75 ;  /* 0x0000004b00207308 */ /* 0x0003e20000000800 */
[--C-:B------:R-:W-:Y:S02]  /*4e40*/  FFMA.FTZ R79, R38, c[0x0][0x23c], -R71.reuse ;  /* 0x00008f00264f7a23 */ /* 0x100fe40000010847 */
[--C-:B------:R-:W-:Y:S02]  /*4e50*/  FFMA.FTZ R245, R50, c[0x0][0x23c], -R71.reuse ;  /* 0x00008f0032f57a23 */ /* 0x100fe40000010847 */
[----:B------:R-:W-:Y:S02]  /*4e60*/  FFMA.FTZ R88, R22, c[0x0][0x23c], -R71 ;  /* 0x00008f0016587a23 */ /* 0x000fe40000010847 */
[--C-:B------:R-:W-:Y:S02]  /*4e70*/  FFMA.FTZ R85, R52, c[0x0][0x23c], -R69.reuse ;  /* 0x00008f0034557a23 */ /* 0x100fe40000010845 */
[--C-:B------:R-:W-:Y:S01]  /*4e80*/  FFMA.FTZ R251, R64, c[0x0][0x23c], -R69.reuse ;  /* 0x00008f0040fb7a23 */ /* 0x100fe20000010845 */
[----:B------:R-:W-:Y:S01]  /*4e90*/  MUFU.EX2 R50, R90 ;  /* 0x0000005a00327308 */ /* 0x000fe20000000800 */
[----:B------:R-:W-:Y:S02]  /*4ea0*/  FFMA.FTZ R84, R49, c[0x0][0x23c], -R69 ;  /* 0x00008f0031547a23 */ /* 0x000fe40000010845 */
[----:B------:R-:W-:Y:S02]  /*4eb0*/  IMAD R14, R14, 0x2, R193 ;  /* 0x000000020e0e7824 */ /* 0x000fe400078e02c1 */
[----:B------:R-:W-:Y:S04]  /*4ec0*/  IMAD.WIDE.U32 R42, R226, -0x2daee0ad, RZ ;  /* 0xd2511f53e22a7825 */ /* 0x000fe800078e00ff */
[----:B------:R-:W-:Y:S01]  /*4ed0*/  IMAD.SHL.U32 R104, R14, 0x2, RZ ;  /* 0x000000020e687824 */ /* 0x000fe200078e00ff */
[----:B------:R2:W-:Y:S01]  /*4ee0*/  MUFU.EX2 R7, R77 ;  /* 0x0000004d00077308 */ /* 0x0005e20000000800 */
[----:B------:R-:W-:Y:S02]  /*4ef0*/  FFMA.FTZ R14, R63, c[0x0][0x23c], -R68 ;  /* 0x00008f003f0e7a23 */ /* 0x000fe40000010844 */
[--C-:B------:R-:W-:Y:S01]  /*4f00*/  FFMA.FTZ R244, R51, c[0x0][0x23c], -R71.reuse ;  /* 0x00008f0033f47a23 */ /* 0x100fe20000010847 */
[----:B------:R-:W-:Y:S01]  /*4f10*/  IADD3 R102, R104, 0x1, RZ ;  /* 0x0000000168667810 */ /* 0x000fe20007ffe0ff */
[----:B------:R-:W-:Y:S01]  /*4f20*/  IMAD R114, R11, 0x8, R194 ;  /* 0x000000080b727824 */ /* 0x000fe200078e02c2 */
[----:B------:R-:W-:Y:S01]  /*4f30*/  LOP3.LUT R104, R43, UR31, R104, 0x96, !PT ;  /* 0x0000001f2b687c12 */ /* 0x000fe2000f8e9668 */
[----:B-1----:R-:W-:Y:S01]  /*4f40*/  FFMA.FTZ R75, R23, c[0x0][0x23c], -R71 ;  /* 0x00008f00174b7a23 */ /* 0x002fe20000010847 */
[----:B------:R-:W-:Y:S02]  /*4f50*/  LOP3.LUT R102, R43, UR31, R102, 0x96, !PT ;  /* 0x0000001f2b667c12 */ /* 0x000fe4000f8e9666 */
[C---:B------:R-:W-:Y:S01]  /*4f60*/  IADD3 R112, R114.reuse, 0x4, RZ ;  /* 0x0000000472707810 */ /* 0x040fe20007ffe0ff */
[----:B------:R-:W-:Y:S01]  /*4f70*/  IMAD.WIDE.U32 R114, R114, -0x326172a9, RZ ;  /* 0xcd9e8d5772727825 */ /* 0x000fe200078e00ff */
[----:B------:R-:W-:Y:S01]  /*4f80*/  LOP3.LUT R11, R42, UR51, RZ, 0x3c, !PT ;  /* 0x000000332a0b7c12 */ /* 0x000fe2000f8e3cff */
[----:B------:R1:W-:Y:S02]  /*4f90*/  MUFU.EX2 R45, R92 ;  /* 0x0000005c002d7308 */ /* 0x0003e40000000800 */
[----:B------:R-:W-:Y:S01]  /*4fa0*/  IMAD.WIDE.U32 R112, R112, -0x326172a9, RZ ;  /* 0xcd9e8d5770707825 */ /* 0x000fe200078e00ff */
[-C--:B------:R-:W-:Y:S03]  /*4fb0*/  LOP3.LUT R110, R115, R227.reuse, RZ, 0x3c, !PT ;  /* 0x000000e3736e7212 */ /* 0x080fe600078e3cff */
[----:B------:R-:W-:Y:S01]  /*4fc0*/  IMAD.WIDE.U32 R104, R104, -0x326172a9, RZ ;  /* 0xcd9e8d5768687825 */ /* 0x000fe200078e00ff */
[----:B------:R-:W-:Y:S03]  /*4fd0*/  LOP3.LUT R42, R113, R227, RZ, 0x3c, !PT ;  /* 0x000000e3712a7212 */ /* 0x000fe600078e3cff */
[----:B------:R3:W-:Y:S01]  /*4fe0*/  MUFU.EX2 R31, R74 ;  /* 0x0000004a001f7308 */ /* 0x0007e20000000800 */
[----:B------:R-:W-:Y:S01]  /*4ff0*/  LOP3.LUT R106, R105, UR25, R114, 0x96, !PT ;  /* 0x00000019696a7c12 */ /* 0x000fe2000f8e9672 */
[----:B--2---:R-:W-:Y:S02]  /*5000*/  FFMA.FTZ R77, R5, c[0x0][0x23c], -R69 ;  /* 0x00008f00054d7a23 */ /* 0x004fe40000010845 */
[----:B------:R-:W-:Y:S04]  /*5010*/  IMAD.WIDE.U32 R42, R42, -0x2daee0ad, RZ ;  /* 0xd2511f532a2a7825 */ /* 0x000fe800078e00ff */
[----:B------:R-:W-:Y:S01]  /*5020*/  IMAD.WIDE.U32 R110, R110, -0x2daee0ad, RZ ;  /* 0xd2511f536e6e7825 */ /* 0x000fe200078e00ff */
[C---:B------:R-:W-:Y:S01]  /*5030*/  LOP3.LUT R116, R11.reuse, R43, RZ, 0x3c, !PT ;  /* 0x0000002b0b747212 */ /* 0x040fe200078e3cff */
[----:B------:R-:W-:Y:S02]  /*5040*/  MUFU.EX2 R8, R77 ;  /* 0x0000004d00087308 */ /* 0x000fe40000000800 */
[----:B------:R-:W-:Y:S01]  /*5050*/  IMAD.WIDE.U32 R102, R102, -0x326172a9, RZ ;  /* 0xcd9e8d5766667825 */ /* 0x000fe200078e00ff */
[----:B------:R-:W-:Y:S02]  /*5060*/  LOP3.LUT R120, R11, R111, RZ, 0x3c, !PT ;  /* 0x0000006f0b787212 */ /* 0x000fe400078e3cff */
[----:B------:R-:W-:Y:S01]  /*5070*/  LOP3.LUT R11, R105, UR25, R112, 0x96, !PT ;  /* 0x00000019690b7c12 */ /* 0x000fe2000f8e9670 */
[----:B------:R-:W-:Y:S01]  /*5080*/  IMAD.WIDE.U32 R116, R116, -0x326172a9, RZ ;  /* 0xcd9e8d5774747825 */ /* 0x000fe200078e00ff */
[C---:B------:R-:W-:Y:S02]  /*5090*/  LOP3.LUT R114, R103.reuse, UR25, R114, 0x96, !PT ;  /* 0x0000001967727c12 */ /* 0x040fe4000f8e9672 */
[----:B------:R-:W-:Y:S01]  /*50a0*/  LOP3.LUT R112, R103, UR25, R112, 0x96, !PT ;  /* 0x0000001967707c12 */ /* 0x000fe2000f8e9670 */
[----:B------:R-:W-:Y:S01]  /*50b0*/  MUFU.EX2 R27, R73 ;  /* 0x00000049001b7308 */ /* 0x000fe20000000800 */
[----:B------:R-:W-:Y:S04]  /*50c0*/  IMAD.WIDE.U32 R120, R120, -0x326172a9, RZ ;  /* 0xcd9e8d5778787825 */ /* 0x000fe800078e00ff */
[----:B------:R-:W-:Y:S01]  /*50d0*/  IMAD.WIDE.U32 R114, R114, -0x2daee0ad, RZ ;  /* 0xd2511f5372727825 */ /* 0x000fe200078e00ff */
[--C-:B------:R-:W-:Y:S02]  /*50e0*/  LOP3.LUT R118, R121, UR24, R104.reuse, 0x96, !PT ;  /* 0x0000001879767c12 */ /* 0x100fe4000f8e9668 */
[----:B------:R-:W-:Y:S01]  /*50f0*/  LOP3.LUT R104, R117, UR24, R104, 0x96, !PT ;  /* 0x0000001875687c12 */ /* 0x000fe2000f8e9668 */
[----:B------:R-:W-:Y:S01]  /*5100*/  IMAD.WIDE.U32 R112, R112, -0x2daee0ad, RZ ;  /* 0xd2511f5370707825 */ /* 0x000fe200078e00ff */
[----:B-1----:R-:W-:Y:S01]  /*5110*/  LOP3.LUT R92, R115, UR23, R110, 0x96, !PT ;  /* 0x00000017735c7c12 */ /* 0x002fe2000f8e966e */
[----:B------:R-:W-:Y:S01]  /*5120*/  MUFU.EX2 R47, R98 ;  /* 0x00000062002f7308 */ /* 0x000fe20000000800 */
[--C-:B------:R-:W-:Y:S01]  /*5130*/  LOP3.LUT R100, R121, UR24, R102.reuse, 0x96, !PT ;  /* 0x0000001879647c12 */ /* 0x100fe2000f8e9666 */
        /* <DEDUP_REMOVED lines=9> */
[----:B------:R2:W-:Y:S01]  /*51d0*/  MUFU.EX2 R48, R76 ;  /* 0x0000004c00307308 */ /* 0x0005e20000000800 */
[----:B------:R-:W-:Y:S01]  /*51e0*/  LOP3.LUT R106, R119, UR21, R106, 0x96, !PT ;  /* 0x00000015776a7c12 */ /* 0x000fe2000f8e966a */
[--C-:B---3--:R-:W-:Y:S02]  /*51f0*/  FFMA.FTZ R74, R55, c[0x0][0x23c], -R71.reuse ;  /* 0x00008f00374a7a23 */ /* 0x108fe40000010847 */
[----:B------:R-:W-:Y:S04]  /*5200*/  IMAD.WIDE.U32 R122, R122, -0x326172a9, RZ ;  /* 0xcd9e8d577a7a7825 */ /* 0x000fe800078e00ff */
[----:B------:R-:W-:Y:S02]  /*5210*/  IMAD.WIDE.U32 R114, R114, -0x326172a9, RZ ;  /* 0xcd9e8d5772727825 */ /* 0x000fe400078e00ff */
[----:B------:R3:W-:Y:S02]  /*5220*/  MUFU.EX2 R51, R75 ;  /* 0x0000004b00337308 */ /* 0x0007e40000000800 */
[----:B------:R-:W-:Y:S04]  /*5230*/  IMAD.WIDE.U32 R106, R106, -0x326172a9, RZ ;  /* 0xcd9e8d576a6a7825 */ /* 0x000fe800078e00ff */
[--C-:B-1----:R-:W-:Y:S02]  /*5240*/  FFMA.FTZ R72, R30, c[0x0][0x23c], -R68.reuse ;  /* 0x00008f001e487a23 */ /* 0x102fe40000010844 */
[----:B------:R-:W-:Y:S01]  /*5250*/  FFMA.FTZ R68, R62, c[0x0][0x23c], -R68 ;  /* 0x00008f003e447a23 */ /* 0x000fe20000010844 */
[----:B------:R-:W-:Y:S01]  /*5260*/  LOP3.LUT R62, R113, UR23, R42, 0x96, !PT ;  /* 0x00000017713e7c12 */ /* 0x000fe2000f8e962a */
[----:B------:R1:W-:Y:S01]  /*5270*/  MUFU.EX2 R5, R99 ;  /* 0x0000006300057308 */ /* 0x0003e20000000800 */
[----:B------:R-:W-:Y:S01]  /*5280*/  LOP3.LUT R42, R123, UR22, R116, 0x96, !PT ;  /* 0x000000167b2a7c12 */ /* 0x000fe2000f8e9674 */
[--C-:B------:R-:W-:Y:S02]  /*5290*/  FFMA.FTZ R73, R66, c[0x0][0x23c], -R71.reuse ;  /* 0x00008f0042497a23 */ /* 0x100fe40000010847 */
[----:B------:R-:W-:Y:S04]  /*52a0*/  IMAD.WIDE.U32 R108, R108, -0x326172a9, RZ ;  /* 0xcd9e8d576c6c7825 */ /* 0x000fe800078e00ff */
[--C-:B--2---:R-:W-:Y:S01]  /*52b0*/  FFMA.FTZ R76, R34, c[0x0][0x23c], -R71.reuse ;  /* 0x00008f00224c7a23 */ /* 0x104fe20000010847 */
[----:B------:R-:W-:Y:S01]  /*52c0*/  LOP3.LUT R98, R109, UR22, R120, 0x96, !PT ;  /* 0x000000166d627c12 */ /* 0x000fe2000f8e9678 */
[----:B------:R2:W-:Y:S01]  /*52d0*/  MUFU.EX2 R55, R93 ;  /* 0x0000005d00377308 */ /* 0x0005e20000000800 */
[----:B------:R-:W-:Y:S01]  /*52e0*/  LOP3.LUT R108, R107, UR20, R108, 0x96, !PT ;  /* 0x000000146b6c7c12 */ /* 0x000fe2000f8e966c */
[----:B------:R-:W-:Y:S04]  /*52f0*/  IMAD.WIDE.U32 R104, R104, -0x2daee0ad, RZ ;  /* 0xd2511f5368687825 */ /* 0x000fe800078e00ff */
[--C-:B---3--:R-:W-:Y:S01]  /*5300*/  FFMA.FTZ R75, R39, c[0x0][0x23c], -R71.reuse ;  /* 0x00008f00274b7a23 */ /* 0x108fe20000010847 */
[----:B------:R-:W-:Y:S01]  /*5310*/  LOP3.LUT R110, R105, UR21, R110, 0x96, !PT ;  /* 0x00000015696e7c12 */ /* 0x000fe2000f8e966e */
[----:B------:R-:W-:Y:S02]  /*5320*/  FFMA.FTZ R71, R54, c[0x0][0x23c], -R71 ;  /* 0x00008f0036477a23 */ /* 0x000fe40000010847 */
[----:B------:R3:W-:Y:S01]  /*5330*/  MUFU.EX2 R66, R97 ;  /* 0x0000006100427308 */ /* 0x0007e20000000800 */
[----:B------:R-:W-:Y:S04]  /*5340*/  IMAD.WIDE.U32 R42, R42, -0x2daee0ad, RZ ;  /* 0xd2511f532a2a7825 */ /* 0x000fe800078e00ff */
[----:B------:R-:W-:Y:S01]  /*5350*/  IMAD.WIDE.U32 R108, R108, -0x2daee0ad, RZ ;  /* 0xd2511f536c6c7825 */ /* 0x000fe200078e00ff */
[----:B------:R-:W-:Y:S03]  /*5360*/  LOP3.LUT R104, R43, UR19, R104, 0x96, !PT ;  /* 0x000000132b687c12 */ /* 0x000fe6000f8e9668 */
[----:B-1----:R-:W-:Y:S01]  /*5370*/  IMAD.WIDE.U32 R98, R98, -0x2daee0ad, RZ ;  /* 0xd2511f5362627825 */ /* 0x002fe200078e00ff */
[----:B------:R-:W-:Y:S03]  /*5380*/  MUFU.EX2 R33, R96 ;  /* 0x0000006000217308 */ /* 0x000fe60000000800 */
[----:B------:R-:W-:Y:S01]  /*5390*/  IMAD.WIDE.U32 R104, R104, -0x326172a9, RZ ;  /* 0xcd9e8d5768687825 */ /* 0x000fe200078e00ff */
[----:B------:R-:W-:Y:S02]  /*53a0*/  LOP3.LUT R118, R99, UR19, R118, 0x96, !PT ;  /* 0x0000001363767c12 */ /* 0x000fe4000f8e9676 */
[----:B------:R-:W-:Y:S01]  /*53b0*/  LOP3.LUT R98, R109, UR17, R98, 0x96, !PT ;  /* 0x000000116d627c12 */ /* 0x000fe2000f8e9662 */
[----:B------:R-:W-:Y:S03]  /*53c0*/  IMAD.WIDE.U32 R102, R102, -0x2daee0ad, RZ ;  /* 0xd2511f5366667825 */ /* 0x000fe600078e00ff */
[----:B------:R1:W-:Y:S01]  /*53d0*/  MUFU.EX2 R54, R79 ;  /* 0x0000004f00367308 */ /* 0x0003e20000000800 */
[----:B------:R-:W-:Y:S01]  /*53e0*/  IMAD.WIDE.U32 R118, R118, -0x326172a9, RZ ;  /* 0xcd9e8d5776767825 */ /* 0x000fe200078e00ff */
[----:B------:R-:W-:Y:S03]  /*53f0*/  LOP3.LUT R112, R103, UR21, R112, 0x96, !PT ;  /* 0x0000001567707c12 */ /* 0x000fe6000f8e9670 */
[----:B--2---:R-:W-:Y:S01]  /*5400*/  IMAD.WIDE.U32 R92, R92, -0x326172a9, RZ ;  /* 0xcd9e8d575c5c7825 */ /* 0x004fe200078e00ff */
[----:B------:R-:W-:Y:S03]  /*5410*/  LOP3.LUT R106, R119, UR18, R106, 0x96, !PT ;  /* 0x00000012776a7c12 */ /* 0x000fe6000f8e966a */
[----:B------:R-:W-:Y:S01]  /*5420*/  IMAD.WIDE.U32 R112, R112, -0x326172a9, RZ ;  /* 0xcd9e8d5770707825 */ /* 0x000fe200078e00ff */
[----:B------:R-:W-:Y:S01]  /*5430*/  LOP3.LUT R120, R93, UR22, R120, 0x96, !PT ;  /* 0x000000165d787c12 */ /* 0x000fe2000f8e9678 */
[----:B------:R2:W-:Y:S01]  /*5440*/  MUFU.EX2 R39, R88 ;  /* 0x0000005800277308 */ /* 0x0005e20000000800 */
[----:B------:R-:W-:Y:S01]  /*5450*/  LOP3.LUT R92, R115, UR20, R92, 0x96, !PT ;  /* 0x00000014735c7c12 */ /* 0x000fe2000f8e965c */
[----:B------:R-:W-:Y:S04]  /*5460*/  IMAD.WIDE.U32 R110, R110, -0x326172a9, RZ ;  /* 0xcd9e8d576e6e7825 */ /* 0x000fe800078e00ff */
[----:B------:R-:W-:Y:S01]  /*5470*/  IMAD.WIDE.U32 R98, R98, -0x326172a9, RZ ;  /* 0xcd9e8d5762627825 */ /* 0x000fe200078e00ff */
[----:B---3--:R-:W-:Y:S03]  /*5480*/  LOP3.LUT R97, R105, UR18, R110, 0x96, !PT ;  /* 0x0000001269617c12 */ /* 0x008fe6000f8e966e */
[----:B------:R3:W-:Y:S01]  /*5490*/  MUFU.EX2 R18, R76 ;  /* 0x0000004c00127308 */ /* 0x0007e20000000800 */
[----:B------:R-:W-:Y:S01]  /*54a0*/  SHF.R.U32.HI R43, RZ, 0x18, R98 ;  /* 0x00000018ff2b7819 */ /* 0x000fe20000011662 */
[----:B------:R-:W-:Y:S01]  /*54b0*/  IMAD.WIDE.U32 R106, R106, -0x2daee0ad, RZ ;  /* 0xd2511f536a6a7825 */ /* 0x000fe200078e00ff */
[----:B------:R-:W-:Y:S02]  /*54c0*/  LOP3.LUT R11, R98, 0xff, RZ, 0xc0, !PT ;  /* 0x000000ff620b7812 */ /* 0x000fe400078ec0ff */
[----:B------:R-:W-:Y:S01]  /*54d0*/  ISETP.LE.U32.AND P4, PT, R43, UR4, PT ;  /* 0x000000042b007c0c */ /* 0x000fe2000bf83070 */
[----:B------:R-:W-:Y:S01]  /*54e0*/  IMAD.WIDE.U32 R62, R62, -0x326172a9, RZ ;  /* 0xcd9e8d573e3e7825 */ /* 0x000fe200078e00ff */
[----:B-1----:R-:W-:Y:S02]  /*54f0*/  SHF.R.U32.HI R79, RZ, 0x18, R106 ;  /* 0x00000018ff4f7819 */ /* 0x002fe4000001166a */
[----:B------:R-:W-:Y:S01]  /*5500*/  ISETP.LE.U32.AND P3, PT, R11, UR4, PT ;  /* 0x000000040b007c0c */ /* 0x000fe2000bf63070 */
[----:B------:R1:W-:Y:S01]  /*5510*/  MUFU.EX2 R23, R72 ;  /* 0x0000004800177308 */ /* 0x0003e20000000800 */
[----:B------:R-:W-:Y:S01]  /*5520*/  LOP3.LUT R116, R63, UR22, R116, 0x96, !PT ;  /* 0x000000163f747c12 */ /* 0x000fe2000f8e9674 */
[----:B------:R-:W-:Y:S01]  /*5530*/  IMAD.WIDE.U32 R120, R120, -0x2daee0ad, RZ ;  /* 0xd2511f5378787825 */ /* 0x000fe200078e00ff */
[----:B------:R-:W-:Y:S02]  /*5540*/  LOP3.LUT R62, R113, UR20, R62, 0x96, !PT ;  /* 0x00000014713e7c12 */ /* 0x000fe4000f8e963e */
[----:B--2---:R-:W-:Y:S01]  /*5550*/  LOP3.LUT R88, R111, UR20, R122, 0x96, !PT ;  /* 0x000000146f587c12 */ /* 0x004fe2000f8e967a */
[----:B------:R-:W-:Y:S01]  /*5560*/  IMAD.WIDE.U32 R92, R92, -0x2daee0ad, RZ ;  /* 0xd2511f535c5c7825 */ /* 0x000fe200078e00ff */
[----:B------:R-:W-:Y:S02]  /*5570*/  LOP3.LUT R100, R121, UR19, R100, 0x96, !PT ;  /* 0x0000001379647c12 */ /* 0x000fe4000f8e9664 */
[----:B------:R-:W-:Y:S01]  /*5580*/  ISETP.LE.U32.AND P1, PT, R79, UR4, PT ;  /* 0x000000044f007c0c */ /* 0x000fe2000bf23070 */
[----:B------:R2:W-:Y:S01]  /*5590*/  MUFU.EX2 R15, R75 ;  /* 0x0000004b000f7308 */ /* 0x0005e20000000800 */
[----:B------:R-:W-:Y:S01]  /*55a0*/  LOP3.LUT R110, R93, UR17, R120, 0x96, !PT ;  /* 0x000000115d6e7c12 */ /* 0x000fe2000f8e9678 */
[----:B------:R-:W-:Y:S01]  /*55b0*/  IMAD.WIDE.U32 R96, R97, -0x2daee0ad, RZ ;  /* 0xd2511f5361607825 */ /* 0x000fe200078e00ff */
[----:B------:R-:W-:Y:S02]  /*55c0*/  LOP3.LUT R93, R99, UR16, R118, 0x96, !PT ;  /* 0x00000010635d7c12 */ /* 0x000fe4000f8e9676 */
[----:B------:R-:W-:Y:S01]  /*55d0*/  SHF.R.U32.HI R109, RZ, 0x10, R106 ;  /* 0x00000010ff6d7819 */ /* 0x000fe2000001166a */
[----:B------:R-:W-:Y:S01]  /*55e0*/  IMAD.WIDE.U32 R62, R62, -0x2daee0ad, RZ ;  /* 0xd2511f533e3e7825 */ /* 0x000fe200078e00ff */
[----:B------:R-:W-:Y:S02]  /*55f0*/  LOP3.LUT R58, R96, 0xff, RZ, 0xc0, !PT ;  /* 0x000000ff603a7812 */ /* 0x000fe400078ec0ff */
[----:B------:R-:W-:Y:S01]  /*5600*/  LOP3.LUT R109, R109, 0xff, RZ, 0xc0, !PT ;  /* 0x000000ff6d6d7812 */ /* 0x000fe200078ec0ff */
[----:B------:R4:W-:Y:S01]  /*5610*/  MUFU.EX2 R29, R89 ;  /* 0x00000059001d7308 */ /* 0x0009e20000000800 */
[----:B------:R-:W-:Y:S01]  /*5620*/  ISETP.LE.U32.AND P6, PT, R58, UR4, PT ;  /* 0x000000043a007c0c */ /* 0x000fe2000bfc3070 */
[----:B------:R-:W-:Y:S01]  /*5630*/  IMAD.WIDE.U32 R116, R116, -0x2daee0ad, RZ ;  /* 0xd2511f5374747825 */ /* 0x000fe200078e00ff */
[----:B------:R-:W-:Y:S02]  /*5640*/  SHF.R.U32.HI R58, RZ, 0x18, R93 ;  /* 0x00000018ff3a7819 */ /* 0x000fe4000001165d */
[----:B------:R-:W-:Y:S01]  /*5650*/  LOP3.LUT R99, R98, 0xffff, RZ, 0xc0, !PT ;  /* 0x0000ffff62637812 */ /* 0x000fe200078ec0ff */
[--C-:B---3--:R-:W-:Y:S01]  /*5660*/  FFMA.FTZ R76, R21, c[0x0][0x23c], -R69.reuse ;  /* 0x00008f00154c7a23 */ /* 0x108fe20000010845 */
[----:B------:R-:W-:Y:S01]  /*5670*/  LOP3.LUT R116, R63, UR17, R116, 0x96, !PT ;  /* 0x000000113f747c12 */ /* 0x000fe2000f8e9674 */
[--C-:B-1----:R-:W-:Y:S01]  /*5680*/  FFMA.FTZ R72, R65, c[0x0][0x23c], -R69.reuse ;  /* 0x00008f0041487a23 */ /* 0x102fe20000010845 */
[----:B------:R-:W-:Y:S01]  /*5690*/  SHF.R.U32.HI R63, RZ, 0x10, R98 ;  /* 0x00000010ff3f7819 */ /* 0x000fe20000011662 */
[----:B------:R-:W1:Y:S01]  /*56a0*/  MUFU.EX2 R247, R247 ;  /* 0x000000f700f77308 */ /* 0x000e620000000800 */
[----:B------:R-:W-:Y:S01]  /*56b0*/  LOP3.LUT R98, R106, 0xffff, RZ, 0xc0, !PT ;  /* 0x0000ffff6a627812 */ /* 0x000fe200078ec0ff */
[----:B------:R-:W-:Y:S01]  /*56c0*/  IMAD.WIDE.U32 R100, R100, -0x326172a9, RZ ;  /* 0xcd9e8d5764647825 */ /* 0x000fe200078e00ff */
[----:B------:R-:W-:Y:S02]  /*56d0*/  LOP3.LUT R63, R63, 0xff, RZ, 0xc0, !PT ;  /* 0x000000ff3f3f7812 */ /* 0x000fe400078ec0ff */
[----:B------:R-:W-:Y:S01]  /*56e0*/  LOP3.LUT R102, R117, UR19, R102, 0x96, !PT ;  /* 0x0000001375667c12 */ /* 0x000fe2000f8e9666 */
[--C-:B--2---:R-:W-:Y:S01]  /*56f0*/  FFMA.FTZ R75, R37, c[0x0][0x23c], -R69.reuse ;  /* 0x00008f00254b7a23 */ /* 0x104fe20000010845 */
[----:B------:R-:W-:Y:S01]  /*5700*/  LOP3.LUT R114, R101, UR18, R114, 0x96, !PT ;  /* 0x0000001265727c12 */ /* 0x000fe2000f8e9672 */
[----:B------:R-:W-:Y:S01]  /*5710*/  FFMA.FTZ R69, R53, c[0x0][0x23c], -R69 ;  /* 0x00008f0035457a23 */ /* 0x000fe20000010845 */
[----:B------:R-:W-:Y:S01]  /*5720*/  SHF.R.U32.HI R99, RZ, 0x8, R99 ;  /* 0x00000008ff637819 */ /* 0x000fe20000011663 */
[----:B------:R2:W-:Y:S01]  /*5730*/  MUFU.EX2 R22, R85 ;  /* 0x0000005500167308 */ /* 0x0005e20000000800 */
[----:B------:R-:W-:Y:S01]  /*5740*/  SHF.R.U32.HI R98, RZ, 0x8, R98 ;  /* 0x00000008ff627819 */ /* 0x000fe20000011662 */
[----:B------:R-:W-:Y:S01]  /*5750*/  IMAD.WIDE.U32 R110, R110, -0x326172a9, RZ ;  /* 0xcd9e8d576e6e7825 */ /* 0x000fe200078e00ff */
[----:B------:R-:W-:Y:S02]  /*5760*/  LOP3.LUT R99, R99, 0xffff, RZ, 0xc0, !PT ;  /* 0x0000ffff63637812 */ /* 0x000fe400078ec0ff */
[----:B------:R-:W-:Y:S01]  /*5770*/  LOP3.LUT R98, R98, 0xffff, RZ, 0xc0, !PT ;  /* 0x0000ffff62627812 */ /* 0x000fe200078ec0ff */
[----:B----4-:R-:W-:Y:S01]  /*5780*/  IMAD.WIDE.U32 R88, R88, -0x2daee0ad, RZ ;  /* 0xd2511f5358587825 */ /* 0x010fe200078e00ff */
[----:B------:R-:W-:Y:S03]  /*5790*/  SHF.R.U32.HI R11, RZ, 0x18, R110 ;  /* 0x00000018ff0b7819 */ /* 0x000fe6000001166e */
[----:B------:R3:W-:Y:S01]  /*57a0*/  MUFU.EX2 R57, R46 ;  /* 0x0000002e00397308 */ /* 0x0007e20000000800 */
[----:B------:R-:W-:Y:S01]  /*57b0*/  LOP3.LUT R42, R89, UR17, R42, 0x96, !PT ;  /* 0x00000011592a7c12 */ /* 0x000fe2000f8e962a */
[----:B------:R-:W-:Y:S01]  /*57c0*/  IMAD.WIDE.U32 R114, R114, -0x2daee0ad, RZ ;  /* 0xd2511f5372727825 */ /* 0x000fe200078e00ff */
[----:B------:R-:W-:Y:S02]  /*57d0*/  LOP3.LUT R89, R111, UR16, R100, 0x96, !PT ;  /* 0x000000106f597c12 */ /* 0x000fe4000f8e9664 */
[----:B------:R-:W-:Y:S01]  /*57e0*/  LOP3.LUT R100, R106, 0xff, RZ, 0xc0, !PT ;  /* 0x000000ff6a647812 */ /* 0x000fe200078ec0ff */
[----:B------:R-:W-:Y:S01]  /*57f0*/  IMAD.WIDE.U32 R118, R42, -0x326172a9, RZ ;  /* 0xcd9e8d572a767825 */ /* 0x000fe200078e00ff */
[----:B------:R-:W-:Y:S02]  /*5800*/  LOP3.LUT R88, R97, UR15, R88, 0x96, !PT ;  /* 0x0000000f61587c12 */ /* 0x000fe4000f8e9658 */
[----:B------:R-:W-:Y:S01]  /*5810*/  ISETP.LE.U32.AND P2, PT, R100, UR4, PT ;  /* 0x0000000464007c0c */ /* 0x000fe2000bf43070 */
[----:B------:R-:W4:Y:S01]  /*5820*/  MUFU.EX2 R246, R246 ;  /* 0x000000f600f67308 */ /* 0x000f220000000800 */
[----:B------:R-:W-:Y:S01]  /*5830*/  LOP3.LUT R106, R114, 0xff, RZ, 0xc0, !PT ;  /* 0x000000ff726a7812 */ /* 0x000fe200078ec0ff */
[----:B------:R-:W-:Y:S01]  /*5840*/  IMAD.WIDE.U32 R116, R116, -0x326172a9, RZ ;  /* 0xcd9e8d5774747825 */ /* 0x000fe200078e00ff */
[----:B------:R-:W-:Y:S02]  /*5850*/  LOP3.LUT R42, R115, UR15, R92, 0x96, !PT ;  /* 0x0000000f732a7c12 */ /* 0x000fe4000f8e965c */
[----:B--2---:R-:W-:Y:S01]  /*5860*/  LOP3.LUT R85, R93, 0xff, RZ, 0xc0, !PT ;  /* 0x000000ff5d557812 */ /* 0x004fe200078ec0ff */
[----:B------:R-:W-:Y:S01]  /*5870*/  IMAD.WIDE.U32 R102, R102, -0x326172a9, RZ ;  /* 0xcd9e8d5766667825 */ /* 0x000fe200078e00ff */
[----:B------:R-:W-:Y:S02]  /*5880*/  SHF.R.U32.HI R105, RZ, 0x18, R114 ;  /* 0x00000018ff697819 */ /* 0x000fe40000011672 */
[----:B------:R-:W-:Y:S01]  /*5890*/  SHF.R.U32.HI R100, RZ, 0x10, R118 ;  /* 0x00000010ff647819 */ /* 0x000fe20000011676 */
[----:B------:R2:W-:Y:S01]  /*58a0*/  MUFU.EX2 R53, R91 ;  /* 0x0000005b00357308 */ /* 0x0005e20000000800 */
[----:B------:R-:W-:Y:S02]  /*58b0*/  LOP3.LUT R43, R117, UR16, R102, 0x96, !PT ;  /* 0x00000010752b7c12 */ /* 0x000fe4000f8e9666 */
[----:B------:R-:W-:Y:S02]  /*58c0*/  SHF.R.U32.HI R102, RZ, 0x18, R116 ;  /* 0x00000018ff667819 */ /* 0x000fe40000011674 */
[----:B---3--:R-:W-:Y:S02]  /*58d0*/  SHF.R.U32.HI R46, RZ, 0x18, R96 ;  /* 0x00000018ff2e7819 */ /* 0x008fe40000011660 */
[----:B------:R-:W-:Y:S02]  /*58e0*/  LOP3.LUT R112, R103, UR18, R112, 0x96, !PT ;  /* 0x0000001267707c12 */ /* 0x000fe4000f8e9670 */
[----:B------:R-:W-:Y:S01]  /*58f0*/  ISETP.LE.U32.AND P5, PT, R46, UR4, PT ;  /* 0x000000042e007c0c */ /* 0x000fe2000bfa3070 */
[----:B------:R-:W-:Y:S01]  /*5900*/  MUFU.EX2 R244, R244 ;  /* 0x000000f400f47308 */ /* 0x000fe20000000800 */
[----:B------:R-:W-:Y:S01]  /*5910*/  LOP3.LUT R46, R119, UR16, R104, 0x96, !PT ;  /* 0x00000010772e7c12 */ /* 0x000fe2000f8e9668 */
[----:B------:R-:W-:Y:S01]  /*5920*/  IMAD.WIDE.U32 R112, R112, -0x2daee0ad, RZ ;  /* 0xd2511f5370707825 */ /* 0x000fe200078e00ff */
[----:B------:R-:W-:Y:S02]  /*5930*/  LOP3.LUT R104, R116, 0xff, RZ, 0xc0, !PT ;  /* 0x000000ff74687812 */ /* 0x000fe400078ec0ff */
[----:B------:R-:W-:Y:S02]  /*5940*/  LOP3.LUT R100, R100, 0xff, RZ, 0xc0, !PT ;  /* 0x000000ff64647812 */ /* 0x000fe400078ec0ff */
[----:B------:R-:W-:Y:S02]  /*5950*/  LOP3.LUT R103, R112, 0xff, RZ, 0xc0, !PT ;  /* 0x000000ff70677812 */ /* 0x000fe400078ec0ff */
[----:B------:R-:W-:Y:S01]  /*5960*/  LOP3.LUT R79, R116, 0xffff, RZ, 0xc0, !PT ;  /* 0x0000ffff744f7812 */ /* 0x000fe200078ec0ff */
[----:B------:R3:W-:Y:S01]  /*5970*/  MUFU.EX2 R30, R84 ;  /* 0x00000054001e7308 */ /* 0x0007e20000000800 */
[----:B------:R-:W-:Y:S02]  /*5980*/  LOP3.LUT R92, R118, 0xffff, RZ, 0xc0, !PT ;  /* 0x0000ffff765c7812 */ /* 0x000fe400078ec0ff */
[----:B------:R-:W-:Y:S02]  /*5990*/  SHF.R.U32.HI R79, RZ, 0x8, R79 ;  /* 0x00000008ff4f7819 */ /* 0x000fe4000001164f */
[----:B--2---:R-:W-:Y:S02]  /*59a0*/  LOP3.LUT R91, R107, UR15, R108, 0x96, !PT ;  /* 0x0000000f6b5b7c12 */ /* 0x004fe4000f8e966c */
[----:B------:R-:W-:Y:S02]  /*59b0*/  SHF.R.U32.HI R108, RZ, 0x10, R96 ;  /* 0x00000010ff6c7819 */ /* 0x000fe40000011660 */
[----:B------:R-:W-:Y:S01]  /*59c0*/  LOP3.LUT R96, R96, 0xffff, RZ, 0xc0, !PT ;  /* 0x0000ffff60607812 */ /* 0x000fe200078ec0ff */
[----:B------:R-:W2:Y:S01]  /*59d0*/  MUFU.EX2 R252, R252 ;  /* 0x000000fc00fc7308 */ /* 0x000ea20000000800 */
[----:B------:R-:W-:Y:S02]  /*59e0*/  SHF.R.U32.HI R107, RZ, 0x10, R110 ;  /* 0x00000010ff6b7819 */ /* 0x000fe4000001166e */
[----:B------:R-:W-:Y:S02]  /*59f0*/  LOP3.LUT R97, R110, 0xffff, RZ, 0xc0, !PT ;  /* 0x0000ffff6e617812 */ /* 0x000fe400078ec0ff */
[----:B------:R-:W-:Y:S02]  /*5a00*/  LOP3.LUT R107, R107, 0xff, RZ, 0xc0, !PT ;  /* 0x000000ff6b6b7812 */ /* 0x000fe400078ec0ff */
[----:B------:R-:W-:Y:S02]  /*5a10*/  SHF.R.U32.HI R96, RZ, 0x8, R96 ;  /* 0x00000008ff607819 */ /* 0x000fe40000011660 */
[----:B------:R-:W-:Y:S01]  /*5a20*/  LOP3.LUT R111, R118, 0xff, RZ, 0xc0, !PT ;  /* 0x000000ff766f7812 */ /* 0x000fe200078ec0ff */
[----:B------:R1:W-:Y:S01]  /*5a30*/  MUFU.EX2 R21, R10 ;  /* 0x0000000a00157308 */ /* 0x0003e20000000800 */
[----:B------:R-:W-:Y:S02]  /*5a40*/  LOP3.LUT R96, R96, 0xffff, RZ, 0xc0, !PT ;  /* 0x0000ffff60607812 */ /* 0x000fe400078ec0ff */
[----:B------:R-:W-:Y:S02]  /*5a50*/  LOP3.LUT R108, R108, 0xff, RZ, 0xc0, !PT ;  /* 0x000000ff6c6c7812 */ /* 0x000fe400078ec0ff */
[----:B---3--:R-:W-:Y:S02]  /*5a60*/  LOP3.LUT R84, R110, 0xff, RZ, 0xc0, !PT ;  /* 0x000000ff6e547812 */ /* 0x008fe400078ec0ff */
[----:B------:R-:W-:Y:S02]  /*5a70*/  SHF.R.U32.HI R110, RZ, 0x18, R118 ;  /* 0x00000018ff6e7819 */ /* 0x000fe40000011676 */
[----:B------:R-:W-:Y:S01]  /*5a80*/  ISETP.LE.U32.AND P0, PT, R84, UR4, PT ;  /* 0x0000000454007c0c */ /* 0x000fe2000bf03070 */
[----:B------:R-:W3:Y:S01]  /*5a90*/  MUFU.EX2 R243, R243 ;  /* 0x000000f300f37308 */ /* 0x000ee20000000800 */
[----:B------:R-:W-:Y:S02]  /*5aa0*/  SHF.R.U32.HI R97, RZ, 0x8, R97 ;  /* 0x00000008ff617819 */ /* 0x000fe40000011661 */
[----:B------:R-:W-:Y:S02]  /*5ab0*/  LOP3.LUT R79, R79, 0xffff, RZ, 0xc0, !PT ;  /* 0x0000ffff4f4f7812 */ /* 0x000fe400078ec0ff */
[----:B------:R-:W-:Y:S02]  /*5ac0*/  LOP3.LUT R97, R97, 0xffff, RZ, 0xc0, !PT ;  /* 0x0000ffff61617812 */ /* 0x000fe400078ec0ff */
[----:B------:R-:W-:Y:S02]  /*5ad0*/  SHF.R.U32.HI R92, RZ, 0x8, R92 ;  /* 0x00000008ff5c7819 */ /* 0x000fe4000001165c */
[----:B------:R-:W-:Y:S01]  /*5ae0*/  LOP3.LUT R84, R114, 0xffff, RZ, 0xc0, !PT ;  /* 0x0000ffff72547812 */ /* 0x000fe200078ec0ff */
[----:B------:R-:W-:Y:S01]  /*5af0*/  MUFU.EX2 R245, R245 ;  /* 0x000000f500f57308 */ /* 0x000fe20000000800 */
[----:B------:R-:W-:Y:S02]  /*5b00*/  LOP3.LUT R92, R92, 0xffff, RZ, 0xc0, !PT ;  /* 0x0000ffff5c5c7812 */ /* 0x000fe400078ec0ff */
[----:B------:R-:W-:Y:S02]  /*5b10*/  SHF.R.U32.HI R84, RZ, 0x8, R84 ;  /* 0x00000008ff547819 */ /* 0x000fe40000011654 */
[----:B-1----:R-:W-:Y:S02]  /*5b20*/  LOP3.LUT R10, R113, UR15, R62, 0x96, !PT ;  /* 0x0000000f710a7c12 */ /* 0x002fe4000f8e963e */
[----:B------:R-:W-:Y:S02]  /*5b30*/  SHF.R.U32.HI R62, RZ, 0x10, R116 ;  /* 0x00000010ff3e7819 */ /* 0x000fe40000011674 */
[----:B------:R-:W-:Y:S01]  /*5b40*/  LOP3.LUT R84, R84, 0xffff, RZ, 0xc0, !PT ;  /* 0x0000ffff54547812 */ /* 0x000fe200078ec0ff */
[----:B------:R-:W-:Y:S01]  /*5b50*/  MUFU.EX2 R248, R248 ;  /* 0x000000f800f87308 */ /* 0x000fe20000000800 */
[----:B------:R-:W-:Y:S02]  /*5b60*/  LOP3.LUT R62, R62, 0xff, RZ, 0xc0, !PT ;  /* 0x000000ff3e3e7812 */ /* 0x000fe400078ec0ff */
[--C-:B------:R-:W-:Y:S02]  /*5b70*/  SHF.R.U32.HI R90, RZ, 0x10, R112.reuse ;  /* 0x00000010ff5a7819 */ /* 0x100fe40000011670 */
[----:B------:R-:W-:Y:S02]  /*5b80*/  SHF.R.U32.HI R101, RZ, 0x18, R112 ;  /* 0x00000018ff657819 */ /* 0x000fe40000011670 */
[----:B------:R-:W-:Y:S03]  /*5b90*/  LOP3.LUT R90, R90, 0xff, RZ, 0xc0, !PT ;  /* 0x000000ff5a5a7812 */ /* 0x000fe600078ec0ff */
[----:B------:R-:W-:Y:S10]  /*5ba0*/  MUFU.EX2 R249, R249 ;  /* 0x000000f900f97308 */ /* 0x000ff40000000800 */
[----:B------:R-:W-:Y:S10]  /*5bb0*/  MUFU.EX2 R251, R251 ;  /* 0x000000fb00fb7308 */ /* 0x000ff40000000800 */
[----:B------:R-:W1:Y:S10]  /*5bc0*/  MUFU.EX2 R250, R250 ;  /* 0x000000fa00fa7308 */ /* 0x000e740000000800 */
[----:B------:R1:W-:Y:S10]  /*5bd0*/  MUFU.EX2 R38, R61 ;  /* 0x0000003d00267308 */ /* 0x0003f40000000800 */
[----:B------:R2:W2:Y:S10]  /*5be0*/  MUFU.EX2 R34, R95 ;  /* 0x0000005f00227308 */ /* 0x0004b40000000800 */
[----:B------:R-:W-:Y:S01]  /*5bf0*/  MUFU.EX2 R60, R75 ;  /* 0x0000004b003c7308 */ /* 0x000fe20000000800 */
[----:B-1----:R-:W-:Y:S09]  /*5c00*/  SHF.R.U32.HI R61, RZ, 0x18, R42 ;  /* 0x00000018ff3d7819 */ /* 0x002ff2000001162a */
[----:B------:R-:W-:Y:S01]  /*5c10*/  MUFU.EX2 R65, R94 ;  /* 0x0000005e00417308 */ /* 0x000fe20000000800 */
[----:B--2---:R-:W-:Y:S04]  /*5c20*/  SHF.R.U32.HI R95, RZ, 0x10, R114 ;  /* 0x00000010ff5f7819 */ /* 0x004fe80000011672 */
[----:B------:R-:W-:Y:S05]  /*5c30*/  LOP3.LUT R95, R95, 0xff, RZ, 0xc0, !PT ;  /* 0x000000ff5f5f7812 */ /* 0x000fea00078ec0ff */
[----:B------:R-:W-:Y:S10]  /*5c40*/  MUFU.EX2 R37, R86 ;  /* 0x0000005600257308 */ /* 0x000ff40000000800 */
[----:B------:R1:W-:Y:S10]  /*5c50*/  MUFU.EX2 R13, R69 ;  /* 0x00000045000d7308 */ /* 0x0003f40000000800 */
[----:B------:R-:W-:Y:S10]  /*5c60*/  MUFU.EX2 R41, R76 ;  /* 0x0000004c00297308 */ /* 0x000ff40000000800 */
[----:B------:R-:W-:Y:S10]  /*5c70*/  MUFU.EX2 R9, R72 ;  /* 0x0000004800097308 */ /* 0x000ff40000000800 */
[----:B------:R-:W-:Y:S10]  /*5c80*/  MUFU.EX2 R49, R87 ;  /* 0x0000005700317308 */ /* 0x000ff40000000800 */
[----:B------:R-:W-:Y:S10]  /*5c90*/  MUFU.EX2 R26, R26 ;  /* 0x0000001a001a7308 */ /* 0x000ff40000000800 */
[----:B------:R-:W-:Y:S10]  /*5ca0*/  MUFU.EX2 R59, R59 ;  /* 0x0000003b003b7308 */ /* 0x000ff40000000800 */
[----:B------:R-:W-:Y:S01]  /*5cb0*/  MUFU.EX2 R14, R14 ;  /* 0x0000000e000e7308 */ /* 0x000fe20000000800 */
[----:B------:R-:W-:Y:S01]  /*5cc0*/  @!P4 FADD.FTZ R19, -R19, -RZ ;  /* 0x800000ff1313c221 */ /* 0x000fe20000010100 */
[----:B------:R-:W-:Y:S01]  /*5cd0*/  ISETP.LE.U32.AND P4, PT, R58, UR4, PT ;  /* 0x000000043a007c0c */ /* 0x000fe2000bf83070 */
[----:B------:R-:W-:Y:S01]  /*5ce0*/  @!P1 FADD.FTZ R247, -R247, -RZ ;  /* 0x800000fff7f79221 */ /* 0x000fe20000010100 */
[----:B------:R-:W-:Y:S01]  /*5cf0*/  ISETP.LE.U32.AND P1, PT, R63, UR4, PT ;  /* 0x000000043f007c0c */ /* 0x000fe2000bf23070 */
[----:B------:R-:W-:Y:S01]  /*5d00*/  @!P3 FADD.FTZ R16, -R16, -RZ ;  /* 0x800000ff1010b221 */ /* 0x000fe20000010100 */
[----:B------:R-:W-:Y:S01]  /*5d10*/  ISETP.LE.U32.AND P3, PT, R11, UR4, PT ;  /* 0x000000040b007c0c */ /* 0x000fe2000bf63070 */
[----:B----4-:R-:W-:Y:S01]  /*5d20*/  @!P2 FADD.FTZ R246, -R246, -RZ ;  /* 0x800000fff6f6a221 */ /* 0x010fe20000010100 */
[----:B------:R-:W-:Y:S01]  /*5d30*/  ISETP.LE.U32.AND P2, PT, R85, UR4, PT ;  /* 0x0000000455007c0c */ /* 0x000fe2000bf43070 */
[----:B------:R-:W-:Y:S01]  /*5d40*/  @!P5 FADD.FTZ R252, -R252, -RZ ;  /* 0x800000fffcfcd221 */ /* 0x000fe20000010100 */
[----:B------:R-:W-:Y:S01]  /*5d50*/  ISETP.LE.U32.AND P5, PT, R110, UR4, PT ;  /* 0x000000046e007c0c */ /* 0x000fe2000bfa3070 */
[----:B------:R2:W4:Y:S01]  /*5d60*/  MUFU.EX2 R58, R74 ;  /* 0x0000004a003a7308 */ /* 0x0005220000000800 */
[----:B------:R-:W-:Y:S01]  /*5d70*/  LOP3.LUT R85, R91, 0xff, RZ, 0xc0, !PT ;  /* 0x000000ff5b557812 */ /* 0x000fe200078ec0ff */
[----:B---3--:R-:W-:Y:S01]  /*5d80*/  @!P0 FADD.FTZ R243, -R243, -RZ ;  /* 0x800000fff3f38221 */ /* 0x008fe20000010100 */
[----:B------:R-:W-:Y:S01]  /*5d90*/  LOP3.LUT R11, R112, 0xffff, RZ, 0xc0, !PT ;  /* 0x0000ffff700b7812 */ /* 0x000fe200078ec0ff */
[----:B------:R-:W-:Y:S01]  /*5da0*/  @!P4 FADD.FTZ R32, -R32, -RZ ;  /* 0x800000ff2020c221 */ /* 0x000fe20000010100 */
[----:B------:R-:W-:Y:S01]  /*5db0*/  ISETP.LE.U32.AND P4, PT, R109, UR4, PT ;  /* 0x000000046d007c0c */ /* 0x000fe2000bf83070 */
[----:B------:R-:W-:Y:S01]  /*5dc0*/  @!P1 FADD.FTZ R4, -R4, -RZ ;  /* 0x800000ff04049221 */ /* 0x000fe20000010100 */
[----:B------:R-:W-:Y:S01]  /*5dd0*/  ISETP.LE.U32.AND P0, PT, R85, UR4, PT ;  /* 0x0000000455007c0c */ /* 0x000fe2000bf03070 */
[----:B------:R-:W-:Y:S01]  /*5de0*/  @!P3 FADD.FTZ R244, -R244, -RZ ;  /* 0x800000fff4f4b221 */ /* 0x000fe20000010100 */
[----:B------:R-:W-:Y:S01]  /*5df0*/  SHF.R.U32.HI R11, RZ, 0x8, R11 ;  /* 0x00000008ff0b7819 */ /* 0x000fe2000001160b */
[----:B------:R3:W-:Y:S01]  /*5e00*/  MUFU.EX2 R63, R73 ;  /* 0x00000049003f7308 */ /* 0x0007e20000000800 */
[----:B-1----:R-:W-:Y:S01]  /*5e10*/  F2FP.RELU.PACK_AB R69, R19, R4 ;  /* 0x000000041345723e */ /* 0x002fe200000008ff */
[----:B------:R-:W-:Y:S01]  /*5e20*/  @!P2 FADD.FTZ R48, -R48, -RZ ;  /* 0x800000ff3030a221 */ /* 0x000fe20000010100 */
[----:B------:R-:W-:Y:S01]  /*5e30*/  LOP3.LUT R11, R11, 0xffff, RZ, 0xc0, !PT ;  /* 0x0000ffff0b0b7812 */ /* 0x000fe200078ec0ff */
[----:B------:R-:W-:Y:S02]  /*5e40*/  @!P5 FADD.FTZ R28, -R28, -RZ ;  /* 0x800000ff1c1cd221 */ /* 0x000fe40000010100 */
[----:B------:R-:W-:Y:S01]  /*5e50*/  @!P6 FADD.FTZ R250, -R250, -RZ ;  /* 0x800000fffafae221 */ /* 0x000fe20000010100 */
[----:B------:R-:W-:Y:S01]  /*5e60*/  ISETP.LE.U32.AND P6, PT, R111, UR4, PT ;  /* 0x000000046f007c0c */ /* 0x000fe2000bfc3070 */
[----:B------:R-:W-:Y:S01]  /*5e70*/  @!P4 FADD.FTZ R18, -R18, -RZ ;  /* 0x800000ff1212c221 */ /* 0x000fe20000010100 */
[----:B------:R-:W-:Y:S01]  /*5e80*/  ISETP.LE.U32.AND P4, PT, R104, UR4, PT ;  /* 0x0000000468007c0c */ /* 0x000fe2000bf83070 */
[----:B------:R-:W-:Y:S01]  /*5e90*/  @!P0 FADD.FTZ R35, -R35, -RZ ;  /* 0x800000ff23238221 */ /* 0x000fe20000010100 */
[----:B--2---:R-:W-:Y:S04]  /*5ea0*/  SHF.R.U32.HI R74, RZ, 0x18, R91 ;  /* 0x00000018ff4a7819 */ /* 0x004fe8000001165b */
[----:B------:R-:W-:Y:S02]  /*5eb0*/  ISETP.LE.U32.AND P3, PT, R74, UR4, PT ;  /* 0x000000044a007c0c */ /* 0x000fe4000bf63070 */
[----:B------:R-:W-:Y:S03]  /*5ec0*/  LOP3.LUT R74, R88, 0xff, RZ, 0xc0, !PT ;  /* 0x000000ff584a7812 */ /* 0x000fe600078ec0ff */
[----:B------:R-:W-:Y:S01]  /*5ed0*/  @!P6 FADD.FTZ R12, -R12, -RZ ;  /* 0x800000ff0c0ce221 */ /* 0x000fe20000010100 */
[----:B------:R-:W-:Y:S01]  /*5ee0*/  ISETP.LE.U32.AND P6, PT, R108, UR4, PT ;  /* 0x000000046c007c0c */ /* 0x000fe2000bfc3070 */
[----:B------:R-:W-:Y:S01]  /*5ef0*/  @!P4 FADD.FTZ R248, -R248, -RZ ;  /* 0x800000fff8f8c221 */ /* 0x000fe20000010100 */
[----:B---3--:R-:W-:Y:S02]  /*5f00*/  SHF.R.U32.HI R73, RZ, 0x18, R88 ;  /* 0x00000018ff497819 */ /* 0x008fe40000011658 */
[----:B------:R-:W-:Y:S02]  /*5f10*/  ISETP.LE.U32.AND P2, PT, R74, UR4, PT ;  /* 0x000000044a007c0c */ /* 0x000fe4000bf43070 */
[----:B------:R-:W-:Y:S02]  /*5f20*/  ISETP.LE.U32.AND P1, PT, R73, UR4, PT ;  /* 0x0000000449007c0c */ /* 0x000fe4000bf23070 */
        /* <DEDUP_REMOVED lines=10> */
[----:B------:R-:W-:Y:S02]  /*5fd0*/  ISETP.LE.U32.AND P1, PT, R106, UR4, PT ;  /* 0x000000046a007c0c */ /* 0x000fe4000bf23070 */
[----:B------:R-:W-:Y:S01]  /*5fe0*/  LOP3.LUT R73, R73, 0xff, RZ, 0xc0, !PT ;  /* 0x000000ff49497812 */ /* 0x000fe200078ec0ff */
        /* <DEDUP_REMOVED lines=8> */
[----:B------:R-:W-:Y:S01]  /*6070*/  ISETP.LE.U32.AND P2, PT, R73, UR4, PT ;  /* 0x0000000449007c0c */ /* 0x000fe2000bf43070 */
[----:B------:R-:W-:Y:S01]  /*6080*/  @!P1 FADD.FTZ R251, -R251, -RZ ;  /* 0x800000fffbfb9221 */ /* 0x000fe20000010100 */
[----:B------:R-:W-:Y:S02]  /*6090*/  SHF.R.U32.HI R73, RZ, 0x18, R46 ;  /* 0x00000018ff497819 */ /* 0x000fe4000001162e */
[----:B------:R-:W-:Y:S02]  /*60a0*/  ISETP.LE.U32.AND P0, PT, R74, UR4, PT ;  /* 0x000000044a007c0c */ /* 0x000fe4000bf03070 */
[----:B------:R-:W-:Y:S01]  /*60b0*/  ISETP.LE.U32.AND P1, PT, R73, UR4, PT ;  /* 0x0000000449007c0c */ /* 0x000fe2000bf23070 */
[----:B------:R-:W-:Y:S01]  /*60c0*/  @!P3 FADD.FTZ R53, -R53, -RZ ;  /* 0x800000ff3535b221 */ /* 0x000fe20000010100 */
[----:B------:R-:W-:Y:S02]  /*60d0*/  SHF.R.U32.HI R73, RZ, 0x10, R88 ;  /* 0x00000010ff497819 */ /* 0x000fe40000011658 */
[----:B------:R-:W-:Y:S01]  /*60e0*/  SHF.R.U32.HI R74, RZ, 0x10, R91 ;  /* 0x00000010ff4a7819 */ /* 0x000fe2000001165b */
[----:B------:R-:W-:Y:S01]  /*60f0*/  @!P5 FADD.FTZ R5, -R5, -RZ ;  /* 0x800000ff0505d221 */ /* 0x000fe20000010100 */
[----:B------:R-:W-:Y:S01]  /*6100*/  LOP3.LUT R73, R73, 0xff, RZ, 0xc0, !PT ;  /* 0x000000ff49497812 */ /* 0x000fe200078ec0ff */
[----:B------:R-:W-:Y:S01]  /*6110*/  @!P2 FADD.FTZ R55, -R55, -RZ ;  /* 0x800000ff3737a221 */ /* 0x000fe20000010100 */
[----:B------:R-:W-:Y:S02]  /*6120*/  LOP3.LUT R74, R74, 0xff, RZ, 0xc0, !PT ;  /* 0x000000ff4a4a7812 */ /* 0x000fe400078ec0ff */
[----:B------:R-:W-:Y:S01]  /*6130*/  ISETP.LE.U32.AND P4, PT, R73, UR4, PT ;  /* 0x0000000449007c0c */ /* 0x000fe2000bf83070 */
[----:B------:R-:W-:Y:S01]  /*6140*/  @!P0 FADD.FTZ R15, -R15, -RZ ;  /* 0x800000ff0f0f8221 */ /* 0x000fe20000010100 */
[----:B------:R-:W-:Y:S01]  /*6150*/  SHF.R.U32.HI R73, RZ, 0x10, R89 ;  /* 0x00000010ff497819 */ /* 0x000fe20000011659 */
[----:B------:R-:W-:Y:S01]  /*6160*/  @!P1 FADD.FTZ R57, -R57, -RZ ;  /* 0x800000ff39399221 */ /* 0x000fe20000010100 */
[----:B------:R-:W-:Y:S02]  /*6170*/  ISETP.LE.U32.AND P5, PT, R74, UR4, PT ;  /* 0x000000044a007c0c */ /* 0x000fe4000bfa3070 */
[----:B------:R-:W-:Y:S02]  /*6180*/  LOP3.LUT R73, R73, 0xff, RZ, 0xc0, !PT ;  /* 0x000000ff49497812 */ /* 0x000fe400078ec0ff */
[----:B------:R-:W-:Y:S02]  /*6190*/  ISETP.LE.U32.AND P3, PT, R98, UR4, PT ;  /* 0x0000000462007c0c */ /* 0x000fe4000bf63070 */
[----:B------:R-:W-:Y:S02]  /*61a0*/  ISETP.LE.U32.AND P1, PT, R73, UR4, PT ;  /* 0x0000000449007c0c */ /* 0x000fe4000bf23070 */
[----:B------:R-:W-:Y:S01]  /*61b0*/  ISETP.LE.U32.AND P2, PT, R96, UR4, PT ;  /* 0x0000000460007c0c */ /* 0x000fe2000bf43070 */
[----:B------:R-:W-:Y:S01]  /*61c0*/  @!P4 FADD.FTZ R66, -R66, -RZ ;  /* 0x800000ff4242c221 */ /* 0x000fe20000010100 */
[----:B------:R-:W-:Y:S02]  /*61d0*/  LOP3.LUT R73, R43, 0xff, RZ, 0xc0, !PT ;  /* 0x000000ff2b497812 */ /* 0x000fe400078ec0ff */
[----:B------:R-:W-:Y:S01]  /*61e0*/  ISETP.LE.U32.AND P4, PT, R62, UR4, PT ;  /* 0x000000043e007c0c */ /* 0x000fe2000bf83070 */
[----:B------:R-:W-:Y:S01]  /*61f0*/  @!P5 FADD.FTZ R39, -R39, -RZ ;  /* 0x800000ff2727d221 */ /* 0x000fe20000010100 */
[----:B------:R-:W-:Y:S01]  /*6200*/  ISETP.LE.U32.AND P5, PT, R73, UR4, PT ;  /* 0x0000000449007c0c */ /* 0x000fe2000bfa3070 */
[----:B------:R1:W2:Y:S01]  /*6210*/  MUFU.EX2 R62, R71 ;  /* 0x00000047003e7308 */ /* 0x0002a20000000800 */
[----:B------:R-:W-:Y:S01]  /*6220*/  SHF.R.U32.HI R73, RZ, 0x18, R43 ;  /* 0x00000018ff497819 */ /* 0x000fe2000001162b */
[----:B------:R-:W-:Y:S01]  /*6230*/  @!P3 FADD.FTZ R29, -R29, -RZ ;  /* 0x800000ff1d1db221 */ /* 0x000fe20000010100 */
[----:B------:R-:W-:Y:S01]  /*6240*/  LOP3.LUT R88, R88, 0xffff, RZ, 0xc0, !PT ;  /* 0x0000ffff58587812 */ /* 0x000fe200078ec0ff */
[----:B------:R-:W-:Y:S01]  /*6250*/  @!P1 FADD.FTZ R54, -R54, -RZ ;  /* 0x800000ff36369221 */ /* 0x000fe20000010100 */
[----:B------:R-:W-:Y:S01]  /*6260*/  ISETP.LE.U32.AND P3, PT, R73, UR4, PT ;  /* 0x0000000449007c0c */ /* 0x000fe2000bf63070 */
[----:B------:R-:W-:Y:S01]  /*6270*/  @!P2 FADD.FTZ R33, -R33, -RZ ;  /* 0x800000ff2121a221 */ /* 0x000fe20000010100 */
[----:B------:R-:W-:Y:S02]  /*6280*/  LOP3.LUT R73, R42, 0xff, RZ, 0xc0, !PT ;  /* 0x000000ff2a497812 */ /* 0x000fe400078ec0ff */
[----:B------:R-:W-:Y:S01]  /*6290*/  ISETP.LE.U32.AND P1, PT, R61, UR4, PT ;  /* 0x000000043d007c0c */ /* 0x000fe2000bf23070 */
[----:B------:R-:W-:Y:S01]  /*62a0*/  @!P4 FADD.FTZ R34, -R34, -RZ ;  /* 0x800000ff2222c221 */ /* 0x000fe20000010100 */
[----:B------:R-:W-:Y:S01]  /*62b0*/  LOP3.LUT R61, R93, 0xffff, RZ, 0xc0, !PT ;  /* 0x0000ffff5d3d7812 */ /* 0x000fe200078ec0ff */
[----:B------:R-:W-:Y:S01]  /*62c0*/  @!P5 FADD.FTZ R50, -R50, -RZ ;  /* 0x800000ff3232d221 */ /* 0x000fe20000010100 */
[----:B------:R-:W-:Y:S02]  /*62d0*/  ISETP.LE.U32.AND P2, PT, R73, UR4, PT ;  /* 0x0000000449007c0c */ /* 0x000fe4000bf43070 */
[----:B------:R-:W-:Y:S02]  /*62e0*/  SHF.R.U32.HI R61, RZ, 0x8, R61 ;  /* 0x00000008ff3d7819 */ /* 0x000fe4000001163d */
[----:B------:R-:W-:Y:S01]  /*62f0*/  LOP3.LUT R73, R10, 0xff, RZ, 0xc0, !PT ;  /* 0x000000ff0a497812 */ /* 0x000fe200078ec0ff */
[----:B------:R-:W-:Y:S01]  /*6300*/  @!P3 FADD.FTZ R21, -R21, -RZ ;  /* 0x800000ff1515b221 */ /* 0x000fe20000010100 */
[----:B------:R-:W-:Y:S02]  /*6310*/  LOP3.LUT R61, R61, 0xffff, RZ, 0xc0, !PT ;  /* 0x0000ffff3d3d7812 */ /* 0x000fe400078ec0ff */
[----:B------:R-:W-:Y:S01]  /*6320*/  ISETP.LE.U32.AND P5, PT, R73, UR4, PT ;  /* 0x0000000449007c0c */ /* 0x000fe2000bfa3070 */
[----:B----4-:R-:W-:Y:S01]  /*6330*/  @!P1 FADD.FTZ R58, -R58, -RZ ;  /* 0x800000ff3a3a9221 */ /* 0x010fe20000010100 */
[----:B------:R-:W-:Y:S02]  /*6340*/  SHF.R.U32.HI R73, RZ, 0x10, R46 ;  /* 0x00000010ff497819 */ /* 0x000fe4000001162e */
[----:B------:R-:W-:Y:S01]  /*6350*/  ISETP.LE.U32.AND P4, PT, R61, UR4, PT ;  /* 0x000000043d007c0c */ /* 0x000fe2000bf83070 */
[----:B------:R-:W-:Y:S01]  /*6360*/  @!P2 FADD.FTZ R22, -R22, -RZ ;  /* 0x800000ff1616a221 */ /* 0x000fe20000010100 */
[----:B------:R-:W-:Y:S02]  /*6370*/  LOP3.LUT R73, R73, 0xff, RZ, 0xc0, !PT ;  /* 0x000000ff49497812 */ /* 0x000fe400078ec0ff */
[----:B------:R-:W-:Y:S02]  /*6380*/  ISETP.LE.U32.AND P6, PT, R105, UR4, PT ;  /* 0x0000000469007c0c */ /* 0x000fe4000bfc3070 */
[----:B------:R-:W-:Y:S02]  /*6390*/  ISETP.LE.U32.AND P2, PT, R73, UR4, PT ;  /* 0x0000000449007c0c */ /* 0x000fe4000bf43070 */
[----:B------:R-:W-:Y:S02]  /*63a0*/  SHF.R.U32.HI R88, RZ, 0x8, R88 ;  /* 0x00000008ff587819 */ /* 0x000fe40000011658 */
[----:B------:R-:W-:Y:S02]  /*63b0*/  LOP3.LUT R89, R89, 0xffff, RZ, 0xc0, !PT ;  /* 0x0000ffff59597812 */ /* 0x000fe400078ec0ff */
[----:B------:R-:W-:Y:S01]  /*63c0*/  LOP3.LUT R88, R88, 0xffff, RZ, 0xc0, !PT ;  /* 0x0000ffff58587812 */ /* 0x000fe200078ec0ff */
[----:B------:R-:W-:Y:S01]  /*63d0*/  @!P4 FADD.FTZ R8, -R8, -RZ ;  /* 0x800000ff0808c221 */ /* 0x000fe20000010100 */
[----:B------:R-:W-:Y:S02]  /*63e0*/  SHF.R.U32.HI R89, RZ, 0x8, R89 ;  /* 0x00000008ff597819 */ /* 0x000fe40000011659 */
[----:B------:R-:W-:Y:S01]  /*63f0*/  ISETP.LE.U32.AND P4, PT, R88, UR4, PT ;  /* 0x0000000458007c0c */ /* 0x000fe2000bf83070 */
[----:B------:R-:W-:Y:S01]  /*6400*/  @!P6 FADD.FTZ R6, -R6, -RZ ;  /* 0x800000ff0606e221 */ /* 0x000fe20000010100 */
[----:B------:R-:W-:Y:S01]  /*6410*/  LOP3.LUT R89, R89, 0xffff, RZ, 0xc0, !PT ;  /* 0x0000ffff59597812 */ /* 0x000fe200078ec0ff */
[----:B------:R-:W-:Y:S01]  /*6420*/  @!P2 FADD.FTZ R65, -R65, -RZ ;  /* 0x800000ff4141a221 */ /* 0x000fe20000010100 */
[----:B------:R-:W-:Y:S02]  /*6430*/  ISETP.LE.U32.AND P6, PT, R100, UR4, PT ;  /* 0x0000000464007c0c */ /* 0x000fe4000bfc3070 */
[----:B------:R-:W-:Y:S02]  /*6440*/  ISETP.LE.U32.AND P2, PT, R89, UR4, PT ;  /* 0x0000000459007c0c */ /* 0x000fe4000bf43070 */
[----:B-1----:R-:W-:Y:S02]  /*6450*/  SHF.R.U32.HI R71, RZ, 0x18, R10 ;  /* 0x00000018ff477819 */ /* 0x002fe4000001160a */
[----:B------:R-:W-:Y:S02]  /*6460*/  LOP3.LUT R46, R46, 0xffff, RZ, 0xc0, !PT ;  /* 0x0000ffff2e2e7812 */ /* 0x000fe400078ec0ff */
        /* <DEDUP_REMOVED lines=9> */
[----:B------:R-:W-:Y:S01]  /*6500*/  SHF.R.U32.HI R46, RZ, 0x8, R46 ;  /* 0x00000008ff2e7819 */ /* 0x000fe2000001162e */
[----:B------:R-:W-:Y:S01]  /*6510*/  @!P3 FADD.FTZ R26, -R26, -RZ ;  /* 0x800000ff1a1ab221 */ /* 0x000fe20000010100 */
[----:B------:R-:W-:Y:S02]  /*6520*/  SHF.R.U32.HI R61, RZ, 0x10, R43 ;  /* 0x00000010ff3d7819 */ /* 0x000fe4000001162b */
[----:B------:R-:W-:Y:S01]  /*6530*/  LOP3.LUT R43, R43, 0xffff, RZ, 0xc0, !PT ;  /* 0x0000ffff2b2b7812 */ /* 0x000fe200078ec0ff */
[----:B------:R-:W-:Y:S01]  /*6540*/  @!P4 FADD.FTZ R17, -R17, -RZ ;  /* 0x800000ff1111c221 */ /* 0x000fe20000010100 */
[----:B------:R-:W-:Y:S02]  /*6550*/  LOP3.LUT R46, R46, 0xffff, RZ, 0xc0, !PT ;  /* 0x0000ffff2e2e7812 */ /* 0x000fe400078ec0ff */
[----:B------:R-:W-:Y:S01]  /*6560*/  SHF.R.U32.HI R43, RZ, 0x8, R43 ;  /* 0x00000008ff2b7819 */ /* 0x000fe2000001162b */
[----:B------:R-:W-:Y:S01]  /*6570*/  @!P6 FADD.FTZ R30, -R30, -RZ ;  /* 0x800000ff1e1ee221 */ /* 0x000fe20000010100 */
[----:B------:R-:W-:Y:S01]  /*6580*/  ISETP.LE.U32.AND P4, PT, R46, UR4, PT ;  /* 0x000000042e007c0c */ /* 0x000fe2000bf83070 */
[----:B--2---:R-:W-:Y:S01]  /*6590*/  @!P2 FADD.FTZ R62, -R62, -RZ ;  /* 0x800000ff3e3ea221 */ /* 0x004fe20000010100 */
        /* <DEDUP_REMOVED lines=8> */
[----:B------:R-:W-:Y:S02]  /*6620*/  LOP3.LUT R43, R43, 0xff, RZ, 0xc0, !PT ;  /* 0x000000ff2b2b7812 */ /* 0x000fe400078ec0ff */
[----:B------:R-:W-:Y:S01]  /*6630*/  LOP3.LUT R91, R91, 0xffff, RZ, 0xc0, !PT ;  /* 0x0000ffff5b5b7812 */ /* 0x000fe200078ec0ff */
[----:B------:R-:W-:Y:S01]  /*6640*/  @!P6 FADD.FTZ R63, -R63, -RZ ;  /* 0x800000ff3f3fe221 */ /* 0x000fe20000010100 */
[----:B------:R-:W-:Y:S02]  /*6650*/  ISETP.LE.U32.AND P4, PT, R43, UR4, PT ;  /* 0x000000042b007c0c */ /* 0x000fe4000bf83070 */
[----:B------:R-:W-:Y:S01]  /*6660*/  F2FP.RELU.PACK_AB R43, R32, R53 ;  /* 0x00000035202b723e */ /* 0x000fe200000008ff */
[----:B------:R-:W-:Y:S01]  /*6670*/  @!P2 FADD.FTZ R25, -R25, -RZ ;  /* 0x800000ff1919a221 */ /* 0x000fe20000010100 */
[----:B------:R-:W-:Y:S02]  /*6680*/  ISETP.LE.U32.AND P6, PT, R91, UR4, PT ;  /* 0x000000045b007c0c */ /* 0x000fe4000bfc3070 */
[----:B------:R-:W-:Y:S01]  /*6690*/  ISETP.LE.U32.AND P1, PT, R92, UR4, PT ;  /* 0x000000045c007c0c */ /* 0x000fe2000bf23070 */
[----:B------:R1:W-:Y:S01]  /*66a0*/  STS [R212+0x12400], R43 ;  /* 0x0124002bd4007388 */ /* 0x0003e20000000800 */
[----:B------:R-:W-:Y:S02]  /*66b0*/  F2FP.RELU.PACK_AB R71, R8, R48 ;  /* 0x000000300847723e */ /* 0x000fe400000008ff */
[----:B------:R-:W-:Y:S02]  /*66c0*/  LOP3.LUT R61, R61, 0xff, RZ, 0xc0, !PT ;  /* 0x000000ff3d3d7812 */ /* 0x000fe400078ec0ff */
[----:B------:R-:W-:Y:S01]  /*66d0*/  F2FP.RELU.PACK_AB R75, R45, R16 ;  /* 0x000000102d4b723e */ /* 0x000fe200000008ff */
[----:B------:R2:W-:Y:S01]  /*66e0*/  STS [R212+0x12000], R71 ;  /* 0x01200047d4007388 */ /* 0x0005e20000000800 */
[----:B------:R-:W-:Y:S01]  /*66f0*/  F2FP.RELU.PACK_AB R79, R67, R55 ;  /* 0x00000037434f723e */ /* 0x000fe200000008ff */
[----:B------:R-:W-:Y:S01]  /*6700*/  @!P4 FADD.FTZ R59, -R59, -RZ ;  /* 0x800000ff3b3bc221 */ /* 0x000fe20000010100 */
[----:B------:R-:W-:Y:S01]  /*6710*/  F2FP.RELU.PACK_AB R77, R57, R65 ;  /* 0x00000041394d723e */ /* 0x000fe200000008ff */
[----:B------:R-:W-:Y:S01]  /*6720*/  @!P6 FADD.FTZ R41, -R41, -RZ ;  /* 0x800000ff2929e221 */ /* 0x000fe20000010100 */
[----:B------:R-:W-:Y:S01]  /*6730*/  ISETP.LE.U32.AND P6, PT, R61, UR4, PT ;  /* 0x000000043d007c0c */ /* 0x000fe2000bfc3070 */
[----:B------:R-:W-:Y:S01]  /*6740*/  @!P1 FADD.FTZ R49, -R49, -RZ ;  /* 0x800000ff31319221 */ /* 0x000fe20000010100 */
[----:B------:R-:W-:Y:S01]  /*6750*/  ISETP.LE.U32.AND P2, PT, R11, UR4, PT ;  /* 0x000000040b007c0c */ /* 0x000fe2000bf43070 */
[----:B------:R-:W-:Y:S01]  /*6760*/  STS [R218+0x12000], R75 ;  /* 0x0120004bda007388 */ /* 0x000fe20000000800 */
[----:B------:R-:W-:Y:S01]  /*6770*/  F2FP.RELU.PACK_AB R73, R28, R47 ;  /* 0x0000002f1c49723e */ /* 0x000fe200000008ff */
[----:B------:R-:W3:Y:S01]  /*6780*/  MUFU.EX2 R61, R80 ;  /* 0x00000050003d7308 */ /* 0x000ee20000000800 */
[----:B------:R-:W-:Y:S01]  /*6790*/  F2FP.RELU.PACK_AB R11, R49, R12 ;  /* 0x0000000c310b723e */ /* 0x000fe200000008ff */
[----:B------:R4:W-:Y:S01]  /*67a0*/  STS [R218+0x12400], R69 ;  /* 0x01240045da007388 */ /* 0x0009e20000000800 */
[----:B------:R-:W-:Y:S02]  /*67b0*/  F2FP.RELU.PACK_AB R74, R41, R35 ;  /* 0x00000023294a723e */ /* 0x000fe400000008ff */
[----:B------:R-:W-:Y:S01]  /*67c0*/  F2FP.RELU.PACK_AB R72, R51, R39 ;  /* 0x000000273348723e */ /* 0x000fe200000008ff */
[----:B------:R-:W-:Y:S01]  /*67d0*/  STS [R212+0x14000], R79 ;  /* 0x0140004fd4007388 */ /* 0x000fe20000000800 */
[----:B------:R-:W-:Y:S01]  /*67e0*/  LOP3.LUT R42, R42, 0xffff, RZ, 0xc0, !PT ;  /* 0x0000ffff2a2a7812 */ /* 0x000fe200078ec0ff */
[----:B------:R-:W-:Y:S01]  /*67f0*/  @!P6 FADD.FTZ R38, -R38, -RZ ;  /* 0x800000ff2626e221 */ /* 0x000fe20000010100 */
[----:B------:R-:W-:Y:S01]  /*6800*/  ISETP.LE.U32.AND P6, PT, R84, UR4, PT ;  /* 0x0000000454007c0c */ /* 0x000fe2000bfc3070 */
[----:B------:R3:W-:Y:S01]  /*6810*/  STS [R212+0x14400], R77 ;  /* 0x0144004dd4007388 */ /* 0x0007e20000000800 */
[----:B-1----:R-:W-:Y:S02]  /*6820*/  F2FP.RELU.PACK_AB R43, R247, R18 ;  /* 0x00000012f72b723e */ /* 0x002fe400000008ff */
[----:B------:R-:W-:Y:S01]  /*6830*/  SHF.R.U32.HI R42, RZ, 0x8, R42 ;  /* 0x00000008ff2a7819 */ /* 0x000fe2000001162a */
[----:B------:R1:W-:Y:S01]  /*6840*/  STS [R218+0x14000], R11 ;  /* 0x0140000bda007388 */ /* 0x0003e20000000800 */
[----:B------:R-:W-:Y:S02]  /*6850*/  LOP3.LUT R10, R10, 0xffff, RZ, 0xc0, !PT ;  /* 0x0000ffff0a0a7812 */ /* 0x000fe400078ec0ff */
[----:B------:R-:W-:Y:S01]  /*6860*/  LOP3.LUT R42, R42, 0xffff, RZ, 0xc0, !PT ;  /* 0x0000ffff2a2a7812 */ /* 0x000fe200078ec0ff */
[----:B------:R1:W-:Y:S01]  /*6870*/  STS [R218+0x14400], R73 ;  /* 0x01440049da007388 */ /* 0x0003e20000000800 */
[----:B------:R-:W-:Y:S02]  /*6880*/  SHF.R.U32.HI R10, RZ, 0x8, R10 ;  /* 0x00000008ff0a7819 */ /* 0x000fe4000001160a */
[----:B--2---:R-:W-:Y:S01]  /*6890*/  F2FP.RELU.PACK_AB R71, R29, R246 ;  /* 0x000000f61d47723e */ /* 0x004fe200000008ff */
[----:B------:R2:W-:Y:S01]  /*68a0*/  STS [R217+0x12000], R74 ;  /* 0x0120004ad9007388 */ /* 0x0005e20000000800 */
[----:B------:R-:W-:Y:S01]  /*68b0*/  LOP3.LUT R10, R10, 0xffff, RZ, 0xc0, !PT ;  /* 0x0000ffff0a0a7812 */ /* 0x000fe200078ec0ff */
[----:B------:R-:W-:Y:S01]  /*68c0*/  @!P6 FADD.FTZ R9, -R9, -RZ ;  /* 0x800000ff0909e221 */ /* 0x000fe20000010100 */
[----:B------:R-:W-:Y:S01]  /*68d0*/  ISETP.LE.U32.AND P6, PT, R42, UR4, PT ;  /* 0x000000042a007c0c */ /* 0x000fe2000bfc3070 */
[----:B------:R2:W-:Y:S01]  /*68e0*/  STS [R217+0x12400], R72 ;  /* 0x01240048d9007388 */ /* 0x0005e20000000800 */
[----:B------:R-:W-:Y:S01]  /*68f0*/  F2FP.RELU.PACK_AB R76, R37, R31 ;  /* 0x0000001f254c723e */ /* 0x000fe200000008ff */
[----:B------:R2:W2:Y:S01]  /*6900*/  MUFU.EX2 R42, R70 ;  /* 0x00000046002a7308 */ /* 0x0004a20000000800 */
[----:B----4-:R-:W-:Y:S01]  /*6910*/  F2FP.RELU.PACK_AB R69, R252, R23 ;  /* 0x00000017fc45723e */ /* 0x010fe200000008ff */
[----:B------:R4:W-:Y:S01]  /*6920*/  STS [R224+0x12400], R43 ;  /* 0x0124002be0007388 */ /* 0x0009e20000000800 */
[----:B------:R-:W-:Y:S01]  /*6930*/  F2FP.RELU.PACK_AB R75, R15, R54 ;  /* 0x000000360f4b723e */ /* 0x000fe200000008ff */
[----:B---3--:R-:W-:Y:S01]  /*6940*/  @!P5 FADD.FTZ R61, -R61, -RZ ;  /* 0x800000ff3d3dd221 */ /* 0x008fe20000010100 */
[----:B------:R-:W-:Y:S01]  /*6950*/  ISETP.LE.U32.AND P0, PT, R101, UR4, PT ;  /* 0x0000000465007c0c */ /* 0x000fe2000bf03070 */
[----:B------:R3:W-:Y:S01]  /*6960*/  STS [R224+0x12000], R71 ;  /* 0x01200047e0007388 */ /* 0x0007e20000000800 */
[----:B------:R-:W-:Y:S02]  /*6970*/  F2FP.RELU.PACK_AB R77, R33, R250 ;  /* 0x000000fa214d723e */ /* 0x000fe400000008ff */
[----:B------:R-:W-:Y:S01]  /*6980*/  ISETP.LE.U32.AND P1, PT, R90, UR4, PT ;  /* 0x000000045a007c0c */ /* 0x000fe2000bf23070 */
[----:B------:R-:W-:Y:S01]  /*6990*/  @!P6 FADD.FTZ R13, -R13, -RZ ;  /* 0x800000ff0d0de221 */ /* 0x000fe20000010100 */
[----:B------:R-:W-:Y:S01]  /*69a0*/  ISETP.LE.U32.AND P6, PT, R10, UR4, PT ;  /* 0x000000040a007c0c */ /* 0x000fe2000bfc3070 */
[----:B------:R-:W-:Y:S01]  /*69b0*/  STS [R217+0x14000], R76 ;  /* 0x0140004cd9007388 */ /* 0x000fe20000000800 */
[----:B------:R-:W-:Y:S02]  /*69c0*/  F2FP.RELU.PACK_AB R10, R27, R66 ;  /* 0x000000421b0a723e */ /* 0x000fe400000008ff */
[----:B-1----:R-:W-:Y:S02]  /*69d0*/  F2FP.RELU.PACK_AB R11, R60, R7 ;  /* 0x000000073c0b723e */ /* 0x002fe400000008ff */
[----:B------:R-:W-:Y:S01]  /*69e0*/  F2FP.RELU.PACK_AB R73, R25, R50 ;  /* 0x000000321949723e */ /* 0x000fe200000008ff */
[----:B------:R1:W-:Y:S01]  /*69f0*/  STS [R217+0x14400], R10 ;  /* 0x0144000ad9007388 */ /* 0x0003e20000000800 */
[----:B--2---:R-:W-:Y:S01]  /*6a00*/  F2FP.RELU.PACK_AB R74, R30, R243 ;  /* 0x000000f31e4a723e */ /* 0x004fe200000008ff */
[----:B------:R-:W-:Y:S01]  /*6a10*/  @!P0 FADD.FTZ R14, -R14, -RZ ;  /* 0x800000ff0e0e8221 */ /* 0x000fe20000010100 */
[----:B------:R-:W-:Y:S01]  /*6a20*/  FSETP.GE.FTZ.AND P3, PT, R48, RZ, PT ;  /* 0x000000ff3000720b */ /* 0x000fe20003f76000 */
[----:B------:R2:W-:Y:S01]  /*6a30*/  STS [R224+0x14400], R69 ;  /* 0x01440045e0007388 */ /* 0x0005e20000000800 */
[----:B------:R-:W-:Y:S01]  /*6a40*/  F2FP.RELU.PACK_AB R72, R244, R245 ;  /* 0x000000f5f448723e */ /* 0x000fe200000008ff */
[----:B------:R-:W-:Y:S01]  /*6a50*/  @!P6 FADD.FTZ R46, -R46, -RZ ;  /* 0x800000ff2e2ee221 */ /* 0x000fe20000010100 */
[----:B------:R-:W-:Y:S01]  /*6a60*/  F2FP.RELU.PACK_AB R70, R17, R248 ;  /* 0x000000f81146723e */ /* 0x000fe200000008ff */
[----:B------:R-:W-:Y:S01]  /*6a70*/  STS [R224+0x14000], R77 ;  /* 0x0140004de0007388 */ /* 0x000fe20000000800 */
[----:B------:R-:W-:Y:S01]  /*6a80*/  FSETP.GE.FTZ.AND P0, PT, R32, RZ, PT ;  /* 0x000000ff2000720b */ /* 0x000fe20003f16000 */
[----:B----4-:R-:W4:Y:S01]  /*6a90*/  MUFU.EX2 R43, R68 ;  /* 0x00000044002b7308 */ /* 0x010f220000000800 */
[----:B------:R-:W-:Y:S01]  /*6aa0*/  @!P2 FADD.FTZ R42, -R42, -RZ ;  /* 0x800000ff2a2aa221 */ /* 0x000fe20000010100 */
[----:B------:R-:W-:Y:S01]  /*6ab0*/  FSETP.GE.FTZ.AND P2, PT, R8, RZ, PT ;  /* 0x000000ff0800720b */ /* 0x000fe20003f56000 */
[----:B------:R4:W-:Y:S01]  /*6ac0*/  STS [R216+0x12000], R11 ;  /* 0x0120000bd8007388 */ /* 0x0009e20000000800 */
[----:B---3--:R-:W-:Y:S03]  /*6ad0*/  F2FP.RELU.PACK_AB R71, R21, R38 ;  /* 0x000000261547723e */ /* 0x008fe600000008ff */
[----:B------:R-:W-:Y:S04]  /*6ae0*/  STS [R216+0x12400], R75 ;  /* 0x0124004bd8007388 */ /* 0x000fe80000000800 */
[----:B------:R-:W-:Y:S01]  /*6af0*/  STS [R221+0x12000], R74 ;  /* 0x0120004add007388 */ /* 0x000fe20000000800 */
[----:B-1----:R-:W-:Y:S03]  /*6b00*/  F2FP.RELU.PACK_AB R10, R9, R251 ;  /* 0x000000fb090a723e */ /* 0x002fe600000008ff */
[----:B------:R1:W-:Y:S01]  /*6b10*/  STS [R221+0x12400], R72 ;  /* 0x01240048dd007388 */ /* 0x0003e20000000800 */
[----:B--2---:R-:W-:Y:S03]  /*6b20*/  F2FP.RELU.PACK_AB R69, R13, R22 ;  /* 0x000000160d45723e */ /* 0x004fe600000008ff */
[----:B------:R-:W-:Y:S01]  /*6b30*/  STS [R216+0x14000], R73 ;  /* 0x01400049d8007388 */ /* 0x000fe20000000800 */
[----:B----4-:R-:W-:Y:S01]  /*6b40*/  @!P1 FADD.FTZ R43, -R43, -RZ ;  /* 0x800000ff2b2b9221 */ /* 0x010fe20000010100 */
[----:B------:R-:W-:Y:S02]  /*6b50*/  F2FP.RELU.PACK_AB R68, R249, R34 ;  /* 0x00000022f944723e */ /* 0x000fe400000008ff */
[----:B------:R2:W-:Y:S01]  /*6b60*/  STS [R216+0x14400], R71 ;  /* 0x01440047d8007388 */ /* 0x0005e20000000800 */
[----:B------:R-:W-:Y:S02]  /*6b70*/  FSETP.GE.FTZ.AND P1, PT, R53, RZ, PT ;  /* 0x000000ff3500720b */ /* 0x000fe40003f36000 */
[----:B------:R-:W-:Y:S01]  /*6b80*/  F2FP.RELU.PACK_AB R11, R58, R62 ;  /* 0x0000003e3a0b723e */ /* 0x000fe200000008ff */
[----:B------:R3:W-:Y:S04]  /*6b90*/  STS [R221+0x14000], R70 ;  /* 0x01400046dd007388 */ /* 0x0007e80000000800 */
[----:B------:R4:W-:Y:S04]  /*6ba0*/  STS [R221+0x14400], R68 ;  /* 0x01440044dd007388 */ /* 0x0009e80000000800 */
[----:B------:R4:W-:Y:S01]  /*6bb0*/  STS [R220+0x12000], R69 ;  /* 0x01200045dc007388 */ /* 0x0009e20000000800 */
[----:B-1----:R-:W-:Y:S03]  /*6bc0*/  F2FP.RELU.PACK_AB R72, R6, R63 ;  /* 0x0000003f0648723e */ /* 0x002fe600000008ff */
[----:B------:R1:W-:Y:S04]  /*6bd0*/  STS [R220+0x12400], R11 ;  /* 0x0124000bdc007388 */ /* 0x0003e80000000800 */
[----:B------:R1:W-:Y:S04]  /*6be0*/  STS [R219+0x12000], R10 ;  /* 0x0120000adb007388 */ /* 0x0003e80000000800 */
[----:B------:R-:W-:Y:S01]  /*6bf0*/  STS [R219+0x12400], R72 ;  /* 0x01240048db007388 */ /* 0x000fe20000000800 */
[----:B--2---:R-:W-:Y:S02]  /*6c00*/  F2FP.RELU.PACK_AB R71, R46, R61 ;  /* 0x0000003d2e47723e */ /* 0x004fe400000008ff */
[----:B---3--:R-:W-:Y:S03]  /*6c10*/  F2FP.RELU.PACK_AB R70, R42, R5 ;  /* 0x000000052a46723e */ /* 0x008fe600000008ff */
[----:B------:R-:W-:Y:S01]  /*6c20*/  STS [R220+0x14000], R71 ;  /* 0x01400047dc007388 */ /* 0x000fe20000000800 */
[----:B----4-:R-:W-:Y:S02]  /*6c30*/  F2FP.RELU.PACK_AB R68, R14, R43 ;  /* 0x0000002b0e44723e */ /* 0x010fe400000008ff */
[----:B------:R-:W-:Y:S01]  /*6c40*/  F2FP.RELU.PACK_AB R69, R26, R59 ;  /* 0x0000003b1a45723e */ /* 0x000fe200000008ff */
[----:B-1----:R-:W-:Y:S04]  /*6c50*/  IMAD.SHL.U32 R11, R191, 0x2, RZ ;  /* 0x00000002bf0b7824 */ /* 0x002fe800078e00ff */
[----:B------:R-:W-:Y:S01]  /*6c60*/  STS [R220+0x14400], R69 ;  /* 0x01440045dc007388 */ /* 0x000fe20000000800 */
[----:B------:R-:W-:Y:S03]  /*6c70*/  IMAD.IADD R10, R11, 0x1, R188 ;  /* 0x000000010b0a7824 */ /* 0x000fe600078e02bc */
        /* <DEDUP_REMOVED lines=14> */
[C---:B------:R-:W-:Y:S08]  /*6d60*/  HMMA.16816.F32 R80, R128.reuse, R82, RZ ;  /* 0x000000528050723c */ /* 0x040ff000000018ff */
        /* <DEDUP_REMOVED lines=12> */
[----:B------:R-:W3:Y:S07]  /*6e30*/  LDSM.16.M88.4 R164, [R181+0x8400] ;  /* 0x00840000b5a4783b */ /* 0x000eee0000000200 */
[-C--:B-1----:R-:W-:Y:S08]  /*6e40*/  HMMA.16816.F32 R68, R168, R172.reuse, R68 ;  /* 0x000000aca844723c */ /* 0x082ff00000001844 */
[C---:B--2---:R-:W-:Y:S08]  /*6e50*/  HMMA.16816.F32 R72, R176.reuse, R172, R72 ;  /* 0x000000acb048723c */ /* 0x044ff00000001848 */
[-C--:B------:R-:W-:Y:S08]  /*6e60*/  HMMA.16816.F32 R76, R176, R174.reuse, R76 ;  /* 0x000000aeb04c723c */ /* 0x080ff0000000184c */
[C---:B-----5:R-:W-:Y:S01]  /*6e70*/  FADD.FTZ R173, -R242.reuse, R69 ;  /* 0x00000045f2ad7221 */ /* 0x060fe20000010100 */
[C---:B------:R-:W-:Y:S03]  /*6e80*/  HMMA.16816.F32 R80, R168.reuse, R174, R80 ;  /* 0x000000aea850723c */ /* 0x040fe60000001850 */
[C---:B------:R-:W-:Y:S02]  /*6e90*/  FADD.FTZ R70, -R241.reuse, R70 ;  /* 0x00000046f1467221 */ /* 0x040fe40000010100 */
[----:B------:R-:W-:Y:S02]  /*6ea0*/  FADD.FTZ R11, -R242, R68 ;  /* 0x00000044f20b7221 */ /* 0x000fe40000010100 */
[----:B------:R-:W-:Y:S01]  /*6eb0*/  FADD.FTZ R10, -R241, R71 ;  /* 0x00000047f10a7221 */ /* 0x000fe20000010100 */
[----:B------:R-:W-:Y:S01]  /*6ec0*/  FSEL R71, R173, R242, P2 ;  /* 0x000000f2ad477208 */ /* 0x000fe20001000000 */
[C---:B------:R-:W-:Y:S01]  /*6ed0*/  FADD.FTZ R69, -R240.reuse, R72 ;  /* 0x00000048f0457221 */ /* 0x040fe20000010100 */
[----:B------:R-:W-:Y:S01]  /*6ee0*/  FSETP.GE.FTZ.AND P2, PT, R67, RZ, PT ;  /* 0x000000ff4300720b */ /* 0x000fe20003f56000 */
[-C--:B---3--:R-:W-:Y:S01]  /*6ef0*/  HMMA.16816.F32 R84, R168, R164.reuse, R84 ;  /* 0x000000a4a854723c */ /* 0x088fe20000001854 */
[----:B------:R-:W-:Y:S01]  /*6f00*/  FADD.FTZ R73, -R240, R73 ;  /* 0x00000049f0497221 */ /* 0x000fe20000010100 */
[-C--:B------:R-:W-:Y:S01]  /*6f10*/  FSEL R70, R70, R241.reuse, P1 ;  /* 0x000000f146467208 */ /* 0x080fe20000800000 */
[C---:B------:R-:W-:Y:S01]  /*6f20*/  FADD.FTZ R68, -R233.reuse, R75 ;  /* 0x0000004be9447221 */ /* 0x040fe20000010100 */
[----:B------:R-:W-:Y:S01]  /*6f30*/  FSEL R173, R10, R241, P0 ;  /* 0x000000f10aad7208 */ /* 0x000fe20000000000 */
[----:B------:R-:W-:Y:S01]  /*6f40*/  FADD.FTZ R74, -R233, R74 ;  /* 0x0000004ae94a7221 */ /* 0x000fe20000010100 */
[----:B------:R-:W-:Y:S01]  /*6f50*/  FSETP.GE.FTZ.AND P0, PT, R57, RZ, PT ;  /* 0x000000ff3900720b */ /* 0x000fe20003f16000 */
[----:B------:R-:W-:Y:S01]  /*6f60*/  FMUL.FTZ R10, R8, R71 ;  /* 0x00000047080a7220 */ /* 0x000fe20000410000 */
[C---:B------:R-:W-:Y:S01]  /*6f70*/  HMMA.16816.F32 R88, R176.reuse, R164, R88 ;  /* 0x000000a4b058723c */ /* 0x040fe20000001858 */
[----:B------:R-:W-:Y:S01]  /*6f80*/  FMUL.FTZ R172, R53, R70 ;  /* 0x0000004635ac7220 */ /* 0x000fe20000410000 */
[----:B------:R-:W-:Y:S02]  /*6f90*/  FSETP.GE.FTZ.AND P1, PT, R65, RZ, PT ;  /* 0x000000ff4100720b */ /* 0x000fe40003f36000 */
[----:B------:R-:W-:Y:S01]  /*6fa0*/  FADD.FTZ R71, -R240, R77 ;  /* 0x0000004df0477221 */ /* 0x000fe20000010100 */
[----:B------:R-:W-:Y:S01]  /*6fb0*/  FSEL R70, R73, R240, P2 ;  /* 0x000000f049467208 */ /* 0x000fe20001000000 */
[C---:B------:R-:W-:Y:S01]  /*6fc0*/  FADD.FTZ R73, -R233.reuse, R79 ;  /* 0x0000004fe9497221 */ /* 0x040fe20000010100 */
[-C--:B------:R-:W-:Y:S01]  /*6fd0*/  FSEL R68, R68, R233.reuse, P0 ;  /* 0x000000e944447208 */ /* 0x080fe20000000000 */
[----:B------:R-:W-:Y:S01]  /*6fe0*/  FADD.FTZ R174, -R233, R78 ;  /* 0x0000004ee9ae7221 */ /* 0x000fe20000010100 */
[----:B------:R-:W-:Y:S01]  /*6ff0*/  FSETP.GE.FTZ.AND P2, PT, R49, RZ, PT ;  /* 0x000000ff3100720b */ /* 0x000fe20003f56000 */
[-C--:B------:R-:W-:Y:S01]  /*7000*/  HMMA.16816.F32 R92, R176, R166.reuse, R92 ;  /* 0x000000a6b05c723c */ /* 0x080fe2000000185c */
[----:B------:R-:W-:Y:S01]  /*7010*/  FSETP.GE.FTZ.AND P0, PT, R28, RZ, PT ;  /* 0x000000ff1c00720b */ /* 0x000fe20003f16000 */
[----:B------:R-:W-:Y:S01]  /*7020*/  FMUL.FTZ R79, R57, R68 ;  /* 0x00000044394f7220 */ /* 0x000fe20000410000 */
[----:B------:R-:W-:Y:S01]  /*7030*/  FSEL R68, R71, R240, P2 ;  /* 0x000000f047447208 */ /* 0x000fe20001000000 */
[----:B------:R-:W-:Y:S01]  /*7040*/  FMUL.FTZ R77, R67, R70 ;  /* 0x00000046434d7220 */ /* 0x000fe20000410000 */
[-C--:B------:R-:W-:Y:S01]  /*7050*/  FSEL R74, R74, R233.reuse, P1 ;  /* 0x000000e94a4a7208 */ /* 0x080fe20000800000 */
[C---:B------:R-:W-:Y:S01]  /*7060*/  FADD.FTZ R75, -R242.reuse, R81 ;  /* 0x00000051f24b7221 */ /* 0x040fe20000010100 */
[----:B------:R-:W-:Y:S01]  /*7070*/  FSETP.GE.FTZ.AND P2, PT, R45, RZ, PT ;  /* 0x000000ff2d00720b */ /* 0x000fe20003f56000 */
        /* <DEDUP_REMOVED lines=8> */
[----:B------:R-:W-:Y:S01]  /*7100*/  FSEL R174, R174, R233, P1 ;  /* 0x000000e9aeae7208 */ /* 0x000fe20000800000 */
[----:B------:R-:W-:Y:S01]  /*7110*/  FMUL.FTZ R11, R48, R11 ;  /* 0x0000000b300b7220 */ /* 0x000fe20000410000 */
[----:B------:R-:W-:Y:S02]  /*7120*/  FSETP.GE.FTZ.AND P1, PT, R4, RZ, PT ;  /* 0x000000ff0400720b */ /* 0x000fe40003f36000 */
[----:B------:R-:W-:Y:S01]  /*7130*/  FMUL.FTZ R173, R32, R173 ;  /* 0x000000ad20ad7220 */ /* 0x000fe20000410000 */
[----:B------:R-:W-:Y:S01]  /*7140*/  FSEL R72, R69, R240, P3 ;  /* 0x000000f045487208 */ /* 0x000fe20001800000 */
[----:B------:R-:W-:Y:S01]  /*7150*/  FADD.FTZ R69, -R240, R76 ;  /* 0x0000004cf0457221 */ /* 0x000fe20000010100 */
[----:B------:R-:W-:Y:S01]  /*7160*/  FSETP.GE.FTZ.AND P3, PT, R12, RZ, PT ;  /* 0x000000ff0c00720b */ /* 0x000fe20003f76000 */
[----:B------:R-:W-:Y:S02]  /*7170*/  FADD.FTZ R166, -R233, R95 ;  /* 0x0000005fe9a67221 */ /* 0x000fe40000010100 */
[----:B------:R-:W-:Y:S01]  /*7180*/  FMUL.FTZ R76, R55, R72 ;  /* 0x00000048374c7220 */ /* 0x000fe20000410000 */
[----:B------:R-:W-:Y:S01]  /*7190*/  FSEL R165, R69, R240, P3 ;  /* 0x000000f045a57208 */ /* 0x000fe20001800000 */
[----:B------:R-:W-:Y:S01]  /*71a0*/  FADD.FTZ R72, -R241, R82 ;  /* 0x00000052f1487221 */ /* 0x000fe20000010100 */
        /* <DEDUP_REMOVED lines=8> */
[----:B------:R-:W1:Y:S01]  /*7230*/  LDSM.16.M88.4 R68, [R181+0x8800] ;  /* 0x00880000b544783b */ /* 0x000e620000000200 */
[----:B------:R-:W-:Y:S01]  /*7240*/  FADD.FTZ R167, -R242, R97 ;  /* 0x00000061f2a77221 */ /* 0x000fe20000010100 */
[-C--:B------:R-:W-:Y:S01]  /*7250*/  FSEL R73, R72, R241.reuse, P1 ;  /* 0x000000f148497208 */ /* 0x080fe20000800000 */
[C---:B------:R-:W-:Y:S01]  /*7260*/  FADD.FTZ R72, -R241.reuse, R86 ;  /* 0x00000056f1487221 */ /* 0x040fe20000010100 */
        /* <DEDUP_REMOVED lines=24> */
[-C--:B------:R-:W-:Y:S01]  /*73f0*/  FSEL R75, R164, R233.reuse, P1 ;  /* 0x000000e9a44b7208 */ /* 0x080fe20000800000 */
[----:B------:R-:W-:Y:S01]  /*7400*/  FADD.FTZ R164, -R233, R94 ;  /* 0x0000005ee9a47221 */ /* 0x000fe20000010100 */
[----:B------:R-:W-:Y:S01]  /*7410*/  FSEL R174, R174, R233, P0 ;  /* 0x000000e9aeae7208 */ /* 0x000fe20000000000 */
[----:B------:R-:W-:Y:S01]  /*7420*/  FMUL.FTZ R92, R31, R74 ;  /* 0x0000004a1f5c7220 */ /* 0x000fe20000410000 */
[----:B------:R-:W-:Y:S01]  /*7430*/  FSETP.GE.FTZ.AND P0, PT, R252, RZ, PT ;  /* 0x000000fffc00720b */ /* 0x000fe20003f16000 */
[----:B------:R-:W-:Y:S01]  /*7440*/  FMUL.FTZ R94, R66, R75 ;  /* 0x0000004b425e7220 */ /* 0x000fe20000410000 */
[----:B------:R-:W-:Y:S01]  /*7450*/  FSETP.GE.FTZ.AND P3, PT, R250, RZ, PT ;  /* 0x000000fffa00720b */ /* 0x000fe20003f76000 */
[----:B------:R-:W-:Y:S01]  /*7460*/  FADD.FTZ R98, -R241, R98 ;  /* 0x00000062f1627221 */ /* 0x000fe20000010100 */
[----:B------:R-:W-:Y:S01]  /*7470*/  FSETP.GE.FTZ.AND P2, PT, R41, RZ, PT ;  /* 0x000000ff2900720b */ /* 0x000fe20003f56000 */
[----:B------:R-:W-:Y:S01]  /*7480*/  FMUL.FTZ R88, R35, R88 ;  /* 0x0000005823587220 */ /* 0x000fe20000410000 */
[----:B------:R-:W-:Y:S01]  /*7490*/  FSETP.GE.FTZ.AND P1, PT, R23, RZ, PT ;  /* 0x000000ff1700720b */ /* 0x000fe20003f36000 */
[----:B------:R-:W-:Y:S01]  /*74a0*/  FMUL.FTZ R95, R27, R174 ;  /* 0x000000ae1b5f7220 */ /* 0x000fe20000410000 */
[-C--:B-1----:R-:W-:Y:S01]  /*74b0*/  HMMA.16816.F32 R100, R168, R68.reuse, R100 ;  /* 0x00000044a864723c */ /* 0x082fe20000001864 */
[----:B------:R-:W-:Y:S02]  /*74c0*/  FSEL R90, R175, R242, P2 ;  /* 0x000000f2af5a7208 */ /* 0x000fe40001000000 */
[----:B------:R-:W-:Y:S03]  /*74d0*/  FSETP.GE.FTZ.AND P2, PT, R37, RZ, PT ;  /* 0x000000ff2500720b */ /* 0x000fe60003f56000 */
[----:B------:R-:W-:Y:S02]  /*74e0*/  FMUL.FTZ R89, R41, R90 ;  /* 0x0000005a29597220 */ /* 0x000fe40000410000 */
[----:B------:R-:W-:Y:S01]  /*74f0*/  FMUL.FTZ R90, R39, R72 ;  /* 0x00000048275a7220 */ /* 0x000fe20000410000 */
[----:B------:R-:W-:Y:S01]  /*7500*/  FSEL R72, R165, R240, P2 ;  /* 0x000000f0a5487208 */ /* 0x000fe20001000000 */
[C---:B------:R-:W-:Y:S01]  /*7510*/  HMMA.16816.F32 R104, R176.reuse, R68, R104 ;  /* 0x00000044b068723c */ /* 0x040fe20000001868 */
[----:B------:R-:W-:Y:S01]  /*7520*/  FSETP.GE.FTZ.AND P2, PT, R33, RZ, PT ;  /* 0x000000ff2100720b */ /* 0x000fe20003f56000 */
[----:B------:R-:W-:Y:S02]  /*7530*/  FADD.FTZ R165, -R240, R93 ;  /* 0x0000005df0a57221 */ /* 0x000fe40000010100 */
[----:B------:R-:W-:Y:S03]  /*7540*/  FMUL.FTZ R93, R37, R72 ;  /* 0x00000048255d7220 */ /* 0x000fe60000410000 */
[-C--:B------:R-:W-:Y:S01]  /*7550*/  FSEL R72, R165, R240.reuse, P2 ;  /* 0x000000f0a5487208 */ /* 0x080fe20001000000 */
[----:B------:R-:W-:Y:S01]  /*7560*/  FADD.FTZ R165, -R242, R96 ;  /* 0x00000060f2a57221 */ /* 0x000fe20000010100 */
[----:B------:R-:W-:Y:S01]  /*7570*/  FSEL R69, R73, R240, P3 ;  /* 0x000000f049457208 */ /* 0x000fe20001800000 */
[-C--:B------:R-:W-:Y:S01]  /*7580*/  HMMA.16816.F32 R108, R176, R70.reuse, R108 ;  /* 0x00000046b06c723c */ /* 0x080fe2000000186c */
        /* <DEDUP_REMOVED lines=8> */
[C---:B------:R-:W-:Y:S01]  /*7610*/  HMMA.16816.F32 R112, R168.reuse, R70, R112 ;  /* 0x00000046a870723c */ /* 0x040fe20000001870 */
[----:B------:R-:W1:Y:S01]  /*7620*/  LDSM.16.M88.4 R72, [R181+0x8c00] ;  /* 0x008c0000b548783b */ /* 0x000e620000000200 */
[----:B------:R-:W-:Y:S01]  /*7630*/  FSETP.GE.FTZ.AND P1, PT, R18, RZ, PT ;  /* 0x000000ff1200720b */ /* 0x000fe20003f36000 */
[C---:B------:R-:W-:Y:S01]  /*7640*/  FADD.FTZ R101, -R242.reuse, R101 ;  /* 0x00000065f2657221 */ /* 0x040fe20000010100 */
[----:B------:R-:W-:Y:S01]  /*7650*/  FSETP.GE.FTZ.AND P0, PT, R247, RZ, PT ;  /* 0x000000fff700720b */ /* 0x000fe20003f16000 */
[----:B------:R-:W-:Y:S01]  /*7660*/  FADD.FTZ R102, -R241, R102 ;  /* 0x00000066f1667221 */ /* 0x000fe20000010100 */
[-C--:B------:R-:W-:Y:S01]  /*7670*/  FSEL R99, R165, R242.reuse, P3 ;  /* 0x000000f2a5637208 */ /* 0x080fe20001800000 */
[----:B------:R-:W-:Y:S01]  /*7680*/  FADD.FTZ R165, -R242, R100 ;  /* 0x00000064f2a57221 */ /* 0x000fe20000010100 */
[-C--:B------:R-:W-:Y:S01]  /*7690*/  FSEL R166, R167, R242.reuse, P2 ;  /* 0x000000f2a7a67208 */ /* 0x080fe20001000000 */
[----:B------:R-:W-:Y:S01]  /*76a0*/  FADD.FTZ R100, -R233, R107 ;  /* 0x0000006be9647221 */ /* 0x000fe20000010100 */
[----:B------:R-:W-:Y:S02]  /*76b0*/  FSETP.GE.FTZ.AND P2, PT, R60, RZ, PT ;  /* 0x000000ff3c00720b */ /* 0x000fe40003f56000 */
[----:B------:R-:W-:Y:S01]  /*76c0*/  FADD.FTZ R105, -R240, R105 ;  /* 0x00000069f0697221 */ /* 0x000fe20000010100 */
        /* <DEDUP_REMOVED lines=26> */
[----:B------:R-:W-:Y:S01]  /*7870*/  FSEL R107, R103, R240, P3 ;  /* 0x000000f0676b7208 */ /* 0x000fe20001800000 */
[----:B------:R-:W-:Y:S01]  /*7880*/  FADD.FTZ R103, -R240, R108 ;  /* 0x0000006cf0677221 */ /* 0x000fe20000010100 */
[-C--:B-1----:R-:W-:Y:S01]  /*7890*/  HMMA.16816.F32 R116, R168, R72.reuse, R116 ;  /* 0x00000048a874723c */ /* 0x082fe20000001874 */
[----:B------:R-:W-:Y:S01]  /*78a0*/  FMUL.FTZ R99, R29, R166 ;  /* 0x000000a61d637220 */ /* 0x000fe20000410000 */
[----:B------:R-:W-:Y:S01]  /*78b0*/  FSEL R102, R105, R240, P2 ;  /* 0x000000f069667208 */ /* 0x000fe20001000000 */
[----:B------:R-:W-:Y:S01]  /*78c0*/  FMUL.FTZ R96, R18, R167 ;  /* 0x000000a712607220 */ /* 0x000fe20000410000 */
[----:B------:R-:W-:Y:S01]  /*78d0*/  FSETP.GE.FTZ.AND P3, PT, R248, RZ, PT ;  /* 0x000000fff800720b */ /* 0x000fe20003f76000 */
[----:B------:R-:W-:Y:S01]  /*78e0*/  FMUL.FTZ R247, R247, R164 ;  /* 0x000000a4f7f77220 */ /* 0x000fe20000410000 */
[----:B------:R-:W-:Y:S02]  /*78f0*/  FSETP.GE.FTZ.AND P2, PT, R17, RZ, PT ;  /* 0x000000ff1100720b */ /* 0x000fe40003f56000 */
[C---:B------:R-:W-:Y:S01]  /*7900*/  HMMA.16816.F32 R120, R176.reuse, R72, R120 ;  /* 0x00000048b078723c */ /* 0x040fe20000001878 */
[-C--:B------:R-:W-:Y:S02]  /*7910*/  FSEL R105, R106, R233.reuse, P1 ;  /* 0x000000e96a697208 */ /* 0x080fe40000800000 */
[----:B------:R-:W-:Y:S01]  /*7920*/  FSETP.GE.FTZ.AND P1, PT, R34, RZ, PT ;  /* 0x000000ff2200720b */ /* 0x000fe20003f36000 */
[----:B------:R-:W-:Y:S01]  /*7930*/  FADD.FTZ R106, -R233, R111 ;  /* 0x0000006fe96a7221 */ /* 0x000fe20000010100 */
[----:B------:R-:W-:Y:S01]  /*7940*/  FSEL R104, R100, R233, P0 ;  /* 0x000000e964687208 */ /* 0x000fe20000000000 */
[----:B------:R-:W-:Y:S01]  /*7950*/  FMUL.FTZ R100, R50, R107 ;  /* 0x0000006b32647220 */ /* 0x000fe20000410000 */
[----:B------:R-:W-:Y:S01]  /*7960*/  FSETP.GE.FTZ.AND P0, PT, R249, RZ, PT ;  /* 0x000000fff900720b */ /* 0x000fe20003f16000 */
[----:B------:R-:W-:Y:S01]  /*7970*/  FMUL.FTZ R107, R25, R102 ;  /* 0x00000066196b7220 */ /* 0x000fe20000410000 */
[-C--:B------:R-:W-:Y:S03]  /*7980*/  HMMA.16816.F32 R124, R176, R74.reuse, R124 ;  /* 0x0000004ab07c723c */ /* 0x080fe6000000187c */
[----:B------:R-:W-:Y:S01]  /*7990*/  FADD.FTZ R102, -R241, R115 ;  /* 0x00000073f1667221 */ /* 0x000fe20000010100 */
[-C--:B------:R-:W-:Y:S01]  /*79a0*/  FSEL R103, R103, R240.reuse, P3 ;  /* 0x000000f067677208 */ /* 0x080fe20001800000 */
[----:B------:R-:W-:Y:S01]  /*79b0*/  FMUL.FTZ R105, R38, R105 ;  /* 0x0000006926697220 */ /* 0x000fe20000410000 */
[----:B------:R-:W-:Y:S01]  /*79c0*/  FSEL R72, R109, R240, P2 ;  /* 0x000000f06d487208 */ /* 0x000fe20001000000 */
[C---:B------:R-:W-:Y:S01]  /*79d0*/  FADD.FTZ R109, -R242.reuse, R112 ;  /* 0x00000070f26d7221 */ /* 0x040fe20000010100 */
[----:B------:R-:W-:Y:S01]  /*79e0*/  HMMA.16816.F32 R128, R168, R74, R128 ;  /* 0x0000004aa880723c */ /* 0x000fe20000001880 */
[----:B------:R-:W-:Y:S01]  /*79f0*/  FADD.FTZ R117, -R242, R117 ;  /* 0x00000075f2757221 */ /* 0x000fe20000010100 */
[----:B------:R-:W-:Y:S02]  /*7a00*/  FSETP.GE.FTZ.AND P2, PT, R30, RZ, PT ;  /* 0x000000ff1e00720b */ /* 0x000fe40003f56000 */
[----:B------:R-:W-:Y:S01]  /*7a10*/  FADD.FTZ R118, -R241, R118 ;  /* 0x00000076f1767221 */ /* 0x000fe20000010100 */
[----:B------:R-:W-:Y:S01]  /*7a20*/  FSEL R73, R110, R233, P1 ;  /* 0x000000e96e497208 */ /* 0x000fe20000800000 */
[----:B------:R-:W-:Y:S01]  /*7a30*/  FMUL.FTZ R248, R248, R103 ;  /* 0x00000067f8f87220 */ /* 0x000fe20000410000 */
[----:B------:R-:W-:Y:S01]  /*7a40*/  FSETP.GE.FTZ.AND P1, PT, R245, RZ, PT ;  /* 0x000000fff500720b */ /* 0x000fe20003f36000 */
[----:B------:R-:W-:Y:S01]  /*7a50*/  FMUL.FTZ R103, R17, R72 ;  /* 0x0000004811677220 */ /* 0x000fe20000410000 */
[----:B------:R-:W-:Y:S02]  /*7a60*/  FSEL R106, R106, R233, P0 ;  /* 0x000000e96a6a7208 */ /* 0x000fe40000000000 */
[----:B------:R-:W-:Y:S01]  /*7a70*/  FSETP.GE.FTZ.AND P3, PT, R243, RZ, PT ;  /* 0x000000fff300720b */ /* 0x000fe20003f76000 */
[----:B------:R-:W-:Y:S01]  /*7a80*/  FADD.FTZ R72, -R241, R119 ;  /* 0x00000077f1487221 */ /* 0x000fe20000010100 */
[----:B------:R-:W-:Y:S01]  /*7a90*/  FSETP.GE.FTZ.AND P0, PT, R244, RZ, PT ;  /* 0x000000fff400720b */ /* 0x000fe20003f16000 */
        /* <DEDUP_REMOVED lines=9> */
[----:B------:R-:W-:Y:S01]  /*7b30*/  FSEL R108, R109, R242, P3 ;  /* 0x000000f26d6c7208 */ /* 0x000fe20001800000 */
[----:B------:R-:W-:Y:S01]  /*7b40*/  FADD.FTZ R130, -R241, R130 ;  /* 0x00000082f1827221 */ /* 0x000fe20000010100 */
[----:B------:R-:W-:Y:S01]  /*7b50*/  FSEL R109, R102, R241, P0 ;  /* 0x000000f1666d7208 */ /* 0x000fe20000000000 */
        /* <DEDUP_REMOVED lines=29> */
[-C--:B------:R-:W-:Y:S02]  /*7d30*/  FSEL R121, R121, R240.reuse, P3 ;  /* 0x000000f079797208 */ /* 0x080fe40001800000 */
[----:B------:R-:W-:Y:S01]  /*7d40*/  FSETP.GE.FTZ.AND P3, PT, R5, RZ, PT ;  /* 0x000000ff0500720b */ /* 0x000fe20003f76000 */
[----:B------:R-:W-:Y:S01]  /*7d50*/  FMUL.FTZ R61, R26, R61 ;  /* 0x0000003d1a3d7220 */ /* 0x000fe20000410000 */
[----:B------:R-:W-:Y:S01]  /*7d60*/  FSETP.GE.FTZ.AND P1, PT, R43, RZ, PT ;  /* 0x000000ff2b00720b */ /* 0x000fe20003f36000 */
[----:B------:R-:W-:Y:S01]  /*7d70*/  FMUL.FTZ R121, R46, R121 ;  /* 0x000000792e797220 */ /* 0x000fe20000410000 */
[----:B------:R-:W-:Y:S02]  /*7d80*/  FSETP.GE.FTZ.AND P0, PT, R14, RZ, PT ;  /* 0x000000ff0e00720b */ /* 0x000fe40003f16000 */
[----:B------:R-:W-:Y:S01]  /*7d90*/  FSEL R26, R59, R240, P3 ;  /* 0x000000f03b1a7208 */ /* 0x000fe20001800000 */
[----:B------:R-:W-:Y:S01]  /*7da0*/  FADD.FTZ R59, -R242, R128 ;  /* 0x00000080f23b7221 */ /* 0x000fe20000010100 */
        /* <DEDUP_REMOVED lines=8> */
[----:B------:R-:W-:Y:S01]  /*7e30*/  FSEL R46, R59, R242, P1 ;  /* 0x000000f23b2e7208 */ /* 0x000fe20000800000 */
[----:B------:R-:W-:Y:S01]  /*7e40*/  @P0 FADD.FTZ R233, -R233, R127 ;  /* 0x0000007fe9e90221 */ /* 0x000fe20000010100 */
[----:B------:R-:W-:Y:S02]  /*7e50*/  PLOP3.LUT P1, PT, PT, PT, UP2, 0x80, 0x0 ;  /* 0x000000000000781c */ /* 0x000fe40003f2f028 */
        /* <DEDUP_REMOVED lines=18> */
[----:B------:R-:W-:Y:S02]  /*7f80*/  IADD3 R232, R232, UR7, RZ ;  /* 0x00000007e8e87c10 */ /* 0x000fe4000fffe0ff */
[----:B------:R-:W-:Y:S02]  /*7f90*/  LEA R8, P0, R7, R236, 0x7 ;  /* 0x000000ec07087211 */ /* 0x000fe400078038ff */
[----:B------:R-:W-:Y:S01]  /*7fa0*/  IADD3 R183, R183, UR7, RZ ;  /* 0x00000007b7b77c10 */ /* 0x000fe2000fffe0ff */
[----:B------:R-:W-:Y:S01]  /*7fb0*/  @!PT LDS RZ, [RZ] ;  /* 0x00000000fffff984 */ /* 0x000fe20000000800 */
[----:B------:R-:W-:Y:S01]  /*7fc0*/  @!PT LDS RZ, [RZ] ;  /* 0x00000000fffff984 */ /* 0x000fe20000000800 */
[----:B------:R-:W-:Y:S01]  /*7fd0*/  @!PT LDS RZ, [RZ] ;  /* 0x00000000fffff984 */ /* 0x000fe20000000800 */
[----:B------:R1:W-:Y:S01]  /*7fe0*/  LDGSTS.E.BYPASS.LTC128B.128 [R232], [R236.64] ;  /* 0x00000000ece87fae */ /* 0x0003e2000b901d48 */
[----:B------:R-:W-:Y:S05]  /*7ff0*/  LEA.HI.X R9, R7, R237, R5, 0x7, P0 ;  /* 0x000000ed07097211 */ /* 0x000fea00000f3c05 */
[----:B------:R1:W-:Y:S04]  /*8000*/  LDGSTS.E.BYPASS.LTC128B.128 [R232+0x1000], [R8.64] ;  /* 0x0100000008e87fae */ /* 0x0003e8000b901d48 */
[----:B------:R-:W0:Y:S02]  /*8010*/  LDGDEPBAR ;  /* 0x00000000000079af */ /* 0x000e240000000000 */
.L_x_1176:
[----:B------:R-:W-:Y:S01]  /*8020*/  F2FP.PACK_AB R11, R10, R11 ;  /* 0x0000000b0a0b723e */ /* 0x000fe200000000ff */
[----:B------:R-:W-:Y:S01]  /*8030*/  IMAD.SHL.U32 R52, R190, 0x2, RZ ;  /* 0x00000002be347824 */ /* 0x000fe200078e00ff */
        /* <DEDUP_REMOVED lines=123> */
[----:B------:R-:W-:Y:S04]  /*87f0*/  IMAD.MOV.U32 R7, RZ, RZ, c[0x0][0x370] ;  /* 0x0000dc00ff077624 */ /* 0x000fe800078e00ff */
        /* <DEDUP_REMOVED lines=12> */
.L_x_1177:
        /* <DEDUP_REMOVED lines=9> */
[----:B------:R-:W-:Y:S02]  /*8950*/  @UP2 UIADD3.X UR7, UR11, -0x1, URZ, UP0, !UPT ;  /* 0xffffffff0b072890 */ /* 0x000fe400087fe43f */
[----:B------:R-:W-:Y:S01]  /*8960*/  IMAD.U32 R57, RZ, RZ, UR42 ;  /* 0x0000002aff397e24 */ /* 0x000fe2000f8e00ff */
[----:B------:R-:W-:Y:S01]  /*8970*/  LDSM.16.M88.4 R24, [R185] ;  /* 0x00000000b918783b */ /* 0x000fe20000000200 */
[----:B------:R-:W-:Y:S01]  /*8980*/  IMAD.U32 R79, RZ, RZ, UR48 ;  /* 0x00000030ff4f7e24 */ /* 0x000fe2000f8e00ff */
[----:B------:R-:W-:Y:S01]  /*8990*/  @UP2 UMOV UR10, UR13 ;  /* 0x0000000d000a2c82 */ /* 0x000fe20008000000 */
[----:B------:R-:W-:Y:S01]  /*89a0*/  IMAD.U32 R73, RZ, RZ, UR46 ;  /* 0x0000002eff497e24 */ /* 0x000fe2000f8e00ff */
[----:B------:R-:W4:Y:S01]  /*89b0*/  LDSM.16.MT88.4 R28, [R52+0x6400] ;  /* 0x00640000341c783b */ /* 0x000f220000004200 */
[----:B------:R-:W-:Y:S01]  /*89c0*/  IMAD.U32 R75, RZ, RZ, UR47 ;  /* 0x0000002fff4b7e24 */ /* 0x000fe2000f8e00ff */
[----:B------:R-:W-:Y:S01]  /*89d0*/  @UP2 UMOV UR11, UR7 ;  /* 0x00000007000b2c82 */ /* 0x000fe20008000000 */
[----:B------:R-:W-:Y:S01]  /*89e0*/  IMAD.U32 R69, RZ, RZ, UR45 ;  /* 0x0000002dff457e24 */ /* 0x000fe2000f8e00ff */
[----:B------:R-:W1:Y:S01]  /*89f0*/  LDSM.16.M88.4 R32, [R180] ;  /* 0x00000000b420783b */ /* 0x000e620000000200 */
[----:B------:R-:W-:Y:S01]  /*8a00*/  IMAD.U32 R71, RZ, RZ, UR46 ;  /* 0x0000002eff477e24 */ /* 0x000fe2000f8e00ff */
[----:B------:R-:W-:Y:S01]  /*8a10*/  ULOP3.LUT UR7, UR6, 0x1, URZ, 0xc0, !UPT ;  /* 0x0000000106077892 */ /* 0x000fe2000f8ec03f */
[----:B------:R-:W-:Y:S01]  /*8a20*/  IMAD.U32 R65, RZ, RZ, UR44 ;  /* 0x0000002cff417e24 */ /* 0x000fe2000f8e00ff */
[----:B------:R-:W-:Y:S01]  /*8a30*/  LDSM.16.M88.4 R36, [R184] ;  /* 0x00000000b824783b */ /* 0x000fe20000000200 */
[----:B------:R-:W-:Y:S01]  /*8a40*/  IMAD.U32 R67, RZ, RZ, UR45 ;  /* 0x0000002dff437e24 */ /* 0x000fe2000f8e00ff */
[----:B------:R-:W-:Y:S01]  /*8a50*/  UISETP.NE.U32.AND UP0, UPT, UR7, 0x1, UPT ;  /* 0x000000010700788c */ /* 0x000fe2000bf05070 */
[----:B------:R-:W-:Y:S01]  /*8a60*/  IMAD.U32 R61, RZ, RZ, UR43 ;  /* 0x0000002bff3d7e24 */ /* 0x000fe2000f8e00ff */
[----:B------:R-:W1:Y:S01]  /*8a70*/  LDSM.16.MT88.4 R40, [R52+0x6800] ;  /* 0x006800003428783b */ /* 0x000e620000004200 */
[----:B------:R-:W-:Y:S01]  /*8a80*/  IMAD.U32 R63, RZ, RZ, UR44 ;  /* 0x0000002cff3f7e24 */ /* 0x000fe2000f8e00ff */
[----:B------:R-:W-:Y:S01]  /*8a90*/  UIADD3 UR6, UR6, -0x1, URZ ;  /* 0xffffffff06067890 */ /* 0x000fe2000fffe03f */
[----:B------:R-:W-:Y:S01]  /*8aa0*/  IMAD.U32 R59, RZ, RZ, UR43 ;  /* 0x0000002bff3b7e24 */ /* 0x000fe2000f8e00ff */
[----:B------:R-:W1:Y:S04]  /*8ab0*/  LDSM.16.M88.4 R44, [R184+0x2000] ;  /* 0x00200000b82c783b */ /* 0x000e680000000200 */
[----:B------:R-:W-:Y:S04]  /*8ac0*/  LDSM.16.M88.4 R48, [R3+0x2000] ;  /* 0x002000000330783b */ /* 0x000fe80000000200 */
[----:B------:R1:W5:Y:S01]  /*8ad0*/  @P1 LDG.E R230, [R54.64] ;  /* 0x0000000836e61981 */ /* 0x000362000c1e1900 */
[-C--:B--2---:R-:W-:Y:S03]  /*8ae0*/  HMMA.16816.F32 R4, R16, R20.reuse, RZ ;  /* 0x000000141004723c */ /* 0x084fe600000018ff */
[----:B------:R1:W5:Y:S04]  /*8af0*/  @P1 LDG.E R231, [R54.64+0x20] ;  /* 0x0000200836e71981 */ /* 0x000368000c1e1900 */
[----:B------:R1:W5:Y:S02]  /*8b00*/  @P1 LDG.E R228, [R54.64+0x100] ;  /* 0x0001000836e41981 */ /* 0x000364000c1e1900 */
[C---:B-1-3--:R-:W-:Y:S02]  /*8b10*/  HMMA.16816.F32 R8, R12.reuse, R20, RZ ;  /* 0x000000140c08723c */ /* 0x04afe400000018ff */
[----:B------:R1:W5:Y:S06]  /*8b20*/  @P1 LDG.E R229, [R54.64+0x120] ;  /* 0x0001200836e51981 */ /* 0x00036c000c1e1900 */
[-C--:B------:R-:W-:Y:S08]  /*8b30*/  HMMA.16816.F32 R12, R12, R22.reuse, RZ ;  /* 0x000000160c0c723c */ /* 0x080ff000000018ff */
[----:B------:R-:W-:Y:S01]  /*8b40*/  HMMA.16816.F32 R16, R16, R22, RZ ;  /* 0x000000161010723c */ /* 0x000fe200000018ff */
[----:B------:R-:W-:Y:S07]  /*8b50*/  LDSM.16.M88.4 R20, [R3] ;  /* 0x000000000314783b */ /* 0x000fee0000000200 */
[-C--:B----4-:R-:W-:Y:S01]  /*8b60*/  HMMA.16816.F32 R4, R24, R28.reuse, R4 ;  /* 0x0000001c1804723c */ /* 0x090fe20000001804 */
[----:B-1----:R-:W-:Y:S07]  /*8b70*/  IMAD.U32 R55, RZ, RZ, UR42 ;  /* 0x0000002aff377e24 */ /* 0x002fee000f8e00ff */
[C---:B------:R-:W-:Y:S08]  /*8b80*/  HMMA.16816.F32 R8, R32.reuse, R28, R8 ;  /* 0x0000001c2008723c */ /* 0x040ff00000001808 */
        /* <DEDUP_REMOVED lines=24> */
[----:B------:R-:W-:Y:S04]  /*8d10*/  LDSM.16.MT88.4 R28, [R52+0x7c00] ;  /* 0x007c0000341c783b */ /* 0x000fe80000004200 */
[----:B------:R-:W3:Y:S03]  /*8d20*/  LDSM.16.M88.4 R24, [R3+0x4000] ;  /* 0x004000000318783b */ /* 0x000ee60000000200 */
[-C--:B----4-:R-:W-:Y:S08]  /*8d30*/  HMMA.16816.F32 R4, R36, R40.reuse, R4 ;  /* 0x000000282404723c */ /* 0x090ff00000001804 */
[C---:B-1----:R-:W-:Y:S07]  /*8d40*/  HMMA.16816.F32 R8, R48.reuse, R40, R8 ;  /* 0x000000283008723c */ /* 0x042fee0000001808 */
[----:B------:R-:W-:Y:S01]  /*8d50*/  IMAD.U32 R41, RZ, RZ, UR39 ;  /* 0x00000027ff297e24 */ /* 0x000fe2000f8e00ff */
[-C--:B------:R-:W-:Y:S01]  /*8d60*/  HMMA.16816.F32 R12, R48, R42.reuse, R12 ;  /* 0x0000002a300c723c */ /* 0x080fe2000000180c */
[----:B------:R-:W1:Y:S07]  /*8d70*/  LDSM.16.M88.4 R48, [R3+0x6000] ;  /* 0x006000000330783b */ /* 0x000e6e0000000200 */
[----:B------:R-:W-:Y:S07]  /*8d80*/  HMMA.16816.F32 R16, R36, R42, R16 ;  /* 0x0000002a2410723c */ /* 0x000fee0000001810 */
[----:B------:R-:W-:Y:S01]  /*8d90*/  IMAD.U32 R43, RZ, RZ, UR39 ;  /* 0x00000027ff2b7e24 */ /* 0x000fe2000f8e00ff */
[-C--:B------:R-:W-:Y:S01]  /*8da0*/  HMMA.16816.F32 R4, R20, R32.reuse, R4 ;  /* 0x000000201404723c */ /* 0x080fe20000001804 */
[----:B------:R-:W-:Y:S03]  /*8db0*/  IMAD.U32 R39, RZ, RZ, UR38 ;  /* 0x00000026ff277e24 */ /* 0x000fe6000f8e00ff */
[----:B------:R-:W-:Y:S04]  /*8dc0*/  IMAD.U32 R37, RZ, RZ, UR38 ;  /* 0x00000026ff257e24 */ /* 0x000fe8000f8e00ff */
[C---:B--2---:R-:W-:Y:S07]  /*8dd0*/  HMMA.16816.F32 R8, R44.reuse, R32, R8 ;  /* 0x000000202c08723c */ /* 0x044fee0000001808 */
[----:B------:R-:W-:Y:S01]  /*8de0*/  IMAD.U32 R33, RZ, RZ, UR37 ;  /* 0x00000025ff217e24 */ /* 0x000fe2000f8e00ff */
[-C--:B------:R-:W-:Y:S07]  /*8df0*/  HMMA.16816.F32 R12, R44, R34.reuse, R12 ;  /* 0x000000222c0c723c */ /* 0x080fee000000180c */
[----:B------:R-:W-:Y:S01]  /*8e00*/  IMAD.U32 R47, RZ, RZ, UR40 ;  /* 0x00000028ff2f7e24 */ /* 0x000fe2000f8e00ff */
[----:B------:R-:W-:Y:S01]  /*8e10*/  HMMA.16816.F32 R16, R20, R34, R16 ;  /* 0x000000221410723c */ /* 0x000fe20000001810 */
[----:B------:R-:W-:Y:S06]  /*8e20*/  IMAD.U32 R45, RZ, RZ, UR40 ;  /* 0x00000028ff2d7e24 */ /* 0x000fec000f8e00ff */
[----:B------:R-:W-:Y:S01]  /*8e30*/  IMAD.U32 R23, RZ, RZ, UR33 ;  /* 0x00000021ff177e24 */ /* 0x000fe2000f8e00ff */
[-C--:B---3--:R-:W-:Y:S01]  /*8e40*/  HMMA.16816.F32 R4, R24, R28.reuse, R4 ;  /* 0x0000001c1804723c */ /* 0x088fe20000001804 */
[----:B------:R-:W-:Y:S03]  /*8e50*/  IMAD.U32 R21, RZ, RZ, UR33 ;  /* 0x00000021ff157e24 */ /* 0x000fe6000f8e00ff */
[----:B------:R-:W-:Y:S01]  /*8e60*/  IMAD.U32 R35, RZ, RZ, UR37 ;  /* 0x00000025ff237e24 */ /* 0x000fe2000f8e00ff */
[----:B------:R-:W-:Y:S01]  /*8e70*/  LEA R238, P0, R23, R238, 0x2 ;  /* 0x000000ee17ee7211 */ /* 0x000fe200078010ff */
[----:B------:R-:W-:Y:S02]  /*8e80*/  IMAD.U32 R23, RZ, RZ, UR34 ;  /* 0x00000022ff177e24 */ /* 0x000fe4000f8e00ff */
[C---:B-1----:R-:W-:Y:S04]  /*8e90*/  HMMA.16816.F32 R8, R48.reuse, R28, R8 ;  /* 0x0000001c3008723c */ /* 0x042fe80000001808 */
[----:B------:R-:W-:Y:S01]  /*8ea0*/  LEA.HI.X.SX32 R239, R21, R239, 0x2, P0 ;  /* 0x000000ef15ef7211 */ /* 0x000fe200000f16ff */
[----:B------:R-:W-:Y:S01]  /*8eb0*/  IMAD.U32 R21, RZ, RZ, UR34 ;  /* 0x00000022ff157e24 */ /* 0x000fe2000f8e00ff */
[-C--:B------:R-:W-:Y:S01]  /*8ec0*/  LEA R56, P0, R81, R238.reuse, 0x2 ;  /* 0x000000ee51387211 */ /* 0x080fe200078010ff */
[----:B------:R-:W-:Y:S01]  /*8ed0*/  IMAD.U32 R29, RZ, RZ, UR36 ;  /* 0x00000024ff1d7e24 */ /* 0x000fe2000f8e00ff */
[-C--:B------:R-:W-:Y:S04]  /*8ee0*/  HMMA.16816.F32 R12, R48, R30.reuse, R12 ;  /* 0x0000001e300c723c */ /* 0x080fe8000000180c */
[-C--:B------:R-:W-:Y:S02]  /*8ef0*/  LEA R46, P5, R73, R238.reuse, 0x2 ;  /* 0x000000ee492e7211 */ /* 0x080fe400078a10ff */
[-C--:B------:R-:W-:Y:S01]  /*8f00*/  LEA R42, P4, R69, R238.reuse, 0x2 ;  /* 0x000000ee452a7211 */ /* 0x080fe200078810ff */
[----:B------:R-:W-:Y:S01]  /*8f10*/  RED.E.ADD.F32.FTZ.RN.STRONG.GPU [R238.64], R4 ;  /* 0x00000004ee00798e */ /* 0x000fe2000c10e788 */
[----:B------:R-:W-:Y:S01]  /*8f20*/  HMMA.16816.F32 R16, R24, R30, R16 ;  /* 0x0000001e1810723c */ /* 0x000fe20000001810 */
[----:B------:R-:W-:Y:S03]  /*8f30*/  IMAD.U32 R51, RZ, RZ, UR41 ;  /* 0x00000029ff337e24 */ /* 0x000fe6000f8e00ff */
[-C--:B------:R-:W-:Y:S01]  /*8f40*/  LEA R50, P6, R77, R238.reuse, 0x2 ;  /* 0x000000ee4d327211 */ /* 0x080fe200078c10ff */
[----:B------:R-:W-:Y:S01]  /*8f50*/  IMAD.U32 R49, RZ, RZ, UR41 ;  /* 0x00000029ff317e24 */ /* 0x000fe2000f8e00ff */
[-C--:B------:R-:W-:Y:S01]  /*8f60*/  LEA R38, P3, R65, R238.reuse, 0x2 ;  /* 0x000000ee41267211 */ /* 0x080fe200078610ff */
[----:B------:R-:W-:Y:S01]  /*8f70*/  IMAD.U32 R31, RZ, RZ, UR36 ;  /* 0x00000024ff1f7e24 */ /* 0x000fe2000f8e00ff */
[-C--:B------:R-:W-:Y:S01]  /*8f80*/  LEA R30, P1, R57, R238.reuse, 0x2 ;  /* 0x000000ee391e7211 */ /* 0x080fe200078210ff */
[----:B------:R-:W-:Y:S03]  /*8f90*/  IMAD.U32 R27, RZ, RZ, UR35 ;  /* 0x00000023ff1b7e24 */ /* 0x000fe6000f8e00ff */
[-C--:B------:R-:W-:Y:S01]  /*8fa0*/  LEA.HI.X.SX32 R57, R79, R239.reuse, 0x2, P0 ;  /* 0x000000ef4f397211 */ /* 0x080fe200000f16ff */
[----:B------:R-:W-:Y:S01]  /*8fb0*/  IMAD.U32 R25, RZ, RZ, UR35 ;  /* 0x00000023ff197e24 */ /* 0x000fe2000f8e00ff */
        /* <DEDUP_REMOVED lines=18> */
[-C--:B------:R-:W-:Y:S02]  /*90e0*/  LEA.HI.X.SX32 R31, R55, R239.reuse, 0x2, P1 ;  /* 0x000000ef371f7211 */ /* 0x080fe400008f16ff */
[-C--:B------:R-:W-:Y:S01]  /*90f0*/  LEA R58, P1, R27, R238.reuse, 0x2 ;  /* 0x000000ee1b3a7211 */ /* 0x080fe200078210ff */
[----:B------:R-:W-:Y:S01]  /*9100*/  RED.E.ADD.F32.FTZ.RN.STRONG.GPU [R34.64], R10 ;  /* 0x0000000a2200798e */ /* 0x000fe2000c10e788 */
[-C--:B------:R-:W-:Y:S02]  /*9110*/  LEA.HI.X.SX32 R27, R49, R239.reuse, 0x2, P0 ;  /* 0x000000ef311b7211 */ /* 0x080fe400000f16ff */
[-C--:B------:R-:W-:Y:S01]  /*9120*/  LEA.HI.X.SX32 R45, R45, R239.reuse, 0x2, P6 ;  /* 0x000000ef2d2d7211 */ /* 0x080fe200030f16ff */
[----:B------:R-:W-:Y:S01]  /*9130*/  RED.E.ADD.F32.FTZ.RN.STRONG.GPU [R30.64], R11 ;  /* 0x0000000b1e00798e */ /* 0x000fe2000c10e788 */
[-C--:B------:R-:W-:Y:S02]  /*9140*/  LEA.HI.X.SX32 R41, R41, R239.reuse, 0x2, P5 ;  /* 0x000000ef29297211 */ /* 0x080fe400028f16ff */
[-C--:B------:R-:W-:Y:S01]  /*9150*/  LEA.HI.X.SX32 R37, R37, R239.reuse, 0x2, P4 ;  /* 0x000000ef25257211 */ /* 0x080fe200020f16ff */
[----:B------:R-:W-:Y:S01]  /*9160*/  RED.E.ADD.F32.FTZ.RN.STRONG.GPU [R26.64], R16 ;  /* 0x000000101a00798e */ /* 0x000fe2000c10e788 */
[-C--:B------:R-:W-:Y:S02]  /*9170*/  LEA.HI.X.SX32 R49, R33, R239.reuse, 0x2, P3 ;  /* 0x000000ef21317211 */ /* 0x080fe400018f16ff */
[----:B------:R-:W-:Y:S01]  /*9180*/  LEA R60, P0, R23, R238, 0x2 ;  /* 0x000000ee173c7211 */ /* 0x000fe200078010ff */
[----:B------:R-:W-:Y:S01]  /*9190*/  RED.E.ADD.F32.FTZ.RN.STRONG.GPU [R44.64], R17 ;  /* 0x000000112c00798e */ /* 0x000fe2000c10e788 */
[-C--:B------:R-:W-:Y:S02]  /*91a0*/  LEA.HI.X.SX32 R55, R29, R239.reuse, 0x2, P2 ;  /* 0x000000ef1d377211 */ /* 0x080fe400010f16ff */
[-C--:B------:R-:W-:Y:S01]  /*91b0*/  LEA.HI.X.SX32 R61, R21, R239.reuse, 0x2, P0 ;  /* 0x000000ef153d7211 */ /* 0x080fe200000f16ff */
[----:B------:R-:W-:Y:S01]  /*91c0*/  RED.E.ADD.F32.FTZ.RN.STRONG.GPU [R40.64], R18 ;  /* 0x000000122800798e */ /* 0x000fe2000c10e788 */
[----:B------:R-:W-:Y:S02]  /*91d0*/  LEA.HI.X.SX32 R59, R25, R239, 0x2, P1 ;  /* 0x000000ef193b7211 */ /* 0x000fe400008f16ff */
[----:B------:R-:W-:Y:S01]  /*91e0*/  PLOP3.LUT P1, PT, PT, PT, UP0, 0x80, 0x0 ;  /* 0x000000000000781c */ /* 0x000fe20003f2f008 */
[----:B------:R-:W-:Y:S01]  /*91f0*/  RED.E.ADD.F32.FTZ.RN.STRONG.GPU [R36.64], R19 ;  /* 0x000000132400798e */ /* 0x000fe2000c10e788 */
[----:B------:R-:W-:Y:S01]  /*9200*/  PLOP3.LUT P0, PT, PT, PT, UP1, 0x80, 0x0 ;  /* 0x000000000000781c */ /* 0x000fe20003f0f018 */
[----:B------:R-:W-:Y:S02]  /*9210*/  @UP2 UIADD3 UR28, UP0, UR28, -0x200, URZ ;  /* 0xfffffe001c1c2890 */ /* 0x000fe4000ff1e03f */
[----:B------:R-:W-:Y:S02]  /*9220*/  RED.E.ADD.F32.FTZ.RN.STRONG.GPU [R48.64], R12 ;  /* 0x0000000c3000798e */ /* 0x000fe4000c10e788 */
[----:B------:R-:W-:Y:S02]  /*9230*/  @UP2 UIADD3.X UR27, UR27, -0x1, URZ, UP0, !UPT ;  /* 0xffffffff1b1b2890 */ /* 0x000fe400087fe43f */
[----:B------:R-:W1:Y:S04]  /*9240*/  LDSM.16.MT88.4 R20, [R182] ;  /* 0x00000000b614783b */ /* 0x000e680000004200 */
[----:B------:R-:W-:Y:S04]  /*9250*/  RED.E.ADD.F32.FTZ.RN.STRONG.GPU [R54.64], R13 ;  /* 0x0000000d3600798e */ /* 0x000fe8000c10e788 */
[----:B------:R-:W-:Y:S04]  /*9260*/  RED.E.ADD.F32.FTZ.RN.STRONG.GPU [R58.64], R14 ;  /* 0x0000000e3a00798e */ /* 0x000fe8000c10e788 */
[----:B------:R-:W2:Y:S04]  /*9270*/  LDSM.16.MT88.4 R8, [R187+0xe000] ;  /* 0x00e00000bb08783b */ /* 0x000ea80000004200 */
[----:B------:R-:W-:Y:S04]  /*9280*/  RED.E.ADD.F32.FTZ.RN.STRONG.GPU [R60.64], R15 ;  /* 0x0000000f3c00798e */ /* 0x000fe8000c10e788 */
[----:B------:R-:W-:Y:S04]  /*9290*/  LDSM.16.MT88.4 R24, [R187+0xa800] ;  /* 0x00a80000bb18783b */ /* 0x000fe80000004200 */
[----:B------:R-:W3:Y:S04]  /*92a0*/  LDSM.16.MT88.4 R28, [R182+0x400] ;  /* 0x00040000b61c783b */ /* 0x000ee80000004200 */
[----:B------:R-:W4:Y:S04]  /*92b0*/  LDSM.16.MT88.4 R32, [R187+0xe800] ;  /* 0x00e80000bb20783b */ /* 0x000f280000004200 */
[----:B------:R-:W-:Y:S04]  /*92c0*/  LDSM.16.MT88.4 R12, [R187+0xf000] ;  /* 0x00f00000bb0c783b */ /* 0x000fe80000004200 */
[----:B------:R-:W-:Y:S01]  /*92d0*/  LDSM.16.MT88.4 R16, [R187+0xb800] ;  /* 0x00b80000bb10783b */ /* 0x000fe20000004200 */
[-C--:B-1----:R-:W-:Y:S08]  /*92e0*/  HMMA.16816.F32 R148, R4, R20.reuse, R148 ;  /* 0x000000140494723c */ /* 0x082ff00000001894 */
[C---:B--2---:R-:W-:Y:S08]  /*92f0*/  HMMA.16816.F32 R152, R8.reuse, R20, R152 ;  /* 0x000000140898723c */ /* 0x044ff00000001898 */
[-C--:B------:R-:W-:Y:S01]  /*9300*/  HMMA.16816.F32 R156, R8, R22.reuse, R156 ;  /* 0x00000016089c723c */ /* 0x080fe2000000189c */
[----:B------:R-:W-:Y:S07]  /*9310*/  LDSM.16.MT88.4 R8, [R182+0x800] ;  /* 0x00080000b608783b */ /* 0x000fee0000004200 */
[----:B------:R-:W-:Y:S01]  /*9320*/  HMMA.16816.F32 R160, R4, R22, R160 ;  /* 0x0000001604a0723c */ /* 0x000fe200000018a0 */
[----:B------:R-:W1:Y:S04]  /*9330*/  LDSM.16.MT88.4 R4, [R187+0xb000] ;  /* 0x00b00000bb04783b */ /* 0x000e680000004200 */
[----:B------:R-:W2:Y:S03]  /*9340*/  LDSM.16.MT88.4 R20, [R182+0xc00] ;  /* 0x000c0000b614783b */ /* 0x000ea60000004200 */
[-C--:B---3--:R-:W-:Y:S08]  /*9350*/  HMMA.16816.F32 R148, R24, R28.reuse, R148 ;  /* 0x0000001c1894723c */ /* 0x088ff00000001894 */
[C---:B----4-:R-:W-:Y:S08]  /*9360*/  HMMA.16816.F32 R152, R32.reuse, R28, R152 ;  /* 0x0000001c2098723c */ /* 0x050ff00000001898 */
[-C--:B------:R-:W-:Y:S08]  /*9370*/  HMMA.16816.F32 R156, R32, R30.reuse, R156 ;  /* 0x0000001e209c723c */ /* 0x080ff0000000189c */
[----:B------:R-:W-:Y:S01]  /*9380*/  HMMA.16816.F32 R160, R24, R30, R160 ;  /* 0x0000001e18a0723c */ /* 0x000fe200000018a0 */
[----:B------:R-:W3:Y:S07]  /*9390*/  LDSM.16.MT88.4 R24, [R187+0xf800] ;  /* 0x00f80000bb18783b */ /* 0x000eee0000004200 */
        /* <DEDUP_REMOVED lines=127> */
.L_x_1179:
        /* <DEDUP_REMOVED lines=18> */
.L_x_1180:
[----:B------:R-:W2:Y:S01]  /*9cb0*/  S2R R6, SR_TID.X ;  /* 0x0000000000067919 */ /* 0x000ea20000002100 */
[----:B------:R-:W-:Y:S01]  /*9cc0*/  USHF.L.U32 UR6, UR14, 0x7, URZ ;  /* 0x000000070e067899 */ /* 0x000fe2000800063f */
[----:B------:R-:W-:Y:S01]  /*9cd0*/  IMAD.U32 R28, RZ, RZ, UR54 ;  /* 0x00000036ff1c7e24 */ /* 0x000fe2000f8e00ff */
[----:B------:R-:W-:Y:S01]  /*9ce0*/  ULDC.64 UR12, c[0x0][0x3a0] ;  /* 0x0000e800000c7ab9 */ /* 0x000fe20000000a00 */
[----:B------:R-:W-:Y:S01]  /*9cf0*/  BAR.SYNC.DEFER_BLOCKING 0x0 ;  /* 0x0000000000007b1d */ /* 0x000fe20000010000 */
[----:B------:R-:W-:Y:S02]  /*9d00*/  USHF.R.S32.HI UR7, URZ, 0x1f, UR6 ;  /* 0x0000001f3f077899 */ /* 0x000fe40008011406 */
[----:B------:R-:W-:Y:S01]  /*9d10*/  IMAD.U32 R20, RZ, RZ, UR6 ;  /* 0x00000006ff147e24 */ /* 0x000fe2000f8e00ff */
[----:B------:R-:W-:Y:S02]  /*9d20*/  UIMAD UR5, UR14, -0x80, UR5 ;  /* 0xffffff800e0578a4 */ /* 0x000fe4000f8e0205 */
[----:B------:R-:W-:Y:S01]  /*9d30*/  UIMAD UR12, UR7, UR12, URZ ;  /* 0x0000000c070c72a4 */ /* 0x000fe2000f8e023f */
[----:B------:R-:W-:Y:S01]  /*9d40*/  BSSY B0, `(.L_x_1181) ;  /* 0x0000023000007945 */ /* 0x000fe20003800000 */
[----:B------:R-:W-:-:S02]  /*9d50*/  USHF.R.S32.HI UR17, URZ, 0x1f, UR54 ;  /* 0x0000001f3f117899 */ /* 0x000fc40008011436 */
[----:B------:R-:W-:-:S06]  /*9d60*/  UIMAD UR12, UR6, UR13, UR12 ;  /* 0x0000000d060c72a4 */ /* 0x000fcc000f8e020c */
[----:B------:R-:W-:Y:S01]  /*9d70*/  IMAD.U32 R4, RZ, RZ, UR12 ;  /* 0x0000000cff047e24 */ /* 0x000fe2000f8e00ff */
[----:B------:R-:W-:Y:S02]  /*9d80*/  ULDC.64 UR12, c[0x0][0x3b8] ;  /* 0x0000ee00000c7ab9 */ /* 0x000fe40000000a00 */
[----:B------:R-:W-:Y:S01]  /*9d90*/  UIMAD UR12, UR17, UR12, URZ ;  /* 0x0000000c110c72a4 */ /* 0x000fe2000f8e023f */
[----:B--2---:R-:W-:-:S03]  /*9da0*/  SHF.R.S32.HI R5, RZ, 0x1f, R6 ;  /* 0x0000001fff057819 */ /* 0x004fc60000011406 */
[----:B------:R-:W-:Y:S01]  /*9db0*/  UIMAD UR12, UR54, UR13, UR12 ;  /* 0x0000000d360c72a4 */ /* 0x000fe2000f8e020c */
[----:B------:R-:W-:Y:S01]  /*9dc0*/  LEA.HI R22, R5, R6, RZ, 0x2 ;  /* 0x0000000605167211 */ /* 0x000fe200078f10ff */
[----:B------:R2:W3:Y:S03]  /*9dd0*/  LDS.128 R12, [R53+0x7000] ;  /* 0x00700000350c7984 */ /* 0x0004e60000000c00 */
[----:B------:R-:W-:Y:S01]  /*9de0*/  LOP3.LUT R5, R22, 0xfffffffc, RZ, 0xc0, !PT ;  /* 0xfffffffc16057812 */ /* 0x000fe200078ec0ff */
[----:B------:R2:W4:Y:S01]  /*9df0*/  LDS.128 R8, [R53+0x8000] ;  /* 0x0080000035087984 */ /* 0x0005220000000c00 */
[----:B------:R-:W-:-:S03]  /*9e00*/  SHF.R.S32.HI R22, RZ, 0x2, R22 ;  /* 0x00000002ff167819 */ /* 0x000fc60000011416 */
[----:B------:R-:W-:Y:S01]  /*9e10*/  IMAD.IADD R5, R6, 0x1, -R5 ;  /* 0x0000000106057824 */ /* 0x000fe200078e0a05 */
[----:B------:R-:W-:Y:S02]  /*9e20*/  ISETP.GE.AND P2, PT, R22, UR5, PT ;  /* 0x0000000516007c0c */ /* 0x000fe4000bf46270 */
[----:B------:R-:W-:Y:S01]  /*9e30*/  SHF.R.S32.HI R21, RZ, 0x1f, R22 ;  /* 0x0000001fff157819 */ /* 0x000fe20000011416 */
[----:B------:R-:W-:-:S05]  /*9e40*/  IMAD.SHL.U32 R26, R5, 0x8, RZ ;  /* 0x00000008051a7824 */ /* 0x000fca00078e00ff */
[----:B------:R-:W-:-:S05]  /*9e50*/  SHF.R.S32.HI R27, RZ, 0x1f, R26 ;  /* 0x0000001fff1b7819 */ /* 0x000fca000001141a */
[----:B------:R-:W-:-:S05]  /*9e60*/  IMAD.WIDE.U32 R6, R20, c[0x0][0x3a0], R26 ;  /* 0x0000e80014067a25 */ /* 0x000fca00078e001a */
[----:B------:R-:W-:-:S04]  /*9e70*/  IADD3 R6, P0, R6, UR15, RZ ;  /* 0x0000000f06067c10 */ /* 0x000fc8000ff1e0ff */
[----:B------:R-:W-:-:S05]  /*9e80*/  IADD3.X R7, R7, UR16, R4, P0, !PT ;  /* 0x0000001007077c10 */ /* 0x000fca00087fe404 */
[----:B------:R-:W-:Y:S02]  /*9e90*/  IMAD.WIDE.U32 R28, R28, c[0x0][0x3b8], R6 ;  /* 0x0000ee001c1c7a25 */ /* 0x000fe400078e0006 */
[----:B------:R2:W1:Y:S03]  /*9ea0*/  LDS.128 R4, [R53+0x9000] ;  /* 0x0090000035047984 */ /* 0x0004660000000c00 */
[----:B------:R-:W-:Y:S01]  /*9eb0*/  IADD3 R23, R29, UR12, RZ ;  /* 0x0000000c1d177c10 */ /* 0x000fe2000fffe0ff */
[----:B------:R-:W-:Y:S05]  /*9ec0*/  @P2 BRA `(.L_x_1182) ;  /* 0x000000a000002947 */ /* 0x000fea0003800000 */
[----:B---3--:R-:W3:Y:S01]  /*9ed0*/  LDS.128 R16, [R53+0x6000] ;  /* 0x0060000035107984 */ /* 0x008ee20000000c00 */
        /* <DEDUP_REMOVED lines=9> */
.L_x_1182:
[----:B---3--:R-:W-:Y:S05]  /*9f70*/  BSYNC B0 ;  /* 0x0000000000007941 */ /* 0x008fea0003800000 */
.L_x_1181:
[----:B------:R-:W-:Y:S01]  /*9f80*/  IADD3 R16, R22, 0x40, RZ ;  /* 0x0000004016107810 */ /* 0x000fe20007ffe0ff */
[----:B------:R-:W-:Y:S03]  /*9f90*/  BSSY B0, `(.L_x_1183) ;  /* 0x000000e000007945 */ /* 0x000fe60003800000 */
[----:B------:R-:W-:-:S13]  /*9fa0*/  ISETP.GE.AND P1, PT, R16, UR5, PT ;  /* 0x0000000510007c0c */ /* 0x000fda000bf26270 */
        /* <DEDUP_REMOVED lines=12> */
.L_x_1184:
[----:B------:R-:W-:Y:S05]  /*a070*/  BSYNC B0 ;  /* 0x0000000000007941 */ /* 0x000fea0003800000 */
.L_x_1183:
[----:B------:R-:W-:Y:S01]  /*a080*/  ULDC.64 UR12, c[0x0][0x3a8] ;  /* 0x0000ea00000c7ab9 */ /* 0x000fe20000000a00 */
[----:B---3--:R-:W-:Y:S01]  /*a090*/  IMAD.WIDE.U32 R12, R20, c[0x0][0x3a8], R26 ;  /* 0x0000ea00140c7a25 */ /* 0x008fe200078e001a */
        /* <DEDUP_REMOVED lines=21> */
[----:B----4-:R3:W-:Y:S02]  /*a1f0*/  STG.E.128 [R14.64], R8 ;  /* 0x000000080e007986 */ /* 0x0107e4000c101d08 */
.L_x_1186:
[----:B------:R-:W-:Y:S05]  /*a200*/  BSYNC B0 ;  /* 0x0000000000007941 */ /* 0x000fea0003800000 */
.L_x_1185:
[----:B------:R-:W-:Y:S05]  /*a210*/  @P1 BRA `(.L_x_1173) ;  /* 0x000000a000001947 */ /* 0x000fea0003800000 */
[----:B------:R-:W-:Y:S02]  /*a220*/  IADD3 R22, P0, R22, 0x40, RZ ;  /* 0x0000004016167810 */ /* 0x000fe40007f1e0ff */
[----:B------:R-:W-:Y:S02]  /*a230*/  MOV R12, R16 ;  /* 0x00000010000c7202 */ /* 0x000fe40000000f00 */
[----:B---34-:R-:W-:-:S03]  /*a240*/  IADD3.X R9, RZ, R21, RZ, P0, !PT ;  /* 0x00000015ff097210 */ /* 0x018fc600007fe4ff */
[----:B------:R-:W-:-:S04]  /*a250*/  IMAD.WIDE.U32 R10, R22, c[0x0][0x3a8], R12 ;  /* 0x0000ea00160a7a25 */ /* 0x000fc800078e000c */
[----:B------:R-:W-:Y:S01]  /*a260*/  IMAD R9, R9, c[0x0][0x3a8], RZ ;  /* 0x0000ea0009097a24 */ /* 0x000fe200078e02ff */
[----:B------:R-:W-:-:S03]  /*a270*/  LEA R8, P0, R10, c[0x0][0x348], 0x1 ;  /* 0x0000d2000a087a11 */ /* 0x000fc600078008ff */
[----:B------:R-:W-:-:S05]  /*a280*/  IMAD R9, R22, c[0x0][0x3ac], R9 ;  /* 0x0000eb0016097a24 */ /* 0x000fca00078e0209 */
[----:B------:R-:W-:-:S04]  /*a290*/  IADD3 R9, R9, R11, RZ ;  /* 0x0000000b09097210 */ /* 0x000fc80007ffe0ff */
[----:B------:R-:W-:-:S05]  /*a2a0*/  LEA.HI.X R9, R10, c[0x0][0x34c], R9, 0x1, P0 ;  /* 0x0000d3000a097a11 */ /* 0x000fca00000f0c09 */
[----:B-1----:R1:W-:Y:S02]  /*a2b0*/  STG.E.128 [R8.64], R4 ;  /* 0x0000000408007986 */ /* 0x0023e4000c101d08 */
.L_x_1173:
[----:B------:R-:W-:Y:S05]  /*a2c0*/  BSYNC B1 ;  /* 0x0000000000017941 */ /* 0x000fea0003800000 */
.L_x_1159:
        /* <DEDUP_REMOVED lines=11> */
.L_x_1187:
[----:B------:R-:W-:Y:S05]  /*a380*/  EXIT ;  /* 0x000000000000794d */ /* 0x000fea0003800000 */
.L_x_1189:
        /* <DEDUP_REMOVED lines=15> */
.L_x_1359:


//--------------------- .text._ZN5flash44flash_bwd_dq_dk_dv_loop_seqk_parallel_kernelI23Flash_bwd_kernel_traitsILi32ELi128ELi128ELi8ELi4ELi4ELi4ELb0ELb0EN7cutlass6half_tE19Flash_kernel_traitsILi32ELi128ELi128ELi8ES3_EELb0ELb0ELb1ELb0ELb0ELb1ELb1EEEvNS_16Flash_bwd_paramsE --------------------------
	.section	.text._ZN5flash44flash_bwd_dq_dk_dv_loop_seqk_parallel_kernelI23Flash_bwd_kernel_traitsILi32ELi128ELi128ELi8ELi4ELi4ELi4ELb0ELb0EN7cutlass6half_tE19Flash_kernel_traitsILi32ELi128ELi128ELi8ES3_EELb0ELb0ELb1ELb0ELb0ELb1ELb1EEEvNS_16Flash_bwd_paramsE,"ax",@progbits
	.sectioninfo	@"SHI_REGISTERS=255"
	.align	128
        .global         _ZN5flash44flash_bwd_dq_dk_dv_loop_seqk_parallel_kernelI23Flash_bwd_kernel_traitsILi32ELi128ELi128ELi8ELi4ELi4ELi4ELb0ELb0EN7cutlass6half_tE19Flash_kernel_traitsILi32ELi128ELi128ELi8ES3_EELb0ELb0ELb1ELb0ELb0ELb1ELb1EEEvNS_16Flash_bwd_paramsE
        .type           _ZN5flash44flash_bwd_dq_dk_dv_loop_seqk_parallel_kernelI23Flash_bwd_kernel_traitsILi32ELi128ELi128ELi8ELi4ELi4ELi4ELb0ELb0EN7cutlass6half_tE19Flash_kernel_traitsILi32ELi128ELi128ELi8ES3_EELb0ELb0ELb1ELb0ELb0ELb1ELb1EEEvNS_16Flash_bwd_paramsE,@function
        .size           _ZN5flash44flash_bwd_dq_dk_dv_loop_seqk_parallel_kernelI23Flash_bwd_kernel_traitsILi32ELi128ELi128ELi8ELi4ELi4ELi4ELb0ELb0EN7cutlass6half_tE19Flash_kernel_traitsILi32ELi128ELi128ELi8ES3_EELb0ELb0ELb1ELb0ELb0ELb1ELb1EEEvNS_16Flash_bwd_paramsE,(.L_x_1360 - _ZN5flash44flash_bwd_dq_dk_dv_loop_seqk_parallel_kernelI23Flash_bwd_kernel_traitsILi32ELi128ELi128ELi8ELi4ELi4ELi4ELb0ELb0EN7cutlass6half_tE19Flash_kernel_traitsILi32ELi128ELi128ELi8ES3_EELb0ELb0ELb1ELb0ELb0ELb1ELb1EEEvNS_16Flash_bwd_paramsE)
        .other          _ZN5flash44flash_bwd_dq_dk_dv_loop_seqk_parallel_kernelI23Flash_bwd_kernel_traitsILi32ELi128ELi128ELi8ELi4ELi4ELi4ELb0ELb0EN7cutlass6half_tE19Flash_kernel_traitsILi32ELi128ELi128ELi8ES3_EELb0ELb0ELb1ELb0ELb0ELb1ELb1EEEvNS_16Flash_bwd_paramsE,@"STO_CUDA_ENTRY STV_DEFAULT"
_ZN5flash44flash_bwd_dq_dk_dv_loop_seqk_parallel_kernelI23Flash_bwd_kernel_traitsILi32ELi128ELi128ELi8ELi4ELi4ELi4ELb0ELb0EN7cutlass6half_tE19Flash_kernel_traitsILi32ELi128ELi128ELi8ES3_EELb0ELb0ELb1ELb0ELb0ELb1ELb1EEEvNS_16Flash_bwd_paramsE:
.text._ZN5flash44flash_bwd_dq_dk_dv_loop_seqk_parallel_kernelI23Flash_bwd_kernel_traitsILi32ELi128ELi128ELi8ELi4ELi4ELi4ELb0ELb0EN7cutlass6half_tE19Flash_kernel_traitsILi32ELi128ELi128ELi8ES3_EELb0ELb0ELb1ELb0ELb0ELb1ELb1EEEvNS_16Flash_bwd_paramsE:
        /* <DEDUP_REMOVED lines=194> */
[C---:B------:R-:W-:Y:S02]  /*0c20*/  IMAD.IADD R211, R212.reuse, 0x1, R205 ;  /* 0x00000001d4d37824 */ /* 0x040fe400078e02cd */
        /* <DEDUP_REMOVED lines=78> */
.L_x_1220:
        /* <DEDUP_REMOVED lines=54> */
.L_x_1190:
        /* <DEDUP_REMOVED lines=67> */
.L_x_1192:
        /* <DEDUP_REMOVED lines=18> */
.L_x_1193:
        /* <DEDUP_REMOVED lines=87> */
.L_x_1194:
[----:B------:R-:W2:Y:S02]  /*1f30*/  LDL R0, [R1+0x58] ;  /* 0x0000580001007983 */ /* 0x000ea40000100800 */
[----:B--2---:R1:W2:Y:S01]  /*1f40*/  R2UR UR14, R0 ;  /* 0x00000000000e73c2 */ /* 0x0042a200000e0000 */
[----:B------:R-:W-:-:S07]  /*1f50*/  DEPBAR.LE SB1, 0x0, {2} ;  /* 0x000090040000791a */ /* 0x000fce0000000000 */
.L_x_1195:
        /* <DEDUP_REMOVED lines=109> */
.L_x_1197:
        /* <DEDUP_REMOVED lines=18> */
.L_x_1198:
        /* <DEDUP_REMOVED lines=28> */
.L_x_1200:
[----:B------:R-:W-:Y:S05]  /*2910*/  BSYNC B0 ;  /* 0x0000000000007941 */ /* 0x000fea0003800000 */
.L_x_1199:
        /* <DEDUP_REMOVED lines=14> */
.L_x_1202:
[----:B------:R-:W-:Y:S05]  /*2a00*/  BSYNC B0 ;  /* 0x0000000000007941 */ /* 0x000fea0003800000 */
.L_x_1201:
        /* <DEDUP_REMOVED lines=25> */
.L_x_1204:
[----:B------:R-:W-:Y:S05]  /*2ba0*/  BSYNC B0 ;  /* 0x0000000000007941 */ /* 0x000fea0003800000 */
.L_x_1203:
        /* <DEDUP_REMOVED lines=12> */
.L_x_1196:
[----:B------:R-:W2:Y:S01]  /*2c70*/  LDL R17, [R1+0x20] ;  /* 0x0000200001117983 */ /* 0x000ea20000100800 */
[----:B------:R-:W-:-:S03]  /*2c80*/  ULDC.64 UR40, c[0x0][0x1a0] ;  /* 0x0000680000287ab9 */ /* 0x000fc60000000a00 */
[----:B------:R-:W3:Y:S01]  /*2c90*/  LDL R21, [R1+0x10] ;  /* 0x0000100001157983 */ /* 0x000ee20000100800 */
[----:B------:R-:W-:Y:S01]  /*2ca0*/  UIMAD UR4, UR45, UR40, URZ ;  /* 0x000000282d0472a4 */ /* 0x000fe2000f8e023f */
[----:B------:R-:W-:Y:S01]  /*2cb0*/  IMAD.U32 R3, RZ, RZ, UR5 ;  /* 0x00000005ff037e24 */ /* 0x000fe2000f8e00ff */
[----:B------:R-:W-:Y:S01]  /*2cc0*/  ULDC.64 UR42, c[0x0][0x198] ;  /* 0x00006600002a7ab9 */ /* 0x000fe20000000a00 */
[----:B------:R-:W-:Y:S01]  /*2cd0*/  IMAD.MOV.U32 R25, RZ, RZ, 0x7f800000 ;  /* 0x7f800000ff197424 */ /* 0x000fe200078e00ff */
[----:B------:R-:W-:Y:S01]  /*2ce0*/  UIMAD UR4, UR5, UR41, UR4 ;  /* 0x00000029050472a4 */ /* 0x000fe2000f8e0204 */
[C-C-:B------:R-:W-:Y:S01]  /*2cf0*/  IMAD.WIDE.U32 R8, R3.reuse, c[0x0][0x198], R4.reuse ;  /* 0x0000660003087a25 */ /* 0x140fe200078e0004 */
[----:B------:R-:W-:Y:S01]  /*2d00*/  UIMAD UR42, UR45, UR42, URZ ;  /* 0x0000002a2d2a72a4 */ /* 0x000fe2000f8e023f */
[----:B------:R-:W-:Y:S02]  /*2d10*/  MOV R22, 0x7f800000 ;  /* 0x7f80000000167802 */ /* 0x000fe40000000f00 */
[----:B------:R-:W-:Y:S01]  /*2d20*/  IMAD.WIDE.U32 R4, R3, c[0x0][0x1a0], R4 ;  /* 0x0000680003047a25 */ /* 0x000fe200078e0004 */
[----:B------:R-:W-:Y:S01]  /*2d30*/  UIMAD UR43, UR5, UR43, UR42 ;  /* 0x0000002b052b72a4 */ /* 0x000fe2000f8e022a */
[----:B------:R-:W-:-:S02]  /*2d40*/  IADD3 R8, P1, R8, UR53, RZ ;  /* 0x0000003508087c10 */ /* 0x000fc4000ff3e0ff */
[----:B------:R-:W-:Y:S01]  /*2d50*/  IMAD.U32 R3, RZ, RZ, UR4 ;  /* 0x00000004ff037e24 */ /* 0x000fe2000f8e00ff */
[----:B------:R-:W-:Y:S01]  /*2d60*/  ULEA.HI UR4, UR8, UR8, URZ, 0x1 ;  /* 0x0000000808047291 */ /* 0x000fe2000f8f083f */
[----:B------:R-:W-:Y:S01]  /*2d70*/  IADD3 R12, P0, R4, UR50, RZ ;  /* 0x00000032040c7c10 */ /* 0x000fe2000ff1e0ff */
[----:B------:R-:W-:Y:S02]  /*2d80*/  IMAD.U32 R7, RZ, RZ, UR43 ;  /* 0x0000002bff077e24 */ /* 0x000fe4000f8e00ff */
[----:B------:R-:W-:Y:S01]  /*2d90*/  ULOP3.LUT UR4, UR4, 0xfffffffe, URZ, 0xc0, !UPT ;  /* 0xfffffffe04047892 */ /* 0x000fe2000f8ec03f */
[----:B------:R-:W-:Y:S01]  /*2da0*/  IADD3.X R13, R5, UR52, R3, P0, !PT ;  /* 0x00000034050d7c10 */ /* 0x000fe200087fe403 */
[----:B------:R-:W-:Y:S01]  /*2db0*/  IMAD.MOV.U32 R24, RZ, RZ, 0x7f800000 ;  /* 0x7f800000ff187424 */ /* 0x000fe200078e00ff */
[----:B------:R-:W-:Y:S01]  /*2dc0*/  PLOP3.LUT P0, PT, PT, PT, UP6, 0x80, 0x0 ;  /* 0x000000000000781c */ /* 0x000fe20003f0f068 */
[----:B------:R-:W-:Y:S01]  /*2dd0*/  UIADD3 UR4, UR8, -UR4, URZ ;  /* 0x8000000408047290 */ /* 0x000fe2000fffe03f */
[----:B------:R-:W-:Y:S01]  /*2de0*/  IADD3 R3, R0, 0x40, RZ ;  /* 0x0000004000037810 */ /* 0x000fe20007ffe0ff */
[----:B------:R-:W-:Y:S01]  /*2df0*/  IMAD.WIDE.U32 R12, R6, c[0x0][0x1b8], R12 ;  /* 0x00006e00060c7a25 */ /* 0x000fe200078e000c */
[----:B------:R-:W-:Y:S01]  /*2e00*/  IADD3.X R9, R9, UR54, R7, P1, !PT ;  /* 0x0000003609097c10 */ /* 0x000fe20008ffe407 */
[----:B------:R-:W-:-:S02]  /*2e10*/  UISETP.NE.AND UP0, UPT, UR4, 0x1, UPT ;  /* 0x000000010400788c */ /* 0x000fc4000bf05270 */
[----:B------:R-:W-:Y:S01]  /*2e20*/  UIMAD UR4, UR15, -0x80, UR7 ;  /* 0xffffff800f0478a4 */ /* 0x000fe2000f8e0207 */
[----:B------:R-:W-:-:S05]  /*2e30*/  IMAD.MOV.U32 R23, RZ, RZ, 0x7f800000 ;  /* 0x7f800000ff177424 */ /* 0x000fca00078e00ff */
[----:B------:R-:W-:Y:S02]  /*2e40*/  ISETP.GE.AND P2, PT, R0, UR4, PT ;  /* 0x0000000400007c0c */ /* 0x000fe4000bf46270 */
[----:B------:R-:W-:Y:S01]  /*2e50*/  ISETP.GE.AND P1, PT, R3, UR4, PT ;  /* 0x0000000403007c0c */ /* 0x000fe2000bf26270 */
[----:B------:R-:W-:-:S06]  /*2e60*/  UIMAD UR4, UR8, -0x80, UR11 ;  /* 0xffffff80080478a4 */ /* 0x000fcc000f8e020b */
[----:B------:R-:W-:Y:S01]  /*2e70*/  ISETP.GE.AND P3, PT, R3, UR4, PT ;  /* 0x0000000403007c0c */ /* 0x000fe2000bf66270 */
[----:B------:R-:W-:Y:S01]  /*2e80*/  IMAD.MOV.U32 R3, RZ, RZ, 0x80 ;  /* 0x00000080ff037424 */ /* 0x000fe200078e00ff */
[----:B------:R-:W-:-:S03]  /*2e90*/  ISETP.GE.AND P4, PT, R0, UR4, PT ;  /* 0x0000000400007c0c */ /* 0x000fc6000bf86270 */
[----:B------:R-:W-:-:S04]  /*2ea0*/  IMAD.WIDE.U32 R4, R3, c[0x0][0x370], RZ ;  /* 0x0000dc0003047a25 */ /* 0x000fc800078e00ff */
[C---:B------:R-:W-:Y:S02]  /*2eb0*/  IMAD R7, R3.reuse, c[0x0][0x374], RZ ;  /* 0x0000dd0003077a24 */ /* 0x040fe400078e02ff */
[C---:B------:R-:W-:Y:S02]  /*2ec0*/  IMAD.WIDE.U32 R10, R3.reuse, c[0x0][0x190], RZ ;  /* 0x00006400030a7a25 */ /* 0x040fe400078e00ff */
[----:B------:R-:W-:Y:S02]  /*2ed0*/  @!P3 IADD3 R4, P5, R220, R4, RZ ;  /* 0x00000004dc04b210 */ /* 0x000fe40007fbe0ff */
[----:B------:R-:W-:Y:S02]  /*2ee0*/  IMAD R15, R3, c[0x0][0x194], RZ ;  /* 0x00006500030f7a24 */ /* 0x000fe400078e02ff */
[----:B------:R-:W-:Y:S02]  /*2ef0*/  @!P3 IADD3.X R5, R221, R5, R7, P5, !PT ;  /* 0x00000005dd05b210 */ /* 0x000fe40002ffe407 */
[----:B------:R-:W-:Y:S01]  /*2f00*/  @!P3 IADD3 R14, P5, R222, R10, RZ ;  /* 0x0000000ade0eb210 */ /* 0x000fe20007fbe0ff */
[----:B------:R-:W-:Y:S01]  /*2f10*/  @P0 BAR.SYNC.DEFER_BLOCKING 0x0 ;  /* 0x0000000000000b1d */ /* 0x000fe20000010000 */
[----:B------:R-:W-:-:S02]  /*2f20*/  @!P1 IADD3 R10, P0, R0, 0x40, RZ ;  /* 0x00000040000a9810 */ /* 0x000fc40007f1e0ff */
[----:B------:R-:W-:Y:S01]  /*2f30*/  @!P3 IADD3.X R15, R223, R11, R15, P5, !PT ;  /* 0x0000000bdf0fb210 */ /* 0x000fe20002ffe40f */
[----:B------:R-:W-:-:S04]  /*2f40*/  IMAD R11, R16, c[0x0][0x1b8], RZ ;  /* 0x00006e00100b7a24 */ /* 0x000fc800078e02ff */
[----:B------:R-:W-:Y:S02]  /*2f50*/  IMAD R19, R6, c[0x0][0x1bc], R11 ;  /* 0x00006f0006137a24 */ /* 0x000fe400078e020b */
[----:B--2---:R-:W-:Y:S01]  /*2f60*/  IMAD.SHL.U32 R3, R17, 0x2, RZ ;  /* 0x0000000211037824 */ /* 0x004fe200078e00ff */
[----:B---3--:R-:W-:-:S04]  /*2f70*/  IADD3 R7, R21, 0x8, RZ ;  /* 0x0000000815077810 */ /* 0x008fc80007ffe0ff */
[----:B------:R-:W-:Y:S01]  /*2f80*/  @P4 STS [R3+0x4000], RZ ;  /* 0x004000ff03004388 */ /* 0x000fe20000000800 */
[----:B------:R-:W-:Y:S02]  /*2f90*/  ISETP.GE.AND P6, PT, R21, UR4, PT ;  /* 0x0000000415007c0c */ /* 0x000fe4000bfc6270 */
[----:B------:R-:W-:Y:S01]  /*2fa0*/  ISETP.GE.AND P5, PT, R7, UR4, PT ;  /* 0x0000000407007c0c */ /* 0x000fe2000bfa6270 */
[----:B------:R-:W-:Y:S01]  /*2fb0*/  IMAD R7, R16, c[0x0][0x1b0], RZ ;  /* 0x00006c0010077a24 */ /* 0x000fe200078e02ff */
[----:B------:R-:W-:Y:S01]  /*2fc0*/  @P4 STS [R3+0x4004], RZ ;  /* 0x004004ff03004388 */ /* 0x000fe20000000800 */
[----:B------:R-:W-:Y:S02]  /*2fd0*/  @!P2 IMAD R16, R20, c[0x0][0x198], RZ ;  /* 0x000066001410aa24 */ /* 0x000fe400078e02ff */
[C---:B------:R-:W-:Y:S01]  /*2fe0*/  IMAD R7, R6.reuse, c[0x0][0x1b4], R7 ;  /* 0x00006d0006077a24 */ /* 0x040fe200078e0207 */
        /* <DEDUP_REMOVED lines=13> */
[----:B------:R-:W-:Y:S01]  /*30c0*/  PLOP3.LUT P0, PT, PT, PT, UP0, 0x80, 0x0 ;  /* 0x000000000000781c */ /* 0x000fe20003f0f008 */
[----:B------:R-:W-:Y:S02]  /*30d0*/  IMAD.IADD R5, R5, 0x1, R7 ;  /* 0x0000000105057824 */ /* 0x000fe400078e0207 */
[----:B------:R-:W-:Y:S01]  /*30e0*/  @!P1 IMAD R8, R8, c[0x0][0x198], RZ ;  /* 0x0000660008089a24 */ /* 0x000fe200078e02ff */
[----:B------:R-:W-:Y:S01]  /*30f0*/  SEL R9, R9, R17, !P0 ;  /* 0x0000001109097207 */ /* 0x000fe20004000000 */
[----:B------:R-:W-:Y:S02]  /*3100*/  @!P1 IMAD.MOV.U32 R6, RZ, RZ, R4 ;  /* 0x000000ffff069224 */ /* 0x000fe400078e0004 */
[----:B------:R-:W-:Y:S01]  /*3110*/  @!P1 IMAD.MOV.U32 R7, RZ, RZ, R5 ;  /* 0x000000ffff079224 */ /* 0x000fe200078e0005 */
[----:B------:R-:W-:Y:S01]  /*3120*/  SHF.L.U32 R239, R9, 0x1, RZ ;  /* 0x0000000109ef7819 */ /* 0x000fe200000006ff */
[----:B------:R-:W-:-:S02]  /*3130*/  @!P1 IMAD R17, R10, c[0x0][0x19c], R8 ;  /* 0x000067000a119a24 */ /* 0x000fc400078e0208 */
[----:B------:R-:W-:Y:S02]  /*3140*/  @!P1 IMAD.WIDE.U32 R10, R10, c[0x0][0x198], R6 ;  /* 0x000066000a0a9a25 */ /* 0x000fe400078e0006 */
[----:B------:R-:W-:Y:S02]  /*3150*/  @P4 STS [R239], RZ ;  /* 0x000000ffef004388 */ /* 0x000fe40000000800 */
[C---:B------:R-:W-:Y:S02]  /*3160*/  @!P2 IMAD R9, R0.reuse, c[0x0][0x19c], R16 ;  /* 0x000067000009aa24 */ /* 0x040fe400078e0210 */
[----:B------:R-:W-:Y:S01]  /*3170*/  @!P2 IMAD.WIDE.U32 R6, R0, c[0x0][0x198], R4 ;  /* 0x000066000006aa25 */ /* 0x000fe200078e0004 */
[----:B------:R-:W-:Y:S03]  /*3180*/  @P4 STS [R239+0x4], RZ ;  /* 0x000004ffef004388 */ /* 0x000fe60000000800 */
[----:B------:R-:W-:Y:S01]  /*3190*/  @!P2 IMAD R8, R20, c[0x0][0x1a0], RZ ;  /* 0x000068001408aa24 */ /* 0x000fe200078e02ff */
[----:B------:R-:W-:Y:S01]  /*31a0*/  @P4 STS [R239+0x8], RZ ;  /* 0x000008ffef004388 */ /* 0x000fe20000000800 */
[----:B------:R-:W-:-:S02]  /*31b0*/  @!P2 IMAD.IADD R7, R7, 0x1, R9 ;  /* 0x000000010707a824 */ /* 0x000fc400078e0209 */
[----:B------:R-:W-:Y:S01]  /*31c0*/  IMAD.IADD R5, R13, 0x1, R19 ;  /* 0x000000010d057824 */ /* 0x000fe200078e0213 */
[----:B------:R-:W-:Y:S01]  /*31d0*/  @P4 STS [R239+0xc], RZ ;  /* 0x00000cffef004388 */ /* 0x000fe20000000800 */
[----:B------:R-:W-:Y:S02]  /*31e0*/  @!P2 IMAD.MOV.U32 R4, RZ, RZ, R12 ;  /* 0x000000ffff04a224 */ /* 0x000fe400078e000c */
[----:B------:R-:W-:Y:S01]  /*31f0*/  @!P2 IMAD R18, R0, c[0x0][0x1a4], R8 ;  /* 0x000069000012aa24 */ /* 0x000fe200078e0208 */
[----:B------:R-:W-:Y:S01]  /*3200*/  @!PT LDS RZ, [RZ] ;  /* 0x00000000fffff984 */ /* 0x000fe20000000800 */
[----:B------:R-:W-:Y:S01]  /*3210*/  @!PT LDS RZ, [RZ] ;  /* 0x00000000fffff984 */ /* 0x000fe20000000800 */
[----:B------:R-:W-:Y:S01]  /*3220*/  @!PT LDS RZ, [RZ] ;  /* 0x00000000fffff984 */ /* 0x000fe20000000800 */
[----:B------:R2:W-:Y:S01]  /*3230*/  @!P4 LDGSTS.E.BYPASS.LTC128B.128 [R239], [R222.64] ;  /* 0x00000000deefcfae */ /* 0x0005e2000b901d66 */
[----:B------:R-:W-:Y:S01]  /*3240*/  @!P2 LEA R16, P4, R6, c[0x0][0x168], 0x1 ;  /* 0x00005a000610aa11 */ /* 0x000fe200078808ff */
[----:B------:R-:W-:Y:S01]  /*3250*/  @!P1 IMAD.IADD R11, R11, 0x1, R17 ;  /* 0x000000010b0b9824 */ /* 0x000fe200078e0211 */
[----:B------:R-:W-:Y:S01]  /*3260*/  @!P1 MOV R13, R5 ;  /* 0x00000005000d9202 */ /* 0x000fe20000000f00 */
[----:B------:R-:W-:Y:S01]  /*3270*/  @P3 STS [R239+0x1000], RZ ;  /* 0x001000ffef003388 */ /* 0x000fe20000000800 */
[----:B------:R-:W-:Y:S01]  /*3280*/  @!P2 IMAD.WIDE.U32 R8, R0, c[0x0][0x1a0], R4 ;  /* 0x000068000008aa25 */ /* 0x000fe200078e0004 */
[----:B------:R-:W-:-:S02]  /*3290*/  @!P2 LEA.HI.X R17, R6, c[0x0][0x16c], R7, 0x1, P4 ;  /* 0x00005b000611aa11 */ /* 0x000fc400020f0c07 */
[----:B------:R-:W-:Y:S01]  /*32a0*/  @P3 STS [R239+0x1004], RZ ;  /* 0x001004ffef003388 */ /* 0x000fe20000000800 */
[----:B------:R-:W-:Y:S01]  /*32b0*/  @!P1 IADD3 R4, P4, R0, 0x40, RZ ;  /* 0x0000004000049810 */ /* 0x000fe20007f9e0ff */
[----:B------:R-:W-:Y:S01]  /*32c0*/  @!P2 IMAD.IADD R7, R9, 0x1, R18 ;  /* 0x000000010907a824 */ /* 0x000fe200078e0212 */
[----:B------:R-:W-:Y:S01]  /*32d0*/  IADD3 R0, R21, 0x48, RZ ;  /* 0x0000004815007810 */ /* 0x000fe20007ffe0ff */
[----:B------:R-:W-:Y:S02]  /*32e0*/  @P3 STS [R239+0x1008], RZ ;  /* 0x001008ffef003388 */ /* 0x000fe40000000800 */
[----:B------:R-:W-:Y:S02]  /*32f0*/  @!P1 IMAD.X R9, RZ, RZ, R20, P4 ;  /* 0x000000ffff099224 */ /* 0x000fe400020e0614 */
        /* <DEDUP_REMOVED lines=13> */
[----:B---3--:R-:W-:-:S04]  /*33d0*/  @!P1 LEA R14, P3, R10, c[0x0][0x168], 0x1 ;  /* 0x00005a000a0e9a11 */ /* 0x008fc800078608ff */
[----:B------:R-:W-:Y:S02]  /*33e0*/  @!P1 LEA.HI.X R15, R10, c[0x0][0x16c], R11, 0x1, P3 ;  /* 0x00005b000a0f9a11 */ /* 0x000fe400018f0c0b */
        /* <DEDUP_REMOVED lines=8> */
[----:B------:R-:W-:Y:S01]  /*3470*/  ISETP.GE.AND P3, PT, R0, UR4, PT ;  /* 0x0000000400007c0c */ /* 0x000fe2000bf66270 */
[----:B------:R-:W-:Y:S01]  /*3480*/  @P2 STS [R3+0x8000], RZ ;  /* 0x008000ff03002388 */ /* 0x000fe20000000800 */
[----:B------:R-:W-:Y:S01]  /*3490*/  ISETP.GE.AND P4, PT, R10, UR4, PT ;  /* 0x000000040a007c0c */ /* 0x000fe2000bf86270 */
[----:B------:R-:W-:-:S02]  /*34a0*/  @!P1 IMAD R8, R4, c[0x0][0x1a4], R8 ;  /* 0x0000690004089a24 */ /* 0x000fc400078e0208 */
[----:B------:R-:W-:Y:S01]  /*34b0*/  @!P1 IMAD.WIDE.U32 R4, R4, c[0x0][0x1a0], R12 ;  /* 0x0000680004049a25 */ /* 0x000fe200078e000c */
[----:B------:R-:W-:Y:S03]  /*34c0*/  @P2 STS [R3+0x8004], RZ ;  /* 0x008004ff03002388 */ /* 0x000fe60000000800 */
[----:B------:R-:W-:Y:S01]  /*34d0*/  @!P1 IMAD.IADD R5, R5, 0x1, R8 ;  /* 0x0000000105059824 */ /* 0x000fe200078e0208 */
[----:B------:R-:W-:Y:S01]  /*34e0*/  @P2 STS.64 [R3+0x8008], RZ ;  /* 0x008008ff03002388 */ /* 0x000fe20000000a00 */
[----:B------:R-:W-:-:S03]  /*34f0*/  SHF.R.S32.HI R8, RZ, 0x1f, R21 ;  /* 0x0000001fff087819 */ /* 0x000fc60000011415 */
[----:B------:R-:W-:Y:S01]  /*3500*/  @!PT LDS RZ, [RZ] ;  /* 0x00000000fffff984 */ /* 0x000fe20000000800 */
[----:B------:R-:W-:Y:S01]  /*3510*/  @!PT LDS RZ, [RZ] ;  /* 0x00000000fffff984 */ /* 0x000fe20000000800 */
[----:B------:R-:W-:Y:S01]  /*3520*/  @!PT LDS RZ, [RZ] ;  /* 0x00000000fffff984 */ /* 0x000fe20000000800 */
[----:B------:R3:W-:Y:S04]  /*3530*/  @!P2 LDGSTS.E.BYPASS.LTC128B.128 [R3+0x8000], [R6.64] ;  /* 0x080000000603afae */ /* 0x0007e8000b901d66 */
[----:B------:R1:W-:Y:S01]  /*3540*/  @P1 STS.128 [R3+0x9000], RZ ;  /* 0x009000ff03001388 */ /* 0x0003e20000000c00 */
[----:B---3--:R-:W-:-:S04]  /*3550*/  @!P1 LEA R6, P2, R4, c[0x0][0x170], 0x1 ;  /* 0x00005c0004069a11 */ /* 0x008fc800078408ff */
        /* <DEDUP_REMOVED lines=10> */
[----:B------:R3:W4:Y:S04]  /*3600*/  @!P6 LDG.E R25, [R4.64] ;  /* 0x000000260419e981 */ /* 0x000728000c1e1900 */
[----:B------:R3:W5:Y:S04]  /*3610*/  @!P5 LDG.E R24, [R4.64+0x20] ;  /* 0x000020260418d981 */ /* 0x000768000c1e1900 */
[----:B------:R3:W2:Y:S01]  /*3620*/  @!P4 LDG.E R23, [R4.64+0x100] ;  /* 0x000100260417c981 */ /* 0x0006a2000c1e1900 */
[----:B-1----:R-:W-:Y:S02]  /*3630*/  SHF.R.S32.HI R3, RZ, 0x1f, R0 ;  /* 0x0000001fff037819 */ /* 0x002fe40000011400 */
[----:B------:R-:W-:-:S04]  /*3640*/  @!P3 LEA R6, P1, R0, UR17, 0x2 ;  /* 0x000000110006bc11 */ /* 0x000fc8000f8210ff */
[----:B------:R-:W-:-:S05]  /*3650*/  @!P3 LEA.HI.X R7, R0, UR16, R3, 0x2, P1 ;  /* 0x000000100007bc11 */ /* 0x000fca00088f1403 */
[----:B------:R-:W2:Y:S01]  /*3660*/  @!P3 LDG.E R22, [R6.64] ;  /* 0x000000260616b981 */ /* 0x000ea2000c1e1900 */
[----:B------:R-:W-:-:S04]  /*3670*/  IADD3 R0, R130, 0x1000, RZ ;  /* 0x0000100082007810 */ /* 0x000fc80007ffe0ff */
[----:B------:R-:W-:-:S05]  /*3680*/  SEL R0, R0, R130, !P0 ;  /* 0x0000008200007207 */ /* 0x000fca0004000000 */
[----:B------:R-:W-:Y:S01]  /*3690*/  IMAD.SHL.U32 R118, R0, 0x2, RZ ;  /* 0x0000000200767824 */ /* 0x000fe200078e00ff */
[C---:B------:R-:W-:Y:S02]  /*36a0*/  IADD3 R0, R21.reuse, -0x80, RZ ;  /* 0xffffff8015007810 */ /* 0x040fe40007ffe0ff */
[C---:B---3--:R-:W-:Y:S01]  /*36b0*/  SHF.L.U64.HI R5, R21.reuse, 0x2, R8 ;  /* 0x0000000215057819 */ /* 0x048fe20000010208 */
[----:B------:R-:W-:Y:S02]  /*36c0*/  IMAD.SHL.U32 R4, R21, 0x4, RZ ;  /* 0x0000000415047824 */ /* 0x000fe400078e00ff */
        /* <DEDUP_REMOVED lines=23> */
[----:B--2---:R1:W-:Y:S04]  /*3840*/  STL [R1], R23 ;  /* 0x0000001701007387 */ /* 0x0043e80000100800 */
[----:B------:R1:W-:Y:S04]  /*3850*/  STL [R1+0x4], R22 ;  /* 0x0000041601007387 */ /* 0x0003e80000100800 */
[----:B------:R1:W-:Y:S04]  /*3860*/  STL [R1+0x1c], R5 ;  /* 0x00001c0501007387 */ /* 0x0003e80000100800 */
[----:B------:R1:W-:Y:S04]  /*3870*/  STL [R1+0x14], R0 ;  /* 0x0000140001007387 */ /* 0x0003e80000100800 */
[----:B------:R1:W-:Y:S02]  /*3880*/  STL [R1+0x18], R4 ;  /* 0x0000180401007387 */ /* 0x0003e40000100800 */
.L_x_1210:
[----:B------:R-:W2:Y:S01]  /*3890*/  LDL R131, [R1+0x18] ;  /* 0x0000180001837983 */ /* 0x000ea20000100800 */
[----:B------:R-:W-:Y:S01]  /*38a0*/  IADD3 R112, R126, R118, RZ ;  /* 0x000000767e707210 */ /* 0x000fe20007ffe0ff */
[----:B------:R-:W-:Y:S01]  /*38b0*/  USHF.L.U32 UR10, UR15, 0x7, URZ ;  /* 0x000000070f0a7899 */ /* 0x000fe2000800063f */
[----:B------:R-:W-:Y:S01]  /*38c0*/  MOV R157, R144 ;  /* 0x00000090009d7202 */ /* 0x000fe20000000f00 */
[----:B-1----:R-:W3:Y:S01]  /*38d0*/  LDL R0, [R1+0x1c] ;  /* 0x00001c0001007983 */ /* 0x002ee20000100800 */
        /* <DEDUP_REMOVED lines=264> */
.L_x_1206:
[----:B--234-:R-:W2:Y:S01]  /*4960*/  LDL R0, [R1+0x10] ;  /* 0x0000100001007983 */ /* 0x01cea20000100800 */
[----:B------:R-:W-:Y:S02]  /*4970*/  UIADD3 UR4, -UR5, UR7, -UR11 ;  /* 0x0000000705047290 */ /* 0x000fe4000fffe90b */
[----:B------:R-:W-:Y:S01]  /*4980*/  ULDC UR9, c[0x0][0x2e8] ;  /* 0x0000ba0000097ab9 */ /* 0x000fe20000000800 */
[----:B------:R-:W3:Y:S01]  /*4990*/  LDL R8, [R1+0x24] ;  /* 0x0000240001087983 */ /* 0x000ee20000100800 */
[----:B------:R-:W-:Y:S01]  /*49a0*/  UMOV UR14, UR5 ;  /* 0x00000005000e7c82 */ /* 0x000fe20008000000 */
[----:B--2---:R-:W-:Y:S04]  /*49b0*/  IADD3 R0, R0, UR6, RZ ;  /* 0x0000000600007c10 */ /* 0x004fe8000fffe0ff */
[C---:B------:R-:W-:Y:S02]  /*49c0*/  IADD3 R6, R0.reuse, 0x8, RZ ;  /* 0x0000000800067810 */ /* 0x040fe40007ffe0ff */
[C---:B------:R-:W-:Y:S02]  /*49d0*/  IADD3 R5, R0.reuse, 0x40, RZ ;  /* 0x0000004000057810 */ /* 0x040fe40007ffe0ff */
[C---:B------:R-:W-:Y:S02]  /*49e0*/  IADD3 R4, R0.reuse, 0x48, RZ ;  /* 0x0000004800047810 */ /* 0x040fe40007ffe0ff */
[----:B------:R-:W-:Y:S02]  /*49f0*/  IADD3 R7, R0, UR4, RZ ;  /* 0x0000000400077c10 */ /* 0x000fe4000fffe0ff */
[----:B-1----:R-:W-:Y:S02]  /*4a00*/  IADD3 R24, R6, UR4, RZ ;  /* 0x0000000406187c10 */ /* 0x002fe4000fffe0ff */
        /* <DEDUP_REMOVED lines=225> */
.L_x_1207:
[----:B------:R-:W2:Y:S01]  /*5820*/  LDL R0, [R1+0x8] ;  /* 0x0000080001007983 */ /* 0x000ea20000100800 */
[----:B------:R-:W-:Y:S03]  /*5830*/  UISETP.GT.AND UP3, UPT, UR8, UR20, UPT ;  /* 0x000000140800728c */ /* 0x000fe6000bf64270 */
[----:B------:R-:W3:Y:S03]  /*5840*/  LDL R4, [R1+0xc] ;  /* 0x00000c0001047983 */ /* 0x000ee60000100800 */
[----:B------:R-:W-:Y:S01]  /*5850*/  PLOP3.LUT P1, PT, PT, PT, UP3, 0x80, 0x0 ;  /* 0x000000000000781c */ /* 0x000fe20003f2f038 */
[----:B------:R-:W4:Y:S04]  /*5860*/  LDL R7, [R1] ;  /* 0x0000000001077983 */ /* 0x000f280000100800 */
[----:B------:R-:W4:Y:S04]  /*5870*/  LDL R8, [R1+0x4] ;  /* 0x0000040001087983 */ /* 0x000f280000100800 */
        /* <DEDUP_REMOVED lines=263> */
[C---:B------:R-:W-:Y:S02]  /*68f0*/  FADD.FTZ R9, -R132.reuse, R9 ;  /* 0x0000000984097221 */ /* 0x040fe40000010100 */
[----:B------:R-:W-:Y:S02]  /*6900*/  FADD.FTZ R11, -R131, R11 ;  /* 0x0000000b830b7221 */ /* 0x000fe40000010100 */
[----:B------:R-:W-:Y:S01]  /*6910*/  FMUL.FTZ R10, R113, R10 ;  /* 0x0000000a710a7220 */ /* 0x000fe20000410000 */
[----:B------:R-:W-:Y:S01]  /*6920*/  MOV R113, R216 ;  /* 0x000000d800717202 */ /* 0x000fe20000000f00 */
[----:B------:R-:W-:Y:S02]  /*6930*/  FMUL.FTZ R216, R7, R0 ;  /* 0x0000000007d87220 */ /* 0x000fe40000410000 */
[----:B------:R-:W-:Y:S02]  /*6940*/  FFMA.FTZ R0, -R139, R139, 1 ;  /* 0x3f8000008b007423 */ /* 0x000fe4000001018b */
[----:B------:R-:W-:Y:S02]  /*6950*/  FADD.FTZ R8, -R132, R8 ;  /* 0x0000000884087221 */ /* 0x000fe40000010100 */
[----:B------:R-:W-:Y:S02]  /*6960*/  FMUL.FTZ R9, R114, R9 ;  /* 0x0000000972097220 */ /* 0x000fe40000410000 */
[----:B------:R-:W-:Y:S02]  /*6970*/  FMUL.FTZ R11, R112, R11 ;  /* 0x0000000b700b7220 */ /* 0x000fe40000410000 */
        /* <DEDUP_REMOVED lines=26> */
[----:B------:R-:W-:Y:S01]  /*6b20*/  FMUL.FTZ R218, R101, R5 ;  /* 0x0000000565da7220 */ /* 0x000fe20000410000 */
[----:B------:R-:W-:Y:S01]  /*6b30*/  MOV R101, R217 ;  /* 0x000000d900657202 */ /* 0x000fe20000000f00 */
        /* <DEDUP_REMOVED lines=37> */
[C---:B------:R-:W-:Y:S02]  /*6d90*/  FADD.FTZ R22, -R133.reuse, R22 ;  /* 0x0000001685167221 */ /* 0x040fe40000010100 */
        /* <DEDUP_REMOVED lines=83> */
[----:B------:R-:W-:Y:S02]  /*72d0*/  FFMA.FTZ R0, -R167, R167, 1 ;  /* 0x3f800000a7007423 */ /* 0x000fe400000101a7 */
[----:B------:R-:W-:Y:S02]  /*72e0*/  FMUL.FTZ R20, R33, R5 ;  /* 0x0000000521147220 */ /* 0x000fe40000410000 */
[----:B------:R-:W-:Y:S01]  /*72f0*/  FFMA.FTZ R5, -R172, R172, 1 ;  /* 0x3f800000ac057423 */ /* 0x000fe200000101ac */
[C---:B------:R-:W-:Y:S04]  /*7300*/  HMMA.16816.F32 R56, R108.reuse, R8, R56 ;  /* 0x000000086c38723c */ /* 0x040fe80000001838 */
[----:B------:R-:W-:Y:S02]  /*7310*/  FADD.FTZ R47, -R131, R47 ;  /* 0x0000002f832f7221 */ /* 0x000fe40000010100 */
[----:B------:R-:W-:Y:S02]  /*7320*/  FMUL.FTZ R35, R246, R35 ;  /* 0x00000023f6237220 */ /* 0x000fe40000410000 */
[----:B------:R-:W-:Y:S01]  /*7330*/  FMUL.FTZ R37, R244, R37 ;  /* 0x00000025f4257220 */ /* 0x000fe20000410000 */
[-C--:B------:R-:W-:Y:S03]  /*7340*/  HMMA.16816.F32 R60, R108, R10.reuse, R60 ;  /* 0x0000000a6c3c723c */ /* 0x080fe6000000183c */
[----:B------:R-:W-:Y:S02]  /*7350*/  FMUL.FTZ R0, R0, c[0x0][0x2ec] ;  /* 0x0000bb0000007a20 */ /* 0x000fe40000410000 */
[----:B------:R-:W-:Y:S02]  /*7360*/  FMUL.FTZ R5, R5, c[0x0][0x2ec] ;  /* 0x0000bb0005057a20 */ /* 0x000fe40000410000 */
[----:B------:R-:W-:Y:S01]  /*7370*/  FMUL.FTZ R47, R86, R47 ;  /* 0x0000002f562f7220 */ /* 0x000fe20000410000 */
[----:B------:R-:W-:Y:S01]  /*7380*/  HMMA.16816.F32 R64, R104, R10, R64 ;  /* 0x0000000a6840723c */ /* 0x000fe20000001840 */
[----:B------:R1:W5:Y:S03]  /*7390*/  LDL.LU R86, [R1+0xc0] ;  /* 0x0000c00001567983 */ /* 0x0003660000300800 */
[----:B------:R-:W-:Y:S02]  /*73a0*/  FADD.FTZ R48, -R134, R48 ;  /* 0x0000003086307221 */ /* 0x000fe40000010100 */
[----:B------:R-:W-:Y:S02]  /*73b0*/  FADD.FTZ R39, -R133, R39 ;  /* 0x0000002785277221 */ /* 0x000fe40000010100 */
[----:B------:R-:W-:Y:S04]  /*73c0*/  FMUL.FTZ R19, R35, R0 ;  /* 0x0000000023137220 */ /* 0x000fe80000410000 */
        /* <DEDUP_REMOVED lines=31> */
[----:B------:R-:W-:Y:S02]  /*75c0*/  FADD.FTZ R46, -R131, R46 ;  /* 0x0000002e832e7221 */ /* 0x000fe40000010100 */
        /* <DEDUP_REMOVED lines=149> */
[----:B------:R-:W-:Y:S01]  /*7f20*/  IMAD.U32 R0, R5, -0x80, RZ ;  /* 0xffffff8005007824 */ /* 0x000fe200078e00ff */
        /* <DEDUP_REMOVED lines=16> */
.L_x_1208:
        /* <DEDUP_REMOVED lines=141> */
.L_x_1209:
        /* <DEDUP_REMOVED lines=9> */
[----:B------:R4:W4:Y:S01]  /*8990*/  LDL R53, [R1] ;  /* 0x0000000001357983 */ /* 0x0009220000100800 */
        /* <DEDUP_REMOVED lines=288> */
.L_x_1211:
        /* <DEDUP_REMOVED lines=19> */
.L_x_1212:
        /* <DEDUP_REMOVED lines=44> */
.L_x_1214:
[----:B-12---:R-:W-:Y:S05]  /*9f90*/  BSYNC B0 ;  /* 0x0000000000007941 */ /* 0x006fea0003800000 */
.L_x_1213:
        /* <DEDUP_REMOVED lines=14> */
.L_x_1216:
[----:B------:R-:W-:Y:S05]  /*a080*/  BSYNC B0 ;  /* 0x0000000000007941 */ /* 0x000fea0003800000 */
.L_x_1215:
        /* <DEDUP_REMOVED lines=25> */
.L_x_1218:
[----:B------:R-:W-:Y:S05]  /*a220*/  BSYNC B0 ;  /* 0x0000000000007941 */ /* 0x000fea0003800000 */
.L_x_1217:
        /* <DEDUP_REMOVED lines=11> */
.L_x_1205:
[----:B------:R-:W-:Y:S05]  /*a2e0*/  BSYNC B1 ;  /* 0x0000000000017941 */ /* 0x000fea0003800000 */
.L_x_1191:
        /* <DEDUP_REMOVED lines=11> */
.L_x_1219:
[----:B------:R-:W-:Y:S05]  /*a3a0*/  EXIT ;  /* 0x000000000000794d */ /* 0x000fea0003800000 */
.L_x_1221:
        /* <DEDUP_REMOVED lines=13> */
.L_x_1360:


//--------------------- .text._ZN5flash44flash_bwd_dq_dk_dv_loop_seqk_parallel_kernelI23Flash_bwd_kernel_traitsILi32ELi128ELi128ELi8ELi4ELi4ELi4ELb0ELb0EN7cutlass6half_tE19Flash_kernel_traitsILi32ELi128ELi128ELi8ES3_EELb1ELb0ELb1ELb1ELb0ELb0ELb0EEEvNS_16Flash_bwd_paramsE --------------------------
	.section	.text._ZN5flash44flash_bwd_dq_dk_dv_loop_seqk_parallel_kernelI23Flash_bwd_kernel_traitsILi32ELi128ELi128ELi8ELi4ELi4ELi4ELb0ELb0EN7cutlass6half_tE19Flash_kernel_traitsILi32ELi128ELi128ELi8ES3_EELb1ELb0ELb1ELb1ELb0ELb0ELb0EEEvNS_16Flash_bwd_paramsE,"ax",@progbits
	.sectioninfo	@"SHI_REGISTERS=253"
	.align	128
        .global         _ZN5flash44flash_bwd_dq_dk_dv_loop_seqk_parallel_kernelI23Flash_bwd_kernel_traitsILi32ELi128ELi128ELi8ELi4ELi4ELi4ELb0ELb0EN7cutlass6half_tE19Flash_kernel_traitsILi32ELi128ELi128ELi8ES3_EELb1ELb0ELb1ELb1ELb0ELb0ELb0EEEvNS_16Flash_bwd_paramsE
        .type           _ZN5flash44flash_bwd_dq_dk_dv_loop_seqk_parallel_kernelI23Flash_bwd_kernel_traitsILi32ELi128ELi128ELi8ELi4ELi4ELi4ELb0ELb0EN7cutlass6half_tE19Flash_kernel_traitsILi32ELi128ELi128ELi8ES3_EELb1ELb0ELb1ELb1ELb0ELb0ELb0EEEvNS_16Flash_bwd_paramsE,@function
        .size           _ZN5flash44flash_bwd_dq_dk_dv_loop_seqk_parallel_kernelI23Flash_bwd_kernel_traitsILi32ELi128ELi128ELi8ELi4ELi4ELi4ELb0ELb0EN7cutlass6half_tE19Flash_kernel_traitsILi32ELi128ELi128ELi8ES3_EELb1ELb0ELb1ELb1ELb0ELb0ELb0EEEvNS_16Flash_bwd_paramsE,(.L_x_1361 - _ZN5flash44flash_bwd_dq_dk_dv_loop_seqk_parallel_kernelI23Flash_bwd_kernel_traitsILi32ELi128ELi128ELi8ELi4ELi4ELi4ELb0ELb0EN7cutlass6half_tE19Flash_kernel_traitsILi32ELi128ELi128ELi8ES3_EELb1ELb0ELb1ELb1ELb0ELb0ELb0EEEvNS_16Flash_bwd_paramsE)
        .other          _ZN5flash44flash_bwd_dq_dk_dv_loop_seqk_parallel_kernelI23Flash_bwd_kernel_traitsILi32ELi128ELi128ELi8ELi4ELi4ELi4ELb0ELb0EN7cutlass6half_tE19Flash_kernel_traitsILi32ELi128ELi128ELi8ES3_EELb1ELb0ELb1ELb1ELb0ELb0ELb0EEEvNS_16Flash_bwd_paramsE,@"STO_CUDA_ENTRY STV_DEFAULT"
_ZN5flash44flash_bwd_dq_dk_dv_loop_seqk_parallel_kernelI23Flash_bwd_kernel_traitsILi32ELi128ELi128ELi8ELi4ELi4ELi4ELb0ELb0EN7cutlass6half_tE19Flash_kernel_traitsILi32ELi128ELi128ELi8ES3_EELb1ELb0ELb1ELb1ELb0ELb0ELb0EEEvNS_16Flash_bwd_paramsE:
.text._ZN5flash44flash_bwd_dq_dk_dv_loop_seqk_parallel_kernelI23Flash_bwd_kernel_traitsILi32ELi128ELi128ELi8ELi4ELi4ELi4ELb0ELb0EN7cutlass6half_tE19Flash_kernel_traitsILi32ELi128ELi128ELi8ES3_EELb1ELb0ELb1ELb1ELb0ELb0ELb0EEEvNS_16Flash_bwd_paramsE:
        /* <DEDUP_REMOVED lines=16> */
[----:B------:R-:W-:Y:S02]  /*0100*/  ULDC UR5, c[0x0][0x234] ;  /* 0x00008d0000057ab9 */ /* 0x000fe40000000800 */
[----:B------:R-:W-:Y:S01]  /*0110*/  UIMAD UR5, UR8, UR7, UR5 ;  /* 0x00000007080572a4 */ /* 0x000fe2000f8e0205 */
[----:B------:R-:W3:Y:S01]  /*0120*/  S2UR UR55, SR_CTAID.Y ;  /* 0x00000000003779c3 */ /* 0x000ee20000002600 */
[----:B------:R-:W-:-:S02]  /*0130*/  ULDC UR4, c[0x0][0x22c] ;  /* 0x00008b0000047ab9 */ /* 0x000fc40000000800 */
[----:B------:R-:W-:Y:S02]  /*0140*/  ULDC UR58, c[0x0][0x1c0] ;  /* 0x00007000003a7ab9 */ /* 0x000fe40000000800 */
[----:B------:R-:W-:Y:S01]  /*0150*/  ULDC UR12, c[0x0][0x1c0] ;  /* 0x00007000000c7ab9 */ /* 0x000fe20000000800 */
[----:B------:R-:W-:Y:S01]  /*0160*/  IMAD.U32 R143, RZ, RZ, UR5 ;  /* 0x00000005ff8f7e24 */ /* 0x000fe2000f8e00ff */
[----:B------:R-:W-:Y:S02]  /*0170*/  ULDC UR9, c[0x0][0x1c0] ;  /* 0x0000700000097ab9 */ /* 0x000fe40000000800 */
[----:B------:R-:W-:Y:S02]  /*0180*/  ULDC UR13, c[0x0][0x1c8] ;  /* 0x00007200000d7ab9 */ /* 0x000fe40000000800 */
[----:B------:R-:W-:Y:S02]  /*0190*/  UIMAD.WIDE UR58, UR4, UR58, URZ ;  /* 0x0000003a043a72a5 */ /* 0x000fe4000f8e023f */
[----:B------:R-:W-:Y:S01]  /*01a0*/  UIMAD UR12, UR4, UR12, URZ ;  /* 0x0000000c040c72a4 */ /* 0x000fe2000f8e023f */
[----:B-1----:R-:W-:Y:S01]  /*01b0*/  SHF.R.S32.HI R127, RZ, 0x1f, R123 ;  /* 0x0000001fff7f7819 */ /* 0x002fe2000001147b */
[----:B--2---:R-:W-:-:S02]  /*01c0*/  UIMAD UR18, UR56, UR4, URZ ;  /* 0x00000004381272a4 */ /* 0x004fc4000f8e023f */
[----:B------:R-:W-:Y:S01]  /*01d0*/  ULOP3.LUT UR4, UR56, UR13, URZ, 0x3c, !UPT ;  /* 0x0000000d38047292 */ /* 0x000fe2000f8e3c3f */
[CC--:B------:R-:W-:Y:S01]  /*01e0*/  LEA.HI R0, R127.reuse, R123.reuse, RZ, 0x2 ;  /* 0x0000007b7f007211 */ /* 0x0c0fe200078f10ff */
[----:B------:R-:W-:Y:S01]  /*01f0*/  ULDC UR17, c[0x0][0x224] ;  /* 0x0000890000117ab9 */ /* 0x000fe20000000800 */
[----:B------:R-:W-:Y:S01]  /*0200*/  LEA.HI R130, R127, R123, RZ, 0x5 ;  /* 0x0000007b7f827211 */ /* 0x000fe200078f28ff */
[----:B------:R-:W-:Y:S01]  /*0210*/  ULDC UR19, c[0x0][0x224] ;  /* 0x0000890000137ab9 */ /* 0x000fe20000000800 */
[--C-:B------:R-:W-:Y:S01]  /*0220*/  SHF.R.S32.HI R3, RZ, 0x2, R0.reuse ;  /* 0x00000002ff037819 */ /* 0x100fe20000011400 */
[----:B---3--:R-:W-:Y:S01]  /*0230*/  UIMAD UR5, UR55, UR9, UR56 ;  /* 0x00000009370572a4 */ /* 0x008fe2000f8e0238 */
[----:B------:R-:W-:Y:S01]  /*0240*/  SHF.R.S32.HI R10, RZ, 0x1f, R0 ;  /* 0x0000001fff0a7819 */ /* 0x000fe20000011400 */
[----:B------:R-:W-:Y:S01]  /*0250*/  ULDC.U8 UR11, c[0x0][0x3d0] ;  /* 0x0000f400000b7ab9 */ /* 0x000fe20000000000 */
[----:B------:R-:W-:Y:S01]  /*0260*/  LOP3.LUT R2, R130, 0xffffffe0, RZ, 0xc0, !PT ;  /* 0xffffffe082027812 */ /* 0x000fe200078ec0ff */
[----:B------:R-:W-:Y:S01]  /*0270*/  UIMAD UR5, UR5, UR17, URZ ;  /* 0x00000011050572a4 */ /* 0x000fe2000f8e023f */
[C---:B------:R-:W-:Y:S01]  /*0280*/  LOP3.LUT R164, R0.reuse, 0xfffffffc, RZ, 0xc0, !PT ;  /* 0xfffffffc00a47812 */ /* 0x040fe200078ec0ff */
[----:B------:R-:W-:Y:S01]  /*0290*/  ULDC.U8 UR10, c[0x0][0x328] ;  /* 0x0000ca00000a7ab9 */ /* 0x000fe20000000000 */
[-C--:B------:R-:W-:Y:S01]  /*02a0*/  LEA.HI R0, R0, R3.reuse, RZ, 0x1 ;  /* 0x0000000300007211 */ /* 0x080fe200078f08ff */
[C---:B------:R-:W-:Y:S01]  /*02b0*/  IMAD.IADD R2, R123.reuse, 0x1, -R2 ;  /* 0x000000017b027824 */ /* 0x040fe200078e0a02 */
[----:B------:R-:W-:Y:S01]  /*02c0*/  LEA.HI R10, R10, R3, RZ, 0x3 ;  /* 0x000000030a0a7211 */ /* 0x000fe200078f18ff */
[----:B------:R-:W-:Y:S01]  /*02d0*/  IMAD.IADD R164, R123, 0x1, -R164 ;  /* 0x000000017ba47824 */ /* 0x000fe200078e0aa4 */
[----:B------:R-:W-:Y:S01]  /*02e0*/  LOP3.LUT R0, R0, 0x7fffffe, RZ, 0xc0, !PT ;  /* 0x07fffffe00007812 */ /* 0x000fe200078ec0ff */
[----:B------:R-:W-:Y:S01]  /*02f0*/  ULDC UR15, c[0x0][0x1c0] ;  /* 0x00007000000f7ab9 */ /* 0x000fe20000000800 */
[----:B------:R-:W-:Y:S01]  /*0300*/  LOP3.LUT R10, R10, 0xfffffff8, RZ, 0xc0, !PT ;  /* 0xfffffff80a0a7812 */ /* 0x000fe200078ec0ff */
[C---:B------:R-:W-:Y:S01]  /*0310*/  IMAD.SHL.U32 R148, R164.reuse, 0x8, RZ ;  /* 0x00000008a4947824 */ /* 0x040fe200078e00ff */
[-C--:B------:R-:W-:Y:S01]  /*0320*/  LEA.HI R129, R127, R123.reuse, RZ, 0x7 ;  /* 0x0000007b7f817211 */ /* 0x080fe200078f38ff */
[----:B------:R-:W-:Y:S01]  /*0330*/  IMAD.IADD R0, R3, 0x1, -R0 ;  /* 0x0000000103007824 */ /* 0x000fe200078e0a00 */
[-C--:B------:R-:W-:Y:S01]  /*0340*/  LEA.HI R9, R127, R123.reuse, RZ, 0x3 ;  /* 0x0000007b7f097211 */ /* 0x080fe200078f18ff */
[----:B------:R-:W-:Y:S01]  /*0350*/  IMAD.IADD R10, R3, 0x1, -R10 ;  /* 0x00000001030a7824 */ /* 0x000fe200078e0a0a */
[----:B------:R-:W-:Y:S01]  /*0360*/  LEA.HI R127, R127, R123, RZ, 0x4 ;  /* 0x0000007b7f7f7211 */ /* 0x000fe200078f20ff */
[----:B------:R-:W-:Y:S01]  /*0370*/  IMAD.SHL.U32 R164, R164, 0x2, RZ ;  /* 0x00000002a4a47824 */ /* 0x000fe200078e00ff */
[----:B------:R-:W-:Y:S01]  /*0380*/  SHF.R.S32.HI R128, RZ, 0x1f, R2 ;  /* 0x0000001fff807819 */ /* 0x000fe20000011402 */
[----:B------:R-:W-:Y:S01]  /*0390*/  USHF.R.S32.HI UR7, URZ, 0x1f, UR19 ;  /* 0x0000001f3f077899 */ /* 0x000fe20008011413 */
[----:B------:R-:W-:Y:S01]  /*03a0*/  SHF.R.S32.HI R3, RZ, 0x4, R127 ;  /* 0x00000004ff037819 */ /* 0x000fe2000001147f */
[----:B------:R-:W-:Y:S01]  /*03b0*/  USHF.R.S32.HI UR8, URZ, 0x1f, UR56 ;  /* 0x0000001f3f087899 */ /* 0x000fe20008011438 */
[--C-:B------:R-:W-:Y:S01]  /*03c0*/  SHF.R.S32.HI R131, RZ, 0x5, R130.reuse ;  /* 0x00000005ff837819 */ /* 0x100fe20000011482 */
[----:B------:R-:W-:Y:S01]  /*03d0*/  IMAD.U32 R146, RZ, RZ, UR4 ;  /* 0x00000004ff927e24 */ /* 0x000fe2000f8e00ff */
[----:B------:R-:W-:Y:S01]  /*03e0*/  SHF.R.S32.HI R130, RZ, 0x1f, R130 ;  /* 0x0000001fff827819 */ /* 0x000fe20000011482 */
[----:B------:R-:W-:Y:S01]  /*03f0*/  UISETP.NE.AND UP6, UPT, UR11, URZ, UPT ;  /* 0x0000003f0b00728c */ /* 0x000fe2000bfc5270 */
[----:B------:R-:W-:Y:S01]  /*0400*/  LEA.HI R128, R128, R2, RZ, 0x2 ;  /* 0x0000000280807211 */ /* 0x000fe200078f10ff */
[----:B------:R-:W-:Y:S01]  /*0410*/  UISETP.NE.AND UP5, UPT, UR10, URZ, UPT ;  /* 0x0000003f0a00728c */ /* 0x000fe2000bfa5270 */
[----:B------:R-:W-:Y:S01]  /*0420*/  LOP3.LUT R7, R127, 0xfffffff0, RZ, 0xc0, !PT ;  /* 0xfffffff07f077812 */ /* 0x000fe200078ec0ff */
[----:B------:R-:W-:Y:S01]  /*0430*/  UIMAD UR4, UR55, UR15, UR56 ;  /* 0x0000000f370472a4 */ /* 0x000fe2000f8e0238 */
        /* <DEDUP_REMOVED lines=30> */
[--C-:B------:R-:W-:Y:S01]  /*0620*/  SHF.R.S32.HI R4, RZ, 0x1, R5.reuse ;  /* 0x00000001ff047819 */ /* 0x100fe20000011405 */
        /* <DEDUP_REMOVED lines=91> */
[C---:B------:R-:W-:Y:S01]  /*0be0*/  IADD3 R157, R147.reuse, 0x40, RZ ;  /* 0x00000040939d7810 */ /* 0x040fe20007ffe0ff */
[----:B------:R-:W-:Y:S01]  /*0bf0*/  UIMAD.WIDE.U32 UR10, UR58, UR10, URZ ;  /* 0x0000000a3a0a72a5 */ /* 0x000fe2000f8e003f */
[----:B------:R-:W-:Y:S01]  /*0c00*/  LEA R122, R122, 0xa000, 0x1 ;  /* 0x0000a0007a7a7811 */ /* 0x000fe200078e08ff */
[----:B------:R-:W-:Y:S01]  /*0c10*/  @!UP5 UIMAD UR8, UR8, UR14, URZ ;  /* 0x0000000e0808d2a4 */ /* 0x000fe2000f8e023f */
[C---:B------:R-:W-:Y:S01]  /*0c20*/  @P4 IADD3 R157, R147.reuse, -0x40, RZ ;  /* 0xffffffc0939d4810 */ /* 0x040fe20007ffe0ff */
        /* <DEDUP_REMOVED lines=15> */
[----:B------:R-:W-:Y:S01]  /*0d20*/  IADD3 R163, R164, 0x20, RZ ;  /* 0x00000020a4a37810 */ /* 0x000fe20007ffe0ff */
        /* <DEDUP_REMOVED lines=24> */
[----:B------:R-:W-:Y:S01]  /*0eb0*/  IMAD.U32 R154, RZ, RZ, UR5 ;  /* 0x00000005ff9a7e24 */ /* 0x000fe2000f8e00ff */
[----:B------:R-:W-:Y:S01]  /*0ec0*/  UIMAD UR45, UR12, 0x28, URZ ;  /* 0x000000280c2d78a4 */ /* 0x000fe2000f8e023f */
[----:B------:R-:W-:Y:S01]  /*0ed0*/  IMAD.SHL.U32 R123, R123, 0x2, RZ ;  /* 0x000000027b7b7824 */ /* 0x000fe200078e00ff */
[----:B------:R-:W-:Y:S01]  /*0ee0*/  UIMAD UR44, UR12, 0x30, URZ ;  /* 0x000000300c2c78a4 */ /* 0x000fe2000f8e023f */
[----:B------:R-:W-:Y:S01]  /*0ef0*/  IMAD.IADD R117, R125, 0x1, R117 ;  /* 0x000000017d757824 */ /* 0x000fe200078e0275 */
[----:B------:R-:W-:Y:S01]  /*0f00*/  UIMAD UR43, UR12, 0x38, URZ ;  /* 0x000000380c2b78a4 */ /* 0x000fe2000f8e023f */
[----:B------:R-:W-:Y:S01]  /*0f10*/  IMAD.IADD R160, R160, 0x1, R162 ;  /* 0x00000001a0a07824 */ /* 0x000fe200078e02a2 */
[----:B------:R-:W-:Y:S01]  /*0f20*/  USHF.L.U32 UR42, UR12, 0x6, URZ ;  /* 0x000000060c2a7899 */ /* 0x000fe2000800063f */
[----:B------:R-:W-:Y:S01]  /*0f30*/  IMAD.IADD R3, R3, 0x1, R121 ;  /* 0x0000000103037824 */ /* 0x000fe200078e0279 */
        /* <DEDUP_REMOVED lines=9> */
[----:B------:R-:W-:Y:S02]  /*0fd0*/  ULDC.64 UR14, c[0x0][0x118] ;  /* 0x00004600000e7ab9 */ /* 0x000fe40000000a00 */
.L_x_1268:
[----:B------:R-:W-:Y:S02]  /*0fe0*/  ULDC.64 UR8, c[0x0][0x250] ;  /* 0x0000940000087ab9 */ /* 0x000fe40000000a00 */
[----:B------:R-:W-:Y:S02]  /*0ff0*/  UISETP.NE.U32.AND UP3, UPT, URZ, UR8, UPT ;  /* 0x000000083f00728c */ /* 0x000fe4000bf65070 */
[----:B------:R-:W-:Y:S02]  /*1000*/  USHF.L.U32 UR10, UR55, 0x2, URZ ;  /* 0x00000002370a7899 */ /* 0x000fe4000800063f */
[----:B------:R-:W-:-:S02]  /*1010*/  UISETP.NE.AND.EX UP3, UPT, URZ, UR9, UPT, UP3 ;  /* 0x000000093f00728c */ /* 0x000fc4000bf65330 */
[----:B------:R-:W-:Y:S02]  /*1020*/  USHF.R.S32.HI UR32, URZ, 0x1f, UR55 ;  /* 0x0000001f3f207899 */ /* 0x000fe40008011437 */
[----:B------:R-:W-:Y:S02]  /*1030*/  ULDC.U8 UR4, c[0x0][0x312] ;  /* 0x0000c48000047ab9 */ /* 0x000fe40000000000 */
        /* <DEDUP_REMOVED lines=48> */
.L_x_1222:
        /* <DEDUP_REMOVED lines=67> */
.L_x_1224:
        /* <DEDUP_REMOVED lines=18> */
.L_x_1225:
[----:B------:R-:W-:Y:S01]  /*1890*/  IABS R6, c[0x0][0x1c8] ;  /* 0x0000720000067a13 */ /* 0x000fe20000000000 */
[----:B------:R-:W-:Y:S01]  /*18a0*/  ULDC.64 UR16, c[0x0][0x370] ;  /* 0x0000dc0000107ab9 */ /* 0x000fe20000000a00 */
[----:B------:R-:W1:Y:S01]  /*18b0*/  R2UR UR22, R135 ;  /* 0x00000000871673c2 */ /* 0x000e6200000e0000 */
[----:B------:R-:W-:Y:S01]  /*18c0*/  @UP3 UIMAD.WIDE.U32 UR12, UR4, UR16, URZ ;  /* 0x00000010040c32a5 */ /* 0x000fe2000f8e003f */
[----:B------:R-:W2:Y:S01]  /*18d0*/  I2F.RP R8, R6 ;  /* 0x0000000600087306 */ /* 0x000ea20000209400 */
[----:B------:R-:W-:Y:S01]  /*18e0*/  ULDC UR18, c[0x0][0x224] ;  /* 0x0000890000127ab9 */ /* 0x000fe20000000800 */
[----:B------:R-:W-:Y:S01]  /*18f0*/  IABS R5, UR56 ;  /* 0x0000003800057c13 */ /* 0x000fe20008000000 */
[----:B------:R-:W-:Y:S01]  /*1900*/  @UP3 UIMAD UR27, UR4, UR17, UR13 ;  /* 0x00000011041b32a4 */ /* 0x000fe2000f8e020d */
[----:B------:R-:W-:Y:S02]  /*1910*/  ISETP.NE.AND P2, PT, RZ, c[0x0][0x1c8], PT ;  /* 0x00007200ff007a0c */ /* 0x000fe40003f45270 */
[----:B------:R-:W3:Y:S01]  /*1920*/  R2UR UR10, R134 ;  /* 0x00000000860a73c2 */ /* 0x000ee200000e0000 */
[----:B------:R-:W-:-:S02]  /*1930*/  @UP3 UMOV UR23, UR12 ;  /* 0x0000000c00173c82 */ /* 0x000fc40008000000 */
[----:B------:R-:W-:Y:S02]  /*1940*/  ULDC.64 UR12, c[0x0][0x368] ;  /* 0x0000da00000c7ab9 */ /* 0x000fe40000000a00 */
[----:B------:R-:W-:-:S03]  /*1950*/  @!UP3 UIMAD UR9, UR32, UR12, URZ ;  /* 0x0000000c2009b2a4 */ /* 0x000fc6000f8e023f */
[----:B------:R-:W4:Y:S01]  /*1960*/  R2UR UR17, R151 ;  /* 0x00000000971173c2 */ /* 0x000f2200000e0000 */
[----:B------:R-:W-:Y:S01]  /*1970*/  @!UP3 UIMAD UR9, UR55, UR13, UR9 ;  /* 0x0000000d3709b2a4 */ /* 0x000fe2000f8e0209 */
[----:B--2---:R-:W2:Y:S01]  /*1980*/  MUFU.RCP R8, R8 ;  /* 0x0000000800087308 */ /* 0x004ea20000001000 */
[----:B------:R-:W-:-:S04]  /*1990*/  @!UP3 UIMAD.WIDE.U32 UR12, UR55, UR12, URZ ;  /* 0x0000000c370cb2a5 */ /* 0x000fc8000f8e003f */
[----:B------:R-:W-:Y:S01]  /*19a0*/  @!UP3 UIADD3 UR27, UR13, UR9, URZ ;  /* 0x000000090d1bb290 */ /* 0x000fe2000fffe03f */
[----:B------:R-:W5:Y:S01]  /*19b0*/  R2UR UR16, R150 ;  /* 0x00000000961073c2 */ /* 0x000f6200000e0000 */
[----:B-1----:R-:W-:Y:S02]  /*19c0*/  UIMAD UR9, UR32, UR18, UR22 ;  /* 0x00000012200972a4 */ /* 0x002fe4000f8e0216 */
[----:B------:R-:W-:Y:S02]  /*19d0*/  @!UP3 UMOV UR23, UR12 ;  /* 0x0000000c0017bc82 */ /* 0x000fe40008000000 */
[----:B------:R-:W-:-:S03]  /*19e0*/  UIMAD.WIDE.U32 UR12, UR55, UR18, URZ ;  /* 0x00000012370c72a5 */ /* 0x000fc6000f8e003f */
[----:B------:R-:W1:Y:S01]  /*19f0*/  R2UR UR33, R144 ;  /* 0x00000000902173c2 */ /* 0x000e6200000e0000 */
[----:B------:R-:W-:Y:S01]  /*1a00*/  UIADD3 UR9, UR13, UR9, URZ ;  /* 0x000000090d097290 */ /* 0x000fe2000fffe03f */
[----:B--2---:R-:W-:Y:S01]  /*1a10*/  IADD3 R8, R8, 0xffffffe, RZ ;  /* 0x0ffffffe08087810 */ /* 0x004fe20007ffe0ff */
[----:B------:R-:W-:Y:S02]  /*1a20*/  UIMAD.WIDE.U32 UR12, UR58, UR4, URZ ;  /* 0x000000043a0c72a5 */ /* 0x000fe4000f8e003f */
[----:B---3--:R-:W-:Y:S01]  /*1a30*/  UIMAD UR9, UR58, UR9, UR10 ;  /* 0x000000093a0972a4 */ /* 0x008fe2000f8e020a */
[----:B------:R-:W2:Y:S02]  /*1a40*/  F2I.FTZ.U32.TRUNC.NTZ R9, R8 ;  /* 0x0000000800097305 */ /* 0x000ea4000021f000 */
[----:B------:R-:W3:Y:S01]  /*1a50*/  S2UR UR10, SR_CTAID.X ;  /* 0x00000000000a79c3 */ /* 0x000ee20000002500 */
[----:B----4-:R-:W-:Y:S02]  /*1a60*/  UIADD3 UR18, UR17, UR9, URZ ;  /* 0x0000000911127290 */ /* 0x010fe4000fffe03f */
[----:B------:R-:W-:-:S04]  /*1a70*/  UIMAD UR9, UR59, UR4, URZ ;  /* 0x000000043b0972a4 */ /* 0x000fc8000f8e023f */
[----:B------:R-:W-:Y:S02]  /*1a80*/  @UP3 UIADD3 UR18, UR13, UR9, URZ ;  /* 0x000000090d123290 */ /* 0x000fe4000fffe03f */
[----:B-----5:R-:W-:Y:S02]  /*1a90*/  USEL UR25, UR16, UR12, !UP3 ;  /* 0x0000000c10197287 */ /* 0x020fe4000d800000 */
[----:B------:R-:W-:Y:S02]  /*1aa0*/  USHF.L.U64.HI UR9, UR55, 0x7, UR32 ;  /* 0x0000000737097899 */ /* 0x000fe40008010220 */
[----:B------:R-:W-:Y:S01]  /*1ab0*/  ULDC.64 UR16, c[0x0][0x3d8] ;  /* 0x0000f60000107ab9 */ /* 0x000fe20000000a00 */
[----:B--2---:R-:W-:Y:S01]  /*1ac0*/  IMAD.MOV R4, RZ, RZ, -R9 ;  /* 0x000000ffff047224 */ /* 0x004fe200078e0a09 */
[----:B------:R-:W-:Y:S01]  /*1ad0*/  USEL UR9, UR9, URZ, UP1 ;  /* 0x0000003f09097287 */ /* 0x000fe20008800000 */
[----:B------:R-:W-:Y:S02]  /*1ae0*/  IMAD.MOV.U32 R8, RZ, RZ, RZ ;  /* 0x000000ffff087224 */ /* 0x000fe400078e00ff */
[----:B------:R-:W-:-:S04]  /*1af0*/  IMAD R12, R4, R6, RZ ;  /* 0x00000006040c7224 */ /* 0x000fc800078e02ff */
[----:B------:R-:W-:Y:S01]  /*1b00*/  IMAD.HI.U32 R12, R9, R12, R8 ;  /* 0x0000000c090c7227 */ /* 0x000fe200078e0008 */
[----:B---3--:R-:W-:Y:S01]  /*1b10*/  UIMAD.WIDE.U32 UR12, UR10, UR16, URZ ;  /* 0x000000100a0c72a5 */ /* 0x008fe2000f8e003f */
[----:B------:R-:W2:Y:S04]  /*1b20*/  R2UR UR16, R146 ;  /* 0x00000000921073c2 */ /* 0x000ea800000e0000 */
[----:B------:R-:W-:Y:S01]  /*1b30*/  IMAD.HI.U32 R12, R12, R5, RZ ;  /* 0x000000050c0c7227 */ /* 0x000fe200078e00ff */
[----:B------:R-:W-:Y:S02]  /*1b40*/  UIMAD UR17, UR10, UR17, UR13 ;  /* 0x000000110a1172a4 */ /* 0x000fe4000f8e020d */
[----:B------:R-:W-:Y:S01]  /*1b50*/  USHF.L.U32 UR10, UR55, 0x7, URZ ;  /* 0x00000007370a7899 */ /* 0x000fe2000800063f */
[----:B------:R-:W-:Y:S01]  /*1b60*/  IMAD.MOV R4, RZ, RZ, -R12 ;  /* 0x000000ffff047224 */ /* 0x000fe200078e0a0c */
[----:B------:R-:W-:-:S02]  /*1b70*/  USEL UR22, UR12, URZ, UP6 ;  /* 0x0000003f0c167287 */ /* 0x000fc4000b000000 */
[----:B------:R-:W-:Y:S01]  /*1b80*/  USEL UR12, UR10, URZ, UP1 ;  /* 0x0000003f0a0c7287 */ /* 0x000fe20008800000 */
[C---:B------:R-:W-:Y:S01]  /*1b90*/  IMAD R4, R6.reuse, R4, R5 ;  /* 0x0000000406047224 */ /* 0x040fe200078e0205 */
[----:B------:R-:W3:Y:S01]  /*1ba0*/  R2UR UR13, R156 ;  /* 0x000000009c0d73c2 */ /* 0x000ee200000e0000 */
[----:B------:R-:W-:Y:S02]  /*1bb0*/  USEL UR17, UR17, URZ, UP6 ;  /* 0x0000003f11117287 */ /* 0x000fe4000b000000 */
[----:B------:R-:W-:Y:S01]  /*1bc0*/  UIADD3 UR12, UP1, UR7, UR12, URZ ;  /* 0x0000000c070c7290 */ /* 0x000fe2000ff3e03f */
[----:B------:R-:W-:-:S03]  /*1bd0*/  ISETP.GT.U32.AND P1, PT, R6, R4, PT ;  /* 0x000000040600720c */ /* 0x000fc60003f24070 */
[----:B------:R-:W-:Y:S02]  /*1be0*/  UIADD3.X UR10, UR26, UR9, URZ, UP1, !UPT ;  /* 0x000000091a0a7290 */ /* 0x000fe40008ffe43f */
[----:B------:R-:W-:-:S04]  /*1bf0*/  UIMAD UR9, UR59, UR12, URZ ;  /* 0x0000000c3b0972a4 */ /* 0x000fc8000f8e023f */
[----:B------:R-:W-:Y:S02]  /*1c00*/  UIMAD UR9, UR58, UR10, UR9 ;  /* 0x0000000a3a0972a4 */ /* 0x000fe4000f8e0209 */
[----:B-1----:R-:W-:Y:S02]  /*1c10*/  @UP5 USEL UR10, UR33, UR4, !UP3 ;  /* 0x00000004210a5287 */ /* 0x002fe4000d800000 */
[----:B------:R-:W-:Y:S01]  /*1c20*/  @!P1 IMAD.IADD R4, R4, 0x1, -R6 ;  /* 0x0000000104049824 */ /* 0x000fe200078e0a06 */
[----:B------:R-:W-:Y:S02]  /*1c30*/  @!P1 IADD3 R12, R12, 0x1, RZ ;  /* 0x000000010c0c9810 */ /* 0x000fe40007ffe0ff */
[----:B--2---:R-:W-:Y:S01]  /*1c40*/  ISETP.LE.AND P1, PT, RZ, UR16, PT ;  /* 0x00000010ff007c0c */ /* 0x004fe2000bf23270 */
[----:B------:R-:W-:Y:S01]  /*1c50*/  ULDC UR16, c[0x0][0x234] ;  /* 0x00008d0000107ab9 */ /* 0x000fe20000000800 */
[----:B------:R-:W-:Y:S01]  /*1c60*/  ISETP.GE.U32.AND P3, PT, R4, R6, PT ;  /* 0x000000060400720c */ /* 0x000fe20003f66070 */
[----:B------:R-:W-:-:S07]  /*1c70*/  @UP5 UIMAD UR10, UR56, UR16, UR10 ;  /* 0x00000010380a52a4 */ /* 0x000fce000f8e020a */
[----:B---3--:R-:W-:Y:S02]  /*1c80*/  @!UP5 UMOV UR10, UR13 ;  /* 0x0000000d000adc82 */ /* 0x008fe40008000000 */
[----:B------:R-:W-:-:S03]  /*1c90*/  UIMAD.WIDE.U32 UR12, UR58, UR12, URZ ;  /* 0x0000000c3a0c72a5 */ /* 0x000fc6000f8e003f */
[----:B------:R-:W-:Y:S01]  /*1ca0*/  @P3 IADD3 R12, R12, 0x1, RZ ;  /* 0x000000010c0c3810 */ /* 0x000fe20007ffe0ff */
[----:B------:R-:W-:Y:S02]  /*1cb0*/  UIADD3 UR16, UR13, UR9, URZ ;  /* 0x000000090d107290 */ /* 0x000fe4000fffe03f */
[----:B------:R-:W-:Y:S02]  /*1cc0*/  USHF.R.S32.HI UR9, URZ, 0x1f, UR8 ;  /* 0x0000001f3f097899 */ /* 0x000fe40008011408 */
        /* <DEDUP_REMOVED lines=11> */
.L_x_1226:
[----:B------:R1:W2:Y:S01]  /*1d80*/  R2UR UR4, R142 ;  /* 0x000000008e0473c2 */ /* 0x0002a200000e0000 */
[----:B------:R-:W-:-:S07]  /*1d90*/  DEPBAR.LE SB1, 0x0, {2} ;  /* 0x000090040000791a */ /* 0x000fce0000000000 */
.L_x_1227:
[----:B------:R-:W-:Y:S01]  /*1da0*/  IMAD.U32 R8, RZ, RZ, UR14 ;  /* 0x0000000eff087e24 */ /* 0x000fe2000f8e00ff */
[----:B------:R-:W1:Y:S01]  /*1db0*/  R2UR UR33, R140 ;  /* 0x000000008c2173c2 */ /* 0x000e6200000e0000 */
[----:B------:R-:W-:Y:S01]  /*1dc0*/  IMAD.U32 R9, RZ, RZ, UR15 ;  /* 0x0000000fff097e24 */ /* 0x000fe2000f8e00ff */
[----:B------:R-:W2:Y:S01]  /*1dd0*/  S2R R169, SR_TID.X ;  /* 0x0000000000a97919 */ /* 0x000ea20000002100 */
[----:B------:R-:W-:Y:S01]  /*1de0*/  SHF.R.S32.HI R149, RZ, 0x1f, R148 ;  /* 0x0000001fff957819 */ /* 0x000fe20000011494 */
[----:B------:R-:W-:Y:S01]  /*1df0*/  UIADD3 UR10, UR7, UR10, URZ ;  /* 0x0000000a070a7290 */ /* 0x000fe2000fffe03f */
[----:B------:R-:W-:Y:S03]  /*1e00*/  BSSY B1, `(.L_x_1223) ;  /* 0x000098d000017945 */ /* 0x000fe60003800000 */
[----:B------:R-:W1:Y:S08]  /*1e10*/  R2UR UR14, R145 ;  /* 0x00000000910e73c2 */ /* 0x000e7000000e0000 */
[----:B------:R-:W3:Y:S08]  /*1e20*/  R2UR UR51, R155 ;  /* 0x000000009b3373c2 */ /* 0x000ef000000e0000 */
[----:B------:R-:W3:Y:S01]  /*1e30*/  R2UR UR15, R137 ;  /* 0x00000000890f73c2 */ /* 0x000ee200000e0000 */
[----:B--2---:R-:W-:-:S04]  /*1e40*/  SHF.R.S32.HI R5, RZ, 0x1f, R169 ;  /* 0x0000001fff057819 */ /* 0x004fc800000114a9 */
[CC--:B------:R-:W-:Y:S01]  /*1e50*/  LEA.HI R7, R5.reuse, R169.reuse, RZ, 0x2 ;  /* 0x000000a905077211 */ /* 0x0c0fe200078f10ff */
[----:B-1----:R-:W-:Y:S01]  /*1e60*/  UIADD3 UR12, UP4, UP3, UR12, UR33, UR14 ;  /* 0x000000210c0c7290 */ /* 0x002fe2000fb9e00e */
[----:B------:R-:W-:Y:S01]  /*1e70*/  LEA.HI R5, R5, R169, RZ, 0x5 ;  /* 0x000000a905057211 */ /* 0x000fe200078f28ff */
[----:B------:R-:W-:Y:S01]  /*1e80*/  USHF.R.S32.HI UR33, URZ, 0x1f, UR56 ;  /* 0x0000001f3f217899 */ /* 0x000fe20008011438 */
[----:B------:R-:W-:Y:S01]  /*1e90*/  SHF.R.S32.HI R7, RZ, 0x2, R7 ;  /* 0x00000002ff077819 */ /* 0x000fe20000011407 */
[----:B------:R-:W-:Y:S01]  /*1ea0*/  UIADD3 UR25, UP2, UP1, UR22, UR12, UR25 ;  /* 0x0000000c16197290 */ /* 0x000fe2000f95e019 */
[----:B------:R-:W-:Y:S02]  /*1eb0*/  SHF.R.S32.HI R183, RZ, 0x5, R5 ;  /* 0x00000005ffb77819 */ /* 0x000fe40000011405 */
[----:B------:R-:W-:Y:S02]  /*1ec0*/  SHF.R.S32.HI R6, RZ, 0x1f, R7 ;  /* 0x0000001fff067819 */ /* 0x000fe40000011407 */
[----:B------:R-:W-:-:S04]  /*1ed0*/  IADD3 R10, P1, R7, UR7, RZ ;  /* 0x00000007070a7c10 */ /* 0x000fc8000ff3e0ff */
[----:B------:R-:W-:Y:S01]  /*1ee0*/  IADD3.X R4, R6, UR26, RZ, P1, !PT ;  /* 0x0000001a06047c10 */ /* 0x000fe20008ffe4ff */
[----:B------:R-:W-:Y:S01]  /*1ef0*/  IMAD.WIDE.U32 R14, R10, c[0x0][0x190], R148 ;  /* 0x000064000a0e7a25 */ /* 0x000fe200078e0094 */
[----:B---3--:R-:W-:-:S03]  /*1f00*/  UIADD3.X UR12, UR16, UR51, UR15, UP4, UP3 ;  /* 0x00000033100c7290 */ /* 0x008fc6000a7e640f */
[----:B------:R-:W-:Y:S01]  /*1f10*/  IMAD R4, R4, c[0x0][0x190], RZ ;  /* 0x0000640004047a24 */ /* 0x000fe200078e02ff */
[----:B------:R-:W-:Y:S01]  /*1f20*/  ULDC.64 UR14, c[0x0][0x3c8] ;  /* 0x0000f200000e7ab9 */ /* 0x000fe20000000a00 */
[----:B------:R-:W-:Y:S01]  /*1f30*/  IADD3 R14, P1, R14, UR30, RZ ;  /* 0x0000001e0e0e7c10 */ /* 0x000fe2000ff3e0ff */
[----:B------:R-:W-:Y:S01]  /*1f40*/  UIADD3.X UR22, UR17, UR12, UR18, UP2, UP1 ;  /* 0x0000000c11167290 */ /* 0x000fe200097e2412 */
[----:B------:R-:W-:Y:S01]  /*1f50*/  IMAD R4, R10, c[0x0][0x194], R4 ;  /* 0x000065000a047a24 */ /* 0x000fe200078e0204 */
[----:B------:R-:W-:Y:S02]  /*1f60*/  UMOV UR51, 0x4 ;  /* 0x0000000400337882 */ /* 0x000fe40000000000 */
[----:B------:R-:W-:Y:S02]  /*1f70*/  ULDC.64 UR12, c[0x0][0x1a8] ;  /* 0x00006a00000c7ab9 */ /* 0x000fe40000000a00 */
[----:B------:R-:W-:Y:S01]  /*1f80*/  UIMAD UR12, UR33, UR12, URZ ;  /* 0x0000000c210c72a4 */ /* 0x000fe2000f8e023f */
[----:B------:R-:W-:Y:S01]  /*1f90*/  IADD3.X R15, R15, UR29, R4, P1, !PT ;  /* 0x0000001d0f0f7c10 */ /* 0x000fe20008ffe404 */
[----:B------:R-:W-:Y:S01]  /*1fa0*/  IMAD.U32 R4, RZ, RZ, UR7 ;  /* 0x00000007ff047e24 */ /* 0x000fe2000f8e00ff */
[----:B------:R-:W-:Y:S01]  /*1fb0*/  IADD3 R16, P1, R148, UR23, RZ ;  /* 0x0000001794107c10 */ /* 0x000fe2000ff3e0ff */
[----:B------:R-:W-:-:S03]  /*1fc0*/  UIMAD UR18, UR56, UR13, UR12 ;  /* 0x0000000d381272a4 */ /* 0x000fc6000f8e020c */
[----:B------:R-:W-:Y:S01]  /*1fd0*/  ULDC.64 UR12, c[0x0][0x378] ;  /* 0x0000de00000c7ab9 */ /* 0x000fe20000000a00 */
[----:B------:R-:W-:Y:S01]  /*1fe0*/  IADD3.X R17, R149, UR27, RZ, P1, !PT ;  /* 0x0000001b95117c10 */ /* 0x000fe20008ffe4ff */
[----:B------:R-:W-:-:S03]  /*1ff0*/  UIMAD UR12, UR33, UR12, URZ ;  /* 0x0000000c210c72a4 */ /* 0x000fc6000f8e023f */
[----:B------:R-:W-:Y:S01]  /*2000*/  ULDC UR33, c[0x0][0x2e8] ;  /* 0x0000ba0000217ab9 */ /* 0x000fe20000000800 */
[----:B------:R-:W-:Y:S01]  /*2010*/  IMAD.WIDE.U32 R16, R4, c[0x0][0x370], R16 ;  /* 0x0000dc0004107a25 */ /* 0x000fe200078e0010 */
[----:B------:R-:W-:-:S03]  /*2020*/  UIMAD UR17, UR56, UR13, UR12 ;  /* 0x0000000d381172a4 */ /* 0x000fc6000f8e020c */
[----:B------:R-:W-:Y:S01]  /*2030*/  ULDC.64 UR12, c[0x0][0x370] ;  /* 0x0000dc00000c7ab9 */ /* 0x000fe20000000a00 */
[----:B------:R-:W-:Y:S01]  /*2040*/  IMAD.U32 R4, RZ, RZ, UR56 ;  /* 0x00000038ff047e24 */ /* 0x000fe2000f8e00ff */
[----:B------:R-:W-:Y:S01]  /*2050*/  UIMAD UR12, UR26, UR12, URZ ;  /* 0x0000000c1a0c72a4 */ /* 0x000fe2000f8e023f */
[----:B------:R-:W1:Y:S01]  /*2060*/  R2UR UR26, R141 ;  /* 0x000000008d1a73c2 */ /* 0x000e6200000e0000 */
[----:B------:R-:W-:Y:S02]  /*2070*/  IMAD.MOV.U32 R18, RZ, RZ, R16 ;  /* 0x000000ffff127224 */ /* 0x000fe400078e0010 */
[----:B------:R-:W-:Y:S01]  /*2080*/  UIMAD UR16, UR7, UR13, UR12 ;  /* 0x0000000d071072a4 */ /* 0x000fe2000f8e020c */
[----:B------:R-:W-:Y:S01]  /*2090*/  IMAD.U32 R16, RZ, RZ, UR56 ;  /* 0x00000038ff107e24 */ /* 0x000fe2000f8e00ff */
[----:B------:R-:W-:Y:S02]  /*20a0*/  UIADD3 UR12, UR7, UR4, URZ ;  /* 0x00000004070c7290 */ /* 0x000fe4000fffe03f */
[----:B------:R-:W-:-:S02]  /*20b0*/  UIADD3 UR4, -UR5, UR11, UR8 ;  /* 0x0000000b05047290 */ /* 0x000fc4000fffe108 */
[----:B------:R-:W-:Y:S01]  /*20c0*/  UIMAD.WIDE UR12, UR12, UR51, UR14 ;  /* 0x000000330c0c72a5 */ /* 0x000fe2000f8e020e */
[----:B------:R2:W3:Y:S01]  /*20d0*/  R2UR UR14, R8 ;  /* 0x00000000080e73c2 */ /* 0x0004e200000e0000 */
[----:B------:R-:W-:Y:S01]  /*20e0*/  UIADD3 UR4, UR4, -UR33, URZ ;  /* 0x8000002104047290 */ /* 0x000fe2000fffe03f */
[----:B------:R-:W-:Y:S01]  /*20f0*/  IADD3 R19, R17, UR16, RZ ;  /* 0x0000001011137c10 */ /* 0x000fe2000fffe0ff */
[----:B------:R-:W-:Y:S01]  /*2100*/  IMAD.WIDE.U32 R16, R16, c[0x0][0x1a8], R14 ;  /* 0x00006a0010107a25 */ /* 0x000fe200078e000e */
[----:B------:R-:W-:Y:S02]  /*2110*/  UIADD3 UR7, UR28, -0x1, URZ ;  /* 0xffffffff1c077890 */ /* 0x000fe4000fffe03f */
[----:B------:R-:W-:Y:S01]  /*2120*/  USHF.R.S32.HI UR33, URZ, 0x1f, UR4 ;  /* 0x0000001f3f217899 */ /* 0x000fe20008011404 */
[----:B------:R-:W-:Y:S01]  /*2130*/  IMAD.WIDE.U32 R18, R4, c[0x0][0x378], R18 ;  /* 0x0000de0004127a25 */ /* 0x000fe200078e0012 */
[----:B------:R-:W-:Y:S01]  /*2140*/  UMOV UR30, UR12 ;  /* 0x0000000c001e7c82 */ /* 0x000fe20008000000 */
[----:B------:R-:W-:Y:S01]  /*2150*/  IADD3 R4, R17, UR18, RZ ;  /* 0x0000001211047c10 */ /* 0x000fe2000fffe0ff */
[----:B------:R-:W-:Y:S01]  /*2160*/  ULEA.HI UR33, UR33, UR4, URZ, 0x7 ;  /* 0x0000000421217291 */ /* 0x000fe2000f8f383f */
[C---:B------:R-:W-:Y:S01]  /*2170*/  LEA R180, P3, R16.reuse, c[0x0][0x160], 0x1 ;  /* 0x0000580010b47a11 */ /* 0x040fe200078608ff */
[----:B------:R-:W-:Y:S01]  /*2180*/  UMOV UR29, UR13 ;  /* 0x0000000d001d7c82 */ /* 0x000fe20008000000 */
[----:B------:R-:W-:Y:S01]  /*2190*/  IADD3 R19, R19, UR17, RZ ;  /* 0x0000001113137c10 */ /* 0x000fe2000fffe0ff */
[----:B------:R-:W-:Y:S01]  /*21a0*/  USHF.R.S32.HI UR33, URZ, 0x7, UR33 ;  /* 0x000000073f217899 */ /* 0x000fe20008011421 */
[----:B------:R4:W3:Y:S01]  /*21b0*/  R2UR UR15, R9 ;  /* 0x00000000090f73c2 */ /* 0x0008e200000e0000 */
[----:B------:R-:W-:Y:S01]  /*21c0*/  ULDC.64 UR12, c[0x0][0x200] ;  /* 0x00008000000c7ab9 */ /* 0x000fe20000000a00 */
[----:B------:R-:W-:Y:S01]  /*21d0*/  LEA.HI.X R181, R16, c[0x0][0x164], R4, 0x1, P3 ;  /* 0x0000590010b57a11 */ /* 0x000fe200018f0c04 */
[----:B------:R-:W-:Y:S01]  /*21e0*/  UISETP.LT.AND UP1, UPT, URZ, UR33, UPT ;  /* 0x000000213f00728c */ /* 0x000fe2000bf21270 */
[----:B------:R-:W-:Y:S01]  /*21f0*/  IMAD.WIDE.U32 R14, R7, c[0x0][0x370], R18 ;  /* 0x0000dc00070e7a25 */ /* 0x000fe200078e0012 */
[----:B------:R-:W-:-:S02]  /*2200*/  UIMAD.WIDE UR12, UR10, UR51, UR12 ;  /* 0x000000330a0c72a5 */ /* 0x000fc4000f8e020c */
[----:B------:R-:W-:Y:S01]  /*2210*/  USEL UR33, URZ, UR33, !UP1 ;  /* 0x000000213f217287 */ /* 0x000fe2000c800000 */
[----:B--2---:R-:W-:Y:S01]  /*2220*/  LOP3.LUT R8, R5, 0xffffffe0, RZ, 0xc0, !PT ;  /* 0xffffffe005087812 */ /* 0x004fe200078ec0ff */
[----:B------:R-:W-:Y:S01]  /*2230*/  IMAD R5, R6, c[0x0][0x370], RZ ;  /* 0x0000dc0006057a24 */ /* 0x000fe200078e02ff */
[----:B------:R-:W-:Y:S01]  /*2240*/  LEA R178, P2, R14, c[0x0][0x330], 0x1 ;  /* 0x0000cc000eb27a11 */ /* 0x000fe200078408ff */
[----:B------:R-:W-:Y:S02]  /*2250*/  UISETP.GT.AND UP1, UPT, UR28, UR33, UPT ;  /* 0x000000211c00728c */ /* 0x000fe4000bf24270 */
[----:B------:R-:W-:Y:S02]  /*2260*/  IMAD.IADD R169, R169, 0x1, -R8 ;  /* 0x00000001a9a97824 */ /* 0x000fe400078e0a08 */
[----:B------:R-:W-:Y:S02]  /*2270*/  IMAD R5, R7, c[0x0][0x374], R5 ;  /* 0x0000dd0007057a24 */ /* 0x000fe400078e0205 */
[----:B-1----:R-:W-:-:S02]  /*2280*/  IMAD R183, R183, UR26, R169 ;  /* 0x0000001ab7b77c24 */ /* 0x002fc4000f8e02a9 */
[----:B------:R-:W-:-:S03]  /*2290*/  IMAD.IADD R5, R15, 0x1, R5 ;  /* 0x000000010f057824 */ /* 0x000fc600078e0205 */
[C---:B------:R-:W-:Y:S02]  /*22a0*/  IADD3 R8, P1, R183.reuse, UR25, RZ ;  /* 0x00000019b7087c10 */ /* 0x040fe4000ff3e0ff */
[----:B------:R-:W-:Y:S02]  /*22b0*/  LEA.HI.X R179, R14, c[0x0][0x334], R5, 0x1, P2 ;  /* 0x0000cd000eb37a11 */ /* 0x000fe400010f0c05 */
[----:B------:R-:W-:Y:S02]  /*22c0*/  LEA.HI.X.SX32 R183, R183, UR22, 0x1, P1 ;  /* 0x00000016b7b77c11 */ /* 0x000fe400088f0eff */
[----:B------:R-:W-:-:S04]  /*22d0*/  LEA R182, P1, R8, c[0x0][0x350], 0x2 ;  /* 0x0000d40008b67a11 */ /* 0x000fc800078210ff */
[----:B------:R-:W-:Y:S02]  /*22e0*/  LEA.HI.X R183, R8, c[0x0][0x354], R183, 0x2, P1 ;  /* 0x0000d50008b77a11 */ /* 0x000fe400008f14b7 */
[----:B------:R-:W-:-:S13]  /*22f0*/  PLOP3.LUT P1, PT, PT, PT, UP1, 0x80, 0x0 ;  /* 0x000000000000781c */ /* 0x000fda0003f2f018 */
[----:B---34-:R-:W-:Y:S05]  /*2300*/  @P1 BRA `(.L_x_1228) ;  /* 0x0000078000001947 */ /* 0x018fea0003800000 */
        /* <DEDUP_REMOVED lines=18> */
.L_x_1229:
        /* <DEDUP_REMOVED lines=18> */
.L_x_1230:
        /* <DEDUP_REMOVED lines=10> */
[----:B------:R-:W-:-:S02]  /*25f0*/  IADD3 R8, P0, R8, UR16, RZ ;  /* 0x0000001008087c10 */ /* 0x000fc4000ff1e0ff */
[----:B------:R-:W-:Y:S01]  /*2600*/  IMAD.U32 R5, RZ, RZ, UR10 ;  /* 0x0000000aff057e24 */ /* 0x000fe2000f8e00ff */
[----:B------:R-:W-:Y:S01]  /*2610*/  ULDC.64 UR10, c[0x0][0x3b8] ;  /* 0x0000ee00000a7ab9 */ /* 0x000fe20000000a00 */
[----:B------:R-:W-:Y:S01]  /*2620*/  ISETP.GE.OR P1, PT, R7, UR5, P2 ;  /* 0x0000000507007c0c */ /* 0x000fe20009726670 */
[----:B------:R-:W-:Y:S02]  /*2630*/  UIMAD UR10, UR12, UR10, URZ ;  /* 0x0000000a0c0a72a4 */ /* 0x000fe4000f8e023f */
[----:B------:R-:W-:Y:S02]  /*2640*/  IADD3.X R9, R9, UR17, R5, P0, !PT ;  /* 0x0000001109097c10 */ /* 0x000fe400087fe405 */
        /* <DEDUP_REMOVED lines=13> */
.L_x_1232:
[----:B------:R-:W-:Y:S05]  /*2720*/  BSYNC B0 ;  /* 0x0000000000007941 */ /* 0x000fea0003800000 */
.L_x_1231:
        /* <DEDUP_REMOVED lines=14> */
.L_x_1234:
[----:B------:R-:W-:Y:S05]  /*2810*/  BSYNC B0 ;  /* 0x0000000000007941 */ /* 0x000fea0003800000 */
.L_x_1233:
[----:B------:R-:W-:Y:S01]  /*2820*/  ULDC.64 UR10, c[0x0][0x3a8] ;  /* 0x0000ea00000a7ab9 */ /* 0x000fe20000000a00 */
[----:B------:R-:W-:Y:S01]  /*2830*/  IMAD.WIDE.U32 R4, R4, c[0x0][0x3a8], R148 ;  /* 0x0000ea0004047a25 */ /* 0x000fe200078e0094 */
[----:B------:R-:W-:Y:S01]  /*2840*/  UIMAD UR9, UR9, UR10, URZ ;  /* 0x0000000a090972a4 */ /* 0x000fe2000f8e023f */
[----:B------:R-:W-:Y:S01]  /*2850*/  MOV R8, UR56 ;  /* 0x0000003800087c02 */ /* 0x000fe20008000f00 */
[----:B------:R-:W-:Y:S01]  /*2860*/  USHF.R.S32.HI UR5, URZ, 0x1f, UR56 ;  /* 0x0000001f3f057899 */ /* 0x000fe20008011438 */
[----:B------:R-:W-:Y:S01]  /*2870*/  BSSY B0, `(.L_x_1235) ;  /* 0x0000014000007945 */ /* 0x000fe20003800000 */
[----:B------:R-:W-:Y:S01]  /*2880*/  UIMAD UR8, UR8, UR11, UR9 ;  /* 0x0000000b080872a4 */ /* 0x000fe2000f8e0209 */
[----:B------:R-:W-:-:S05]  /*2890*/  IADD3 R10, P2, R4, UR7, RZ ;  /* 0x00000007040a7c10 */ /* 0x000fca000ff5e0ff */
[----:B------:R-:W-:Y:S01]  /*28a0*/  IMAD.U32 R4, RZ, RZ, UR8 ;  /* 0x00000008ff047e24 */ /* 0x000fe2000f8e00ff */
[----:B------:R-:W-:Y:S02]  /*28b0*/  ULDC.64 UR8, c[0x0][0x3c0] ;  /* 0x0000f00000087ab9 */ /* 0x000fe40000000a00 */
        /* <DEDUP_REMOVED lines=15> */
.L_x_1236:
[----:B------:R-:W-:Y:S05]  /*29b0*/  BSYNC B0 ;  /* 0x0000000000007941 */ /* 0x000fea0003800000 */
.L_x_1235:
        /* <DEDUP_REMOVED lines=13> */
.L_x_1228:
        /* <DEDUP_REMOVED lines=23> */
.L_x_1239:
[----:B------:R-:W-:Y:S05]  /*2c00*/  BSYNC B0 ;  /* 0x0000000000007941 */ /* 0x000fea0003800000 */
.L_x_1238:
        /* <DEDUP_REMOVED lines=16> */
.L_x_1241:
[----:B------:R-:W-:Y:S05]  /*2d10*/  BSYNC B0 ;  /* 0x0000000000007941 */ /* 0x000fea0003800000 */
.L_x_1240:
        /* <DEDUP_REMOVED lines=20> */
.L_x_1243:
[----:B------:R-:W-:Y:S05]  /*2e60*/  BSYNC B0 ;  /* 0x0000000000007941 */ /* 0x000fea0003800000 */
.L_x_1242:
        /* <DEDUP_REMOVED lines=20> */
.L_x_1245:
[----:B------:R-:W-:Y:S05]  /*2fb0*/  BSYNC B0 ;  /* 0x0000000000007941 */ /* 0x000fea0003800000 */
.L_x_1244:
        /* <DEDUP_REMOVED lines=55> */
.L_x_1247:
[----:B------:R-:W-:Y:S05]  /*3330*/  BSYNC B0 ;  /* 0x0000000000007941 */ /* 0x000fea0003800000 */
.L_x_1246:
        /* <DEDUP_REMOVED lines=20> */
.L_x_1249:
[----:B------:R-:W-:Y:S05]  /*3480*/  BSYNC B0 ;  /* 0x0000000000007941 */ /* 0x000fea0003800000 */
.L_x_1248:
        /* <DEDUP_REMOVED lines=33> */
.L_x_1251:
[----:B------:R-:W-:Y:S05]  /*36a0*/  BSYNC B0 ;  /* 0x0000000000007941 */ /* 0x000fea0003800000 */
.L_x_1250:
        /* <DEDUP_REMOVED lines=20> */
.L_x_1253:
[----:B------:R-:W-:Y:S05]  /*37f0*/  BSYNC B0 ;  /* 0x0000000000007941 */ /* 0x000fea0003800000 */
.L_x_1252:
[----:B------:R-:W-:Y:S01]  /*3800*/  ULDC.64 UR18, c[0x0][0x318] ;  /* 0x0000c60000127ab9 */ /* 0x000fe20000000a00 */
[----:B------:R-:W1:Y:S01]  /*3810*/  S2R R167, SR_TID.X ;  /* 0x0000000000a77919 */ /* 0x000e620000002100 */
[----:B------:R-:W-:Y:S01]  /*3820*/  UISETP.NE.U32.AND UP1, UPT, URZ, UR18, UPT ;  /* 0x000000123f00728c */ /* 0x000fe2000bf25070 */
[----:B------:R-:W2:Y:S01]  /*3830*/  R2UR UR10, R139 ;  /* 0x000000008b0a73c2 */ /* 0x000ea200000e0000 */
[----:B------:R-:W-:Y:S01]  /*3840*/  USHF.R.S32.HI UR16, URZ, 0x1f, UR56 ;  /* 0x0000001f3f107899 */ /* 0x000fe20008011438 */
[----:B------:R-:W0:Y:S01]  /*3850*/  LDGDEPBAR ;  /* 0x00000000000079af */ /* 0x000e220000000000 */
[----:B------:R-:W-:Y:S02]  /*3860*/  UISETP.NE.AND.EX UP1, UPT, URZ, UR19, UPT, UP1 ;  /* 0x000000133f00728c */ /* 0x000fe4000bf25310 */
[----:B------:R-:W-:-:S03]  /*3870*/  ULDC.64 UR20, c[0x0][0x320] ;  /* 0x0000c80000147ab9 */ /* 0x000fc60000000a00 */
[----:B------:R-:W3:Y:S01]  /*3880*/  R2UR UR9, R154 ;  /* 0x000000009a0973c2 */ /* 0x000ee200000e0000 */
[----:B------:R-:W-:-:S05]  /*3890*/  PLOP3.LUT P1, PT, PT, PT, UP1, 0x80, 0x0 ;  /* 0x000000000000781c */ /* 0x000fca0003f2f018 */
[----:B------:R-:W-:Y:S02]  /*38a0*/  @UP1 UIMAD UR4, UR32, UR20, URZ ;  /* 0x00000014200412a4 */ /* 0x000fe4000f8e023f */
[----:B------:R-:W-:Y:S02]  /*38b0*/  @UP1 UMOV UR17, UR16 ;  /* 0x0000001000111c82 */ /* 0x000fe40008000000 */
[----:B------:R-:W-:Y:S02]  /*38c0*/  @UP1 UMOV UR16, UR56 ;  /* 0x0000003800101c82 */ /* 0x000fe40008000000 */
[----:B------:R-:W-:Y:S02]  /*38d0*/  @UP1 UIMAD.WIDE.U32 UR16, UR55, UR20, UR16 ;  /* 0x00000014371012a5 */ /* 0x000fe4000f8e0010 */
[----:B------:R-:W-:Y:S01]  /*38e0*/  @UP1 UIMAD UR21, UR55, UR21, UR4 ;  /* 0x00000015371512a4 */ /* 0x000fe2000f8e0204 */
[----:B-1----:R-:W-:Y:S01]  /*38f0*/  IMAD.SHL.U32 R6, R167, 0x2, RZ ;  /* 0x00000002a7067824 */ /* 0x002fe200078e00ff */
[----:B------:R-:W-:-:S02]  /*3900*/  @UP1 ULEA UR18, UP0, UR16, UR18, 0x2 ;  /* 0x0000001210121291 */ /* 0x000fc4000f80103f */
[----:B------:R-:W-:Y:S02]  /*3910*/  @UP1 UIADD3 UR21, UR17, UR21, URZ ;  /* 0x0000001511151290 */ /* 0x000fe4000fffe03f */
[----:B------:R-:W-:Y:S02]  /*3920*/  LOP3.LUT R6, R6, 0x6, RZ, 0xc0, !PT ;  /* 0x0000000606067812 */ /* 0x000fe400078ec0ff */
[----:B------:R-:W-:Y:S01]  /*3930*/  @UP1 ULEA.HI.X UR19, UR16, UR19, UR21, 0x2, UP0 ;  /* 0x0000001310131291 */ /* 0x000fe200080f1415 */
[----:B------:R-:W-:Y:S02]  /*3940*/  IMAD.U32 R4, RZ, RZ, UR18 ;  /* 0x00000012ff047e24 */ /* 0x000fe4000f8e00ff */
[----:B------:R-:W-:-:S03]  /*3950*/  IMAD R6, R129, 0x40, R6 ;  /* 0x0000004081067824 */ /* 0x000fc600078e0206 */
[----:B--234-:R-:W-:Y:S02]  /*3960*/  IMAD.U32 R5, RZ, RZ, UR19 ;  /* 0x00000013ff057e24 */ /* 0x01cfe4000f8e00ff */
[----:B------:R-:W-:-:S04]  /*3970*/  IADD3 R6, R128, -UR8, -R6 ;  /* 0x8000000880067c10 */ /* 0x000fc8000fffe806 */
[----:B------:R1:W2:Y:S01]  /*3980*/  @P1 LDG.E R5, [R4.64] ;  /* 0x0000003404051981 */ /* 0x0002a2000c1e1900 */
[----:B------:R-:W-:Y:S02]  /*3990*/  IADD3 R119, R126, 0x1000, RZ ;  /* 0x000010007e777810 */ /* 0x000fe40007ffe0ff */
[----:B------:R-:W-:Y:S02]  /*39a0*/  IADD3 R118, R127, 0x1000, RZ ;  /* 0x000010007f767810 */ /* 0x000fe40007ffe0ff */
[----:B------:R-:W-:Y:S01]  /*39b0*/  SHF.R.S32.HI R171, RZ, 0x1f, R169 ;  /* 0x0000001fffab7819 */ /* 0x000fe200000114a9 */
[----:B------:R-:W-:Y:S01]  /*39c0*/  IMAD.U32 R168, RZ, RZ, UR5 ;  /* 0x00000005ffa87e24 */ /* 0x000fe2000f8e00ff */
        /* <DEDUP_REMOVED lines=18> */
[----:B-1----:R-:W2:Y:S01]  /*3af0*/  @P1 MUFU.RCP R4, c[0x0][0x238] ;  /* 0x00008e0000041b08 */ /* 0x002ea20000001000 */
[----:B------:R-:W-:Y:S01]  /*3b00*/  UMOV UR4, URZ ;  /* 0x0000003f00047c82 */ /* 0x000fe20008000000 */
[----:B--2---:R-:W-:-:S02]  /*3b10*/  @P1 FMUL.FTZ R4, R5, R4 ;  /* 0x0000000405041220 */ /* 0x004fc40000410000 */
[----:B------:R-:W-:Y:S02]  /*3b20*/  IMAD.MOV.U32 R5, RZ, RZ, c[0x0][0x30c] ;  /* 0x0000c300ff057624 */ /* 0x000fe400078e00ff */
[----:B------:R1:W2:Y:S02]  /*3b30*/  @P1 R2UR UR8, R4 ;  /* 0x00000000040813c2 */ /* 0x0002a400000e0000 */
[----:B-1----:R-:W-:Y:S01]  /*3b40*/  IMAD.MOV.U32 R4, RZ, RZ, c[0x0][0x308] ;  /* 0x0000c200ff047624 */ /* 0x002fe200078e00ff */
[----:B------:R-:W-:Y:S01]  /*3b50*/  SEL R119, R119, R126, !P0 ;  /* 0x0000007e77777207 */ /* 0x000fe20004000000 */
[----:B--2---:R-:W-:-:S03]  /*3b60*/  @UP1 UMOV UR4, UR8 ;  /* 0x0000000800041c82 */ /* 0x004fc60008000000 */
[----:B------:R1:W2:Y:S04]  /*3b70*/  LDG.E.64 R8, [R4.64+0x8] ;  /* 0x0000083404087981 */ /* 0x0002a8000c1e1b00 */
[----:B-1----:R-:W3:Y:S01]  /*3b80*/  LDG.E.64 R4, [R4.64] ;  /* 0x0000003404047981 */ /* 0x002ee2000c1e1b00 */
[----:B------:R-:W-:Y:S01]  /*3b90*/  SEL R118, R118, R127, !P0 ;  /* 0x0000007f76767207 */ /* 0x000fe20004000000 */
[----:B------:R-:W-:Y:S01]  /*3ba0*/  IMAD.SHL.U32 R119, R119, 0x2, RZ ;  /* 0x0000000277777824 */ /* 0x000fe200078e00ff */
[----:B------:R-:W-:Y:S01]  /*3bb0*/  IADD3 R168, R168, -UR11, R6 ;  /* 0x8000000ba8a87c10 */ /* 0x000fe2000fffe006 */
[----:B------:R-:W-:Y:S02]  /*3bc0*/  ULDC UR28, c[0x0][0x2e4] ;  /* 0x0000b900001c7ab9 */ /* 0x000fe40000000800 */
[----:B------:R-:W-:Y:S01]  /*3bd0*/  IMAD.SHL.U32 R118, R118, 0x2, RZ ;  /* 0x0000000276767824 */ /* 0x000fe200078e00ff */
[----:B--2---:R-:W-:-:S04]  /*3be0*/  IADD3 R169, P2, P1, R8, UR10, R169 ;  /* 0x0000000a08a97c10 */ /* 0x004fc8000f95e0a9 */
[----:B------:R-:W-:Y:S01]  /*3bf0*/  IADD3.X R171, R9, UR9, R171, P2, P1 ;  /* 0x0000000909ab7c10 */ /* 0x000fe200097e24ab */
[----:B---3--:R-:W1:Y:S08]  /*3c00*/  R2UR UR17, R4 ;  /* 0x00000000041173c2 */ /* 0x008e7000000e0000 */
        /* <DEDUP_REMOVED lines=14> */
.L_x_1258:
[----:B------:R-:W-:Y:S01]  /*3cf0*/  USHF.L.U32 UR9, UR31, 0x7, URZ ;  /* 0x000000071f097899 */ /* 0x000fe2000800063f */
[----:B------:R-:W0:Y:S01]  /*3d00*/  LDGDEPBAR ;  /* 0x00000000000079af */ /* 0x000e220000000000 */
[----:B------:R-:W-:Y:S02]  /*3d10*/  IMAD.IADD R112, R124, 0x1, R118 ;  /* 0x000000017c707824 */ /* 0x000fe400078e0276 */
[----:B------:R-:W-:Y:S01]  /*3d20*/  UIADD3 UR27, UR9, UR11, URZ ;  /* 0x0000000b091b7290 */ /* 0x000fe2000fffe03f */
[----:B------:R-:W-:Y:S03]  /*3d30*/  IMAD.U32 R5, RZ, RZ, UR29 ;  /* 0x0000001dff057e24 */ /* 0x000fe6000f8e00ff */
        /* <DEDUP_REMOVED lines=9> */
[----:B------:R-:W-:Y:S01]  /*3dd0*/  BAR.SYNC.DEFER_BLOCKING 0x0 ;  /* 0x0000000000007b1d */ /* 0x000fe20000010000 */
[C---:B------:R-:W-:Y:S02]  /*3de0*/  IADD3 R192, R204.reuse, -0x1, RZ ;  /* 0xffffffffccc07810 */ /* 0x040fe40007ffe0ff */
[----:B------:R-:W-:Y:S02]  /*3df0*/  IADD3 R187, R204, 0x7, RZ ;  /* 0x00000007ccbb7810 */ /* 0x000fe40007ffe0ff */
[----:B------:R-:W-:Y:S02]  /*3e00*/  ISETP.GE.AND P0, PT, R192, RZ, PT ;  /* 0x000000ffc000720c */ /* 0x000fe40003f06270 */
[C---:B------:R-:W-:Y:S02]  /*3e10*/  IADD3 R188, R204.reuse, 0x8, RZ ;  /* 0x00000008ccbc7810 */ /* 0x040fe40007ffe0ff */
[----:B------:R-:W-:Y:S02]  /*3e20*/  IADD3 R200, R204, 0x47, RZ ;  /* 0x00000047ccc87810 */ /* 0x000fe40007ffe0ff */
[----:B------:R-:W-:Y:S02]  /*3e30*/  ISETP.GE.AND P1, PT, R188, RZ, PT ;  /* 0x000000ffbc00720c */ /* 0x000fe40003f26270 */
[C---:B------:R-:W-:Y:S02]  /*3e40*/  IADD3 R196, R204.reuse, 0x40, RZ ;  /* 0x00000040ccc47810 */ /* 0x040fe40007ffe0ff */
[C---:B------:R-:W-:Y:S02]  /*3e50*/  IADD3 R198, R204.reuse, 0x3f, RZ ;  /* 0x0000003fccc67810 */ /* 0x040fe40007ffe0ff */
[C---:B------:R-:W-:Y:S02]  /*3e60*/  IADD3 R190, R204.reuse, 0x38, RZ ;  /* 0x00000038ccbe7810 */ /* 0x040fe40007ffe0ff */
[C---:B------:R-:W-:Y:S02]  /*3e70*/  @!P0 IADD3 R192, -R204.reuse, 0x1, RZ ;  /* 0x00000001ccc08810 */ /* 0x040fe40007ffe1ff */
[----:B------:R-:W-:Y:S01]  /*3e80*/  ISETP.GE.AND P0, PT, R187, RZ, PT ;  /* 0x000000ffbb00720c */ /* 0x000fe20003f06270 */
[----:B-1----:R-:W-:Y:S01]  /*3e90*/  IMAD.U32 R4, RZ, RZ, UR30 ;  /* 0x0000001eff047e24 */ /* 0x002fe2000f8e00ff */
[----:B------:R-:W-:Y:S02]  /*3ea0*/  LDSM.16.M88.4 R64, [R118] ;  /* 0x000000007640783b */ /* 0x000fe40000000200 */
[----:B------:R-:W1:Y:S01]  /*3eb0*/  I2F R192, R192 ;  /* 0x000000c000c07306 */ /* 0x000e620000201400 */
[----:B------:R-:W-:Y:S02]  /*3ec0*/  @!P1 IADD3 R188, -R204, -0x8, RZ ;  /* 0xfffffff8ccbc9810 */ /* 0x000fe40007ffe1ff */
[----:B------:R-:W-:Y:S02]  /*3ed0*/  ISETP.GE.AND P1, PT, R200, RZ, PT ;  /* 0x000000ffc800720c */ /* 0x000fe40003f26270 */
[C---:B------:R-:W-:Y:S01]  /*3ee0*/  IADD3 R189, R204.reuse, 0x37, RZ ;  /* 0x00000037ccbd7810 */ /* 0x040fe20007ffe0ff */
[----:B------:R-:W2:Y:S01]  /*3ef0*/  LDSM.16.M88.4 R16, [R125+0x6000] ;  /* 0x006000007d10783b */ /* 0x000ea20000000200 */
[C---:B------:R-:W-:Y:S03]  /*3f00*/  IADD3 R199, R204.reuse, -0x8, RZ ;  /* 0xfffffff8ccc77810 */ /* 0x040fe60007ffe0ff */
[----:B------:R-:W3:Y:S01]  /*3f10*/  I2F R188, R188 ;  /* 0x000000bc00bc7306 */ /* 0x000ee20000201400 */
[----:B------:R-:W-:Y:S02]  /*3f20*/  @!P0 IADD3 R187, -R204, -0x7, RZ ;  /* 0xfffffff9ccbb8810 */ /* 0x000fe40007ffe1ff */
[----:B------:R-:W-:Y:S01]  /*3f30*/  LEA R4, P0, R128, R4, 0x2 ;  /* 0x0000000480047211 */ /* 0x000fe200078010ff */
[----:B------:R-:W4:Y:S02]  /*3f40*/  LDSM.16.M88.4 R60, [R118+0x1000] ;  /* 0x00100000763c783b */ /* 0x000f240000000200 */
[----:B------:R-:W-:Y:S02]  /*3f50*/  @!P1 IADD3 R200, -R204, -0x47, RZ ;  /* 0xffffffb9ccc89810 */ /* 0x000fe40007ffe1ff */
[----:B------:R-:W-:Y:S02]  /*3f60*/  LEA.HI.X.SX32 R5, R128, R5, 0x2, P0 ;  /* 0x0000000580057211 */ /* 0x000fe400000f16ff */
[----:B------:R-:W1:Y:S01]  /*3f70*/  I2F R187, R187 ;  /* 0x000000bb00bb7306 */ /* 0x000e620000201400 */
[----:B------:R-:W-:Y:S02]  /*3f80*/  ISETP.GE.AND P0, PT, R196, RZ, PT ;  /* 0x000000ffc400720c */ /* 0x000fe40003f06270 */
[----:B-----5:R2:W5:Y:S01]  /*3f90*/  LDG.E R186, [R4.64] ;  /* 0x0000003404ba7981 */ /* 0x020562000c1e1900 */
[----:B------:R-:W-:Y:S02]  /*3fa0*/  ISETP.GE.AND P1, PT, R198, RZ, PT ;  /* 0x000000ffc600720c */ /* 0x000fe40003f26270 */
[C---:B------:R-:W-:Y:S01]  /*3fb0*/  IADD3 R203, R204.reuse, -0x9, RZ ;  /* 0xfffffff7cccb7810 */ /* 0x040fe20007ffe0ff */
[----:B------:R2:W5:Y:S01]  /*3fc0*/  LDG.E R185, [R4.64+0x20] ;  /* 0x0000203404b97981 */ /* 0x000562000c1e1900 */
[C---:B------:R-:W-:Y:S02]  /*3fd0*/  IADD3 R191, R204.reuse, -0x10, RZ ;  /* 0xfffffff0ccbf7810 */ /* 0x040fe40007ffe0ff */
[----:B------:R-:W1:Y:S01]  /*3fe0*/  I2F R200, R200 ;  /* 0x000000c800c87306 */ /* 0x000e620000201400 */
[----:B------:R2:W5:Y:S01]  /*3ff0*/  LDG.E R184, [R4.64+0x100] ;  /* 0x0001003404b87981 */ /* 0x000562000c1e1900 */
[C---:B------:R-:W-:Y:S02]  /*4000*/  IADD3 R194, R204.reuse, -0x11, RZ ;  /* 0xffffffefccc27810 */ /* 0x040fe40007ffe0ff */
[----:B------:R-:W-:Y:S01]  /*4010*/  @!P0 IADD3 R196, -R204, -0x40, RZ ;  /* 0xffffffc0ccc48810 */ /* 0x000fe20007ffe1ff */
[----:B------:R2:W5:Y:S01]  /*4020*/  LDG.E R177, [R4.64+0x120] ;  /* 0x0001203404b17981 */ /* 0x000562000c1e1900 */
[----:B------:R-:W-:Y:S02]  /*4030*/  ISETP.GE.AND P0, PT, R190, RZ, PT ;  /* 0x000000ffbe00720c */ /* 0x000fe40003f06270 */
[C---:B------:R-:W-:Y:S01]  /*4040*/  @!P1 IADD3 R198, -R204.reuse, -0x3f, RZ ;  /* 0xffffffc1ccc69810 */ /* 0x040fe20007ffe1ff */
[----:B------:R-:W1:Y:S01]  /*4050*/  LDSM.16.M88.4 R32, [R125+0x6400] ;  /* 0x006400007d20783b */ /* 0x000e620000000200 */
[----:B------:R-:W1:Y:S01]  /*4060*/  I2F R196, R196 ;  /* 0x000000c400c47306 */ /* 0x000e620000201400 */
[----:B------:R-:W-:Y:S02]  /*4070*/  ISETP.GE.AND P1, PT, R189, RZ, PT ;  /* 0x000000ffbd00720c */ /* 0x000fe40003f26270 */
[C---:B------:R-:W-:Y:S02]  /*4080*/  IADD3 R202, R204.reuse, 0x30, RZ ;  /* 0x00000030ccca7810 */ /* 0x040fe40007ffe0ff */
[C---:B------:R-:W-:Y:S02]  /*4090*/  IADD3 R197, R204.reuse, 0x2f, RZ ;  /* 0x0000002fccc57810 */ /* 0x040fe40007ffe0ff */
[----:B------:R-:W1:Y:S01]  /*40a0*/  LDSM.16.M88.4 R48, [R125+0x6800] ;  /* 0x006800007d30783b */ /* 0x000e620000000200 */
[C---:B------:R-:W-:Y:S02]  /*40b0*/  IADD3 R195, R204.reuse, 0x28, RZ ;  /* 0x00000028ccc37810 */ /* 0x040fe40007ffe0ff */
[----:B------:R-:W1:Y:S01]  /*40c0*/  I2F R198, R198 ;  /* 0x000000c600c67306 */ /* 0x000e620000201400 */
[C---:B------:R-:W-:Y:S02]  /*40d0*/  @!P0 IADD3 R190, -R204.reuse, -0x38, RZ ;  /* 0xffffffc8ccbe8810 */ /* 0x040fe40007ffe1ff */
[----:B------:R-:W-:Y:S02]  /*40e0*/  ISETP.GE.AND P0, PT, R199, RZ, PT ;  /* 0x000000ffc700720c */ /* 0x000fe40003f06270 */
[----:B------:R-:W3:Y:S01]  /*40f0*/  LDSM.16.M88.4 R100, [R125+0x6c00] ;  /* 0x006c00007d64783b */ /* 0x000ee20000000200 */
[C---:B------:R-:W-:Y:S02]  /*4100*/  @!P1 IADD3 R189, -R204.reuse, -0x37, RZ ;  /* 0xffffffc9ccbd9810 */ /* 0x040fe40007ffe1ff */
[----:B------:R-:W-:Y:S02]  /*4110*/  ISETP.GE.AND P1, PT, R203, RZ, PT ;  /* 0x000000ffcb00720c */ /* 0x000fe40003f26270 */
[----:B------:R-:W1:Y:S01]  /*4120*/  I2F R190, R190 ;  /* 0x000000be00be7306 */ /* 0x000e620000201400 */
[-C--:B--2---:R-:W-:Y:S02]  /*4130*/  HMMA.16816.F32 R4, R64, R16.reuse, RZ ;  /* 0x000000104004723c */ /* 0x084fe400000018ff */
[----:B------:R-:W-:Y:S01]  /*4140*/  LDSM.16.M88.4 R104, [R112] ;  /* 0x000000007068783b */ /* 0x000fe20000000200 */
[C---:B------:R-:W-:Y:S02]  /*4150*/  IADD3 R205, R204.reuse, 0x27, RZ ;  /* 0x00000027cccd7810 */ /* 0x040fe40007ffe0ff */
[C---:B------:R-:W-:Y:S02]  /*4160*/  @!P0 IADD3 R199, -R204.reuse, 0x8, RZ ;  /* 0x00000008ccc78810 */ /* 0x040fe40007ffe1ff */
[----:B------:R-:W-:Y:S01]  /*4170*/  ISETP.GE.AND P0, PT, R191, RZ, PT ;  /* 0x000000ffbf00720c */ /* 0x000fe20003f06270 */
[C---:B----4-:R-:W-:Y:S01]  /*4180*/  HMMA.16816.F32 R8, R60.reuse, R16, RZ ;  /* 0x000000103c08723c */ /* 0x050fe200000018ff */
[----:B------:R-:W2:Y:S01]  /*4190*/  I2F R189, R189 ;  /* 0x000000bd00bd7306 */ /* 0x000ea20000201400 */
[----:B------:R-:W4:Y:S02]  /*41a0*/  LDSM.16.M88.4 R108, [R117+0x6000] ;  /* 0x00600000756c783b */ /* 0x000f240000000200 */
[----:B------:R-:W-:Y:S02]  /*41b0*/  @!P1 IADD3 R203, -R204, 0x9, RZ ;  /* 0x00000009cccb9810 */ /* 0x000fe40007ffe1ff */
[----:B------:R-:W-:Y:S02]  /*41c0*/  ISETP.GE.AND P1, PT, R194, RZ, PT ;  /* 0x000000ffc200720c */ /* 0x000fe40003f26270 */
[-C--:B------:R-:W-:Y:S01]  /*41d0*/  HMMA.16816.F32 R12, R60, R18.reuse, RZ ;  /* 0x000000123c0c723c */ /* 0x080fe200000018ff */
[C---:B------:R-:W-:Y:S01]  /*41e0*/  IADD3 R206, R204.reuse, -0x18, RZ ;  /* 0xffffffe8ccce7810 */ /* 0x040fe20007ffe0ff */
[----:B------:R-:W2:Y:S01]  /*41f0*/  LDSM.16.M88.4 R112, [R112+0x1000] ;  /* 0x001000007070783b */ /* 0x000ea20000000200 */
[----:B------:R-:W2:Y:S01]  /*4200*/  I2F R199, R199 ;  /* 0x000000c700c77306 */ /* 0x000ea20000201400 */
[----:B------:R-:W-:Y:S02]  /*4210*/  @!P0 IADD3 R191, -R204, 0x10, RZ ;  /* 0x00000010ccbf8810 */ /* 0x000fe40007ffe1ff */
[----:B------:R-:W-:Y:S02]  /*4220*/  ISETP.GE.AND P0, PT, R202, RZ, PT ;  /* 0x000000ffca00720c */ /* 0x000fe40003f06270 */
[C---:B------:R-:W-:Y:S04]  /*4230*/  HMMA.16816.F32 R16, R64.reuse, R18, RZ ;  /* 0x000000124010723c */ /* 0x040fe800000018ff */
[C---:B------:R-:W-:Y:S01]  /*4240*/  @!P1 IADD3 R194, -R204.reuse, 0x11, RZ ;  /* 0x00000011ccc29810 */ /* 0x040fe20007ffe1ff */
[----:B------:R-:W2:Y:S01]  /*4250*/  I2F R203, R203 ;  /* 0x000000cb00cb7306 */ /* 0x000ea20000201400 */
[----:B------:R-:W-:Y:S02]  /*4260*/  ISETP.GE.AND P1, PT, R197, RZ, PT ;  /* 0x000000ffc500720c */ /* 0x000fe40003f26270 */
[-C--:B-1----:R-:W-:Y:S01]  /*4270*/  HMMA.16816.F32 R20, R64, R32.reuse, RZ ;  /* 0x000000204014723c */ /* 0x082fe200000018ff */
[C---:B------:R-:W-:Y:S03]  /*4280*/  IADD3 R208, R204.reuse, -0x19, RZ ;  /* 0xffffffe7ccd07810 */ /* 0x040fe60007ffe0ff */
[C---:B------:R-:W-:Y:S02]  /*4290*/  @!P0 IADD3 R202, -R204.reuse, -0x30, RZ ;  /* 0xffffffd0ccca8810 */ /* 0x040fe40007ffe1ff */
[----:B------:R-:W-:Y:S01]  /*42a0*/  ISETP.GE.AND P0, PT, R195, RZ, PT ;  /* 0x000000ffc300720c */ /* 0x000fe20003f06270 */
[----:B------:R-:W-:Y:S01]  /*42b0*/  I2F R191, R191 ;  /* 0x000000bf00bf7306 */ /* 0x000fe20000201400 */
[C---:B------:R-:W-:Y:S04]  /*42c0*/  HMMA.16816.F32 R24, R60.reuse, R32, RZ ;  /* 0x000000203c18723c */ /* 0x040fe800000018ff */
[C---:B------:R-:W-:Y:S02]  /*42d0*/  @!P1 IADD3 R197, -R204.reuse, -0x2f, RZ ;  /* 0xffffffd1ccc59810 */ /* 0x040fe40007ffe1ff */
[----:B------:R-:W-:Y:S02]  /*42e0*/  ISETP.GE.AND P1, PT, R205, RZ, PT ;  /* 0x000000ffcd00720c */ /* 0x000fe40003f26270 */
[-C--:B------:R-:W-:Y:S01]  /*42f0*/  HMMA.16816.F32 R28, R60, R34.reuse, RZ ;  /* 0x000000223c1c723c */ /* 0x080fe200000018ff */
[----:B------:R-:W-:Y:S03]  /*4300*/  I2F R194, R194 ;  /* 0x000000c200c27306 */ /* 0x000fe60000201400 */
[----:B------:R-:W-:Y:S02]  /*4310*/  @!P0 IADD3 R195, -R204, -0x28, RZ ;  /* 0xffffffd8ccc38810 */ /* 0x000fe40007ffe1ff */
[----:B------:R-:W-:Y:S02]  /*4320*/  ISETP.GE.AND P0, PT, R206, RZ, PT ;  /* 0x000000ffce00720c */ /* 0x000fe40003f06270 */
[C---:B------:R-:W-:Y:S03]  /*4330*/  HMMA.16816.F32 R32, R64.reuse, R34, RZ ;  /* 0x000000224020723c */ /* 0x040fe600000018ff */
[----:B------:R-:W-:Y:S01]  /*4340*/  I2F R202, R202 ;  /* 0x000000ca00ca7306 */ /* 0x000fe20000201400 */
[C---:B------:R-:W-:Y:S02]  /*4350*/  IADD3 R207, R204.reuse, -0x20, RZ ;  /* 0xffffffe0cccf7810 */ /* 0x040fe40007ffe0ff */
[----:B------:R-:W-:Y:S02]  /*4360*/  @!P1 IADD3 R205, -R204, -0x27, RZ ;  /* 0xffffffd9cccd9810 */ /* 0x000fe40007ffe1ff */
[-C--:B------:R-:W-:Y:S01]  /*4370*/  HMMA.16816.F32 R36, R64, R48.reuse, RZ ;  /* 0x000000304024723c */ /* 0x080fe200000018ff */
[----:B------:R-:W-:Y:S03]  /*4380*/  ISETP.GE.AND P1, PT, R208, RZ, PT ;  /* 0x000000ffd000720c */ /* 0x000fe60003f26270 */
[C---:B------:R-:W-:Y:S01]  /*4390*/  @!P0 IADD3 R206, -R204.reuse, 0x18, RZ ;  /* 0x00000018ccce8810 */ /* 0x040fe20007ffe1ff */
[----:B------:R-:W-:Y:S01]  /*43a0*/  I2F R197, R197 ;  /* 0x000000c500c57306 */ /* 0x000fe20000201400 */
[----:B------:R-:W-:Y:S02]  /*43b0*/  ISETP.GE.AND P0, PT, R207, RZ, PT ;  /* 0x000000ffcf00720c */ /* 0x000fe40003f06270 */
[C---:B------:R-:W-:Y:S04]  /*43c0*/  HMMA.16816.F32 R40, R60.reuse, R48, RZ ;  /* 0x000000303c28723c */ /* 0x040fe800000018ff */
[C---:B------:R-:W-:Y:S02]  /*43d0*/  IADD3 R209, R204.reuse, -0x21, RZ ;  /* 0xffffffdfccd17810 */ /* 0x040fe40007ffe0ff */
[C---:B------:R-:W-:Y:S01]  /*43e0*/  IADD3 R210, R204.reuse, 0x20, RZ ;  /* 0x00000020ccd27810 */ /* 0x040fe20007ffe0ff */
[----:B------:R-:W-:Y:S01]  /*43f0*/  I2F R195, R195 ;  /* 0x000000c300c37306 */ /* 0x000fe20000201400 */
[-C--:B------:R-:W-:Y:S01]  /*4400*/  HMMA.16816.F32 R44, R60, R50.reuse, RZ ;  /* 0x000000323c2c723c */ /* 0x080fe200000018ff */
[C---:B------:R-:W-:Y:S02]  /*4410*/  @!P1 IADD3 R208, -R204.reuse, 0x19, RZ ;  /* 0x00000019ccd09810 */ /* 0x040fe40007ffe1ff */
[----:B------:R-:W-:Y:S02]  /*4420*/  ISETP.GE.AND P1, PT, R209, RZ, PT ;  /* 0x000000ffd100720c */ /* 0x000fe40003f26270 */
[----:B------:R-:W-:Y:S02]  /*4430*/  @!P0 IADD3 R207, -R204, 0x20, RZ ;  /* 0x00000020cccf8810 */ /* 0x000fe40007ffe1ff */
[----:B------:R-:W-:Y:S01]  /*4440*/  ISETP.GE.AND P0, PT, R210, RZ, PT ;  /* 0x000000ffd200720c */ /* 0x000fe20003f06270 */
[C---:B------:R-:W-:Y:S01]  /*4450*/  HMMA.16816.F32 R48, R64.reuse, R50, RZ ;  /* 0x000000324030723c */ /* 0x040fe200000018ff */
[----:B------:R-:W-:Y:S03]  /*4460*/  I2F R205, R205 ;  /* 0x000000cd00cd7306 */ /* 0x000fe60000201400 */
[C---:B------:R-:W-:Y:S02]  /*4470*/  IADD3 R211, R204.reuse, 0x1f, RZ ;  /* 0x0000001fccd37810 */ /* 0x040fe40007ffe0ff */
[C---:B------:R-:W-:Y:S02]  /*4480*/  IADD3 R212, R204.reuse, 0x18, RZ ;  /* 0x00000018ccd47810 */ /* 0x040fe40007ffe0ff */
[-C--:B---3--:R-:W-:Y:S01]  /*4490*/  HMMA.16816.F32 R52, R64, R100.reuse, RZ ;  /* 0x000000644034723c */ /* 0x088fe200000018ff */
[C---:B------:R-:W-:Y:S02]  /*44a0*/  @!P1 IADD3 R209, -R204.reuse, 0x21, RZ ;  /* 0x00000021ccd19810 */ /* 0x040fe40007ffe1ff */
[----:B------:R-:W-:Y:S01]  /*44b0*/  I2F R206, R206 ;  /* 0x000000ce00ce7306 */ /* 0x000fe20000201400 */
[----:B------:R-:W-:Y:S02]  /*44c0*/  ISETP.GE.AND P1, PT, R211, RZ, PT ;  /* 0x000000ffd300720c */ /* 0x000fe40003f26270 */
[----:B------:R-:W-:Y:S02]  /*44d0*/  @!P0 IADD3 R210, -R204, -0x20, RZ ;  /* 0xffffffe0ccd28810 */ /* 0x000fe40007ffe1ff */
[C---:B------:R-:W-:Y:S02]  /*44e0*/  HMMA.16816.F32 R56, R60.reuse, R100, RZ ;  /* 0x000000643c38723c */ /* 0x040fe400000018ff */
[----:B------:R-:W-:Y:S02]  /*44f0*/  ISETP.GE.AND P0, PT, R212, RZ, PT ;  /* 0x000000ffd400720c */ /* 0x000fe40003f06270 */
[C---:B------:R-:W-:Y:S01]  /*4500*/  IADD3 R201, R204.reuse, 0x48, RZ ;  /* 0x00000048ccc97810 */ /* 0x040fe20007ffe0ff */
[----:B------:R-:W-:Y:S01]  /*4510*/  I2F R208, R208 ;  /* 0x000000d000d07306 */ /* 0x000fe20000201400 */
[C---:B------:R-:W-:Y:S02]  /*4520*/  IADD3 R213, R204.reuse, 0x17, RZ ;  /* 0x00000017ccd57810 */ /* 0x040fe40007ffe0ff */
[-C--:B------:R-:W-:Y:S01]  /*4530*/  HMMA.16816.F32 R60, R60, R102.reuse, RZ ;  /* 0x000000663c3c723c */ /* 0x080fe200000018ff */
[C---:B------:R-:W-:Y:S02]  /*4540*/  IADD3 R216, R204.reuse, -0x28, RZ ;  /* 0xffffffd8ccd87810 */ /* 0x040fe40007ffe0ff */
[----:B------:R-:W-:Y:S02]  /*4550*/  ISETP.GE.AND P2, PT, R201, RZ, PT ;  /* 0x000000ffc900720c */ /* 0x000fe40003f46270 */
[C---:B------:R-:W-:Y:S02]  /*4560*/  @!P1 IADD3 R211, -R204.reuse, -0x1f, RZ ;  /* 0xffffffe1ccd39810 */ /* 0x040fe40007ffe1ff */
[----:B------:R-:W-:Y:S01]  /*4570*/  I2F R207, R207 ;  /* 0x000000cf00cf7306 */ /* 0x000fe20000201400 */
[----:B------:R-:W-:Y:S01]  /*4580*/  HMMA.16816.F32 R64, R64, R102, RZ ;  /* 0x000000664040723c */ /* 0x000fe200000018ff */
[----:B------:R-:W1:Y:S01]  /*4590*/  LDSM.16.M88.4 R100, [R117+0x6400] ;  /* 0x006400007564783b */ /* 0x000e620000000200 */
[----:B------:R-:W-:Y:S02]  /*45a0*/  ISETP.GE.AND P1, PT, R213, RZ, PT ;  /* 0x000000ffd500720c */ /* 0x000fe40003f26270 */
[----:B------:R-:W-:Y:S02]  /*45b0*/  @!P0 IADD3 R212, -R204, -0x18, RZ ;  /* 0xffffffe8ccd48810 */ /* 0x000fe40007ffe1ff */
[----:B------:R-:W-:Y:S02]  /*45c0*/  ISETP.GE.AND P0, PT, R216, RZ, PT ;  /* 0x000000ffd800720c */ /* 0x000fe40003f06270 */
[-C--:B----4-:R-:W-:Y:S01]  /*45d0*/  HMMA.16816.F32 R4, R104, R108.reuse, R4 ;  /* 0x0000006c6804723c */ /* 0x090fe20000001804 */
[----:B------:R-:W-:Y:S04]  /*45e0*/  I2F R209, R209 ;  /* 0x000000d100d17306 */ /* 0x000fe80000201400 */
[C---:B------:R-:W-:Y:S02]  /*45f0*/  IADD3 R215, R204.reuse, -0x29, RZ ;  /* 0xffffffd7ccd77810 */ /* 0x040fe40007ffe0ff */
[C---:B------:R-:W-:Y:S01]  /*4600*/  IADD3 R220, R204.reuse, -0x31, RZ ;  /* 0xffffffcfccdc7810 */ /* 0x040fe20007ffe0ff */
[C---:B--2---:R-:W-:Y:S03]  /*4610*/  HMMA.16816.F32 R8, R112.reuse, R108, R8 ;  /* 0x0000006c7008723c */ /* 0x044fe60000001808 */
[----:B------:R-:W-:Y:S01]  /*4620*/  I2F R210, R210 ;  /* 0x000000d200d27306 */ /* 0x000fe20000201400 */
[C---:B------:R-:W-:Y:S02]  /*4630*/  IADD3 R219, R204.reuse, 0x10, RZ ;  /* 0x00000010ccdb7810 */ /* 0x040fe40007ffe0ff */
[C---:B------:R-:W-:Y:S02]  /*4640*/  IADD3 R218, R204.reuse, 0xf, RZ ;  /* 0x0000000fccda7810 */ /* 0x040fe40007ffe0ff */
[-C--:B------:R-:W-:Y:S03]  /*4650*/  HMMA.16816.F32 R12, R112, R110.reuse, R12 ;  /* 0x0000006e700c723c */ /* 0x080fe6000000180c */
[----:B------:R-:W-:Y:S02]  /*4660*/  ISETP.GE.AND P6, PT, R215, RZ, PT ;  /* 0x000000ffd700720c */ /* 0x000fe40003fc6270 */
[C---:B------:R-:W-:Y:S01]  /*4670*/  IADD3 R217, R204.reuse, -0x38, RZ ;  /* 0xffffffc8ccd97810 */ /* 0x040fe20007ffe0ff */
[----:B------:R-:W-:Y:S01]  /*4680*/  I2F R211, R211 ;  /* 0x000000d300d37306 */ /* 0x000fe20000201400 */
[----:B------:R-:W-:Y:S01]  /*4690*/  IADD3 R214, R204, -0x39, RZ ;  /* 0xffffffc7ccd67810 */ /* 0x000fe20007ffe0ff */
[----:B------:R-:W-:Y:S01]  /*46a0*/  FFMA.FTZ R5, R192, -UR4, R5 ;  /* 0x80000004c0057c23 */ /* 0x000fe20008010005 */
[C---:B------:R-:W-:Y:S01]  /*46b0*/  HMMA.16816.F32 R16, R104.reuse, R110, R16 ;  /* 0x0000006e6810723c */ /* 0x040fe20000001810 */
[----:B------:R-:W2:Y:S03]  /*46c0*/  LDSM.16.M88.4 R108, [R117+0x6800] ;  /* 0x00680000756c783b */ /* 0x000ea60000000200 */
[----:B------:R-:W-:Y:S01]  /*46d0*/  FFMA.FTZ R6, R188, -UR4, R6 ;  /* 0x80000004bc067c23 */ /* 0x000fe20008010006 */
[C---:B------:R-:W-:Y:S01]  /*46e0*/  IADD3 R221, R204.reuse, -0x30, RZ ;  /* 0xffffffd0ccdd7810 */ /* 0x040fe20007ffe0ff */
[----:B------:R-:W-:Y:S01]  /*46f0*/  FFMA.FTZ R7, R187, -UR4, R7 ;  /* 0x80000004bb077c23 */ /* 0x000fe20008010007 */
[----:B------:R-:W-:Y:S01]  /*4700*/  @!P2 IADD3 R201, -R204, -0x48, RZ ;  /* 0xffffffb8ccc9a810 */ /* 0x000fe20007ffe1ff */
[----:B------:R-:W-:Y:S01]  /*4710*/  FFMA.FTZ R4, R193, -UR4, R4 ;  /* 0x80000004c1047c23 */ /* 0x000fe20008010004 */
[-C--:B-1----:R-:W-:Y:S01]  /*4720*/  HMMA.16816.F32 R20, R104, R100.reuse, R20 ;  /* 0x000000646814723c */ /* 0x082fe20000001814 */
[----:B------:R-:W-:Y:S02]  /*4730*/  I2F R212, R212 ;  /* 0x000000d400d47306 */ /* 0x000fe40000201400 */
[----:B------:R-:W-:Y:S01]  /*4740*/  FFMA.FTZ R11, R200, -UR4, R11 ;  /* 0x80000004c80b7c23 */ /* 0x000fe2000801000b */
[----:B------:R-:W-:Y:S01]  /*4750*/  @!P1 IADD3 R213, -R204, -0x17, RZ ;  /* 0xffffffe9ccd59810 */ /* 0x000fe20007ffe1ff */
[----:B------:R-:W-:Y:S01]  /*4760*/  FFMA.FTZ R8, R196, -UR4, R8 ;  /* 0x80000004c4087c23 */ /* 0x000fe20008010008 */
[----:B------:R-:W-:Y:S01]  /*4770*/  @!P0 IADD3 R216, -R204, 0x28, RZ ;  /* 0x00000028ccd88810 */ /* 0x000fe20007ffe1ff */
[----:B------:R-:W-:Y:S01]  /*4780*/  FFMA.FTZ R9, R198, -UR4, R9 ;  /* 0x80000004c6097c23 */ /* 0x000fe20008010009 */
[C---:B------:R-:W-:Y:S03]  /*4790*/  HMMA.16816.F32 R24, R112.reuse, R100, R24 ;  /* 0x000000647018723c */ /* 0x040fe60000001818 */
[----:B------:R-:W1:Y:S01]  /*47a0*/  I2F R201, R201 ;  /* 0x000000c900c97306 */ /* 0x000e620000201400 */
[----:B------:R-:W-:Y:S01]  /*47b0*/  FFMA.FTZ R14, R196, -UR4, R14 ;  /* 0x80000004c40e7c23 */ /* 0x000fe2000801000e */
[----:B------:R-:W-:Y:S01]  /*47c0*/  ISETP.GE.AND P4, PT, R220, RZ, PT ;  /* 0x000000ffdc00720c */ /* 0x000fe20003f86270 */
[----:B------:R-:W-:Y:S01]  /*47d0*/  FFMA.FTZ R15, R198, -UR4, R15 ;  /* 0x80000004c60f7c23 */ /* 0x000fe2000801000f */
[----:B------:R-:W-:Y:S01]  /*47e0*/  ISETP.GE.AND P1, PT, R219, RZ, PT ;  /* 0x000000ffdb00720c */ /* 0x000fe20003f26270 */
[----:B------:R-:W-:Y:S01]  /*47f0*/  FFMA.FTZ R12, R190, -UR4, R12 ;  /* 0x80000004be0c7c23 */ /* 0x000fe2000801000c */
[-C--:B------:R-:W-:Y:S03]  /*4800*/  HMMA.16816.F32 R28, R112, R102.reuse, R28 ;  /* 0x00000066701c723c */ /* 0x080fe6000000181c */
[----:B------:R-:W-:Y:S01]  /*4810*/  FFMA.FTZ R13, R189, -UR4, R13 ;  /* 0x80000004bd0d7c23 */ /* 0x000fe2000801000d */
[----:B------:R-:W-:Y:S01]  /*4820*/  ISETP.GE.AND P0, PT, R218, RZ, PT ;  /* 0x000000ffda00720c */ /* 0x000fe20003f06270 */
[----:B------:R-:W-:Y:S01]  /*4830*/  FFMA.FTZ R19, R192, -UR4, R19 ;  /* 0x80000004c0137c23 */ /* 0x000fe20008010013 */
[----:B------:R-:W-:Y:S01]  /*4840*/  ISETP.GE.AND P3, PT, R217, RZ, PT ;  /* 0x000000ffd900720c */ /* 0x000fe20003f66270 */
[----:B------:R-:W-:Y:S01]  /*4850*/  FFMA.FTZ R18, R193, -UR4, R18 ;  /* 0x80000004c1127c23 */ /* 0x000fe20008010012 */
[C---:B------:R-:W-:Y:S01]  /*4860*/  HMMA.16816.F32 R32, R104.reuse, R102, R32 ;  /* 0x000000666820723c */ /* 0x040fe20000001820 */
[----:B------:R-:W3:Y:S01]  /*4870*/  LDSM.16.M88.4 R100, [R117+0x6c00] ;  /* 0x006c00007564783b */ /* 0x000ee20000000200 */
[----:B------:R-:W4:Y:S02]  /*4880*/  I2F R213, R213 ;  /* 0x000000d500d57306 */ /* 0x000f240000201400 */
[----:B------:R-:W-:Y:S01]  /*4890*/  FFMA.FTZ R16, R199, -UR4, R16 ;  /* 0x80000004c7107c23 */ /* 0x000fe20008010010 */
[----:B------:R-:W-:Y:S01]  /*48a0*/  ISETP.GE.AND P2, PT, R214, RZ, PT ;  /* 0x000000ffd600720c */ /* 0x000fe20003f46270 */
[----:B------:R-:W-:Y:S01]  /*48b0*/  FFMA.FTZ R17, R203, -UR4, R17 ;  /* 0x80000004cb117c23 */ /* 0x000fe20008010011 */
[----:B------:R-:W-:Y:S01]  /*48c0*/  ISETP.GE.AND P5, PT, R221, RZ, PT ;  /* 0x000000ffdd00720c */ /* 0x000fe20003fa6270 */
[----:B------:R-:W-:Y:S01]  /*48d0*/  FFMA.FTZ R22, R199, -UR4, R22 ;  /* 0x80000004c7167c23 */ /* 0x000fe20008010016 */
[-C--:B--2---:R-:W-:Y:S03]  /*48e0*/  HMMA.16816.F32 R36, R104, R108.reuse, R36 ;  /* 0x0000006c6824723c */ /* 0x084fe60000001824 */
[----:B-1----:R-:W-:Y:S01]  /*48f0*/  FFMA.FTZ R10, R201, -UR4, R10 ;  /* 0x80000004c90a7c23 */ /* 0x002fe2000801000a */
[C---:B------:R-:W-:Y:S01]  /*4900*/  @!P6 IADD3 R215, -R204.reuse, 0x29, RZ ;  /* 0x00000029ccd7e810 */ /* 0x040fe20007ffe1ff */
[----:B------:R-:W-:Y:S01]  /*4910*/  FFMA.FTZ R23, R203, -UR4, R23 ;  /* 0x80000004cb177c23 */ /* 0x000fe20008010017 */
[----:B------:R-:W-:Y:S01]  /*4920*/  @!P4 IADD3 R220, -R204, 0x31, RZ ;  /* 0x00000031ccdcc810 */ /* 0x000fe20007ffe1ff */
[----:B------:R-:W-:Y:S01]  /*4930*/  FFMA.FTZ R20, R191, -UR4, R20 ;  /* 0x80000004bf147c23 */ /* 0x000fe20008010014 */
[C---:B------:R-:W-:Y:S01]  /*4940*/  HMMA.16816.F32 R40, R112.reuse, R108, R40 ;  /* 0x0000006c7028723c */ /* 0x040fe20000001828 */
[----:B------:R-:W1:Y:S03]  /*4950*/  I2F R216, R216 ;  /* 0x000000d800d87306 */ /* 0x000e660000201400 */
[----:B------:R-:W-:Y:S01]  /*4960*/  FFMA.FTZ R21, R194, -UR4, R21 ;  /* 0x80000004c2157c23 */ /* 0x000fe20008010015 */
[----:B------:R-:W-:Y:S01]  /*4970*/  @!P1 IADD3 R219, -R204, -0x10, RZ ;  /* 0xfffffff0ccdb9810 */ /* 0x000fe20007ffe1ff */
[----:B------:R-:W-:Y:S01]  /*4980*/  FFMA.FTZ R26, R190, -UR4, R26 ;  /* 0x80000004be1a7c23 */ /* 0x000fe2000801001a */
[----:B------:R-:W-:Y:S01]  /*4990*/  @!P0 IADD3 R218, -R204, -0xf, RZ ;  /* 0xfffffff1ccda8810 */ /* 0x000fe20007ffe1ff */
[----:B------:R-:W-:Y:S01]  /*49a0*/  FFMA.FTZ R27, R189, -UR4, R27 ;  /* 0x80000004bd1b7c23 */ /* 0x000fe2000801001b */
[-C--:B------:R-:W-:Y:S01]  /*49b0*/  HMMA.16816.F32 R44, R112, R110.reuse, R44 ;  /* 0x0000006e702c723c */ /* 0x080fe2000000182c */
[----:B------:R-:W-:Y:S01]  /*49c0*/  PLOP3.LUT P0, PT, PT, PT, UP0, 0x80, 0x0 ;  /* 0x000000000000781c */ /* 0x000fe20003f0f008 */
[----:B------:R-:W2:Y:S01]  /*49d0*/  I2F R215, R215 ;  /* 0x000000d700d77306 */ /* 0x000ea20000201400 */
[----:B------:R-:W-:Y:S01]  /*49e0*/  FFMA.FTZ R24, R202, -UR4, R24 ;  /* 0x80000004ca187c23 */ /* 0x000fe20008010018 */
[C---:B------:R-:W-:Y:S01]  /*49f0*/  @!P3 IADD3 R217, -R204.reuse, 0x38, RZ ;  /* 0x00000038ccd9b810 */ /* 0x040fe20007ffe1ff */
[C---:B------:R-:W-:Y:S01]  /*4a00*/  FFMA.FTZ R25, R197.reuse, -UR4, R25 ;  /* 0x80000004c5197c23 */ /* 0x040fe20008010019 */
[----:B------:R-:W-:Y:S01]  /*4a10*/  @!P2 IADD3 R214, -R204, 0x39, RZ ;  /* 0x00000039ccd6a810 */ /* 0x000fe20007ffe1ff */
[----:B------:R-:W-:Y:S01]  /*4a20*/  FFMA.FTZ R30, R202, -UR4, R30 ;  /* 0x80000004ca1e7c23 */ /* 0x000fe2000801001e */
[C---:B------:R-:W-:Y:S04]  /*4a30*/  HMMA.16816.F32 R48, R104.reuse, R110, R48 ;  /* 0x0000006e6830723c */ /* 0x040fe80000001830 */
[----:B------:R-:W-:Y:S01]  /*4a40*/  FFMA.FTZ R31, R197, -UR4, R31 ;  /* 0x80000004c51f7c23 */ /* 0x000fe2000801001f */
[----:B------:R-:W-:Y:S01]  /*4a50*/  @!P5 IADD3 R221, -R204, 0x30, RZ ;  /* 0x00000030ccddd810 */ /* 0x000fe20007ffe1ff */
[----:B------:R-:W-:Y:S01]  /*4a60*/  FFMA.FTZ R28, R195, -UR4, R28 ;  /* 0x80000004c31c7c23 */ /* 0x000fe2000801001c */
[----:B------:R-:W-:Y:S01]  /*4a70*/  I2F R220, R220 ;  /* 0x000000dc00dc7306 */ /* 0x000fe20000201400 */
[----:B------:R-:W-:Y:S01]  /*4a80*/  FFMA.FTZ R29, R205, -UR4, R29 ;  /* 0x80000004cd1d7c23 */ /* 0x000fe2000801001d */
[-C--:B---3--:R-:W-:Y:S03]  /*4a90*/  HMMA.16816.F32 R52, R104, R100.reuse, R52 ;  /* 0x000000646834723c */ /* 0x088fe60000001834 */
[----:B------:R-:W-:Y:S02]  /*4aa0*/  FFMA.FTZ R34, R191, -UR4, R34 ;  /* 0x80000004bf227c23 */ /* 0x000fe40008010022 */
[----:B------:R-:W-:Y:S02]  /*4ab0*/  FFMA.FTZ R35, R194, -UR4, R35 ;  /* 0x80000004c2237c23 */ /* 0x000fe40008010023 */
[----:B------:R-:W-:Y:S01]  /*4ac0*/  FFMA.FTZ R32, R206, -UR4, R32 ;  /* 0x80000004ce207c23 */ /* 0x000fe20008010020 */
[C---:B------:R-:W-:Y:S01]  /*4ad0*/  HMMA.16816.F32 R56, R112.reuse, R100, R56 ;  /* 0x000000647038723c */ /* 0x040fe20000001838 */
[----:B------:R-:W3:Y:S03]  /*4ae0*/  I2F R108, R221 ;  /* 0x000000dd006c7306 */ /* 0x000ee60000201400 */
[----:B------:R-:W-:Y:S02]  /*4af0*/  FFMA.FTZ R33, R208, -UR4, R33 ;  /* 0x80000004d0217c23 */ /* 0x000fe40008010021 */
[----:B------:R-:W-:Y:S02]  /*4b00*/  FFMA.FTZ R38, R206, -UR4, R38 ;  /* 0x80000004ce267c23 */ /* 0x000fe40008010026 */
[----:B------:R-:W-:Y:S01]  /*4b10*/  FFMA.FTZ R39, R208, -UR4, R39 ;  /* 0x80000004d0277c23 */ /* 0x000fe20008010027 */
[-C--:B------:R-:W-:Y:S02]  /*4b20*/  HMMA.16816.F32 R60, R112, R102.reuse, R60 ;  /* 0x00000066703c723c */ /* 0x080fe4000000183c */
[----:B------:R-:W1:Y:S01]  /*4b30*/  I2F R219, R219 ;  /* 0x000000db00db7306 */ /* 0x000e620000201400 */
[----:B------:R-:W-:Y:S02]  /*4b40*/  FFMA.FTZ R36, R207, -UR4, R36 ;  /* 0x80000004cf247c23 */ /* 0x000fe40008010024 */
[----:B------:R-:W-:Y:S02]  /*4b50*/  FFMA.FTZ R37, R209, -UR4, R37 ;  /* 0x80000004d1257c23 */ /* 0x000fe40008010025 */
[----:B------:R-:W-:Y:S01]  /*4b60*/  FFMA.FTZ R42, R195, -UR4, R42 ;  /* 0x80000004c32a7c23 */ /* 0x000fe2000801002a */
[----:B------:R-:W-:Y:S04]  /*4b70*/  HMMA.16816.F32 R64, R104, R102, R64 ;  /* 0x000000666840723c */ /* 0x000fe80000001840 */
[----:B------:R-:W-:Y:S01]  /*4b80*/  FFMA.FTZ R43, R205, -UR4, R43 ;  /* 0x80000004cd2b7c23 */ /* 0x000fe2000801002b */
[----:B------:R-:W3:Y:S01]  /*4b90*/  I2F R218, R218 ;  /* 0x000000da00da7306 */ /* 0x000ee20000201400 */
[C---:B------:R-:W-:Y:S02]  /*4ba0*/  FFMA.FTZ R40, R210.reuse, -UR4, R40 ;  /* 0x80000004d2287c23 */ /* 0x040fe40008010028 */
[C---:B------:R-:W-:Y:S04]  /*4bb0*/  FFMA.FTZ R41, R211.reuse, -UR4, R41 ;  /* 0x80000004d3297c23 */ /* 0x040fe80008010029 */
[----:B------:R-:W-:Y:S02]  /*4bc0*/  FFMA.FTZ R46, R210, -UR4, R46 ;  /* 0x80000004d22e7c23 */ /* 0x000fe4000801002e */
[----:B------:R-:W-:Y:S01]  /*4bd0*/  FFMA.FTZ R47, R211, -UR4, R47 ;  /* 0x80000004d32f7c23 */ /* 0x000fe2000801002f */
[----:B------:R-:W3:Y:S01]  /*4be0*/  I2F R217, R217 ;  /* 0x000000d900d97306 */ /* 0x000ee20000201400 */
[----:B------:R-:W-:Y:S02]  /*4bf0*/  FFMA.FTZ R44, R212, -UR4, R44 ;  /* 0x80000004d42c7c23 */ /* 0x000fe4000801002c */
[----:B----4-:R-:W-:Y:S02]  /*4c00*/  FFMA.FTZ R45, R213, -UR4, R45 ;  /* 0x80000004d52d7c23 */ /* 0x010fe4000801002d */
[----:B------:R-:W-:Y:S02]  /*4c10*/  FFMA.FTZ R50, R207, -UR4, R50 ;  /* 0x80000004cf327c23 */ /* 0x000fe40008010032 */
[----:B------:R-:W-:Y:S02]  /*4c20*/  FFMA.FTZ R51, R209, -UR4, R51 ;  /* 0x80000004d1337c23 */ /* 0x000fe40008010033 */
[C---:B-1----:R-:W-:Y:S01]  /*4c30*/  FFMA.FTZ R48, R216.reuse, -UR4, R48 ;  /* 0x80000004d8307c23 */ /* 0x042fe20008010030 */
[----:B------:R-:W1:Y:S01]  /*4c40*/  I2F R214, R214 ;  /* 0x000000d600d67306 */ /* 0x000e620000201400 */
[C---:B--2---:R-:W-:Y:S02]  /*4c50*/  FFMA.FTZ R49, R215.reuse, -UR4, R49 ;  /* 0x80000004d7317c23 */ /* 0x044fe40008010031 */
[----:B------:R-:W-:Y:S02]  /*4c60*/  FFMA.FTZ R54, R216, -UR4, R54 ;  /* 0x80000004d8367c23 */ /* 0x000fe40008010036 */
[----:B------:R-:W-:Y:S02]  /*4c70*/  FFMA.FTZ R55, R215, -UR4, R55 ;  /* 0x80000004d7377c23 */ /* 0x000fe40008010037 */
[----:B---3--:R-:W-:Y:S02]  /*4c80*/  FFMA.FTZ R52, R108, -UR4, R52 ;  /* 0x800000046c347c23 */ /* 0x008fe40008010034 */
        /* <DEDUP_REMOVED lines=12> */
[----:B-1----:R-:W-:Y:S01]  /*4d50*/  FFMA.FTZ R65, R214, -UR4, R65 ;  /* 0x80000004d6417c23 */ /* 0x002fe20008010041 */
        /* <DEDUP_REMOVED lines=11> */
.L_x_1254:
[----:B------:R-:W-:Y:S01]  /*4e10*/  IADD3 R192, R128, UR8, RZ ;  /* 0x0000000880c07c10 */ /* 0x000fe2000fffe0ff */
[----:B------:R-:W-:Y:S01]  /*4e20*/  UIADD3 UR8, -UR10, UR5, -UR11 ;  /* 0x000000050a087290 */ /* 0x000fe2000fffe90b */
[----:B------:R-:W-:Y:S01]  /*4e30*/  IMAD.SHL.U32 R106, R167, 0x2, RZ ;  /* 0x00000002a76a7824 */ /* 0x000fe200078e00ff */
[----:B------:R-:W-:Y:S01]  /*4e40*/  UMOV UR28, UR10 ;  /* 0x0000000a001c7c82 */ /* 0x000fe20008000000 */
[C---:B------:R-:W-:Y:S02]  /*4e50*/  IADD3 R104, R192.reuse, 0x8, RZ ;  /* 0x00000008c0687810 */ /* 0x040fe40007ffe0ff */
[C---:B------:R-:W-:Y:S02]  /*4e60*/  IADD3 R102, R192.reuse, 0x40, RZ ;  /* 0x00000040c0667810 */ /* 0x040fe40007ffe0ff */
[C---:B------:R-:W-:Y:S02]  /*4e70*/  IADD3 R100, R192.reuse, 0x48, RZ ;  /* 0x00000048c0647810 */ /* 0x040fe40007ffe0ff */
[----:B------:R-:W-:Y:S02]  /*4e80*/  IADD3 R193, R192, UR8, RZ ;  /* 0x00000008c0c17c10 */ /* 0x000fe4000fffe0ff */
[----:B------:R-:W-:Y:S02]  /*4e90*/  IADD3 R105, R104, UR8, RZ ;  /* 0x0000000868697c10 */ /* 0x000fe4000fffe0ff */
[----:B------:R-:W-:Y:S02]  /*4ea0*/  IADD3 R103, R102, UR8, RZ ;  /* 0x0000000866677c10 */ /* 0x000fe4000fffe0ff */
[----:B------:R-:W-:Y:S01]  /*4eb0*/  IADD3 R101, R100, UR8, RZ ;  /* 0x0000000864657c10 */ /* 0x000fe2000fffe0ff */
[----:B------:R-:W-:Y:S01]  /*4ec0*/  UIADD3 UR8, UR5, 0x1, -UR11 ;  /* 0x0000000105087890 */ /* 0x000fe2000fffe80b */
[----:B------:R-:W-:Y:S02]  /*4ed0*/  LOP3.LUT R106, R106, 0x6, RZ, 0xc0, !PT ;  /* 0x000000066a6a7812 */ /* 0x000fe400078ec0ff */
[----:B------:R-:W-:Y:S01]  /*4ee0*/  IMNMX R193, RZ, R193, !PT ;  /* 0x000000c1ffc17217 */ /* 0x000fe20007800200 */
[----:B------:R-:W-:Y:S01]  /*4ef0*/  UIADD3 UR8, UR8, UR60, URZ ;  /* 0x0000003c08087290 */ /* 0x000fe2000fffe03f */
[----:B------:R-:W-:Y:S01]  /*4f00*/  IMNMX R105, RZ, R105, !PT ;  /* 0x00000069ff697217 */ /* 0x000fe20007800200 */
[----:B------:R-:W-:Y:S01]  /*4f10*/  IMAD R106, R129, 0x40, R106 ;  /* 0x00000040816a7824 */ /* 0x000fe200078e026a */
[----:B------:R-:W-:Y:S02]  /*4f20*/  IMNMX R103, RZ, R103, !PT ;  /* 0x00000067ff677217 */ /* 0x000fe40007800200 */
[----:B------:R-:W-:Y:S02]  /*4f30*/  IMNMX R101, RZ, R101, !PT ;  /* 0x00000065ff657217 */ /* 0x000fe40007800200 */
[----:B------:R-:W-:Y:S02]  /*4f40*/  IADD3 R192, R192, UR8, RZ ;  /* 0x00000008c0c07c10 */ /* 0x000fe4000fffe0ff */
[----:B------:R-:W-:Y:S02]  /*4f50*/  IADD3 R106, R106, UR9, RZ ;  /* 0x000000096a6a7c10 */ /* 0x000fe4000fffe0ff */
[----:B------:R-:W-:Y:S02]  /*4f60*/  IMNMX R192, R192, UR5, PT ;  /* 0x00000005c0c07c17 */ /* 0x000fe4000b800200 */
[----:B------:R-:W-:Y:S02]  /*4f70*/  ISETP.GE.AND P0, PT, R106, R193, PT ;  /* 0x000000c16a00720c */ /* 0x000fe40003f06270 */
[----:B------:R-:W-:Y:S02]  /*4f80*/  IADD3 R104, R104, UR8, RZ ;  /* 0x0000000868687c10 */ /* 0x000fe4000fffe0ff */
[----:B------:R-:W-:Y:S02]  /*4f90*/  IADD3 R102, R102, UR8, RZ ;  /* 0x0000000866667c10 */ /* 0x000fe4000fffe0ff */
[----:B------:R-:W-:Y:S02]  /*4fa0*/  IADD3 R100, R100, UR8, RZ ;  /* 0x0000000864647c10 */ /* 0x000fe4000fffe0ff */
[C---:B------:R-:W-:Y:S02]  /*4fb0*/  IADD3 R191, R106.reuse, 0x1, RZ ;  /* 0x000000016abf7810 */ /* 0x040fe40007ffe0ff */
[C---:B------:R-:W-:Y:S02]  /*4fc0*/  IADD3 R190, R106.reuse, 0x8, RZ ;  /* 0x000000086abe7810 */ /* 0x040fe40007ffe0ff */
[C---:B------:R-:W-:Y:S02]  /*4fd0*/  IADD3 R189, R106.reuse, 0x9, RZ ;  /* 0x000000096abd7810 */ /* 0x040fe40007ffe0ff */
[C---:B------:R-:W-:Y:S02]  /*4fe0*/  IADD3 R188, R106.reuse, 0x10, RZ ;  /* 0x000000106abc7810 */ /* 0x040fe40007ffe0ff */
[----:B------:R-:W-:Y:S02]  /*4ff0*/  ISETP.GE.OR P0, PT, R106, R192, !P0 ;  /* 0x000000c06a00720c */ /* 0x000fe40004706670 */
[----:B------:R-:W-:Y:S02]  /*5000*/  IMNMX R104, R104, UR5, PT ;  /* 0x0000000568687c17 */ /* 0x000fe4000b800200 */
[----:B------:R-:W-:Y:S02]  /*5010*/  IMNMX R102, R102, UR5, PT ;  /* 0x0000000566667c17 */ /* 0x000fe4000b800200 */
        /* <DEDUP_REMOVED lines=202> */
.L_x_1255:
[C---:B------:R-:W-:Y:S01]  /*5cc0*/  FSETP.NEU.FTZ.AND P0, PT, R174.reuse, -INF , PT ;  /* 0xff800000ae00780b */ /* 0x040fe20003f1d000 */
[----:B------:R-:W-:Y:S01]  /*5cd0*/  FMUL.FTZ R100, R174, 1.4426950216293334961 ;  /* 0x3fb8aa3bae647820 */ /* 0x000fe20000410000 */
[----:B------:R-:W-:Y:S01]  /*5ce0*/  UISETP.GT.AND UP2, UPT, UR7, UR33, UPT ;  /* 0x000000210700728c */ /* 0x000fe2000bf44270 */
[C---:B------:R-:W-:Y:S03]  /*5cf0*/  FMUL.FTZ R101, R175.reuse, 1.4426950216293334961 ;  /* 0x3fb8aa3baf657820 */ /* 0x040fe60000410000 */
        /* <DEDUP_REMOVED lines=32> */
[----:B------:R-:W-:Y:S01]  /*5f00*/  MUFU.EX2 R195, R67 ;  /* 0x0000004300c37308 */ /* 0x000fe20000000800 */
[----:B------:R-:W-:Y:S01]  /*5f10*/  FSETP.NEU.FTZ.AND P0, PT, R173, -INF , PT ;  /* 0xff800000ad00780b */ /* 0x000fe20003f1d000 */
[----:B------:R-:W-:Y:S02]  /*5f20*/  FFMA.FTZ R17, R17, c[0x0][0x23c], -R100 ;  /* 0x00008f0011117a23 */ /* 0x000fe40000010864 */
[----:B--2---:R-:W-:Y:S02]  /*5f30*/  FMUL.FTZ R16, R173, 1.4426950216293334961 ;  /* 0x3fb8aa3bad107820 */ /* 0x004fe40000410000 */
[--C-:B------:R-:W-:Y:S02]  /*5f40*/  FFMA.FTZ R12, R12, c[0x0][0x23c], -R19.reuse ;  /* 0x00008f000c0c7a23 */ /* 0x100fe40000010813 */
[--C-:B------:R-:W-:Y:S01]  /*5f50*/  FFMA.FTZ R60, R60, c[0x0][0x23c], -R19.reuse ;  /* 0x00008f003c3c7a23 */ /* 0x100fe20000010813 */
[----:B------:R-:W-:Y:S01]  /*5f60*/  FSEL R16, R16, RZ, P0 ;  /* 0x000000ff10107208 */ /* 0x000fe20000000000 */
[----:B------:R1:W-:Y:S01]  /*5f70*/  MUFU.EX2 R247, R7 ;  /* 0x0000000700f77308 */ /* 0x0003e20000000800 */
[--C-:B------:R-:W-:Y:S02]  /*5f80*/  FFMA.FTZ R28, R28, c[0x0][0x23c], -R19.reuse ;  /* 0x00008f001c1c7a23 */ /* 0x100fe40000010813 */
[----:B----4-:R-:W-:Y:S02]  /*5f90*/  IMAD.U32 R50, RZ, RZ, UR7 ;  /* 0x00000007ff327e24 */ /* 0x010fe4000f8e00ff */
[--C-:B------:R-:W-:Y:S02]  /*5fa0*/  FFMA.FTZ R31, R31, c[0x0][0x23c], -R16.reuse ;  /* 0x00008f001f1f7a23 */ /* 0x100fe40000010810 */
[----:B------:R-:W-:Y:S02]  /*5fb0*/  FFMA.FTZ R30, R30, c[0x0][0x23c], -R16 ;  /* 0x00008f001e1e7a23 */ /* 0x000fe40000010810 */
[----:B------:R-:W-:Y:S01]  /*5fc0*/  IMAD R50, R50, 0x8, R130 ;  /* 0x0000000832327824 */ /* 0x000fe200078e0282 */
[----:B------:R2:W-:Y:S01]  /*5fd0*/  MUFU.EX2 R203, R51 ;  /* 0x0000003300cb7308 */ /* 0x0005e20000000800 */
[--C-:B------:R-:W-:Y:S02]  /*5fe0*/  FFMA.FTZ R11, R11, c[0x0][0x23c], -R16.reuse ;  /* 0x00008f000b0b7a23 */ /* 0x100fe40000010810 */
[--C-:B------:R-:W-:Y:S01]  /*5ff0*/  FFMA.FTZ R63, R63, c[0x0][0x23c], -R16.reuse ;  /* 0x00008f003f3f7a23 */ /* 0x100fe20000010810 */
[----:B------:R-:W-:Y:S01]  /*6000*/  IADD3 R108, R50, 0x4, RZ ;  /* 0x00000004326c7810 */ /* 0x000fe20007ffe0ff */
[--C-:B------:R-:W-:Y:S02]  /*6010*/  FFMA.FTZ R14, R14, c[0x0][0x23c], -R16.reuse ;  /* 0x00008f000e0e7a23 */ /* 0x100fe40000010810 */
[--C-:B------:R-:W-:Y:S02]  /*6020*/  FFMA.FTZ R15, R15, c[0x0][0x23c], -R16.reuse ;  /* 0x00008f000f0f7a23 */ /* 0x100fe40000010810 */
[----:B------:R-:W-:Y:S01]  /*6030*/  IMAD.WIDE.U32 R108, R108, -0x326172a9, RZ ;  /* 0xcd9e8d576c6c7825 */ /* 0x000fe200078e00ff */
[----:B------:R-:W-:Y:S03]  /*6040*/  MUFU.EX2 R223, R31 ;  /* 0x0000001f00df7308 */ /* 0x000fe60000000800 */
[--C-:B------:R-:W-:Y:S02]  /*6050*/  FFMA.FTZ R24, R24, c[0x0][0x23c], -R19.reuse ;  /* 0x00008f0018187a23 */ /* 0x100fe40000010813 */
[----:B-1----:R-:W-:Y:S02]  /*6060*/  IMAD.U32 R7, RZ, RZ, UR31 ;  /* 0x0000001fff077e24 */ /* 0x002fe4000f8e00ff */
[----:B------:R-:W-:Y:S02]  /*6070*/  FFMA.FTZ R44, R44, c[0x0][0x23c], -R19 ;  /* 0x00008f002c2c7a23 */ /* 0x000fe40000010813 */
[----:B------:R-:W-:Y:S01]  /*6080*/  IMAD R7, R7, 0x2, R129 ;  /* 0x0000000207077824 */ /* 0x000fe200078e0281 */
[----:B------:R1:W-:Y:S01]  /*6090*/  MUFU.EX2 R224, R30 ;  /* 0x0000001e00e07308 */ /* 0x0003e20000000800 */
[--C-:B------:R-:W-:Y:S02]  /*60a0*/  FFMA.FTZ R8, R8, c[0x0][0x23c], -R19.reuse ;  /* 0x00008f0008087a23 */ /* 0x100fe40000010813 */
[----:B------:R-:W-:Y:S02]  /*60b0*/  IMAD.SHL.U32 R7, R7, 0x2, RZ ;  /* 0x0000000207077824 */ /* 0x000fe400078e00ff */
[----:B--2---:R-:W-:Y:S04]  /*60c0*/  IMAD.WIDE.U32 R50, R50, -0x326172a9, RZ ;  /* 0xcd9e8d5732327825 */ /* 0x004fe800078e00ff */
[--C-:B------:R-:W-:Y:S01]  /*60d0*/  FFMA.FTZ R29, R29, c[0x0][0x23c], -R19.reuse ;  /* 0x00008f001d1d7a23 */ /* 0x100fe20000010813 */
[-C--:B------:R-:W-:Y:S01]  /*60e0*/  LOP3.LUT R188, R51, R171.reuse, RZ, 0x3c, !PT ;  /* 0x000000ab33bc7212 */ /* 0x080fe200078e3cff */
        /* <DEDUP_REMOVED lines=8> */
[----:B-1----:R-:W-:Y:S04]  /*6170*/  IMAD.WIDE.U32 R30, R169, -0x2daee0ad, RZ ;  /* 0xd2511f53a91e7825 */ /* 0x002fe800078e00ff */
[--C-:B------:R-:W-:Y:S02]  /*6180*/  FFMA.FTZ R56, R56, c[0x0][0x23c], -R19.reuse ;  /* 0x00008f0038387a23 */ /* 0x100fe40000010813 */
[--C-:B------:R-:W-:Y:S01]  /*6190*/  FFMA.FTZ R57, R57, c[0x0][0x23c], -R19.reuse ;  /* 0x00008f0039397a23 */ /* 0x100fe20000010813 */
[----:B------:R1:W-:Y:S01]  /*61a0*/  MUFU.EX2 R192, R60 ;  /* 0x0000003c00c07308 */ /* 0x0003e20000000800 */
[----:B------:R-:W-:Y:S02]  /*61b0*/  FFMA.FTZ R19, R61, c[0x0][0x23c], -R19 ;  /* 0x00008f003d137a23 */ /* 0x000fe40000010813 */
[--C-:B------:R-:W-:Y:S01]  /*61c0*/  FFMA.FTZ R244, R10, c[0x0][0x23c], -R16.reuse ;  /* 0x00008f000af47a23 */ /* 0x100fe20000010810 */
[----:B--2---:R-:W-:Y:S01]  /*61d0*/  IADD3 R12, R7, 0x1, RZ ;  /* 0x00000001070c7810 */ /* 0x004fe20007ffe0ff */
[--C-:B------:R-:W-:Y:S01]  /*61e0*/  FFMA.FTZ R26, R26, c[0x0][0x23c], -R16.reuse ;  /* 0x00008f001a1a7a23 */ /* 0x100fe20000010810 */
[----:B------:R-:W-:Y:S01]  /*61f0*/  LOP3.LUT R7, R31, UR32, R7, 0x96, !PT ;  /* 0x000000201f077c12 */ /* 0x000fe2000f8e9607 */
[----:B------:R-:W-:Y:S03]  /*6200*/  IMAD.WIDE.U32 R188, R188, -0x2daee0ad, RZ ;  /* 0xd2511f53bcbc7825 */ /* 0x000fe600078e00ff */
[----:B------:R2:W-:Y:S01]  /*6210*/  MUFU.EX2 R248, R6 ;  /* 0x0000000600f87308 */ /* 0x0005e20000000800 */
[--C-:B------:R-:W-:Y:S02]  /*6220*/  FFMA.FTZ R27, R27, c[0x0][0x23c], -R16.reuse ;  /* 0x00008f001b1b7a23 */ /* 0x100fe40000010810 */
[----:B------:R-:W-:Y:S01]  /*6230*/  FFMA.FTZ R47, R47, c[0x0][0x23c], -R16 ;  /* 0x00008f002f2f7a23 */ /* 0x000fe20000010810 */
[----:B----4-:R-:W-:Y:S01]  /*6240*/  LOP3.LUT R4, R30, UR51, RZ, 0x3c, !PT ;  /* 0x000000331e047c12 */ /* 0x010fe2000f8e3cff */
[--C-:B------:R-:W-:Y:S01]  /*6250*/  FFMA.FTZ R5, R5, c[0x0][0x23c], -R100.reuse ;  /* 0x00008f0005057a23 */ /* 0x100fe20000010864 */
[----:B------:R-:W-:Y:S01]  /*6260*/  LOP3.LUT R30, R109, R171, RZ, 0x3c, !PT ;  /* 0x000000ab6d1e7212 */ /* 0x000fe200078e3cff */
[----:B------:R-:W-:Y:S01]  /*6270*/  FFMA.FTZ R20, R20, c[0x0][0x23c], -R100 ;  /* 0x00008f0014147a23 */ /* 0x000fe20000010864 */
[----:B------:R-:W-:Y:S01]  /*6280*/  LOP3.LUT R112, R4, R189, RZ, 0x3c, !PT ;  /* 0x000000bd04707212 */ /* 0x000fe200078e3cff */
[--C-:B------:R-:W-:Y:S01]  /*6290*/  FFMA.FTZ R211, R43, c[0x0][0x23c], -R16.reuse ;  /* 0x00008f002bd37a23 */ /* 0x100fe20000010810 */
[----:B------:R4:W-:Y:S01]  /*62a0*/  MUFU.EX2 R243, R11 ;  /* 0x0000000b00f37308 */ /* 0x0009e20000000800 */
[----:B------:R-:W-:Y:S02]  /*62b0*/  FFMA.FTZ R46, R46, c[0x0][0x23c], -R16 ;  /* 0x00008f002e2e7a23 */ /* 0x000fe40000010810 */
[----:B------:R-:W-:Y:S04]  /*62c0*/  IMAD.WIDE.U32 R112, R112, -0x326172a9, RZ ;  /* 0xcd9e8d5770707825 */ /* 0x000fe800078e00ff */
[----:B-1----:R-:W-:Y:S03]  /*62d0*/  IMAD.WIDE.U32 R60, R7, -0x326172a9, RZ ;  /* 0xcd9e8d57073c7825 */ /* 0x002fe600078e00ff */
[----:B------:R1:W-:Y:S01]  /*62e0*/  MUFU.EX2 R240, R14 ;  /* 0x0000000e00f07308 */ /* 0x0003e20000000800 */
[----:B------:R-:W-:Y:S01]  /*62f0*/  FFMA.FTZ R48, R48, c[0x0][0x23c], -R100 ;  /* 0x00008f0030307a23 */ /* 0x000fe20000010864 */
[----:B------:R-:W-:Y:S01]  /*6300*/  LOP3.LUT R10, R61, UR26, R50, 0x96, !PT ;  /* 0x0000001a3d0a7c12 */ /* 0x000fe2000f8e9632 */
[----:B------:R-:W-:Y:S01]  /*6310*/  FFMA.FTZ R36, R36, c[0x0][0x23c], -R100 ;  /* 0x00008f0024247a23 */ /* 0x000fe20000010864 */
[----:B--2---:R-:W-:Y:S01]  /*6320*/  LOP3.LUT R6, R31, UR32, R12, 0x96, !PT ;  /* 0x000000201f067c12 */ /* 0x004fe2000f8e960c */
[----:B------:R-:W-:Y:S01]  /*6330*/  IMAD.WIDE.U32 R30, R30, -0x2daee0ad, RZ ;  /* 0xd2511f531e1e7825 */ /* 0x000fe200078e00ff */
[----:B------:R-:W-:Y:S03]  /*6340*/  LOP3.LUT R190, R113, UR25, R60, 0x96, !PT ;  /* 0x0000001971be7c12 */ /* 0x000fe6000f8e963c */
[----:B------:R-:W-:Y:S01]  /*6350*/  FFMA.FTZ R49, R49, c[0x0][0x23c], -R100 ;  /* 0x00008f0031317a23 */ /* 0x000fe20000010864 */
[----:B------:R-:W-:Y:S01]  /*6360*/  LOP3.LUT R110, R4, R31, RZ, 0x3c, !PT ;  /* 0x0000001f046e7212 */ /* 0x000fe200078e3cff */
[----:B------:R2:W-:Y:S01]  /*6370*/  MUFU.EX2 R239, R15 ;  /* 0x0000000f00ef7308 */ /* 0x0005e20000000800 */
[----:B------:R-:W-:Y:S01]  /*6380*/  LOP3.LUT R4, R61, UR26, R108, 0x96, !PT ;  /* 0x0000001a3d047c12 */ /* 0x000fe2000f8e966c */
[----:B------:R-:W-:Y:S04]  /*6390*/  IMAD.WIDE.U32 R190, R190, -0x2daee0ad, RZ ;  /* 0xd2511f53bebe7825 */ /* 0x000fe800078e00ff */
[----:B----4-:R-:W-:Y:S04]  /*63a0*/  IMAD.WIDE.U32 R10, R10, -0x2daee0ad, RZ ;  /* 0xd2511f530a0a7825 */ /* 0x010fe800078e00ff */
[----:B------:R4:W-:Y:S01]  /*63b0*/  MUFU.EX2 R220, R34 ;  /* 0x0000002200dc7308 */ /* 0x0009e20000000800 */
[----:B------:R-:W-:Y:S01]  /*63c0*/  LOP3.LUT R106, R11, UR24, R188, 0x96, !PT ;  /* 0x000000180b6a7c12 */ /* 0x000fe2000f8e96bc */
[----:B------:R-:W-:Y:S01]  /*63d0*/  IMAD.WIDE.U32 R102, R4, -0x2daee0ad, RZ ;  /* 0xd2511f5304667825 */ /* 0x000fe200078e00ff */
[----:B------:R-:W-:Y:S03]  /*63e0*/  LOP3.LUT R10, R191, UR22, R10, 0x96, !PT ;  /* 0x00000016bf0a7c12 */ /* 0x000fe6000f8e960a */
[----:B------:R-:W-:Y:S01]  /*63f0*/  IMAD.WIDE.U32 R6, R6, -0x326172a9, RZ ;  /* 0xcd9e8d5706067825 */ /* 0x000fe200078e00ff */
[----:B-1----:R-:W-:Y:S03]  /*6400*/  LOP3.LUT R14, R103, UR24, R30, 0x96, !PT ;  /* 0x00000018670e7c12 */ /* 0x002fe6000f8e961e */
[----:B------:R1:W-:Y:S01]  /*6410*/  MUFU.EX2 R232, R22 ;  /* 0x0000001600e87308 */ /* 0x0003e20000000800 */
[----:B------:R-:W-:Y:S01]  /*6420*/  LOP3.LUT R50, R7, UR26, R50, 0x96, !PT ;  /* 0x0000001a07327c12 */ /* 0x000fe2000f8e9632 */
[----:B------:R-:W-:Y:S01]  /*6430*/  IMAD.WIDE.U32 R106, R106, -0x326172a9, RZ ;  /* 0xcd9e8d576a6a7825 */ /* 0x000fe200078e00ff */
[----:B------:R-:W-:Y:S02]  /*6440*/  LOP3.LUT R104, R113, UR25, R6, 0x96, !PT ;  /* 0x0000001971687c12 */ /* 0x000fe4000f8e9606 */
[----:B------:R-:W-:Y:S01]  /*6450*/  LOP3.LUT R108, R7, UR26, R108, 0x96, !PT ;  /* 0x0000001a076c7c12 */ /* 0x000fe2000f8e966c */
[----:B------:R-:W-:Y:S01]  /*6460*/  IMAD.WIDE.U32 R110, R110, -0x326172a9, RZ ;  /* 0xcd9e8d576e6e7825 */ /* 0x000fe200078e00ff */
[----:B------:R-:W-:Y:S03]  /*6470*/  LOP3.LUT R114, R107, UR23, R112, 0x96, !PT ;  /* 0x000000176b727c12 */ /* 0x000fe6000f8e9670 */
[----:B------:R1:W-:Y:S01]  /*6480*/  MUFU.EX2 R231, R23 ;  /* 0x0000001700e77308 */ /* 0x0003e20000000800 */
[C---:B------:R-:W-:Y:S01]  /*6490*/  LOP3.LUT R60, R111.reuse, UR25, R60, 0x96, !PT ;  /* 0x000000196f3c7c12 */ /* 0x040fe2000f8e963c */
[----:B--2---:R-:W-:Y:S01]  /*64a0*/  IMAD.WIDE.U32 R14, R14, -0x326172a9, RZ ;  /* 0xcd9e8d570e0e7825 */ /* 0x004fe200078e00ff */
[----:B----4-:R-:W-:Y:S03]  /*64b0*/  LOP3.LUT R34, R111, UR25, R6, 0x96, !PT ;  /* 0x000000196f227c12 */ /* 0x010fe6000f8e9606 */
[----:B------:R-:W-:Y:S01]  /*64c0*/  IMAD.WIDE.U32 R10, R10, -0x326172a9, RZ ;  /* 0xcd9e8d570a0a7825 */ /* 0x000fe200078e00ff */
[----:B------:R-:W-:Y:S03]  /*64d0*/  LOP3.LUT R6, R15, UR23, R110, 0x96, !PT ;  /* 0x000000170f067c12 */ /* 0x000fe6000f8e966e */
[----:B------:R2:W4:Y:S01]  /*64e0*/  MUFU.EX2 R222, R32 ;  /* 0x0000002000de7308 */ /* 0x0005220000000800 */
[----:B------:R-:W-:Y:S01]  /*64f0*/  LOP3.LUT R106, R11, UR21, R106, 0x96, !PT ;  /* 0x000000150b6a7c12 */ /* 0x000fe2000f8e966a */
[----:B------:R-:W-:Y:S04]  /*6500*/  IMAD.WIDE.U32 R104, R104, -0x2daee0ad, RZ ;  /* 0xd2511f5368687825 */ /* 0x000fe800078e00ff */
[----:B------:R-:W-:Y:S04]  /*6510*/  IMAD.WIDE.U32 R50, R50, -0x2daee0ad, RZ ;  /* 0xd2511f5332327825 */ /* 0x000fe800078e00ff */
[----:B------:R-:W-:Y:S01]  /*6520*/  MUFU.EX2 R226, R28 ;  /* 0x0000001c00e27308 */ /* 0x000fe20000000800 */
[----:B------:R-:W-:Y:S01]  /*6530*/  LOP3.LUT R188, R51, UR24, R188, 0x96, !PT ;  /* 0x0000001833bc7c12 */ /* 0x000fe2000f8e96bc */
[----:B------:R-:W-:Y:S01]  /*6540*/  IMAD.WIDE.U32 R114, R114, -0x2daee0ad, RZ ;  /* 0xd2511f5372727825 */ /* 0x000fe200078e00ff */
[----:B------:R-:W-:Y:S03]  /*6550*/  LOP3.LUT R50, R105, UR22, R50, 0x96, !PT ;  /* 0x0000001669327c12 */ /* 0x000fe6000f8e9632 */
[----:B------:R-:W-:Y:S01]  /*6560*/  IMAD.WIDE.U32 R106, R106, -0x2daee0ad, RZ ;  /* 0xd2511f536a6a7825 */ /* 0x000fe200078e00ff */
[----:B-1----:R-:W-:Y:S03]  /*6570*/  LOP3.LUT R22, R115, UR20, R190, 0x96, !PT ;  /* 0x0000001473167c12 */ /* 0x002fe6000f8e96be */
[----:B------:R1:W-:Y:S01]  /*6580*/  MUFU.EX2 R225, R29 ;  /* 0x0000001d00e17308 */ /* 0x0003e20000000800 */
[----:B------:R-:W-:Y:S04]  /*6590*/  IMAD.WIDE.U32 R60, R60, -0x2daee0ad, RZ ;  /* 0xd2511f533c3c7825 */ /* 0x000fe800078e00ff */
[----:B------:R-:W-:Y:S01]  /*65a0*/  IMAD.WIDE.U32 R6, R6, -0x2daee0ad, RZ ;  /* 0xd2511f5306067825 */ /* 0x000fe200078e00ff */
[----:B------:R-:W-:Y:S03]  /*65b0*/  LOP3.LUT R102, R61, UR22, R102, 0x96, !PT ;  /* 0x000000163d667c12 */ /* 0x000fe6000f8e9666 */
[----:B------:R-:W-:Y:S01]  /*65c0*/  IMAD.WIDE.U32 R188, R188, -0x326172a9, RZ ;  /* 0xcd9e8d57bcbc7825 */ /* 0x000fe200078e00ff */
[----:B------:R-:W-:Y:S01]  /*65d0*/  LOP3.LUT R60, R7, UR20, R60, 0x96, !PT ;  /* 0x00000014073c7c12 */ /* 0x000fe2000f8e963c */
[----:B------:R3:W-:Y:S01]  /*65e0*/  MUFU.EX2 R221, R33 ;  /* 0x0000002100dd7308 */ /* 0x0007e20000000800 */
[----:B------:R-:W-:Y:S01]  /*65f0*/  LOP3.LUT R7, R107, UR18, R114, 0x96, !PT ;  /* 0x000000126b077c12 */ /* 0x000fe2000f8e9672 */
[----:B------:R-:W-:Y:S01]  /*6600*/  IMAD.WIDE.U32 R50, R50, -0x326172a9, RZ ;  /* 0xcd9e8d5732327825 */ /* 0x000fe200078e00ff */
[----:B------:R-:W-:Y:S03]  /*6610*/  LOP3.LUT R112, R189, UR23, R112, 0x96, !PT ;  /* 0x00000017bd707c12 */ /* 0x000fe6000f8e9670 */
[----:B------:R-:W-:Y:S01]  /*6620*/  IMAD.WIDE.U32 R22, R22, -0x326172a9, RZ ;  /* 0xcd9e8d5716167825 */ /* 0x000fe200078e00ff */
[----:B--2---:R-:W-:Y:S03]  /*6630*/  LOP3.LUT R32, R51, UR21, R188, 0x96, !PT ;  /* 0x0000001533207c12 */ /* 0x004fe6000f8e96bc */
[----:B------:R2:W-:Y:S01]  /*6640*/  MUFU.EX2 R228, R26 ;  /* 0x0000001a00e47308 */ /* 0x0005e20000000800 */
[----:B------:R-:W-:Y:S01]  /*6650*/  LOP3.LUT R10, R23, UR19, R10, 0x96, !PT ;  /* 0x00000013170a7c12 */ /* 0x000fe2000f8e960a */
[----:B------:R-:W-:Y:S04]  /*6660*/  IMAD.WIDE.U32 R60, R60, -0x326172a9, RZ ;  /* 0xcd9e8d573c3c7825 */ /* 0x000fe800078e00ff */
[----:B------:R-:W-:Y:S04]  /*6670*/  IMAD.WIDE.U32 R102, R102, -0x326172a9, RZ ;  /* 0xcd9e8d5766667825 */ /* 0x000fe800078e00ff */
[----:B------:R4:W-:Y:S01]  /*6680*/  MUFU.EX2 R246, R8 ;  /* 0x0000000800f67308 */ /* 0x0009e20000000800 */
[----:B------:R-:W-:Y:S01]  /*6690*/  LOP3.LUT R14, R103, UR21, R14, 0x96, !PT ;  /* 0x00000015670e7c12 */ /* 0x000fe2000f8e960e */
[----:B-1----:R-:W-:Y:S04]  /*66a0*/  IMAD.WIDE.U32 R28, R7, -0x326172a9, RZ ;  /* 0xcd9e8d57071c7825 */ /* 0x002fe800078e00ff */
[----:B------:R-:W-:Y:S01]  /*66b0*/  IMAD.WIDE.U32 R112, R112, -0x2daee0ad, RZ ;  /* 0xd2511f5370707825 */ /* 0x000fe200078e00ff */
[----:B------:R-:W-:Y:S02]  /*66c0*/  LOP3.LUT R7, R28, 0xff, RZ, 0xc0, !PT ;  /* 0x000000ff1c077812 */ /* 0x000fe400078ec0ff */
[----:B------:R-:W-:Y:S01]  /*66d0*/  LOP3.LUT R22, R29, UR17, R22, 0x96, !PT ;  /* 0x000000111d167c12 */ /* 0x000fe2000f8e9616 */
[----:B------:R-:W-:Y:S01]  /*66e0*/  MUFU.EX2 R227, R27 ;  /* 0x0000001b00e37308 */ /* 0x000fe20000000800 */
[----:B------:R-:W-:Y:S01]  /*66f0*/  ISETP.LE.U32.AND P3, PT, R7, UR6, PT ;  /* 0x0000000607007c0c */ /* 0x000fe2000bf63070 */
[----:B---3--:R-:W-:Y:S01]  /*6700*/  IMAD.WIDE.U32 R32, R32, -0x2daee0ad, RZ ;  /* 0xd2511f5320207825 */ /* 0x008fe200078e00ff */
[----:B------:R-:W-:Y:S02]  /*6710*/  LOP3.LUT R104, R113, UR20, R104, 0x96, !PT ;  /* 0x0000001471687c12 */ /* 0x000fe4000f8e9668 */
[----:B--2---:R-:W-:Y:S01]  /*6720*/  LOP3.LUT R26, R61, UR19, R102, 0x96, !PT ;  /* 0x000000133d1a7c12 */ /* 0x004fe2000f8e9666 */
[----:B------:R-:W-:Y:S01]  /*6730*/  IMAD.WIDE.U32 R10, R10, -0x2daee0ad, RZ ;  /* 0xd2511f530a0a7825 */ /* 0x000fe200078e00ff */
[----:B------:R-:W-:Y:S02]  /*6740*/  LOP3.LUT R102, R33, UR18, R112, 0x96, !PT ;  /* 0x0000001221667c12 */ /* 0x000fe4000f8e9670 */
[----:B------:R-:W-:Y:S01]  /*6750*/  SHF.R.U32.HI R43, RZ, 0x10, R28 ;  /* 0x00000010ff2b7819 */ /* 0x000fe2000001161c */
[----:B------:R1:W-:Y:S01]  /*6760*/  MUFU.EX2 R237, R17 ;  /* 0x0000001100ed7308 */ /* 0x0003e20000000800 */
[----:B------:R-:W-:Y:S01]  /*6770*/  SHF.R.U32.HI R12, RZ, 0x18, R10 ;  /* 0x00000018ff0c7819 */ /* 0x000fe2000001160a */
[----:B------:R-:W-:Y:S01]  /*6780*/  IMAD.SHL.U32 R112, R127, 0x2, RZ ;  /* 0x000000027f707824 */ /* 0x000fe200078e00ff */
[----:B------:R-:W-:Y:S01]  /*6790*/  LOP3.LUT R29, R28, 0xffff, RZ, 0xc0, !PT ;  /* 0x0000ffff1c1d7812 */ /* 0x000fe200078ec0ff */
[----:B------:R-:W-:Y:S01]  /*67a0*/  IMAD.WIDE.U32 R108, R108, -0x2daee0ad, RZ ;  /* 0xd2511f536c6c7825 */ /* 0x000fe200078e00ff */
[----:B----4-:R-:W-:Y:S02]  /*67b0*/  SHF.R.U32.HI R8, RZ, 0x18, R28 ;  /* 0x00000018ff087819 */ /* 0x010fe4000001161c */
[----:B------:R-:W-:Y:S01]  /*67c0*/  SHF.R.U32.HI R40, RZ, 0x10, R10 ;  /* 0x00000010ff287819 */ /* 0x000fe2000001160a */
[----:B------:R-:W-:Y:S01]  /*67d0*/  IMAD.WIDE.U32 R102, R102, -0x326172a9, RZ ;  /* 0xcd9e8d5766667825 */ /* 0x000fe200078e00ff */
[----:B------:R-:W-:Y:S01]  /*67e0*/  ISETP.LE.U32.AND P4, PT, R8, UR6, PT ;  /* 0x0000000608007c0c */ /* 0x000fe2000bf83070 */
[----:B------:R2:W3:Y:S01]  /*67f0*/  MUFU.EX2 R219, R35 ;  /* 0x0000002300db7308 */ /* 0x0004e20000000800 */
[----:B------:R-:W-:Y:S01]  /*6800*/  LOP3.LUT R28, R10, 0xffff, RZ, 0xc0, !PT ;  /* 0x0000ffff0a1c7812 */ /* 0x000fe200078ec0ff */
[----:B------:R-:W-:Y:S01]  /*6810*/  IMAD.WIDE.U32 R104, R104, -0x326172a9, RZ ;  /* 0xcd9e8d5768687825 */ /* 0x000fe200078e00ff */
[----:B------:R-:W-:Y:S02]  /*6820*/  LOP3.LUT R30, R109, UR24, R30, 0x96, !PT ;  /* 0x000000186d1e7c12 */ /* 0x000fe4000f8e961e */
[----:B------:R-:W-:Y:S01]  /*6830*/  ISETP.LE.U32.AND P1, PT, R12, UR6, PT ;  /* 0x000000060c007c0c */ /* 0x000fe2000bf23070 */
[----:B------:R-:W-:Y:S01]  /*6840*/  FFMA.FTZ R21, R21, c[0x0][0x23c], -R100 ;  /* 0x00008f0015157a23 */ /* 0x000fe20000010864 */
[----:B------:R-:W-:Y:S01]  /*6850*/  SHF.R.U32.HI R7, RZ, 0x18, R102 ;  /* 0x00000018ff077819 */ /* 0x000fe20000011666 */
[----:B------:R-:W-:Y:S01]  /*6860*/  IMAD.WIDE.U32 R30, R30, -0x326172a9, RZ ;  /* 0xcd9e8d571e1e7825 */ /* 0x000fe200078e00ff */
[----:B------:R-:W-:Y:S01]  /*6870*/  LOP3.LUT R50, R105, UR19, R50, 0x96, !PT ;  /* 0x0000001369327c12 */ /* 0x000fe2000f8e9632 */
[----:B------:R4:W-:Y:S01]  /*6880*/  MUFU.EX2 R207, R47 ;  /* 0x0000002f00cf7308 */ /* 0x0009e20000000800 */
[----:B------:R-:W-:Y:S01]  /*6890*/  LOP3.LUT R43, R43, 0xff, RZ, 0xc0, !PT ;  /* 0x000000ff2b2b7812 */ /* 0x000fe200078ec0ff */
[----:B------:R-:W-:Y:S01]  /*68a0*/  FFMA.FTZ R52, R52, c[0x0][0x23c], -R100 ;  /* 0x00008f0034347a23 */ /* 0x000fe20000010864 */
[----:B------:R-:W-:Y:S01]  /*68b0*/  LOP3.LUT R110, R31, UR23, R110, 0x96, !PT ;  /* 0x000000171f6e7c12 */ /* 0x000fe2000f8e966e */
[----:B------:R-:W-:Y:S01]  /*68c0*/  IMAD.WIDE.U32 R50, R50, -0x2daee0ad, RZ ;  /* 0xd2511f5332327825 */ /* 0x000fe200078e00ff */
[----:B-1----:R-:W-:Y:S02]  /*68d0*/  LOP3.LUT R17, R10, 0xff, RZ, 0xc0, !PT ;  /* 0x000000ff0a117812 */ /* 0x002fe400078ec0ff */
[----:B------:R-:W-:Y:S01]  /*68e0*/  LOP3.LUT R40, R40, 0xff, RZ, 0xc0, !PT ;  /* 0x000000ff28287812 */ /* 0x000fe200078ec0ff */
[----:B------:R-:W-:Y:S01]  /*68f0*/  IMAD.WIDE.U32 R26, R26, -0x2daee0ad, RZ ;  /* 0xd2511f531a1a7825 */ /* 0x000fe200078e00ff */
[----:B------:R-:W-:Y:S01]  /*6900*/  ISETP.LE.U32.AND P2, PT, R17, UR6, PT ;  /* 0x0000000611007c0c */ /* 0x000fe2000bf43070 */
[----:B------:R1:W-:Y:S01]  /*6910*/  MUFU.EX2 R236, R18 ;  /* 0x0000001200ec7308 */ /* 0x0003e20000000800 */
[----:B------:R-:W-:Y:S01]  /*6920*/  SHF.R.U32.HI R29, RZ, 0x8, R29 ;  /* 0x00000008ff1d7819 */ /* 0x000fe2000001161d */
[----:B------:R-:W-:Y:S01]  /*6930*/  IMAD.WIDE.U32 R14, R14, -0x2daee0ad, RZ ;  /* 0xd2511f530e0e7825 */ /* 0x000fe200078e00ff */
[----:B------:R-:W-:Y:S02]  /*6940*/  SHF.R.U32.HI R10, RZ, 0x18, R26 ;  /* 0x00000018ff0a7819 */ /* 0x000fe4000001161a */
[----:B------:R-:W-:Y:S01]  /*6950*/  LOP3.LUT R29, R29, 0xffff, RZ, 0xc0, !PT ;  /* 0x0000ffff1d1d7812 */ /* 0x000fe200078ec0ff */
[----:B--2---:R-:W-:Y:S01]  /*6960*/  IMAD.WIDE.U32 R34, R34, -0x2daee0ad, RZ ;  /* 0xd2511f5322227825 */ /* 0x004fe200078e00ff */
[----:B------:R-:W-:Y:S02]  /*6970*/  LOP3.LUT R6, R15, UR18, R6, 0x96, !PT ;  /* 0x000000120f067c12 */ /* 0x000fe4000f8e9606 */
[----:B------:R-:W-:Y:S01]  /*6980*/  ISETP.LE.U32.AND P5, PT, R10, UR6, PT ;  /* 0x000000060a007c0c */ /* 0x000fe2000bfa3070 */
[----:B------:R2:W-:Y:S01]  /*6990*/  MUFU.EX2 R210, R44 ;  /* 0x0000002c00d27308 */ /* 0x0005e20000000800 */
[----:B------:R-:W-:Y:S01]  /*69a0*/  LOP3.LUT R108, R35, UR22, R108, 0x96, !PT ;  /* 0x00000016236c7c12 */ /* 0x000fe2000f8e966c */
[----:B------:R-:W-:Y:S01]  /*69b0*/  IMAD.WIDE.U32 R110, R110, -0x2daee0ad, RZ ;  /* 0xd2511f536e6e7825 */ /* 0x000fe200078e00ff */
[----:B------:R-:W-:Y:S02]  /*69c0*/  LOP3.LUT R15, R103, UR17, R104, 0x96, !PT ;  /* 0x00000011670f7c12 */ /* 0x000fe4000f8e9668 */
[----:B----4-:R-:W-:Y:S01]  /*69d0*/  SHF.R.U32.HI R47, RZ, 0x18, R22 ;  /* 0x00000018ff2f7819 */ /* 0x010fe20000011616 */
[----:B------:R-:W-:Y:S01]  /*69e0*/  IMAD.WIDE.U32 R108, R108, -0x326172a9, RZ ;  /* 0xcd9e8d576c6c7825 */ /* 0x000fe200078e00ff */
[----:B------:R-:W-:Y:S02]  /*69f0*/  LOP3.LUT R14, R27, UR16, R14, 0x96, !PT ;  /* 0x000000101b0e7c12 */ /* 0x000fe4000f8e960e */
[----:B------:R-:W-:Y:S01]  /*6a00*/  LOP3.LUT R34, R111, UR20, R34, 0x96, !PT ;  /* 0x000000146f227c12 */ /* 0x000fe2000f8e9622 */
[----:B------:R4:W-:Y:S01]  /*6a10*/  MUFU.EX2 R249, R5 ;  /* 0x0000000500f97308 */ /* 0x0009e20000000800 */
[----:B------:R-:W-:Y:S01]  /*6a20*/  LOP3.LUT R30, R109, UR21, R30, 0x96, !PT ;  /* 0x000000156d1e7c12 */ /* 0x000fe2000f8e961e */
[----:B------:R-:W-:Y:S01]  /*6a30*/  IMAD.WIDE.U32 R104, R6, -0x326172a9, RZ ;  /* 0xcd9e8d5706687825 */ /* 0x000fe200078e00ff */
[----:B------:R-:W-:Y:S02]  /*6a40*/  SHF.R.U32.HI R28, RZ, 0x8, R28 ;  /* 0x00000008ff1c7819 */ /* 0x000fe4000001161c */
[----:B-1----:R-:W-:Y:S01]  /*6a50*/  LOP3.LUT R18, R11, UR16, R106, 0x96, !PT ;  /* 0x000000100b127c12 */ /* 0x002fe2000f8e966a */
[----:B------:R-:W-:Y:S01]  /*6a60*/  IMAD.WIDE.U32 R30, R30, -0x2daee0ad, RZ ;  /* 0xd2511f531e1e7825 */ /* 0x000fe200078e00ff */
[----:B------:R-:W-:Y:S02]  /*6a70*/  LOP3.LUT R11, R26, 0xff, RZ, 0xc0, !PT ;  /* 0x000000ff1a0b7812 */ /* 0x000fe400078ec0ff */
[----:B------:R-:W-:Y:S01]  /*6a80*/  LOP3.LUT R10, R105, UR17, R60, 0x96, !PT ;  /* 0x00000011690a7c12 */ /* 0x000fe2000f8e963c */
[----:B------:R1:W-:Y:S01]  /*6a90*/  MUFU.EX2 R216, R38 ;  /* 0x0000002600d87308 */ /* 0x0003e20000000800 */
[----:B------:R-:W-:Y:S01]  /*6aa0*/  LOP3.LUT R4, R31, UR18, R110, 0x96, !PT ;  /* 0x000000121f047c12 */ /* 0x000fe2000f8e966e */
[----:B------:R-:W-:Y:S01]  /*6ab0*/  IMAD.WIDE.U32 R34, R34, -0x326172a9, RZ ;  /* 0xcd9e8d5722227825 */ /* 0x000fe200078e00ff */
[----:B------:R-:W-:Y:S02]  /*6ac0*/  ISETP.LE.U32.AND P6, PT, R11, UR6, PT ;  /* 0x000000060b007c0c */ /* 0x000fe4000bfc3070 */
[----:B--2---:R-:W-:Y:S01]  /*6ad0*/  SHF.R.U32.HI R44, RZ, 0x18, R104 ;  /* 0x00000018ff2c7819 */ /* 0x004fe20000011668 */
[----:B------:R-:W-:Y:S01]  /*6ae0*/  FFMA.FTZ R42, R42, c[0x0][0x23c], -R16 ;  /* 0x00008f002a2a7a23 */ /* 0x000fe20000010810 */
[----:B------:R-:W-:Y:S01]  /*6af0*/  LOP3.LUT R28, R28, 0xffff, RZ, 0xc0, !PT ;  /* 0x0000ffff1c1c7812 */ /* 0x000fe200078ec0ff */
[--C-:B------:R-:W-:Y:S01]  /*6b00*/  FFMA.FTZ R37, R37, c[0x0][0x23c], -R100.reuse ;  /* 0x00008f0025257a23 */ /* 0x100fe20000010864 */
[----:B------:R-:W-:Y:S01]  /*6b10*/  LOP3.LUT R12, R50, 0xffff, RZ, 0xc0, !PT ;  /* 0x0000ffff320c7812 */ /* 0x000fe200078ec0ff */
[----:B------:R2:W-:Y:S01]  /*6b20*/  MUFU.EX2 R234, R20 ;  /* 0x0000001400ea7308 */ /* 0x0005e20000000800 */
[----:B------:R-:W-:Y:S02]  /*6b30*/  FFMA.FTZ R100, R53, c[0x0][0x23c], -R100 ;  /* 0x00008f0035647a23 */ /* 0x000fe40000010864 */
[----:B------:R-:W-:Y:S01]  /*6b40*/  SHF.R.U32.HI R12, RZ, 0x8, R12 ;  /* 0x00000008ff0c7819 */ /* 0x000fe2000001160c */
[----:B------:R-:W-:Y:S01]  /*6b50*/  FFMA.FTZ R59, R59, c[0x0][0x23c], -R16 ;  /* 0x00008f003b3b7a23 */ /* 0x000fe20000010810 */
[----:B----4-:R-:W-:Y:S01]  /*6b60*/  SHF.R.U32.HI R5, RZ, 0x18, R14 ;  /* 0x00000018ff057819 */ /* 0x010fe2000001160e */
[--C-:B------:R-:W-:Y:S01]  /*6b70*/  FFMA.FTZ R58, R58, c[0x0][0x23c], -R16.reuse ;  /* 0x00008f003a3a7a23 */ /* 0x100fe20000010810 */
[----:B------:R-:W-:Y:S01]  /*6b80*/  LOP3.LUT R12, R12, 0xffff, RZ, 0xc0, !PT ;  /* 0x0000ffff0c0c7812 */ /* 0x000fe200078ec0ff */
[----:B------:R-:W-:Y:S02]  /*6b90*/  FFMA.FTZ R16, R62, c[0x0][0x23c], -R16 ;  /* 0x00008f003e107a23 */ /* 0x000fe40000010810 */
[----:B------:R4:W-:Y:S01]  /*6ba0*/  MUFU.EX2 R215, R39 ;  /* 0x0000002700d77308 */ /* 0x0009e20000000800 */
[----:B-1----:R-:W-:Y:S04]  /*6bb0*/  SHF.R.U32.HI R38, RZ, 0x10, R102 ;  /* 0x00000010ff267819 */ /* 0x002fe80000011666 */
[----:B------:R-:W-:Y:S05]  /*6bc0*/  LOP3.LUT R38, R38, 0xff, RZ, 0xc0, !PT ;  /* 0x000000ff26267812 */ /* 0x000fea00078ec0ff */
[----:B------:R1:W-:Y:S01]  /*6bd0*/  MUFU.EX2 R208, R46 ;  /* 0x0000002e00d07308 */ /* 0x0003e20000000800 */
[----:B--2---:R-:W-:Y:S04]  /*6be0*/  LOP3.LUT R20, R102, 0xff, RZ, 0xc0, !PT ;  /* 0x000000ff66147812 */ /* 0x004fe800078ec0ff */
[----:B------:R-:W-:Y:S02]  /*6bf0*/  ISETP.LE.U32.AND P0, PT, R20, UR6, PT ;  /* 0x0000000614007c0c */ /* 0x000fe4000bf03070 */
[----:B------:R-:W-:Y:S03]  /*6c00*/  LOP3.LUT R20, R104, 0xffff, RZ, 0xc0, !PT ;  /* 0x0000ffff68147812 */ /* 0x000fe600078ec0ff */
[----:B------:R2:W2:Y:S01]  /*6c10*/  MUFU.EX2 R206, R48 ;  /* 0x0000003000ce7308 */ /* 0x0004a20000000800 */
[----:B----4-:R-:W-:Y:S02]  /*6c20*/  SHF.R.U32.HI R39, RZ, 0x10, R26 ;  /* 0x00000010ff277819 */ /* 0x010fe4000001161a */
        /* <DEDUP_REMOVED lines=19> */
[----:B----4-:R-:W-:Y:S02]  /*6d60*/  SHF.R.U32.HI R24, RZ, 0x10, R50 ;  /* 0x00000010ff187819 */ /* 0x010fe40000011632 */
[----:B------:R-:W-:Y:S02]  /*6d70*/  SHF.R.U32.HI R11, RZ, 0x8, R11 ;  /* 0x00000008ff0b7819 */ /* 0x000fe4000001160b */
[----:B------:R-:W-:Y:S01]  /*6d80*/  LOP3.LUT R24, R24, 0xff, RZ, 0xc0, !PT ;  /* 0x000000ff18187812 */ /* 0x000fe200078ec0ff */
[----:B------:R4:W-:Y:S01]  /*6d90*/  MUFU.EX2 R241, R13 ;  /* 0x0000000d00f17308 */ /* 0x0009e20000000800 */
[----:B------:R-:W-:Y:S02]  /*6da0*/  LOP3.LUT R11, R11, 0xffff, RZ, 0xc0, !PT ;  /* 0x0000ffff0b0b7812 */ /* 0x000fe400078ec0ff */
[----:B------:R-:W-:Y:S02]  /*6db0*/  SHF.R.U32.HI R20, RZ, 0x8, R20 ;  /* 0x00000008ff147819 */ /* 0x000fe40000011614 */
[----:B-1----:R-:W-:Y:S02]  /*6dc0*/  LOP3.LUT R36, R50, 0xff, RZ, 0xc0, !PT ;  /* 0x000000ff32247812 */ /* 0x002fe400078ec0ff */
[----:B------:R-:W-:Y:S03]  /*6dd0*/  LOP3.LUT R20, R20, 0xffff, RZ, 0xc0, !PT ;  /* 0x0000ffff14147812 */ /* 0x000fe600078ec0ff */
[----:B------:R-:W-:Y:S01]  /*6de0*/  MUFU.EX2 R196, R66 ;  /* 0x0000004200c47308 */ /* 0x000fe20000000800 */
[----:B--2---:R-:W-:Y:S05]  /*6df0*/  IMAD.WIDE.U32 R48, R48, -0x2daee0ad, RZ ;  /* 0xd2511f5330307825 */ /* 0x004fea00078e00ff */
[----:B------:R-:W-:Y:S04]  /*6e00*/  LOP3.LUT R33, R48, 0xff, RZ, 0xc0, !PT ;  /* 0x000000ff30217812 */ /* 0x000fe800078ec0ff */
[----:B------:R-:W-:Y:S01]  /*6e10*/  MUFU.EX2 R199, R65 ;  /* 0x0000004100c77308 */ /* 0x000fe20000000800 */
[----:B------:R-:W-:Y:S02]  /*6e20*/  LOP3.LUT R4, R49, UR16, R30, 0x96, !PT ;  /* 0x0000001031047c12 */ /* 0x000fe4000f8e961e */
[----:B------:R-:W-:Y:S02]  /*6e30*/  SHF.R.U32.HI R30, RZ, 0x10, R104 ;  /* 0x00000010ff1e7819 */ /* 0x000fe40000011668 */
[----:B----4-:R-:W-:Y:S02]  /*6e40*/  SHF.R.U32.HI R13, RZ, 0x10, R18 ;  /* 0x00000010ff0d7819 */ /* 0x010fe40000011612 */
        /* <DEDUP_REMOVED lines=11> */
[----:B-1----:R-:W-:Y:S04]  /*6f00*/  SHF.R.U32.HI R21, RZ, 0x10, R10 ;  /* 0x00000010ff157819 */ /* 0x002fe8000001160a */
        /* <DEDUP_REMOVED lines=18> */
[----:B------:R-:W2:Y:S01]  /*7030*/  MUFU.EX2 R211, R211 ;  /* 0x000000d300d37308 */ /* 0x000ea20000000800 */
[----:B------:R-:W-:Y:S01]  /*7040*/  @!P3 FADD.FTZ R238, -R238, -RZ ;  /* 0x800000ffeeeeb221 */ /* 0x000fe20000010100 */
[----:B------:R-:W-:Y:S01]  /*7050*/  ISETP.LE.U32.AND P3, PT, R7, UR6, PT ;  /* 0x0000000607007c0c */ /* 0x000fe2000bf63070 */
[----:B------:R-:W-:Y:S01]  /*7060*/  @!P4 FADD.FTZ R235, -R235, -RZ ;  /* 0x800000ffebebc221 */ /* 0x000fe20000010100 */
[----:B------:R-:W-:Y:S01]  /*7070*/  ISETP.LE.U32.AND P4, PT, R47, UR6, PT ;  /* 0x000000062f007c0c */ /* 0x000fe2000bf83070 */
[----:B------:R-:W-:Y:S01]  /*7080*/  @!P2 FADD.FTZ R222, -R222, -RZ ;  /* 0x800000ffdedea221 */ /* 0x000fe20000010100 */
[----:B------:R-:W-:Y:S01]  /*7090*/  LOP3.LUT R47, R22, 0xff, RZ, 0xc0, !PT ;  /* 0x000000ff162f7812 */ /* 0x000fe200078ec0ff */
[----:B---3--:R-:W-:Y:S01]  /*70a0*/  @!P1 FADD.FTZ R219, -R219, -RZ ;  /* 0x800000ffdbdb9221 */ /* 0x008fe20000010100 */
[----:B------:R-:W-:Y:S01]  /*70b0*/  ISETP.LE.U32.AND P1, PT, R43, UR6, PT ;  /* 0x000000062b007c0c */ /* 0x000fe2000bf23070 */
[----:B------:R-:W-:Y:S01]  /*70c0*/  @!P5 FADD.FTZ R223, -R223, -RZ ;  /* 0x800000ffdfdfd221 */ /* 0x000fe20000010100 */
[----:B------:R-:W-:Y:S01]  /*70d0*/  ISETP.LE.U32.AND P2, PT, R47, UR6, PT ;  /* 0x000000062f007c0c */ /* 0x000fe2000bf43070 */
[----:B------:R-:W-:Y:S01]  /*70e0*/  @!P6 FADD.FTZ R226, -R226, -RZ ;  /* 0x800000ffe2e2e221 */ /* 0x000fe20000010100 */
[----:B------:R-:W-:Y:S01]  /*70f0*/  ISETP.LE.U32.AND P5, PT, R44, UR6, PT ;  /* 0x000000062c007c0c */ /* 0x000fe2000bfa3070 */
[----:B------:R-:W-:Y:S01]  /*7100*/  @!P0 FADD.FTZ R206, -R206, -RZ ;  /* 0x800000ffcece8221 */ /* 0x000fe20000010100 */
        /* <DEDUP_REMOVED lines=71> */
[----:B-1----:R-:W-:Y:S01]  /*7580*/  @!P5 FADD.FTZ R214, -R214, -RZ ;  /* 0x800000ffd6d6d221 */ /* 0x002fe20000010100 */
[----:B------:R-:W-:Y:S02]  /*7590*/  LOP3.LUT R5, R22, 0xffff, RZ, 0xc0, !PT ;  /* 0x0000ffff16057812 */ /* 0x000fe400078ec0ff */
[----:B------:R-:W-:Y:S01]  /*75a0*/  SHF.R.U32.HI R14, RZ, 0x8, R14 ;  /* 0x00000008ff0e7819 */ /* 0x000fe2000001160e */
[----:B------:R-:W-:Y:S01]  /*75b0*/  @!P6 FADD.FTZ R240, -R240, -RZ ;  /* 0x800000fff0f0e221 */ /* 0x000fe20000010100 */
[----:B------:R-:W-:Y:S01]  /*75c0*/  SHF.R.U32.HI R5, RZ, 0x8, R5 ;  /* 0x00000008ff057819 */ /* 0x000fe20000011605 */
[----:B--2---:R-:W-:Y:S01]  /*75d0*/  @!P3 FADD.FTZ R211, -R211, -RZ ;  /* 0x800000ffd3d3b221 */ /* 0x004fe20000010100 */
        /* <DEDUP_REMOVED lines=193> */
[----:B------:R-:W-:Y:S01]  /*81f0*/  FSEL R6, R6, R185, P1 ;  /* 0x000000b906067208 */ /* 0x000fe20000800000 */
        /* <DEDUP_REMOVED lines=9> */
[----:B------:R-:W-:Y:S01]  /*8290*/  FADD.FTZ R10, -R177, R10 ;  /* 0x0000000ab10a7221 */ /* 0x000fe20000010100 */
[----:B------:R-:W-:Y:S01]  /*82a0*/  FSEL R9, R9, R184, P2 ;  /* 0x000000b809097208 */ /* 0x000fe20001000000 */
[----:B------:R-:W-:Y:S01]  /*82b0*/  FADD.FTZ R11, -R177, R11 ;  /* 0x0000000bb10b7221 */ /* 0x000fe20000010100 */
[----:B------:R-:W-:Y:S01]  /*82c0*/  FSETP.GE.FTZ.AND P2, PT, R241, RZ, PT ;  /* 0x000000fff100720b */ /* 0x000fe20003f56000 */
[----:B------:R-:W-:Y:S01]  /*82d0*/  FMUL.FTZ R246, R246, R8 ;  /* 0x00000008f6f67220 */ /* 0x000fe20000410000 */
[----:B------:R-:W-:Y:S01]  /*82e0*/  FSEL R10, R10, R177, P1 ;  /* 0x000000b10a0a7208 */ /* 0x000fe20000800000 */
        /* <DEDUP_REMOVED lines=18> */
[----:B------:R-:W-:Y:S01]  /*8410*/  FADD.FTZ R22, -R185, R22 ;  /* 0x00000016b9167221 */ /* 0x000fe20000010100 */
[----:B------:R-:W-:Y:S01]  /*8420*/  FSETP.GE.FTZ.AND P2, PT, R237, RZ, PT ;  /* 0x000000ffed00720b */ /* 0x000fe20003f56000 */
[----:B------:R-:W-:Y:S01]  /*8430*/  FADD.FTZ R19, -R185, R19 ;  /* 0x00000013b9137221 */ /* 0x000fe20000010100 */
[C---:B------:R-:W-:Y:S01]  /*8440*/  HMMA.16816.F32 R32, R104.reuse, R102, R32 ;  /* 0x000000666820723c */ /* 0x040fe20000001820 */
[----:B------:R-:W-:Y:S02]  /*8450*/  FSETP.GE.FTZ.AND P3, PT, R242, RZ, PT ;  /* 0x000000fff200720b */ /* 0x000fe40003f76000 */
[----:B------:R-:W-:Y:S01]  /*8460*/  FADD.FTZ R21, -R186, R21 ;  /* 0x00000015ba157221 */ /* 0x000fe20000010100 */
        /* <DEDUP_REMOVED lines=12> */
[C---:B------:R-:W-:Y:S01]  /*8530*/  FADD.FTZ R30, -R177.reuse, R30 ;  /* 0x0000001eb11e7221 */ /* 0x040fe20000010100 */
[----:B------:R-:W-:Y:S01]  /*8540*/  FSEL R12, R12, R184, P3 ;  /* 0x000000b80c0c7208 */ /* 0x000fe20001800000 */
[----:B------:R-:W-:Y:S01]  /*8550*/  FADD.FTZ R27, -R177, R27 ;  /* 0x0000001bb11b7221 */ /* 0x000fe20000010100 */
[C---:B------:R-:W-:Y:S01]  /*8560*/  HMMA.16816.F32 R40, R112.reuse, R4, R40 ;  /* 0x000000047028723c */ /* 0x040fe20000001828 */
[----:B------:R-:W-:Y:S01]  /*8570*/  FADD.FTZ R29, -R184, R29 ;  /* 0x0000001db81d7221 */ /* 0x000fe20000010100 */
        /* <DEDUP_REMOVED lines=11> */
[----:B------:R-:W-:Y:S01]  /*8630*/  FADD.FTZ R38, -R185, R38 ;  /* 0x00000026b9267221 */ /* 0x000fe20000010100 */
[-C--:B------:R-:W-:Y:S01]  /*8640*/  FSEL R21, R21, R186.reuse, P2 ;  /* 0x000000ba15157208 */ /* 0x080fe20001000000 */
[----:B------:R-:W-:Y:S01]  /*8650*/  FADD.FTZ R35, -R185, R35 ;  /* 0x00000023b9237221 */ /* 0x000fe20000010100 */
[----:B------:R-:W-:Y:S01]  /*8660*/  FSETP.GE.FTZ.AND P2, PT, R229, RZ, PT ;  /* 0x000000ffe500720b */ /* 0x000fe20003f56000 */
[C---:B------:R-:W-:Y:S01]  /*8670*/  HMMA.16816.F32 R48, R104.reuse, R6, R48 ;  /* 0x000000066830723c */ /* 0x040fe20000001830 */
        /* <DEDUP_REMOVED lines=184> */
[C---:B------:R-:W-:Y:S03]  /*9200*/  IMAD.U32 R4, R5.reuse, -0x80, RZ ;  /* 0xffffff8005047824 */ /* 0x040fe600078e00ff */
[----:B------:R-:W-:Y:S02]  /*9210*/  USEL UR8, UR57, 0x2000, !UP0 ;  /* 0x0000200039087887 */ /* 0x000fe4000c000000 */
[----:B------:R-:W-:Y:S04]  /*9220*/  LEA R180, P0, R4, R180, 0x1 ;  /* 0x000000b404b47211 */ /* 0x000fe800078008ff */
[----:B------:R-:W-:Y:S02]  /*9230*/  IADD3 R176, R176, UR8, RZ ;  /* 0x00000008b0b07c10 */ /* 0x000fe4000fffe0ff */
[----:B------:R-:W-:Y:S02]  /*9240*/  IADD3 R170, R170, UR8, RZ ;  /* 0x00000008aaaa7c10 */ /* 0x000fe4000fffe0ff */
[----:B------:R-:W-:Y:S01]  /*9250*/  LEA.HI.X.SX32 R181, R4, R181, 0x1, P0 ;  /* 0x000000b504b57211 */ /* 0x000fe200000f0eff */
[----:B------:R1:W-:Y:S01]  /*9260*/  @P2 STS [R176], RZ ;  /* 0x000000ffb0002388 */ /* 0x0003e20000000800 */
[C---:B------:R-:W-:Y:S01]  /*9270*/  @!P2 LEA R6, P0, R5.reuse, R180, 0x7 ;  /* 0x000000b40506a211 */ /* 0x040fe200078038ff */
        /* <DEDUP_REMOVED lines=19> */
.L_x_1256:
        /* <DEDUP_REMOVED lines=146> */
.L_x_1257:
[----:B------:R-:W-:Y:S01]  /*9cd0*/  LDSM.16.M88.4 R16, [R122] ;  /* 0x000000007a10783b */ /* 0x000fe20000000200 */
[----:B------:R-:W-:Y:S01]  /*9ce0*/  @P1 IADD3 R54, R128, -0x80, RZ ;  /* 0xffffff8080361810 */ /* 0x000fe20007ffe0ff */
[----:B------:R-:W-:Y:S02]  /*9cf0*/  @UP2 UIADD3 UR9, UP0, UR12, -0x200, URZ ;  /* 0xfffffe000c092890 */ /* 0x000fe4000ff1e03f */
[----:B------:R-:W2:Y:S01]  /*9d00*/  LDSM.16.MT88.4 R20, [R52+0x6000] ;  /* 0x006000003414783b */ /* 0x000ea20000004200 */
[----:B------:R-:W-:Y:S01]  /*9d10*/  UISETP.GT.AND UP1, UPT, UR7, UR33, UPT ;  /* 0x000000210700728c */ /* 0x000fe2000bf24270 */
[----:B------:R-:W-:Y:S01]  /*9d20*/  @P1 IMAD.WIDE R54, R54, R166, UR12 ;  /* 0x0000000c36361e25 */ /* 0x000fe2000f8e02a6 */
[----:B------:R-:W-:Y:S01]  /*9d30*/  @UP2 UIADD3.X UR8, UR13, -0x1, URZ, UP0, !UPT ;  /* 0xffffffff0d082890 */ /* 0x000fe200087fe43f */
[----:B------:R-:W3:Y:S01]  /*9d40*/  LDSM.16.M88.4 R12, [R122+0x2000] ;  /* 0x002000007a0c783b */ /* 0x000ee20000000200 */
[----:B------:R-:W-:Y:S03]  /*9d50*/  @UP2 UMOV UR12, UR9 ;  /* 0x00000009000c2c82 */ /* 0x000fe60008000000 */
[----:B------:R-:W-:Y:S02]  /*9d60*/  LDSM.16.M88.4 R24, [R121] ;  /* 0x000000007918783b */ /* 0x000fe40000000200 */
[----:B------:R-:W-:Y:S02]  /*9d70*/  @UP2 UMOV UR13, UR8 ;  /* 0x00000008000d2c82 */ /* 0x000fe40008000000 */
[----:B------:R-:W4:Y:S01]  /*9d80*/  LDSM.16.MT88.4 R28, [R52+0x6400] ;  /* 0x00640000341c783b */ /* 0x000f220000004200 */
[----:B------:R-:W-:Y:S02]  /*9d90*/  ULOP3.LUT UR8, UR7, 0x1, URZ, 0xc0, !UPT ;  /* 0x0000000107087892 */ /* 0x000fe4000f8ec03f */
[----:B------:R-:W-:Y:S01]  /*9da0*/  UIADD3 UR7, UR7, -0x1, URZ ;  /* 0xffffffff07077890 */ /* 0x000fe2000fffe03f */
[----:B------:R-:W1:Y:S01]  /*9db0*/  LDSM.16.M88.4 R32, [R116] ;  /* 0x000000007420783b */ /* 0x000e620000000200 */
[----:B------:R-:W-:Y:S03]  /*9dc0*/  UISETP.NE.U32.AND UP0, UPT, UR8, 0x1, UPT ;  /* 0x000000010800788c */ /* 0x000fe6000bf05070 */
        /* <DEDUP_REMOVED lines=51> */
[----:B------:R-:W-:Y:S02]  /*a100*/  IMAD.U32 R38, RZ, RZ, UR44 ;  /* 0x0000002cff267e24 */ /* 0x000fe4000f8e00ff */
[----:B------:R-:W-:Y:S02]  /*a110*/  IMAD.U32 R36, RZ, RZ, UR43 ;  /* 0x0000002bff247e24 */ /* 0x000fe4000f8e00ff */
[C---:B---3--:R-:W-:Y:S01]  /*a120*/  HMMA.16816.F32 R8, R44.reuse, R32, R8 ;  /* 0x000000202c08723c */ /* 0x048fe20000001808 */
[----:B------:R-:W-:Y:S03]  /*a130*/  IMAD.U32 R43, RZ, RZ, UR46 ;  /* 0x0000002eff2b7e24 */ /* 0x000fe6000f8e00ff */
[----:B------:R-:W-:Y:S03]  /*a140*/  IMAD.U32 R42, RZ, RZ, UR46 ;  /* 0x0000002eff2a7e24 */ /* 0x000fe6000f8e00ff */
[----:B------:R-:W-:Y:S01]  /*a150*/  IMAD.U32 R33, RZ, RZ, UR41 ;  /* 0x00000029ff217e24 */ /* 0x000fe2000f8e00ff */
[-C--:B------:R-:W-:Y:S01]  /*a160*/  HMMA.16816.F32 R12, R44, R34.reuse, R12 ;  /* 0x000000222c0c723c */ /* 0x080fe2000000180c */
[----:B------:R-:W-:Y:S06]  /*a170*/  IMAD.U32 R32, RZ, RZ, UR41 ;  /* 0x00000029ff207e24 */ /* 0x000fec000f8e00ff */
[----:B------:R-:W-:Y:S01]  /*a180*/  IMAD.U32 R47, RZ, RZ, UR48 ;  /* 0x00000030ff2f7e24 */ /* 0x000fe2000f8e00ff */
[----:B------:R-:W-:Y:S01]  /*a190*/  HMMA.16816.F32 R16, R20, R34, R16 ;  /* 0x000000221410723c */ /* 0x000fe20000001810 */
[----:B------:R-:W-:Y:S03]  /*a1a0*/  IMAD.U32 R45, RZ, RZ, UR47 ;  /* 0x0000002fff2d7e24 */ /* 0x000fe6000f8e00ff */
[----:B------:R-:W-:Y:S02]  /*a1b0*/  IMAD.U32 R46, RZ, RZ, UR48 ;  /* 0x00000030ff2e7e24 */ /* 0x000fe4000f8e00ff */
[----:B------:R-:W-:Y:S02]  /*a1c0*/  IMAD.U32 R44, RZ, RZ, UR47 ;  /* 0x0000002fff2c7e24 */ /* 0x000fe4000f8e00ff */
[-C--:B----4-:R-:W-:Y:S01]  /*a1d0*/  HMMA.16816.F32 R4, R24, R28.reuse, R4 ;  /* 0x0000001c1804723c */ /* 0x090fe20000001804 */
[----:B------:R-:W-:Y:S03]  /*a1e0*/  IMAD.U32 R23, RZ, RZ, UR36 ;  /* 0x00000024ff177e24 */ /* 0x000fe6000f8e00ff */
[----:B------:R-:W-:Y:S02]  /*a1f0*/  IMAD.U32 R22, RZ, RZ, UR36 ;  /* 0x00000024ff167e24 */ /* 0x000fe4000f8e00ff */
[----:B------:R-:W-:Y:S02]  /*a200*/  IMAD.U32 R21, RZ, RZ, UR34 ;  /* 0x00000022ff157e24 */ /* 0x000fe4000f8e00ff */
[C---:B-1----:R-:W-:Y:S01]  /*a210*/  HMMA.16816.F32 R8, R48.reuse, R28, R8 ;  /* 0x0000001c3008723c */ /* 0x042fe20000001808 */
[----:B------:R-:W-:Y:S03]  /*a220*/  IMAD.U32 R20, RZ, RZ, UR34 ;  /* 0x00000022ff147e24 */ /* 0x000fe6000f8e00ff */
[----:B------:R-:W-:Y:S01]  /*a230*/  LEA R182, P0, R21, R182, 0x2 ;  /* 0x000000b615b67211 */ /* 0x000fe200078010ff */
[----:B------:R-:W-:Y:S02]  /*a240*/  IMAD.U32 R21, RZ, RZ, UR35 ;  /* 0x00000023ff157e24 */ /* 0x000fe4000f8e00ff */
[----:B------:R-:W-:Y:S01]  /*a250*/  IMAD.U32 R35, RZ, RZ, UR42 ;  /* 0x0000002aff237e24 */ /* 0x000fe2000f8e00ff */
[-C--:B------:R-:W-:Y:S01]  /*a260*/  HMMA.16816.F32 R12, R48, R30.reuse, R12 ;  /* 0x0000001e300c723c */ /* 0x080fe2000000180c */
[----:B------:R-:W-:Y:S03]  /*a270*/  IMAD.U32 R34, RZ, RZ, UR42 ;  /* 0x0000002aff227e24 */ /* 0x000fe6000f8e00ff */
[----:B------:R-:W-:Y:S01]  /*a280*/  LEA.HI.X.SX32 R183, R20, R183, 0x2, P0 ;  /* 0x000000b714b77211 */ /* 0x000fe200000f16ff */
        /* <DEDUP_REMOVED lines=52> */
[----:B------:R-:W-:Y:S02]  /*a5d0*/  LEA R34, P0, R21, R182, 0x2 ;  /* 0x000000b615227211 */ /* 0x000fe400078010ff */
[-C--:B------:R-:W-:Y:S01]  /*a5e0*/  LEA.HI.X.SX32 R37, R22, R183.reuse, 0x2, P1 ;  /* 0x000000b716257211 */ /* 0x080fe200008f16ff */
[----:B------:R-:W-:Y:S01]  /*a5f0*/  LDSM.16.MT88.4 R4, [R123+0xa000] ;  /* 0x00a000007b04783b */ /* 0x000fe20000004200 */
[----:B------:R-:W-:Y:S02]  /*a600*/  LEA.HI.X.SX32 R35, R20, R183, 0x2, P0 ;  /* 0x000000b714237211 */ /* 0x000fe400000f16ff */
[----:B------:R-:W-:Y:S01]  /*a610*/  PLOP3.LUT P1, PT, PT, PT, UP0, 0x80, 0x0 ;  /* 0x000000000000781c */ /* 0x000fe20003f2f008 */
[----:B------:R-:W1:Y:S01]  /*a620*/  LDSM.16.MT88.4 R8, [R119] ;  /* 0x000000007708783b */ /* 0x000e620000004200 */
[----:B------:R-:W-:Y:S01]  /*a630*/  PLOP3.LUT P0, PT, PT, PT, UP1, 0x80, 0x0 ;  /* 0x000000000000781c */ /* 0x000fe20003f0f018 */
[----:B------:R-:W-:Y:S02]  /*a640*/  @UP2 UIADD3 UR30, UP0, UR30, -0x200, URZ ;  /* 0xfffffe001e1e2890 */ /* 0x000fe4000ff1e03f */
[----:B------:R-:W-:Y:S02]  /*a650*/  RED.E.ADD.F32.FTZ.RN.STRONG.GPU [R38.64], R13 ;  /* 0x0000000d2600798e */ /* 0x000fe4000c10e78e */
[----:B------:R-:W-:Y:S02]  /*a660*/  @UP2 UIADD3.X UR29, UR29, -0x1, URZ, UP0, !UPT ;  /* 0xffffffff1d1d2890 */ /* 0x000fe400087fe43f */
        /* <DEDUP_REMOVED lines=147> */
.L_x_1259:
        /* <DEDUP_REMOVED lines=17> */
.L_x_1260:
        /* <DEDUP_REMOVED lines=43> */
.L_x_1262:
[----:B---3--:R-:W-:Y:S05]  /*b360*/  BSYNC B0 ;  /* 0x0000000000007941 */ /* 0x008fea0003800000 */
.L_x_1261:
        /* <DEDUP_REMOVED lines=15> */
.L_x_1264:
[----:B------:R-:W-:Y:S05]  /*b460*/  BSYNC B0 ;  /* 0x0000000000007941 */ /* 0x000fea0003800000 */
.L_x_1263:
        /* <DEDUP_REMOVED lines=25> */
.L_x_1266:
[----:B------:R-:W-:Y:S05]  /*b600*/  BSYNC B0 ;  /* 0x0000000000007941 */ /* 0x000fea0003800000 */
.L_x_1265:
        /* <DEDUP_REMOVED lines=12> */
.L_x_1237:
[----:B------:R-:W-:Y:S05]  /*b6d0*/  BSYNC B1 ;  /* 0x0000000000017941 */ /* 0x000fea0003800000 */
.L_x_1223:
        /* <DEDUP_REMOVED lines=11> */
.L_x_1267:
[----:B------:R-:W-:Y:S05]  /*b790*/  EXIT ;  /* 0x000000000000794d */ /* 0x000fea0003800000 */
.L_x_1269:
        /* <DEDUP_REMOVED lines=14> */
.L_x_1361:


//--------------------- .text._ZN5flash44flash_bwd_dq_dk_dv_loop_seqk_parallel_kernelI23Flash_bwd_kernel_traitsILi32ELi128ELi128ELi8ELi4ELi4ELi4ELb0ELb0EN7cutlass6half_tE19Flash_kernel_traitsILi32ELi128ELi128ELi8ES3_EELb0ELb0ELb1ELb1ELb0ELb0ELb1EEEvNS_16Flash_bwd_paramsE --------------------------
	.section	.text._ZN5flash44flash_bwd_dq_dk_dv_loop_seqk_parallel_kernelI23Flash_bwd_kernel_traitsILi32ELi128ELi128ELi8ELi4ELi4ELi4ELb0ELb0EN7cutlass6half_tE19Flash_kernel_traitsILi32ELi128ELi128ELi8ES3_EELb0ELb0ELb1ELb1ELb0ELb0ELb1EEEvNS_16Flash_bwd_paramsE,"ax",@progbits
	.sectioninfo	@"SHI_REGISTERS=255"
	.align	128
        .global         _ZN5flash44flash_bwd_dq_dk_dv_loop_seqk_parallel_kernelI23Flash_bwd_kernel_traitsILi32ELi128ELi128ELi8ELi4ELi4ELi4ELb0ELb0EN7cutlass6half_tE19Flash_kernel_traitsILi32ELi128ELi128ELi8ES3_EELb0ELb0ELb1ELb1ELb0ELb0ELb1EEEvNS_16Flash_bwd_paramsE
        .type           _ZN5flash44flash_bwd_dq_dk_dv_loop_seqk_parallel_kernelI23Flash_bwd_kernel_traitsILi32ELi128ELi128ELi8ELi4ELi4ELi4ELb0ELb0EN7cutlass6half_tE19Flash_kernel_traitsILi32ELi128ELi128ELi8ES3_EELb0ELb0ELb1ELb1ELb0ELb0ELb1EEEvNS_16Flash_bwd_paramsE,@function
        .size           _ZN5flash44flash_bwd_dq_dk_dv_loop_seqk_parallel_kernelI23Flash_bwd_kernel_traitsILi32ELi128ELi128ELi8ELi4ELi4ELi4ELb0ELb0EN7cutlass6half_tE19Flash_kernel_traitsILi32ELi128ELi128ELi8ES3_EELb0ELb0ELb1ELb1ELb0ELb0ELb1EEEvNS_16Flash_bwd_paramsE,(.L_x_1362 - _ZN5flash44flash_bwd_dq_dk_dv_loop_seqk_parallel_kernelI23Flash_bwd_kernel_traitsILi32ELi128ELi128ELi8ELi4ELi4ELi4ELb0ELb0EN7cutlass6half_tE19Flash_kernel_traitsILi32ELi128ELi128ELi8ES3_EELb0ELb0ELb1ELb1ELb0ELb0ELb1EEEvNS_16Flash_bwd_paramsE)
        .other          _ZN5flash44flash_bwd_dq_dk_dv_loop_seqk_parallel_kernelI23Flash_bwd_kernel_traitsILi32ELi128ELi128ELi8ELi4ELi4ELi4ELb0ELb0EN7cutlass6half_tE19Flash_kernel_traitsILi32ELi128ELi128ELi8ES3_EELb0ELb0ELb1ELb1ELb0ELb0ELb1EEEvNS_16Flash_bwd_paramsE,@"STO_CUDA_ENTRY STV_DEFAULT"
_ZN5flash44flash_bwd_dq_dk_dv_loop_seqk_parallel_kernelI23Flash_bwd_kernel_traitsILi32ELi128ELi128ELi8ELi4ELi4ELi4ELb0ELb0EN7cutlass6half_tE19Flash_kernel_traitsILi32ELi128ELi128ELi8ES3_EELb0ELb0ELb1ELb1ELb0ELb0ELb1EEEvNS_16Flash_bwd_paramsE:
.text._ZN5flash44flash_bwd_dq_dk_dv_loop_seqk_parallel_kernelI23Flash_bwd_kernel_traitsILi32ELi128ELi128ELi8ELi4ELi4ELi4ELb0ELb0EN7cutlass6half_tE19Flash_kernel_traitsILi32ELi128ELi128ELi8ES3_EELb0ELb0ELb1ELb1ELb0ELb0ELb1EEEvNS_16Flash_bwd_paramsE:
        /* <DEDUP_REMOVED lines=54> */
[----:B------:R-:W-:Y:S01]  /*0360*/  IMAD.IADD R2, R7, 0x1, -R6 ;  /* 0x0000000107027824 */ /* 0x000fe200078e0a06 */
        /* <DEDUP_REMOVED lines=11> */
[----:B------:R-:W-:Y:S01]  /*0420*/  ULDC UR61, c[0x0][0x2e8] ;  /* 0x0000ba00003d7ab9 */ /* 0x000fe20000000800 */
[----:B------:R-:W-:Y:S01]  /*0430*/  SHF.R.S32.HI R3, RZ, 0x3, R117 ;  /* 0x00000003ff037819 */ /* 0x000fe20000011475 */
[----:B------:R-:W-:Y:S01]  /*0440*/  ULDC.64 UR12, c[0x0][0x118] ;  /* 0x00004600000c7ab9 */ /* 0x000fe20000000a00 */
[--C-:B------:R-:W-:Y:S01]  /*0450*/  SHF.R.S32.HI R2, RZ, 0x5, R4.reuse ;  /* 0x00000005ff027819 */ /* 0x100fe20000011404 */
[----:B------:R-:W-:Y:S01]  /*0460*/  UISETP.NE.AND UP6, UPT, UR10, URZ, UPT ;  /* 0x0000003f0a00728c */ /* 0x000fe2000bfc5270 */
[----:B------:R-:W-:Y:S01]  /*0470*/  SHF.R.S32.HI R0, RZ, 0x1f, R4 ;  /* 0x0000001fff007819 */ /* 0x000fe20000011404 */
[----:B------:R-:W-:Y:S01]  /*0480*/  IMAD.SHL.U32 R3, R3, 0x40, RZ ;  /* 0x0000004003037824 */ /* 0x000fe200078e00ff */
[----:B------:R-:W-:Y:S01]  /*0490*/  SHF.R.S32.HI R9, RZ, 0x1f, R6 ;  /* 0x0000001fff097819 */ /* 0x000fe20000011406 */
        /* <DEDUP_REMOVED lines=16> */
[----:B------:R-:W-:Y:S01]  /*05a0*/  UIMAD UR29, UR11, 0x38, URZ ;  /* 0x000000380b1d78a4 */ /* 0x000fe2000f8e023f */
[----:B------:R-:W-:Y:S01]  /*05b0*/  LOP3.LUT R3, R0, R3, RZ, 0x3c, !PT ;  /* 0x0000000300037212 */ /* 0x000fe200078e3cff */
[----:B------:R-:W-:Y:S01]  /*05c0*/  USHF.L.U32 UR28, UR11, 0x6, URZ ;  /* 0x000000060b1c7899 */ /* 0x000fe2000800063f */
        /* <DEDUP_REMOVED lines=26> */
[----:B------:R-:W-:-:S02]  /*0770*/  UIMAD UR21, UR11, 0x78, URZ ;  /* 0x000000780b1578a4 */ /* 0x000fc4000f8e023f */
[----:B------:R-:W-:Y:S01]  /*0780*/  UMOV UR60, 0xffffe000 ;  /* 0xffffe000003c7882 */ /* 0x000fe20000000000 */
[----:B-1----:R-:W-:Y:S02]  /*0790*/  LOP3.LUT R2, R9, 0xfffffff8, RZ, 0xc0, !PT ;  /* 0xfffffff809027812 */ /* 0x002fe400078ec0ff */
        /* <DEDUP_REMOVED lines=46> */
[--C-:B------:R-:W-:Y:S01]  /*0a80*/  LOP3.LUT R5, R5, 0x8, R117.reuse, 0xf8, !PT ;  /* 0x0000000805057812 */ /* 0x100fe200078ef875 */
        /* <DEDUP_REMOVED lines=19> */
[----:B------:R-:W-:Y:S01]  /*0bc0*/  IADD3 R200, R203, 0x40, RZ ;  /* 0x00000040cbc87810 */ /* 0x000fe20007ffe0ff */
[----:B------:R-:W-:Y:S01]  /*0bd0*/  IMAD.U32 R117, R17, 0x20, R117 ;  /* 0x0000002011757824 */ /* 0x000fe200078e0075 */
[C---:B------:R-:W-:Y:S01]  /*0be0*/  @P4 IADD3 R200, R203.reuse, -0x40, RZ ;  /* 0xffffffc0cbc84810 */ /* 0x040fe20007ffe0ff */
[----:B------:R-:W-:Y:S01]  /*0bf0*/  IMAD.IADD R204, R203, 0x1, R199 ;  /* 0x00000001cbcc7824 */ /* 0x000fe200078e02c7 */
[----:B------:R1:W-:Y:S01]  /*0c00*/  STL [R1+0x48], R0 ;  /* 0x0000480001007387 */ /* 0x0003e20000100800 */
[----:B------:R-:W-:-:S02]  /*0c10*/  IMAD R116, R117, 0x2, R116 ;  /* 0x0000000275747824 */ /* 0x000fc400078e0274 */
[--C-:B------:R-:W-:Y:S02]  /*0c20*/  IMAD.IADD R199, R199, 0x1, R200.reuse ;  /* 0x00000001c7c77824 */ /* 0x100fe400078e02c8 */
        /* <DEDUP_REMOVED lines=76> */
.L_x_1316:
        /* <DEDUP_REMOVED lines=54> */
.L_x_1270:
        /* <DEDUP_REMOVED lines=67> */
.L_x_1272:
        /* <DEDUP_REMOVED lines=18> */
.L_x_1273:
        /* <DEDUP_REMOVED lines=8> */
[----:B------:R-:W-:Y:S02]  /*1a20*/  UIMAD.WIDE.U32 UR16, UR52, UR19, URZ ;  /* 0x00000013341072a5 */ /* 0x000fe4000f8e003f */
[----:B------:R-:W-:Y:S02]  /*1a30*/  @UP3 UIMAD UR49, UR4, UR15, UR9 ;  /* 0x0000000f043132a4 */ /* 0x000fe4000f8e0209 */
[----:B------:R-:W-:Y:S02]  /*1a40*/  @UP3 UMOV UR46, UR8 ;  /* 0x00000008002e3c82 */ /* 0x000fe40008000000 */
[----:B------:R-:W-:Y:S02]  /*1a50*/  ULDC.64 UR8, c[0x0][0x368] ;  /* 0x0000da0000087ab9 */ /* 0x000fe40000000a00 */
[----:B------:R-:W-:-:S02]  /*1a60*/  @!UP3 UIMAD UR7, UR59, UR8, URZ ;  /* 0x000000083b07b2a4 */ /* 0x000fc4000f8e023f */
[----:B------:R-:W-:Y:S01]  /*1a70*/  ULDC.64 UR14, c[0x0][0x3d8] ;  /* 0x0000f600000e7ab9 */ /* 0x000fe20000000a00 */
[----:B------:R-:W1:Y:S01]  /*1a80*/  S2UR UR16, SR_CTAID.X ;  /* 0x00000000001079c3 */ /* 0x000e620000002500 */
[----:B------:R-:W-:Y:S02]  /*1a90*/  @!UP3 UIMAD UR7, UR52, UR9, UR7 ;  /* 0x000000093407b2a4 */ /* 0x000fe4000f8e0207 */
[----:B------:R-:W-:-:S04]  /*1aa0*/  @!UP3 UIMAD.WIDE.U32 UR8, UR52, UR8, URZ ;  /* 0x000000083408b2a5 */ /* 0x000fc8000f8e003f */
[----:B------:R-:W-:-:S03]  /*1ab0*/  @!UP3 UIADD3 UR49, UR9, UR7, URZ ;  /* 0x000000070931b290 */ /* 0x000fc6000fffe03f */
[----:B------:R-:W-:Y:S02]  /*1ac0*/  @!UP3 UMOV UR46, UR8 ;  /* 0x00000008002ebc82 */ /* 0x000fe40008000000 */
[----:B------:R-:W-:Y:S01]  /*1ad0*/  UIMAD.WIDE.U32 UR8, UR56, UR4, URZ ;  /* 0x00000004380872a5 */ /* 0x000fe2000f8e003f */
        /* <DEDUP_REMOVED lines=9> */
[----:B------:R-:W-:Y:S02]  /*1b70*/  UIMAD UR7, UR57, UR4, URZ ;  /* 0x00000004390772a4 */ /* 0x000fe4000f8e023f */
[----:B-----5:R-:W-:Y:S02]  /*1b80*/  USEL UR38, UR38, UR8, !UP3 ;  /* 0x0000000826267287 */ /* 0x020fe4000d800000 */
[----:B------:R-:W-:Y:S02]  /*1b90*/  @UP3 UIADD3 UR11, UR9, UR7, URZ ;  /* 0x00000007090b3290 */ /* 0x000fe4000fffe03f */
        /* <DEDUP_REMOVED lines=12> */
[----:B------:R-:W-:Y:S02]  /*1c60*/  USHF.L.U64.HI UR7, UR52, 0x7, UR59 ;  /* 0x0000000734077899 */ /* 0x000fe4000801023b */
[----:B------:R-:W-:Y:S02]  /*1c70*/  USEL UR14, UR39, URZ, UP1 ;  /* 0x0000003f270e7287 */ /* 0x000fe40008800000 */
[----:B------:R-:W-:-:S02]  /*1c80*/  USEL UR7, UR7, URZ, UP1 ;  /* 0x0000003f07077287 */ /* 0x000fc40008800000 */
[----:B------:R-:W-:Y:S02]  /*1c90*/  UIADD3 UR14, UP1, UR6, UR14, URZ ;  /* 0x0000000e060e7290 */ /* 0x000fe4000ff3e03f */
[----:B------:R-:W-:Y:S02]  /*1ca0*/  USEL UR19, UR8, URZ, UP6 ;  /* 0x0000003f08137287 */ /* 0x000fe4000b000000 */
[----:B------:R-:W-:Y:S02]  /*1cb0*/  UIADD3.X UR8, UR47, UR7, URZ, UP1, !UPT ;  /* 0x000000072f087290 */ /* 0x000fe40008ffe43f */
[----:B------:R-:W-:Y:S01]  /*1cc0*/  UIMAD UR7, UR57, UR14, URZ ;  /* 0x0000000e390772a4 */ /* 0x000fe2000f8e023f */
[----:B------:R-:W-:-:S03]  /*1cd0*/  ISETP.NE.AND P2, PT, RZ, c[0x0][0x1c8], PT ;  /* 0x00007200ff007a0c */ /* 0x000fc60003f45270 */
        /* <DEDUP_REMOVED lines=35> */
.L_x_1274:
[----:B------:R-:W2:Y:S02]  /*1f10*/  LDL R0, [R1+0x68] ;  /* 0x0000680001007983 */ /* 0x000ea40000100800 */
[----:B--2---:R1:W2:Y:S01]  /*1f20*/  R2UR UR9, R0 ;  /* 0x00000000000973c2 */ /* 0x0042a200000e0000 */
[----:B------:R-:W-:-:S07]  /*1f30*/  DEPBAR.LE SB1, 0x0, {2} ;  /* 0x000090040000791a */ /* 0x000fce0000000000 */
.L_x_1275:
        /* <DEDUP_REMOVED lines=15> */
[----:B-1----:R-:W-:-:S04]  /*2030*/  UIADD3 UR14, UP4, UP3, UR14, UR48, UR51 ;  /* 0x000000300e0e7290 */ /* 0x002fc8000fb9e033 */
[----:B------:R-:W-:Y:S02]  /*2040*/  UIADD3 UR51, UP2, UP1, UR19, UR14, UR38 ;  /* 0x0000000e13337290 */ /* 0x000fe4000f95e026 */
[----:B------:R-:W-:Y:S02]  /*2050*/  USHF.R.S32.HI UR38, URZ, 0x1f, UR54 ;  /* 0x0000001f3f267899 */ /* 0x000fe40008011436 */
[----:B------:R-:W-:Y:S01]  /*2060*/  ULDC.64 UR14, c[0x0][0x1a8] ;  /* 0x00006a00000e7ab9 */ /* 0x000fe20000000a00 */
[----:B--2---:R-:W-:Y:S01]  /*2070*/  LEA.HI R3, R135, R17, RZ, 0x2 ;  /* 0x0000001187037211 */ /* 0x004fe200078f10ff */
[----:B---3--:R-:W-:-:S04]  /*2080*/  UIADD3.X UR4, UR16, UR4, UR39, UP4, UP3 ;  /* 0x0000000410047290 */ /* 0x008fc8000a7e6427 */
[----:B------:R-:W-:Y:S02]  /*2090*/  UIADD3.X UR48, UR17, UR4, UR11, UP2, UP1 ;  /* 0x0000000411307290 */ /* 0x000fe400097e240b */
[----:B------:R-:W-:Y:S01]  /*20a0*/  UIMAD UR4, UR38, UR14, URZ ;  /* 0x0000000e260472a4 */ /* 0x000fe2000f8e023f */
[----:B------:R-:W-:-:S03]  /*20b0*/  SHF.R.S32.HI R3, RZ, 0x2, R3 ;  /* 0x00000002ff037819 */ /* 0x000fc60000011403 */
[----:B------:R-:W-:-:S03]  /*20c0*/  UIMAD UR39, UR54, UR15, UR4 ;  /* 0x0000000f362772a4 */ /* 0x000fc6000f8e0204 */
[----:B------:R-:W-:Y:S02]  /*20d0*/  ULDC.64 UR14, c[0x0][0x378] ;  /* 0x0000de00000e7ab9 */ /* 0x000fe40000000a00 */
[----:B------:R-:W-:Y:S01]  /*20e0*/  UIMAD UR4, UR38, UR14, URZ ;  /* 0x0000000e260472a4 */ /* 0x000fe2000f8e023f */
[----:B------:R-:W-:Y:S01]  /*20f0*/  SHF.R.S32.HI R16, RZ, 0x1f, R3 ;  /* 0x0000001fff107819 */ /* 0x000fe20000011403 */
[----:B------:R-:W-:Y:S01]  /*2100*/  IMAD.MOV.U32 R20, RZ, RZ, R6 ;  /* 0x000000ffff147224 */ /* 0x000fe200078e0006 */
[----:B------:R-:W-:Y:S01]  /*2110*/  IADD3 R0, P0, R3, UR6, RZ ;  /* 0x0000000603007c10 */ /* 0x000fe2000ff1e0ff */
[----:B------:R-:W-:Y:S02]  /*2120*/  UIMAD UR38, UR54, UR15, UR4 ;  /* 0x0000000f362672a4 */ /* 0x000fe4000f8e0204 */
[----:B------:R-:W-:Y:S02]  /*2130*/  UMOV UR19, 0x4 ;  /* 0x0000000400137882 */ /* 0x000fe40000000000 */
[----:B------:R-:W-:-:S02]  /*2140*/  ULDC.64 UR14, c[0x0][0x370] ;  /* 0x0000dc00000e7ab9 */ /* 0x000fc40000000a00 */
[----:B------:R-:W-:Y:S01]  /*2150*/  ULDC.64 UR16, c[0x0][0x200] ;  /* 0x0000800000107ab9 */ /* 0x000fe20000000a00 */
[----:B------:R-:W-:Y:S01]  /*2160*/  IADD3.X R5, R16, UR47, RZ, P0, !PT ;  /* 0x0000002f10057c10 */ /* 0x000fe200087fe4ff */
[----:B------:R-:W-:Y:S01]  /*2170*/  UIMAD UR4, UR47, UR14, URZ ;  /* 0x0000000e2f0472a4 */ /* 0x000fe2000f8e023f */
[--C-:B------:R-:W-:Y:S01]  /*2180*/  SHF.R.S32.HI R21, RZ, 0x1f, R20.reuse ;  /* 0x0000001fff157819 */ /* 0x100fe20000011414 */
[----:B------:R-:W-:Y:S01]  /*2190*/  UIMAD.WIDE UR16, UR7, UR19, UR16 ;  /* 0x00000013071072a5 */ /* 0x000fe2000f8e0210 */
[----:B------:R1:W2:Y:S01]  /*21a0*/  R2UR UR47, R10 ;  /* 0x000000000a2f73c2 */ /* 0x0002a200000e0000 */
[----:B------:R-:W-:Y:S01]  /*21b0*/  UIMAD UR11, UR6, UR15, UR4 ;  /* 0x0000000f060b72a4 */ /* 0x000fe2000f8e0204 */
[----:B------:R-:W-:Y:S01]  /*21c0*/  IMAD R5, R5, c[0x0][0x190], RZ ;  /* 0x0000640005057a24 */ /* 0x000fe200078e02ff */
[----:B------:R-:W-:Y:S01]  /*21d0*/  UIADD3 UR7, UR6, UR9, URZ ;  /* 0x0000000906077290 */ /* 0x000fe2000fffe03f */
[----:B------:R-:W-:Y:S02]  /*21e0*/  IMAD.WIDE.U32 R6, R0, c[0x0][0x190], R20 ;  /* 0x0000640000067a25 */ /* 0x000fe400078e0014 */
[----:B------:R-:W-:-:S02]  /*21f0*/  UMOV UR15, UR16 ;  /* 0x00000010000f7c82 */ /* 0x000fc40008000000 */
[----:B------:R-:W-:Y:S02]  /*2200*/  UMOV UR14, UR17 ;  /* 0x00000011000e7c82 */ /* 0x000fe40008000000 */
[----:B------:R-:W-:Y:S01]  /*2210*/  ULDC.64 UR16, c[0x0][0x3c8] ;  /* 0x0000f20000107ab9 */ /* 0x000fe20000000a00 */
[----:B------:R-:W-:Y:S01]  /*2220*/  IMAD R0, R0, c[0x0][0x194], R5 ;  /* 0x0000650000007a24 */ /* 0x000fe200078e0205 */
[----:B------:R-:W-:Y:S01]  /*2230*/  UIADD3 UR4, -UR5, UR10, UR37 ;  /* 0x0000000a05047290 */ /* 0x000fe2000fffe125 */
[----:B------:R-:W-:Y:S02]  /*2240*/  IADD3 R8, P0, R6, UR58, RZ ;  /* 0x0000003a06087c10 */ /* 0x000fe4000ff1e0ff */
[----:B------:R-:W-:Y:S02]  /*2250*/  LEA.HI R5, R135, R17, RZ, 0x5 ;  /* 0x0000001187057211 */ /* 0x000fe400078f28ff */
[----:B------:R-:W-:Y:S01]  /*2260*/  IADD3.X R9, R7, UR55, R0, P0, !PT ;  /* 0x0000003707097c10 */ /* 0x000fe200087fe400 */
[----:B-1----:R-:W-:Y:S01]  /*2270*/  IMAD.U32 R10, RZ, RZ, UR6 ;  /* 0x00000006ff0a7e24 */ /* 0x002fe2000f8e00ff */
[----:B------:R-:W-:-:S03]  /*2280*/  UIMAD.WIDE UR6, UR7, UR19, UR16 ;  /* 0x00000013070672a5 */ /* 0x000fc6000f8e0210 */
[----:B------:R-:W-:Y:S02]  /*2290*/  ULDC UR19, c[0x0][0x2e8] ;  /* 0x0000ba0000137ab9 */ /* 0x000fe40000000800 */
[----:B------:R-:W-:Y:S01]  /*22a0*/  UIADD3 UR4, UR4, -UR19, URZ ;  /* 0x8000001304047290 */ /* 0x000fe2000fffe03f */
[----:B------:R-:W-:-:S03]  /*22b0*/  LOP3.LUT R0, R5, 0xffffffe0, RZ, 0xc0, !PT ;  /* 0xffffffe005007812 */ /* 0x000fc600078ec0ff */
[----:B------:R-:W-:Y:S01]  /*22c0*/  USHF.R.S32.HI UR19, URZ, 0x1f, UR4 ;  /* 0x0000001f3f137899 */ /* 0x000fe20008011404 */
[----:B------:R-:W-:Y:S01]  /*22d0*/  IADD3 R6, P0, R20, UR46, RZ ;  /* 0x0000002e14067c10 */ /* 0x000fe2000ff1e0ff */
[----:B------:R-:W-:Y:S01]  /*22e0*/  IMAD.IADD R0, R17, 0x1, -R0 ;  /* 0x0000000111007824 */ /* 0x000fe200078e0a00 */
[----:B------:R-:W-:Y:S01]  /*22f0*/  SHF.R.S32.HI R5, RZ, 0x5, R5 ;  /* 0x00000005ff057819 */ /* 0x000fe20000011405 */
[----:B------:R-:W-:Y:S01]  /*2300*/  ULEA.HI UR19, UR19, UR4, URZ, 0x7 ;  /* 0x0000000413137291 */ /* 0x000fe2000f8f383f */
[----:B------:R-:W-:-:S03]  /*2310*/  IADD3.X R7, R21, UR49, RZ, P0, !PT ;  /* 0x0000003115077c10 */ /* 0x000fc600087fe4ff */
        /* <DEDUP_REMOVED lines=18> */
[----:B------:R-:W-:Y:S01]  /*2440*/  UMOV UR16, UR7 ;  /* 0x0000000700107c82 */ /* 0x000fe20008000000 */
[----:B------:R-:W-:Y:S02]  /*2450*/  IADD3 R9, R9, UR39, RZ ;  /* 0x0000002709097c10 */ /* 0x000fe4000fffe0ff */
[----:B------:R-:W-:Y:S01]  /*2460*/  IMAD.IADD R0, R7, 0x1, R0 ;  /* 0x0000000107007824 */ /* 0x000fe200078e0200 */
[----:B------:R-:W-:Y:S01]  /*2470*/  LEA R183, P2, R5, c[0x0][0x350], 0x2 ;  /* 0x0000d40005b77a11 */ /* 0x000fe200078410ff */
[----:B------:R-:W-:Y:S01]  /*2480*/  UMOV UR17, UR6 ;  /* 0x0000000600117c82 */ /* 0x000fe20008000000 */
[----:B------:R-:W-:Y:S01]  /*2490*/  LEA R208, P3, R6, c[0x0][0x330], 0x1 ;  /* 0x0000cc0006d07a11 */ /* 0x000fe200078608ff */
[----:B------:R-:W-:Y:S01]  /*24a0*/  UIADD3 UR7, UR50, -0x1, URZ ;  /* 0xffffffff32077890 */ /* 0x000fe2000fffe03f */
[----:B------:R-:W-:Y:S02]  /*24b0*/  LEA R210, P4, R8, c[0x0][0x160], 0x1 ;  /* 0x0000580008d27a11 */ /* 0x000fe400078808ff */
[----:B------:R-:W-:-:S02]  /*24c0*/  LEA.HI.X R209, R6, c[0x0][0x334], R0, 0x1, P3 ;  /* 0x0000cd0006d17a11 */ /* 0x000fc400018f0c00 */
[----:B------:R-:W-:Y:S02]  /*24d0*/  LEA.HI.X R211, R8, c[0x0][0x164], R9, 0x1, P4 ;  /* 0x0000590008d37a11 */ /* 0x000fe400020f0c09 */
        /* <DEDUP_REMOVED lines=20> */
.L_x_1277:
        /* <DEDUP_REMOVED lines=16> */
.L_x_1278:
        /* <DEDUP_REMOVED lines=29> */
.L_x_1280:
[----:B------:R-:W-:Y:S05]  /*28f0*/  BSYNC B0 ;  /* 0x0000000000007941 */ /* 0x000fea0003800000 */
.L_x_1279:
        /* <DEDUP_REMOVED lines=14> */
.L_x_1282:
[----:B------:R-:W-:Y:S05]  /*29e0*/  BSYNC B0 ;  /* 0x0000000000007941 */ /* 0x000fea0003800000 */
.L_x_1281:
        /* <DEDUP_REMOVED lines=26> */
.L_x_1284:
[----:B------:R-:W-:Y:S05]  /*2b90*/  BSYNC B0 ;  /* 0x0000000000007941 */ /* 0x000fea0003800000 */
.L_x_1283:
        /* <DEDUP_REMOVED lines=12> */
.L_x_1276:
        /* <DEDUP_REMOVED lines=24> */
.L_x_1287:
[----:B------:R-:W-:Y:S05]  /*2de0*/  BSYNC B0 ;  /* 0x0000000000007941 */ /* 0x000fea0003800000 */
.L_x_1286:
        /* <DEDUP_REMOVED lines=16> */
.L_x_1289:
[----:B------:R-:W-:Y:S05]  /*2ef0*/  BSYNC B0 ;  /* 0x0000000000007941 */ /* 0x000fea0003800000 */
.L_x_1288:
        /* <DEDUP_REMOVED lines=20> */
.L_x_1291:
[----:B------:R-:W-:Y:S05]  /*3040*/  BSYNC B0 ;  /* 0x0000000000007941 */ /* 0x000fea0003800000 */
.L_x_1290:
        /* <DEDUP_REMOVED lines=20> */
.L_x_1293:
[----:B------:R-:W-:Y:S05]  /*3190*/  BSYNC B0 ;  /* 0x0000000000007941 */ /* 0x000fea0003800000 */
.L_x_1292:
[----:B------:R-:W5:Y:S01]  /*31a0*/  LDL R18, [R1+0x1c] ;  /* 0x00001c0001127983 */ /* 0x000f620000100800 */
[----:B------:R-:W-:Y:S01]  /*31b0*/  ULDC.64 UR38, c[0x0][0x198] ;  /* 0x0000660000267ab9 */ /* 0x000fe20000000a00 */
[----:B-1----:R-:W-:Y:S01]  /*31c0*/  IMAD.U32 R6, RZ, RZ, UR37 ;  /* 0x00000025ff067e24 */ /* 0x002fe2000f8e00ff */
        /* <DEDUP_REMOVED lines=61> */
.L_x_1295:
[----:B------:R-:W-:Y:S05]  /*35a0*/  BSYNC B0 ;  /* 0x0000000000007941 */ /* 0x000fea0003800000 */
.L_x_1294:
        /* <DEDUP_REMOVED lines=20> */
.L_x_1297:
[----:B------:R-:W-:Y:S05]  /*36f0*/  BSYNC B0 ;  /* 0x0000000000007941 */ /* 0x000fea0003800000 */
.L_x_1296:
[----:B------:R-:W-:Y:S01]  /*3700*/  ULDC.64 UR38, c[0x0][0x1a0] ;  /* 0x0000680000267ab9 */ /* 0x000fe20000000a00 */
[----:B---3--:R-:W-:Y:S01]  /*3710*/  MOV R6, UR37 ;  /* 0x0000002500067c02 */ /* 0x008fe20008000f00 */
[----:B------:R-:W-:Y:S01]  /*3720*/  UIMAD UR4, UR8, UR38, URZ ;  /* 0x00000026080472a4 */ /* 0x000fe2000f8e023f */
[----:B------:R3:W-:Y:S01]  /*3730*/  @P3 STS [R0+0x8000], RZ ;  /* 0x008000ff00003388 */ /* 0x0007e20000000800 */
[----:B------:R-:W-:Y:S02]  /*3740*/  BSSY B0, `(.L_x_1298) ;  /* 0x000001e000007945 */ /* 0x000fe40003800000 */
[----:B------:R-:W-:Y:S01]  /*3750*/  UIMAD UR4, UR37, UR39, UR4 ;  /* 0x00000027250472a4 */ /* 0x000fe2000f8e0204 */
[----:B------:R-:W-:Y:S01]  /*3760*/  IMAD.WIDE.U32 R6, R6, c[0x0][0x1a0], R20 ;  /* 0x0000680006067a25 */ /* 0x000fe200078e0014 */
[----:B------:R3:W-:Y:S04]  /*3770*/  @P3 STS [R0+0x8004], RZ ;  /* 0x008004ff00003388 */ /* 0x0007e80000000800 */
[----:B------:R3:W-:Y:S01]  /*3780*/  @P3 STS.64 [R0+0x8008], RZ ;  /* 0x008008ff00003388 */ /* 0x0007e20000000a00 */
[----:B------:R-:W-:-:S02]  /*3790*/  IADD3 R6, P1, R6, UR18, RZ ;  /* 0x0000001206067c10 */ /* 0x000fc4000ff3e0ff */
        /* <DEDUP_REMOVED lines=24> */
.L_x_1299:
[----:B------:R-:W-:Y:S05]  /*3920*/  BSYNC B0 ;  /* 0x0000000000007941 */ /* 0x000fea0003800000 */
.L_x_1298:
        /* <DEDUP_REMOVED lines=19> */
.L_x_1301:
[----:B------:R-:W-:Y:S05]  /*3a60*/  BSYNC B0 ;  /* 0x0000000000007941 */ /* 0x000fea0003800000 */
.L_x_1300:
[----:B------:R-:W-:Y:S02]  /*3a70*/  ULDC.64 UR38, c[0x0][0x318] ;  /* 0x0000c60000267ab9 */ /* 0x000fe40000000a00 */
[----:B------:R-:W-:Y:S02]  /*3a80*/  USHF.R.S32.HI UR6, URZ, 0x1f, UR54 ;  /* 0x0000001f3f067899 */ /* 0x000fe40008011436 */
[----:B------:R-:W-:Y:S01]  /*3a90*/  ULDC.64 UR42, c[0x0][0x320] ;  /* 0x0000c800002a7ab9 */ /* 0x000fe20000000a00 */
[----:B------:R-:W-:Y:S01]  /*3aa0*/  IMAD.SHL.U32 R3, R17, 0x2, RZ ;  /* 0x0000000211037824 */ /* 0x000fe200078e00ff */
[----:B------:R-:W-:Y:S01]  /*3ab0*/  UISETP.NE.U32.AND UP1, UPT, URZ, UR38, UPT ;  /* 0x000000263f00728c */ /* 0x000fe2000bf25070 */
[----:B------:R-:W-:Y:S01]  /*3ac0*/  LEA.HI R135, R135, R17, RZ, 0x7 ;  /* 0x0000001187877211 */ /* 0x000fe200078f38ff */
[----:B------:R-:W0:Y:S02]  /*3ad0*/  LDGDEPBAR ;  /* 0x00000000000079af */ /* 0x000e240000000000 */
[----:B------:R-:W-:-:S06]  /*3ae0*/  UISETP.NE.AND.EX UP1, UPT, URZ, UR39, UPT, UP1 ;  /* 0x000000273f00728c */ /* 0x000fcc000bf25310 */
        /* <DEDUP_REMOVED lines=9> */
[----:B-1----:R-:W-:-:S05]  /*3b80*/  IMAD.U32 R4, RZ, RZ, UR38 ;  /* 0x00000026ff047e24 */ /* 0x002fca000f8e00ff */
[----:B------:R-:W-:-:S05]  /*3b90*/  IMAD.U32 R5, RZ, RZ, UR39 ;  /* 0x00000027ff057e24 */ /* 0x000fca000f8e00ff */
[----:B------:R1:W5:Y:S01]  /*3ba0*/  @P1 LDG.E R4, [R4.64] ;  /* 0x0000002804041981 */ /* 0x000362000c1e1900 */
[----:B---34-:R-:W5:Y:S01]  /*3bb0*/  @P1 MUFU.RCP R0, c[0x0][0x238] ;  /* 0x00008e0000001b08 */ /* 0x018f620000001000 */
[----:B------:R-:W-:Y:S01]  /*3bc0*/  SHF.R.S32.HI R135, RZ, 0x7, R135 ;  /* 0x00000007ff877819 */ /* 0x000fe20000011487 */
[----:B------:R-:W-:Y:S01]  /*3bd0*/  CS2R R94, SRZ ;  /* 0x00000000005e7805 */ /* 0x000fe2000001ff00 */
[----:B------:R-:W-:Y:S01]  /*3be0*/  LOP3.LUT R3, R3, 0x6, RZ, 0xc0, !PT ;  /* 0x0000000603037812 */ /* 0x000fe200078ec0ff */
[----:B------:R3:W-:Y:S01]  /*3bf0*/  STL [R1], R163 ;  /* 0x000000a301007387 */ /* 0x0007e20000100800 */
[----:B------:R-:W-:Y:S01]  /*3c00*/  CS2R R92, SRZ ;  /* 0x00000000005c7805 */ /* 0x000fe2000001ff00 */
[----:B------:R-:W-:Y:S01]  /*3c10*/  CS2R R98, SRZ ;  /* 0x0000000000627805 */ /* 0x000fe2000001ff00 */
[----:B------:R-:W-:Y:S01]  /*3c20*/  CS2R R96, SRZ ;  /* 0x0000000000607805 */ /* 0x000fe2000001ff00 */
[----:B------:R-:W-:Y:S01]  /*3c30*/  IMAD R135, R135, 0x40, R3 ;  /* 0x0000004087877824 */ /* 0x000fe200078e0203 */
[----:B------:R-:W-:Y:S01]  /*3c40*/  IADD3 R3, R124, 0x1000, RZ ;  /* 0x000010007c037810 */ /* 0x000fe20007ffe0ff */
[----:B------:R-:W-:Y:S01]  /*3c50*/  CS2R R90, SRZ ;  /* 0x00000000005a7805 */ /* 0x000fe2000001ff00 */
[----:B------:R-:W-:Y:S01]  /*3c60*/  CS2R R88, SRZ ;  /* 0x0000000000587805 */ /* 0x000fe2000001ff00 */
[----:B------:R-:W-:Y:S01]  /*3c70*/  CS2R R86, SRZ ;  /* 0x0000000000567805 */ /* 0x000fe2000001ff00 */
        /* <DEDUP_REMOVED lines=11> */
[----:B-1----:R-:W-:Y:S01]  /*3d30*/  SHF.L.U64.HI R5, R18, 0x2, R14 ;  /* 0x0000000212057819 */ /* 0x002fe2000001020e */
[----:B------:R-:W-:-:S02]  /*3d40*/  UMOV UR4, URZ ;  /* 0x0000003f00047c82 */ /* 0x000fc40008000000 */
[----:B------:R-:W-:Y:S02]  /*3d50*/  UIADD3 UR18, UR37, UR10, URZ ;  /* 0x0000000a25127290 */ /* 0x000fe4000fffe03f */
[----:B------:R3:W-:Y:S01]  /*3d60*/  STL [R1+0x24], R5 ;  /* 0x0000240501007387 */ /* 0x0007e20000100800 */
[----:B------:R-:W-:Y:S02]  /*3d70*/  UIADD3 UR38, UR37, 0x80, URZ ;  /* 0x0000008025267890 */ /* 0x000fe4000fffe03f */
[----:B------:R-:W-:Y:S01]  /*3d80*/  ULDC UR11, c[0x0][0x2e4] ;  /* 0x0000b900000b7ab9 */ /* 0x000fe20000000800 */
[----:B-----5:R-:W-:Y:S02]  /*3d90*/  @P1 FMUL.FTZ R4, R4, R0 ;  /* 0x0000000004041220 */ /* 0x020fe40000410000 */
[----:B------:R-:W-:Y:S02]  /*3da0*/  IMAD.U32 R0, RZ, RZ, UR53 ;  /* 0x00000035ff007e24 */ /* 0x000fe4000f8e00ff */
[----:B------:R1:W4:Y:S03]  /*3db0*/  @P1 R2UR UR6, R4 ;  /* 0x00000000040613c2 */ /* 0x00032600000e0000 */
[----:B------:R-:W-:-:S02]  /*3dc0*/  LEA R135, R0, R135, 0x7 ;  /* 0x0000008700877211 */ /* 0x000fc400078e38ff */
[----:B------:R-:W-:-:S04]  /*3dd0*/  IADD3 R0, R130, 0x1000, RZ ;  /* 0x0000100082007810 */ /* 0x000fc80007ffe0ff */
[----:B------:R-:W-:-:S05]  /*3de0*/  SEL R0, R0, R130, !P0 ;  /* 0x0000008200007207 */ /* 0x000fca0004000000 */
[----:B------:R-:W-:Y:S01]  /*3df0*/  IMAD.SHL.U32 R118, R0, 0x2, RZ ;  /* 0x0000000200767824 */ /* 0x000fe200078e00ff */
[----:B------:R-:W-:-:S05]  /*3e00*/  IADD3 R0, R18, -0x80, RZ ;  /* 0xffffff8012007810 */ /* 0x000fca0007ffe0ff */
[----:B------:R-:W-:Y:S01]  /*3e10*/  IMAD.SHL.U32 R0, R0, 0x4, RZ ;  /* 0x0000000400007824 */ /* 0x000fe200078e00ff */
[----:B-1----:R-:W-:Y:S01]  /*3e20*/  SHF.L.U32 R4, R18, 0x2, RZ ;  /* 0x0000000212047819 */ /* 0x002fe200000006ff */
[----:B----4-:R-:W-:-:S03]  /*3e30*/  @UP1 UMOV UR4, UR6 ;  /* 0x0000000600041c82 */ /* 0x010fc60008000000 */
[----:B------:R3:W-:Y:S04]  /*3e40*/  STL [R1+0x20], R0 ;  /* 0x0000200001007387 */ /* 0x0007e80000100800 */
[----:B------:R3:W-:Y:S02]  /*3e50*/  STL [R1+0x28], R4 ;  /* 0x0000280401007387 */ /* 0x0007e40000100800 */
.L_x_1306:
[----:B------:R-:W4:Y:S01]  /*3e60*/  LDL R238, [R1+0x1c] ;  /* 0x00001c0001ee7983 */ /* 0x000f220000100800 */
[----:B------:R-:W-:Y:S01]  /*3e70*/  IADD3 R112, R126, R118, RZ ;  /* 0x000000767e707210 */ /* 0x000fe20007ffe0ff */
[----:B------:R-:W-:Y:S01]  /*3e80*/  UIADD3 UR6, -UR5, 0x80, UR18 ;  /* 0x0000008005067890 */ /* 0x000fe2000fffe112 */
[----:B------:R-:W-:Y:S01]  /*3e90*/  MOV R246, R183 ;  /* 0x000000b700f67202 */ /* 0x000fe20000000f00 */
[----:B--2---:R-:W2:Y:S01]  /*3ea0*/  LDL R168, [R1+0x28] ;  /* 0x0000280001a87983 */ /* 0x004ea20000100800 */
[----:B------:R-:W-:Y:S01]  /*3eb0*/  ULDC UR8, c[0x0][0x2e8] ;  /* 0x0000ba0000087ab9 */ /* 0x000fe20000000800 */
[----:B------:R-:W-:Y:S01]  /*3ec0*/  MOV R247, R180 ;  /* 0x000000b400f77202 */ /* 0x000fe20000000f00 */
[----:B------:R-:W-:Y:S01]  /*3ed0*/  UIADD3 UR8, UR6, -UR8, URZ ;  /* 0x8000000806087290 */ /* 0x000fe2000fffe03f */
[----:B---3--:R-:W3:Y:S01]  /*3ee0*/  LDL R134, [R1+0x24] ;  /* 0x0000240001867983 */ /* 0x008ee20000100800 */
[----:B------:R-:W-:Y:S03]  /*3ef0*/  USHF.L.U32 UR6, UR7, 0x7, URZ ;  /* 0x0000000707067899 */ /* 0x000fe6000800063f */
[----:B------:R-:W0:Y:S01]  /*3f00*/  LDGDEPBAR ;  /* 0x00000000000079af */ /* 0x000e220000000000 */
[----:B------:R-:W-:Y:S03]  /*3f10*/  UISETP.GE.AND UP0, UPT, UR6, UR8, UPT ;  /* 0x000000080600728c */ /* 0x000fe6000bf06270 */
[----:B------:R-:W-:Y:S01]  /*3f20*/  ULDC UR8, c[0x0][0x2e4] ;  /* 0x0000b90000087ab9 */ /* 0x000fe20000000800 */
        /* <DEDUP_REMOVED lines=11> */
[----:B----4-:R-:W-:Y:S04]  /*3fe0*/  IADD3 R0, R238, -UR10, -R135 ;  /* 0x8000000aee007c10 */ /* 0x010fe8000fffe887 */
[----:B------:R-:W-:Y:S04]  /*3ff0*/  IADD3 R0, R0, UR5, RZ ;  /* 0x0000000500007c10 */ /* 0x000fe8000fffe0ff */
[----:B------:R-:W-:Y:S04]  /*4000*/  IADD3 R0, R0, UR6, RZ ;  /* 0x0000000600007c10 */ /* 0x000fe8000fffe0ff */
[C---:B------:R-:W-:Y:S02]  /*4010*/  IADD3 R132, R0.reuse, -0x31, RZ ;  /* 0xffffffcf00847810 */ /* 0x040fe40007ffe0ff */
[C---:B------:R-:W-:Y:S02]  /*4020*/  IADD3 R133, R0.reuse, 0x10, RZ ;  /* 0x0000001000857810 */ /* 0x040fe40007ffe0ff */
[C---:B------:R-:W-:Y:S02]  /*4030*/  IADD3 R20, R0.reuse, -0x20, RZ ;  /* 0xffffffe000147810 */ /* 0x040fe40007ffe0ff */
[C---:B------:R-:W-:Y:S02]  /*4040*/  IADD3 R56, R0.reuse, -0x29, RZ ;  /* 0xffffffd700387810 */ /* 0x040fe40007ffe0ff */
[C---:B------:R-:W-:Y:S02]  /*4050*/  IADD3 R24, R0.reuse, -0x21, RZ ;  /* 0xffffffdf00187810 */ /* 0x040fe40007ffe0ff */
[C---:B------:R-:W-:Y:S02]  /*4060*/  IADD3 R28, R0.reuse, 0x20, RZ ;  /* 0x00000020001c7810 */ /* 0x040fe40007ffe0ff */
[C---:B------:R-:W-:Y:S02]  /*4070*/  IADD3 R131, R0.reuse, -0x30, RZ ;  /* 0xffffffd000837810 */ /* 0x040fe40007ffe0ff */
[C---:B------:R-:W-:Y:S02]  /*4080*/  IADD3 R8, R0.reuse, -0x18, RZ ;  /* 0xffffffe800087810 */ /* 0x040fe40007ffe0ff */
[----:B------:R-:W-:Y:S02]  /*4090*/  IADD3 R12, R0, -0x19, RZ ;  /* 0xffffffe7000c7810 */ /* 0x000fe40007ffe0ff */
[----:B------:R-:W-:Y:S02]  /*40a0*/  ISETP.GE.AND P2, PT, R8, RZ, PT ;  /* 0x000000ff0800720c */ /* 0x000fe40003f46270 */
[C---:B------:R-:W-:Y:S02]  /*40b0*/  IADD3 R36, R0.reuse, 0x1f, RZ ;  /* 0x0000001f00247810 */ /* 0x040fe40007ffe0ff */
[C---:B------:R-:W-:Y:S02]  /*40c0*/  IADD3 R40, R0.reuse, 0x18, RZ ;  /* 0x0000001800287810 */ /* 0x040fe40007ffe0ff */
[C---:B------:R-:W-:Y:S02]  /*40d0*/  IADD3 R44, R0.reuse, 0x17, RZ ;  /* 0x00000017002c7810 */ /* 0x040fe40007ffe0ff */
[C---:B------:R-:W-:Y:S02]  /*40e0*/  IADD3 R52, R0.reuse, -0x28, RZ ;  /* 0xffffffd800347810 */ /* 0x040fe40007ffe0ff */
[C---:B------:R-:W-:Y:S02]  /*40f0*/  IADD3 R7, R0.reuse, 0x7, RZ ;  /* 0x0000000700077810 */ /* 0x040fe40007ffe0ff */
[----:B------:R-:W-:Y:S02]  /*4100*/  IABS R5, R0 ;  /* 0x0000000000057213 */ /* 0x000fe40000000000 */
[C---:B------:R-:W-:Y:S02]  /*4110*/  @!P2 IADD3 R8, -R0.reuse, 0x18, RZ ;  /* 0x000000180008a810 */ /* 0x040fe40007ffe1ff */
[----:B------:R4:W-:Y:S01]  /*4120*/  I2F R141, R5 ;  /* 0x00000005008d7306 */ /* 0x0009e20000201400 */
[C---:B------:R-:W-:Y:S02]  /*4130*/  IADD3 R6, R0.reuse, 0x8, RZ ;  /* 0x0000000800067810 */ /* 0x040fe40007ffe0ff */
[----:B------:R-:W-:Y:S02]  /*4140*/  IADD3 R4, R0, -0x1, RZ ;  /* 0xffffffff00047810 */ /* 0x000fe40007ffe0ff */
[----:B------:R-:W-:Y:S02]  /*4150*/  ISETP.GE.AND P0, PT, R6, RZ, PT ;  /* 0x000000ff0600720c */ /* 0x000fe40003f06270 */
[----:B------:R-:W-:Y:S03]  /*4160*/  ISETP.GE.AND P1, PT, R4, RZ, PT ;  /* 0x000000ff0400720c */ /* 0x000fe60003f26270 */
[----:B------:R-:W-:Y:S08]  /*4170*/  I2F R149, R8 ;  /* 0x0000000800957306 */ /* 0x000ff00000201400 */
[C---:B------:R-:W-:Y:S02]  /*4180*/  @!P0 IADD3 R6, -R0.reuse, -0x8, RZ ;  /* 0xfffffff800068810 */ /* 0x040fe40007ffe1ff */
[C---:B------:R-:W-:Y:S02]  /*4190*/  @!P1 IADD3 R4, -R0.reuse, 0x1, RZ ;  /* 0x0000000100049810 */ /* 0x040fe40007ffe1ff */
[----:B------:R1:W-:Y:S01]  /*41a0*/  I2F R164, R6 ;  /* 0x0000000600a47306 */ /* 0x0003e20000201400 */
[----:B------:R-:W-:Y:S02]  /*41b0*/  ISETP.GE.AND P1, PT, R7, RZ, PT ;  /* 0x000000ff0700720c */ /* 0x000fe40003f26270 */
[C---:B----4-:R-:W-:Y:S04]  /*41c0*/  IADD3 R5, R0.reuse, 0x48, RZ ;  /* 0x0000004800057810 */ /* 0x050fe80007ffe0ff */
[----:B------:R-:W-:Y:S03]  /*41d0*/  ISETP.GE.AND P0, PT, R5, RZ, PT ;  /* 0x000000ff0500720c */ /* 0x000fe60003f06270 */
[----:B------:R4:W-:Y:S04]  /*41e0*/  I2F R139, R4 ;  /* 0x00000004008b7306 */ /* 0x0009e80000201400 */
[C---:B------:R-:W-:Y:S06]  /*41f0*/  @!P1 IADD3 R7, -R0.reuse, -0x7, RZ ;  /* 0xfffffff900079810 */ /* 0x040fec0007ffe1ff */
[----:B------:R2:W-:Y:S01]  /*4200*/  I2F R165, R7 ;  /* 0x0000000700a57306 */ /* 0x0005e20000201400 */
[C---:B------:R-:W-:Y:S02]  /*4210*/  @!P0 IADD3 R5, -R0.reuse, -0x48, RZ ;  /* 0xffffffb800058810 */ /* 0x040fe40007ffe1ff */
[C---:B-1----:R-:W-:Y:S07]  /*4220*/  IADD3 R6, R0.reuse, 0x3f, RZ ;  /* 0x0000003f00067810 */ /* 0x042fee0007ffe0ff */
[----:B------:R1:W-:Y:S01]  /*4230*/  I2F R166, R5 ;  /* 0x0000000500a67306 */ /* 0x0003e20000201400 */
[----:B----4-:R-:W-:Y:S04]  /*4240*/  IADD3 R4, R0, 0x47, RZ ;  /* 0x0000004700047810 */ /* 0x010fe80007ffe0ff */
[----:B------:R-:W-:Y:S02]  /*4250*/  ISETP.GE.AND P1, PT, R4, RZ, PT ;  /* 0x000000ff0400720c */ /* 0x000fe40003f26270 */
[C---:B--2---:R-:W-:Y:S04]  /*4260*/  IADD3 R7, R0.reuse, 0x40, RZ ;  /* 0x0000004000077810 */ /* 0x044fe80007ffe0ff */
[----:B------:R-:W-:Y:S07]  /*4270*/  ISETP.GE.AND P0, PT, R7, RZ, PT ;  /* 0x000000ff0700720c */ /* 0x000fee0003f06270 */
[----:B------:R-:W-:Y:S02]  /*4280*/  @!P1 IADD3 R4, -R0, -0x47, RZ ;  /* 0xffffffb900049810 */ /* 0x000fe40007ffe1ff */
[----:B------:R-:W-:Y:S02]  /*4290*/  ISETP.GE.AND P1, PT, R6, RZ, PT ;  /* 0x000000ff0600720c */ /* 0x000fe40003f26270 */
[----:B------:R2:W-:Y:S01]  /*42a0*/  I2F R167, R4 ;  /* 0x0000000400a77306 */ /* 0x0005e20000201400 */
[C---:B-1----:R-:W-:Y:S02]  /*42b0*/  IADD3 R5, R0.reuse, 0x38, RZ ;  /* 0x0000003800057810 */ /* 0x042fe40007ffe0ff */
[C---:B------:R-:W-:Y:S02]  /*42c0*/  @!P0 IADD3 R7, -R0.reuse, -0x40, RZ ;  /* 0xffffffc000078810 */ /* 0x040fe40007ffe1ff */
[----:B------:R-:W-:Y:S05]  /*42d0*/  ISETP.GE.AND P0, PT, R5, RZ, PT ;  /* 0x000000ff0500720c */ /* 0x000fea0003f06270 */
[----:B------:R1:W-:Y:S01]  /*42e0*/  I2F R136, R7 ;  /* 0x0000000700887306 */ /* 0x0003e20000201400 */
[C---:B------:R-:W-:Y:S09]  /*42f0*/  @!P1 IADD3 R6, -R0.reuse, -0x3f, RZ ;  /* 0xffffffc100069810 */ /* 0x040ff20007ffe1ff */
[----:B------:R4:W-:Y:S01]  /*4300*/  I2F R137, R6 ;  /* 0x0000000600897306 */ /* 0x0009e20000201400 */
[C---:B------:R-:W-:Y:S02]  /*4310*/  @!P0 IADD3 R5, -R0.reuse, -0x38, RZ ;  /* 0xffffffc800058810 */ /* 0x040fe40007ffe1ff */
[----:B--2---:R-:W-:Y:S04]  /*4320*/  IADD3 R4, R0, 0x37, RZ ;  /* 0x0000003700047810 */ /* 0x004fe80007ffe0ff */
[----:B------:R-:W-:Y:S03]  /*4330*/  ISETP.GE.AND P1, PT, R4, RZ, PT ;  /* 0x000000ff0400720c */ /* 0x000fe60003f26270 */
[----:B------:R2:W-:Y:S01]  /*4340*/  I2F R142, R5 ;  /* 0x00000005008e7306 */ /* 0x0005e20000201400 */
[C---:B-1----:R-:W-:Y:S09]  /*4350*/  IADD3 R7, R0.reuse, 0x28, RZ ;  /* 0x0000002800077810 */ /* 0x042ff20007ffe0ff */
[C---:B------:R-:W-:Y:S02]  /*4360*/  @!P1 IADD3 R4, -R0.reuse, -0x37, RZ ;  /* 0xffffffc900049810 */ /* 0x040fe40007ffe1ff */
[----:B----4-:R-:W-:Y:S02]  /*4370*/  IADD3 R6, R0, -0x8, RZ ;  /* 0xfffffff800067810 */ /* 0x010fe40007ffe0ff */
        /* <DEDUP_REMOVED lines=14> */
[C---:B-1----:R-:W-:Y:S04]  /*4460*/  IADD3 R5, R0.reuse, -0x11, RZ ;  /* 0xffffffef00057810 */ /* 0x042fe80007ffe0ff */
[----:B------:R-:W-:Y:S07]  /*4470*/  ISETP.GE.AND P1, PT, R5, RZ, PT ;  /* 0x000000ff0500720c */ /* 0x000fee0003f26270 */
[C---:B------:R-:W-:Y:S02]  /*4480*/  @!P0 IADD3 R6, -R0.reuse, -0x30, RZ ;  /* 0xffffffd000068810 */ /* 0x040fe40007ffe1ff */
[----:B------:R-:W-:Y:S02]  /*4490*/  ISETP.GE.AND P0, PT, R7, RZ, PT ;  /* 0x000000ff0700720c */ /* 0x000fe40003f06270 */
[----:B------:R-:W-:Y:S01]  /*44a0*/  I2F R144, R6 ;  /* 0x0000000600907306 */ /* 0x000fe20000201400 */
[C---:B--2---:R-:W-:Y:S02]  /*44b0*/  IADD3 R4, R0.reuse, 0x2f, RZ ;  /* 0x0000002f00047810 */ /* 0x044fe40007ffe0ff */
        /* <DEDUP_REMOVED lines=55> */
[C---:B----4-:R-:W-:Y:S03]  /*4830*/  HMMA.16816.F32 R40, R60.reuse, R48, RZ ;  /* 0x000000303c28723c */ /* 0x050fe600000018ff */
[----:B------:R-:W-:Y:S01]  /*4840*/  I2F R156, R133 ;  /* 0x00000085009c7306 */ /* 0x000fe20000201400 */
[C---:B-1----:R-:W-:Y:S04]  /*4850*/  IADD3 R131, R0.reuse, 0xf, RZ ;  /* 0x0000000f00837810 */ /* 0x042fe80007ffe0ff */
[-C--:B------:R-:W-:Y:S01]  /*4860*/  HMMA.16816.F32 R44, R60, R50.reuse, RZ ;  /* 0x000000323c2c723c */ /* 0x080fe200000018ff */
[----:B------:R-:W-:Y:S07]  /*4870*/  ISETP.GE.AND P0, PT, R131, RZ, PT ;  /* 0x000000ff8300720c */ /* 0x000fee0003f06270 */
[C---:B------:R-:W-:Y:S06]  /*4880*/  HMMA.16816.F32 R48, R64.reuse, R50, RZ ;  /* 0x000000324030723c */ /* 0x040fec00000018ff */
[C---:B------:R-:W-:Y:S02]  /*4890*/  @!P0 IADD3 R131, -R0.reuse, -0xf, RZ ;  /* 0xfffffff100838810 */ /* 0x040fe40007ffe1ff */
[-C--:B------:R-:W-:Y:S08]  /*48a0*/  HMMA.16816.F32 R52, R64, R100.reuse, RZ ;  /* 0x000000644034723c */ /* 0x080ff000000018ff */
[C---:B------:R-:W-:Y:S07]  /*48b0*/  HMMA.16816.F32 R56, R60.reuse, R100, RZ ;  /* 0x000000643c38723c */ /* 0x040fee00000018ff */
[C---:B------:R-:W-:Y:S01]  /*48c0*/  IADD3 R101, R0.reuse, -0x38, RZ ;  /* 0xffffffc800657810 */ /* 0x040fe20007ffe0ff */
[-C--:B------:R-:W-:Y:S01]  /*48d0*/  HMMA.16816.F32 R60, R60, R102.reuse, RZ ;  /* 0x000000663c3c723c */ /* 0x080fe200000018ff */
[----:B------:R-:W-:Y:S02]  /*48e0*/  IADD3 R100, R0, -0x39, RZ ;  /* 0xffffffc700647810 */ /* 0x000fe40007ffe0ff */
[----:B------:R-:W-:Y:S02]  /*48f0*/  ISETP.GE.AND P2, PT, R101, RZ, PT ;  /* 0x000000ff6500720c */ /* 0x000fe40003f46270 */
[----:B------:R-:W-:Y:S03]  /*4900*/  ISETP.GE.AND P1, PT, R100, RZ, PT ;  /* 0x000000ff6400720c */ /* 0x000fe60003f26270 */
[----:B------:R-:W-:Y:S01]  /*4910*/  HMMA.16816.F32 R64, R64, R102, RZ ;  /* 0x000000664040723c */ /* 0x000fe200000018ff */
[----:B------:R-:W-:Y:S07]  /*4920*/  I2F R102, R131 ;  /* 0x0000008300667306 */ /* 0x000fee0000201400 */
        /* <DEDUP_REMOVED lines=25> */
[----:B-1----:R-:W-:Y:S01]  /*4ac0*/  FFMA.FTZ R0, -R194, R194, 1 ;  /* 0x3f800000c2007423 */ /* 0x002fe200000101c2 */
[----:B------:R1:W-:Y:S10]  /*4ad0*/  MUFU.TANH R197, R4 ;  /* 0x0000000400c57308 */ /* 0x0003f40000002400 */
[----:B------:R-:W-:Y:S10]  /*4ae0*/  MUFU.TANH R196, R10 ;  /* 0x0000000a00c47308 */ /* 0x000ff40000002400 */
[----:B------:R-:W-:Y:S01]  /*4af0*/  MUFU.TANH R189, R11 ;  /* 0x0000000b00bd7308 */ /* 0x000fe20000002400 */
[----:B-1----:R-:W1:Y:S09]  /*4b00*/  LDSM.16.M88.4 R4, [R116+0x6400] ;  /* 0x006400007404783b */ /* 0x002e720000000200 */
[----:B------:R-:W-:Y:S10]  /*4b10*/  MUFU.TANH R190, R8 ;  /* 0x0000000800be7308 */ /* 0x000ff40000002400 */
[----:B------:R4:W1:Y:S10]  /*4b20*/  MUFU.TANH R191, R9 ;  /* 0x0000000900bf7308 */ /* 0x0008740000002400 */
[----:B------:R2:W-:Y:S10]  /*4b30*/  MUFU.TANH R185, R14 ;  /* 0x0000000e00b97308 */ /* 0x0005f40000002400 */
[----:B------:R3:W-:Y:S01]  /*4b40*/  MUFU.TANH R186, R13 ;  /* 0x0000000d00ba7308 */ /* 0x0007e20000002400 */
[----:B----4-:R-:W4:Y:S01]  /*4b50*/  LDSM.16.M88.4 R8, [R116+0x6800] ;  /* 0x006800007408783b */ /* 0x010f220000000200 */
[-C--:B-1----:R-:W-:Y:S08]  /*4b60*/  HMMA.16816.F32 R20, R104, R4.reuse, R20 ;  /* 0x000000046814723c */ /* 0x082ff00000001814 */
[----:B------:R-:W1:Y:S01]  /*4b70*/  MUFU.TANH R187, R12 ;  /* 0x0000000c00bb7308 */ /* 0x000e620000002400 */
[C---:B------:R-:W-:Y:S04]  /*4b80*/  HMMA.16816.F32 R24, R112.reuse, R4, R24 ;  /* 0x000000047018723c */ /* 0x040fe80000001818 */
[----:B--2---:R-:W-:Y:S01]  /*4b90*/  FMUL.FTZ R14, R16, c[0x0][0x2ec] ;  /* 0x0000bb00100e7a20 */ /* 0x004fe20000410000 */
[----:B------:R-:W-:Y:S04]  /*4ba0*/  IADD3 R16, P0, R168, UR17, RZ ;  /* 0x00000011a8107c10 */ /* 0x000fe8000ff1e0ff */
[----:B------:R-:W-:Y:S01]  /*4bb0*/  MUFU.TANH R188, R19 ;  /* 0x0000001300bc7308 */ /* 0x000fe20000002400 */
[-C--:B------:R-:W-:Y:S03]  /*4bc0*/  HMMA.16816.F32 R28, R112, R6.reuse, R28 ;  /* 0x00000006701c723c */ /* 0x080fe6000000181c */
[----:B---3--:R-:W-:Y:S01]  /*4bd0*/  FMUL.FTZ R13, R17, c[0x0][0x2ec] ;  /* 0x0000bb00110d7a20 */ /* 0x008fe20000410000 */
[----:B------:R-:W-:Y:S02]  /*4be0*/  IADD3.X R17, R134, UR16, RZ, P0, !PT ;  /* 0x0000001086117c10 */ /* 0x000fe400087fe4ff */
[----:B------:R-:W-:Y:S02]  /*4bf0*/  PLOP3.LUT P0, PT, PT, PT, UP0, 0x80, 0x0 ;  /* 0x000000000000781c */ /* 0x000fe40003f0f008 */
[C---:B------:R-:W-:Y:S01]  /*4c00*/  HMMA.16816.F32 R32, R104.reuse, R6, R32 ;  /* 0x000000066820723c */ /* 0x040fe20000001820 */
[----:B------:R-:W-:Y:S01]  /*4c10*/  MUFU.TANH R19, R18 ;  /* 0x0000001200137308 */ /* 0x000fe20000002400 */
[----:B------:R-:W2:Y:S02]  /*4c20*/  LDSM.16.M88.4 R4, [R116+0x6c00] ;  /* 0x006c00007404783b */ /* 0x000ea40000000200 */
[----:B------:R-:W-:Y:S02]  /*4c30*/  FMUL.FTZ R20, R20, c[0x0][0x2ec] ;  /* 0x0000bb0014147a20 */ /* 0x000fe40000410000 */
[----:B------:R-:W-:Y:S02]  /*4c40*/  FMUL.FTZ R22, R22, c[0x0][0x2ec] ;  /* 0x0000bb0016167a20 */ /* 0x000fe40000410000 */
[----:B------:R-:W-:Y:S02]  /*4c50*/  FMUL.FTZ R27, R27, c[0x0][0x2ec] ;  /* 0x0000bb001b1b7a20 */ /* 0x000fe40000410000 */
[----:B------:R3:W5:Y:S01]  /*4c60*/  LDG.E R134, [R16.64] ;  /* 0x0000002810867981 */ /* 0x000762000c1e1900 */
[----:B------:R1:W-:Y:S01]  /*4c70*/  MUFU.TANH R182, R20 ;  /* 0x0000001400b67308 */ /* 0x0003e20000002400 */
[----:B------:R-:W-:Y:S02]  /*4c80*/  FMUL.FTZ R21, R21, c[0x0][0x2ec] ;  /* 0x0000bb0015157a20 */ /* 0x000fe40000410000 */
[----:B------:R3:W5:Y:S01]  /*4c90*/  LDG.E R133, [R16.64+0x20] ;  /* 0x0000202810857981 */ /* 0x000762000c1e1900 */
[-C--:B----4-:R-:W-:Y:S03]  /*4ca0*/  HMMA.16816.F32 R36, R104, R8.reuse, R36 ;  /* 0x000000086824723c */ /* 0x090fe60000001824 */
[----:B------:R3:W5:Y:S01]  /*4cb0*/  LDG.E R132, [R16.64+0x100] ;  /* 0x0001002810847981 */ /* 0x000762000c1e1900 */
[----:B------:R-:W-:Y:S02]  /*4cc0*/  FMUL.FTZ R31, R31, c[0x0][0x2ec] ;  /* 0x0000bb001f1f7a20 */ /* 0x000fe40000410000 */
[----:B------:R-:W-:Y:S01]  /*4cd0*/  MUFU.TANH R18, R22 ;  /* 0x0000001600127308 */ /* 0x000fe20000002400 */
        /* <DEDUP_REMOVED lines=14> */
[----:B------:R-:W2:Y:S01]  /*4dc0*/  MUFU.TANH R13, R13 ;  /* 0x0000000d000d7308 */ /* 0x000ea20000002400 */
[----:B------:R-:W-:Y:S02]  /*4dd0*/  FMUL.FTZ R25, R25, c[0x0][0x2ec] ;  /* 0x0000bb0019197a20 */ /* 0x000fe40000410000 */
[----:B------:R-:W-:Y:S02]  /*4de0*/  FMUL.FTZ R29, R29, c[0x0][0x2ec] ;  /* 0x0000bb001d1d7a20 */ /* 0x000fe40000410000 */
[C---:B------:R-:W-:Y:S04]  /*4df0*/  HMMA.16816.F32 R56, R112.reuse, R4, R56 ;  /* 0x000000047038723c */ /* 0x040fe80000001838 */
[----:B------:R-:W-:Y:S01]  /*4e00*/  FMUL.FTZ R46, R46, c[0x0][0x2ec] ;  /* 0x0000bb002e2e7a20 */ /* 0x000fe20000410000 */
[----:B------:R-:W-:Y:S01]  /*4e10*/  MUFU.TANH R181, R21 ;  /* 0x0000001500b57308 */ /* 0x000fe20000002400 */
[----:B------:R-:W-:Y:S02]  /*4e20*/  FMUL.FTZ R24, R24, c[0x0][0x2ec] ;  /* 0x0000bb0018187a20 */ /* 0x000fe40000410000 */
[-C--:B------:R-:W-:Y:S04]  /*4e30*/  HMMA.16816.F32 R60, R112, R6.reuse, R60 ;  /* 0x00000006703c723c */ /* 0x080fe8000000183c */
[----:B------:R-:W-:Y:S02]  /*4e40*/  FMUL.FTZ R34, R34, c[0x0][0x2ec] ;  /* 0x0000bb0022227a20 */ /* 0x000fe40000410000 */
[----:B------:R-:W-:Y:S01]  /*4e50*/  FMUL.FTZ R39, R39, c[0x0][0x2ec] ;  /* 0x0000bb0027277a20 */ /* 0x000fe20000410000 */
[----:B------:R1:W-:Y:S01]  /*4e60*/  MUFU.TANH R21, R30 ;  /* 0x0000001e00157308 */ /* 0x0003e20000002400 */
        /* <DEDUP_REMOVED lines=9> */
[----:B------:R2:W-:Y:S01]  /*4f00*/  MUFU.TANH R110, R37 ;  /* 0x00000025006e7308 */ /* 0x0005e20000002400 */
[----:B------:R-:W-:Y:S02]  /*4f10*/  FMUL.FTZ R54, R54, c[0x0][0x2ec] ;  /* 0x0000bb0036367a20 */ /* 0x000fe40000410000 */
[----:B------:R-:W-:Y:S02]  /*4f20*/  FMUL.FTZ R58, R58, c[0x0][0x2ec] ;  /* 0x0000bb003a3a7a20 */ /* 0x000fe40000410000 */
[----:B-1----:R-:W-:Y:S02]  /*4f30*/  FMUL.FTZ R20, R56, c[0x0][0x2ec] ;  /* 0x0000bb0038147a20 */ /* 0x002fe40000410000 */
[----:B------:R-:W-:Y:S02]  /*4f40*/  FMUL.FTZ R57, R57, c[0x0][0x2ec] ;  /* 0x0000bb0039397a20 */ /* 0x000fe40000410000 */
[----:B------:R-:W-:Y:S01]  /*4f50*/  FFMA.FTZ R4, -R192, R192, 1 ;  /* 0x3f800000c0047423 */ /* 0x000fe200000101c0 */
[----:B------:R-:W1:Y:S01]  /*4f60*/  MUFU.TANH R179, R23 ;  /* 0x0000001700b37308 */ /* 0x000e620000002400 */
[----:B------:R-:W-:Y:S02]  /*4f70*/  FFMA.FTZ R11, R165, -UR4, R192 ;  /* 0x80000004a50b7c23 */ /* 0x000fe400080100c0 */
[----:B------:R-:W-:Y:S02]  /*4f80*/  FMUL.FTZ R192, R0, c[0x0][0x2ec] ;  /* 0x0000bb0000c07a20 */ /* 0x000fe40000410000 */
[----:B------:R-:W-:Y:S02]  /*4f90*/  FFMA.FTZ R0, -R191, R191, 1 ;  /* 0x3f800000bf007423 */ /* 0x000fe400000101bf */
[----:B------:R-:W-:Y:S02]  /*4fa0*/  FMUL.FTZ R104, R61, c[0x0][0x2ec] ;  /* 0x0000bb003d687a20 */ /* 0x000fe40000410000 */
[----:B------:R-:W-:Y:S01]  /*4fb0*/  FMUL.FTZ R107, R63, c[0x0][0x2ec] ;  /* 0x0000bb003f6b7a20 */ /* 0x000fe20000410000 */
[----:B------:R1:W-:Y:S01]  /*4fc0*/  MUFU.TANH R173, R32 ;  /* 0x0000002000ad7308 */ /* 0x0003e20000002400 */
[----:B------:R-:W-:Y:S02]  /*4fd0*/  FMUL.FTZ R112, R64, c[0x0][0x2ec] ;  /* 0x0000bb0040707a20 */ /* 0x000fe40000410000 */
[----:B------:R-:W-:Y:S02]  /*4fe0*/  FMUL.FTZ R113, R66, c[0x0][0x2ec] ;  /* 0x0000bb0042717a20 */ /* 0x000fe40000410000 */
[----:B----4-:R-:W-:Y:S02]  /*4ff0*/  FMUL.FTZ R31, R41, c[0x0][0x2ec] ;  /* 0x0000bb00291f7a20 */ /* 0x010fe40000410000 */
[----:B------:R-:W-:Y:S02]  /*5000*/  FFMA.FTZ R6, -R197, R197, 1 ;  /* 0x3f800000c5067423 */ /* 0x000fe400000101c5 */
[----:B------:R-:W-:Y:S01]  /*5010*/  FFMA.FTZ R27, R167, -UR4, R189 ;  /* 0x80000004a71b7c23 */ /* 0x000fe200080100bd */
[----:B------:R4:W-:Y:S01]  /*5020*/  MUFU.TANH R171, R38 ;  /* 0x0000002600ab7308 */ /* 0x0009e20000002400 */
[----:B------:R-:W-:Y:S02]  /*5030*/  FMUL.FTZ R167, R0, c[0x0][0x2ec] ;  /* 0x0000bb0000a77a20 */ /* 0x000fe40000410000 */
[----:B------:R-:W-:Y:S02]  /*5040*/  FFMA.FTZ R0, -R187, R187, 1 ;  /* 0x3f800000bb007423 */ /* 0x000fe400000101bb */
[----:B------:R-:W-:Y:S02]  /*5050*/  FMUL.FTZ R30, R44, c[0x0][0x2ec] ;  /* 0x0000bb002c1e7a20 */ /* 0x000fe40000410000 */
[----:B--2---:R-:W-:Y:S02]  /*5060*/  FFMA.FTZ R28, R166, -UR4, R196 ;  /* 0x80000004a61c7c23 */ /* 0x004fe400080100c4 */
[----:B------:R-:W-:Y:S01]  /*5070*/  FFMA.FTZ R9, -R189, R189, 1 ;  /* 0x3f800000bd097423 */ /* 0x000fe200000101bd */
[----:B------:R-:W2:Y:S01]  /*5080*/  MUFU.TANH R184, R15 ;  /* 0x0000000f00b87308 */ /* 0x000ea20000002400 */
[----:B------:R-:W-:Y:S02]  /*5090*/  FMUL.FTZ R189, R4, c[0x0][0x2ec] ;  /* 0x0000bb0004bd7a20 */ /* 0x000fe40000410000 */
[----:B------:R-:W-:Y:S02]  /*50a0*/  FMUL.FTZ R166, R6, c[0x0][0x2ec] ;  /* 0x0000bb0006a67a20 */ /* 0x000fe40000410000 */
[----:B------:R-:W-:Y:S02]  /*50b0*/  FFMA.FTZ R6, -R185, R185, 1 ;  /* 0x3f800000b9067423 */ /* 0x000fe400000101b9 */
[----:B------:R-:W-:Y:S02]  /*50c0*/  FFMA.FTZ R4, -R186, R186, 1 ;  /* 0x3f800000ba047423 */ /* 0x000fe400000101ba */
[----:B------:R-:W-:Y:S01]  /*50d0*/  FFMA.FTZ R37, R143, -UR4, R186 ;  /* 0x800000048f257c23 */ /* 0x000fe200080100ba */
[----:B------:R2:W-:Y:S01]  /*50e0*/  MUFU.TANH R23, R26 ;  /* 0x0000001a00177308 */ /* 0x0005e20000002400 */
[----:B------:R-:W-:Y:S02]  /*50f0*/  FMUL.FTZ R186, R0, c[0x0][0x2ec] ;  /* 0x0000bb0000ba7a20 */ /* 0x000fe40000410000 */
[----:B------:R-:W-:Y:S02]  /*5100*/  FFMA.FTZ R0, -R13, R13, 1 ;  /* 0x3f8000000d007423 */ /* 0x000fe4000001010d */
[----:B-1----:R-:W-:Y:S02]  /*5110*/  FMUL.FTZ R32, R40, c[0x0][0x2ec] ;  /* 0x0000bb0028207a20 */ /* 0x002fe40000410000 */
[----:B------:R-:W-:Y:S02]  /*5120*/  FMUL.FTZ R49, R49, c[0x0][0x2ec] ;  /* 0x0000bb0031317a20 */ /* 0x000fe40000410000 */
[----:B------:R-:W-:Y:S01]  /*5130*/  FFMA.FTZ R5, -R193, R193, 1 ;  /* 0x3f800000c1057423 */ /* 0x000fe200000101c1 */
[----:B------:R1:W1:Y:S01]  /*5140*/  MUFU.TANH R177, R25 ;  /* 0x0000001900b17308 */ /* 0x0002620000002400 */
[----:B------:R-:W-:Y:S02]  /*5150*/  FFMA.FTZ R10, -R196, R196, 1 ;  /* 0x3f800000c40a7423 */ /* 0x000fe400000101c4 */
[----:B---3--:R-:W-:Y:S02]  /*5160*/  FFMA.FTZ R17, -R190, R190, 1 ;  /* 0x3f800000be117423 */ /* 0x008fe400000101be */
[----:B----4-:R-:W-:Y:S02]  /*5170*/  FFMA.FTZ R38, R142, -UR4, R187 ;  /* 0x800000048e267c23 */ /* 0x010fe400080100bb */
[----:B------:R-:W-:Y:S02]  /*5180*/  FMUL.FTZ R196, R6, c[0x0][0x2ec] ;  /* 0x0000bb0006c47a20 */ /* 0x000fe40000410000 */
[----:B------:R-:W-:Y:S01]  /*5190*/  FFMA.FTZ R6, -R179, R179, 1 ;  /* 0x3f800000b3067423 */ /* 0x000fe200000101b3 */
[----:B------:R3:W-:Y:S01]  /*51a0*/  MUFU.TANH R176, R29 ;  /* 0x0000001d00b07308 */ /* 0x0007e20000002400 */
[----:B------:R-:W-:Y:S02]  /*51b0*/  FMUL.FTZ R187, R0, c[0x0][0x2ec] ;  /* 0x0000bb0000bb7a20 */ /* 0x000fe40000410000 */
[----:B------:R-:W-:Y:S02]  /*51c0*/  FFMA.FTZ R0, -R182, R182, 1 ;  /* 0x3f800000b6007423 */ /* 0x000fe400000101b6 */
[----:B------:R-:W-:Y:S02]  /*51d0*/  FMUL.FTZ R43, R43, c[0x0][0x2ec] ;  /* 0x0000bb002b2b7a20 */ /* 0x000fe40000410000 */
[----:B------:R-:W-:Y:S02]  /*51e0*/  FMUL.FTZ R50, R50, c[0x0][0x2ec] ;  /* 0x0000bb0032327a20 */ /* 0x000fe40000410000 */
[----:B------:R-:W-:Y:S01]  /*51f0*/  FMUL.FTZ R48, R48, c[0x0][0x2ec] ;  /* 0x0000bb0030307a20 */ /* 0x000fe20000410000 */
[----:B------:R4:W-:Y:S01]  /*5200*/  MUFU.TANH R108, R46 ;  /* 0x0000002e006c7308 */ /* 0x0009e20000002400 */
[----:B------:R-:W-:Y:S02]  /*5210*/  FFMA.FTZ R12, R164, -UR4, R193 ;  /* 0x80000004a40c7c23 */ /* 0x000fe400080100c1 */
[C---:B------:R-:W-:Y:S02]  /*5220*/  FFMA.FTZ R16, R136.reuse, -UR4, R190 ;  /* 0x8000000488107c23 */ /* 0x040fe400080100be */
[----:B------:R-:W-:Y:S02]  /*5230*/  FMUL.FTZ R190, R5, c[0x0][0x2ec] ;  /* 0x0000bb0005be7a20 */ /* 0x000fe40000410000 */
[----:B--2---:R-:W-:Y:S02]  /*5240*/  FFMA.FTZ R26, R136, -UR4, R185 ;  /* 0x80000004881a7c23 */ /* 0x004fe400080100b9 */
[----:B-1----:R-:W-:Y:S01]  /*5250*/  FFMA.FTZ R25, R137, -UR4, R184 ;  /* 0x8000000489197c23 */ /* 0x002fe200080100b8 */
[----:B------:R1:W-:Y:S01]  /*5260*/  MUFU.TANH R62, R55 ;  /* 0x00000037003e7308 */ /* 0x0003e20000002400 */
[----:B------:R-:W-:Y:S02]  /*5270*/  FFMA.FTZ R5, -R184, R184, 1 ;  /* 0x3f800000b8057423 */ /* 0x000fe400000101b8 */
[----:B------:R-:W-:Y:S02]  /*5280*/  FMUL.FTZ R193, R10, c[0x0][0x2ec] ;  /* 0x0000bb000ac17a20 */ /* 0x000fe40000410000 */
[----:B---3--:R-:W-:Y:S02]  /*5290*/  FMUL.FTZ R29, R45, c[0x0][0x2ec] ;  /* 0x0000bb002d1d7a20 */ /* 0x008fe40000410000 */
[----:B------:R-:W-:Y:S02]  /*52a0*/  FMUL.FTZ R184, R17, c[0x0][0x2ec] ;  /* 0x0000bb0011b87a20 */ /* 0x000fe40000410000 */
[----:B------:R-:W-:Y:S01]  /*52b0*/  FFMA.FTZ R17, -R188, R188, 1 ;  /* 0x3f800000bc117423 */ /* 0x000fe200000101bc */
[----:B------:R-:W2:Y:S01]  /*52c0*/  MUFU.TANH R14, R14 ;  /* 0x0000000e000e7308 */ /* 0x000ea20000002400 */
[----:B------:R-:W-:Y:S02]  /*52d0*/  FFMA.FTZ R10, R141, -UR4, R19 ;  /* 0x800000048d0a7c23 */ /* 0x000fe40008010013 */
[----:B------:R-:W-:Y:S02]  /*52e0*/  FFMA.FTZ R19, -R19, R19, 1 ;  /* 0x3f80000013137423 */ /* 0x000fe40000010113 */
[----:B------:R-:W-:Y:S02]  /*52f0*/  FMUL.FTZ R185, R4, c[0x0][0x2ec] ;  /* 0x0000bb0004b97a20 */ /* 0x000fe40000410000 */
[----:B----4-:R-:W-:Y:S02]  /*5300*/  FFMA.FTZ R46, R138, -UR4, R18 ;  /* 0x800000048a2e7c23 */ /* 0x010fe40008010012 */
[----:B------:R-:W-:Y:S01]  /*5310*/  FFMA.FTZ R18, -R18, R18, 1 ;  /* 0x3f80000012127423 */ /* 0x000fe20000010112 */
[----:B------:R3:W-:Y:S01]  /*5320*/  MUFU.TANH R178, R24 ;  /* 0x0000001800b27308 */ /* 0x0007e20000002400 */
[----:B------:R-:W-:Y:S02]  /*5330*/  FFMA.FTZ R56, R146, -UR4, R182 ;  /* 0x8000000492387c23 */ /* 0x000fe400080100b6 */
[----:B------:R-:W-:Y:S02]  /*5340*/  FFMA.FTZ R4, -R181, R181, 1 ;  /* 0x3f800000b5047423 */ /* 0x000fe400000101b5 */
[----:B-1----:R-:W-:Y:S02]  /*5350*/  FFMA.FTZ R55, R147, -UR4, R181 ;  /* 0x8000000493377c23 */ /* 0x002fe400080100b5 */
[----:B------:R-:W-:Y:S02]  /*5360*/  FMUL.FTZ R182, R6, c[0x0][0x2ec] ;  /* 0x0000bb0006b67a20 */ /* 0x000fe40000410000 */
[----:B------:R-:W-:Y:S01]  /*5370*/  FMUL.FTZ R181, R0, c[0x0][0x2ec] ;  /* 0x0000bb0000b57a20 */ /* 0x000fe20000410000 */
[----:B------:R-:W-:Y:S01]  /*5380*/  MUFU.TANH R170, R34 ;  /* 0x0000002200aa7308 */ /* 0x000fe20000002400 */
[----:B------:R-:W-:Y:S02]  /*5390*/  FFMA.FTZ R0, -R177, R177, 1 ;  /* 0x3f800000b1007423 */ /* 0x000fe400000101b1 */
[----:B------:R-:W-:Y:S02]  /*53a0*/  FFMA.FTZ R6, -R174, R174, 1 ;  /* 0x3f800000ae067423 */ /* 0x000fe400000101ae */
[----:B------:R-:W-:Y:S02]  /*53b0*/  FMUL.FTZ R52, R52, c[0x0][0x2ec] ;  /* 0x0000bb0034347a20 */ /* 0x000fe40000410000 */
[----:B------:R-:W-:Y:S02]  /*53c0*/  FMUL.FTZ R51, R51, c[0x0][0x2ec] ;  /* 0x0000bb0033337a20 */ /* 0x000fe40000410000 */
[----:B------:R-:W-:Y:S01]  /*53d0*/  FMUL.FTZ R59, R59, c[0x0][0x2ec] ;  /* 0x0000bb003b3b7a20 */ /* 0x000fe20000410000 */
[----:B------:R-:W1:Y:S01]  /*53e0*/  MUFU.TANH R168, R39 ;  /* 0x0000002700a87308 */ /* 0x000e620000002400 */
[----:B------:R-:W-:Y:S02]  /*53f0*/  FMUL.FTZ R60, R60, c[0x0][0x2ec] ;  /* 0x0000bb003c3c7a20 */ /* 0x000fe40000410000 */
[----:B------:R-:W-:Y:S02]  /*5400*/  FFMA.FTZ R7, R139, -UR4, R194 ;  /* 0x800000048b077c23 */ /* 0x000fe400080100c2 */
[----:B------:R-:W-:Y:S02]  /*5410*/  FFMA.FTZ R8, R141, -UR4, R197 ;  /* 0x800000048d087c23 */ /* 0x000fe400080100c5 */
[----:B------:R-:W-:Y:S02]  /*5420*/  FMUL.FTZ R194, R5, c[0x0][0x2ec] ;  /* 0x0000bb0005c27a20 */ /* 0x000fe40000410000 */
[----:B--2---:R-:W-:Y:S01]  /*5430*/  FFMA.FTZ R5, -R14, R14, 1 ;  /* 0x3f8000000e057423 */ /* 0x004fe2000001010e */
[----:B------:R2:W-:Y:S01]  /*5440*/  MUFU.TANH R103, R47 ;  /* 0x0000002f00677308 */ /* 0x0005e20000002400 */
[----:B------:R-:W-:Y:S02]  /*5450*/  FFMA.FTZ R45, R140, -UR4, R179 ;  /* 0x800000048c2d7c23 */ /* 0x000fe400080100b3 */
[----:B------:R-:W-:Y:S02]  /*5460*/  FMUL.FTZ R207, R17, c[0x0][0x2ec] ;  /* 0x0000bb0011cf7a20 */ /* 0x000fe40000410000 */
[----:B------:R-:W-:Y:S02]  /*5470*/  FMUL.FTZ R179, R19, c[0x0][0x2ec] ;  /* 0x0000bb0013b37a20 */ /* 0x000fe40000410000 */
[----:B---3--:R-:W-:Y:S02]  /*5480*/  FFMA.FTZ R24, R142, -UR4, R23 ;  /* 0x800000048e187c23 */ /* 0x008fe40008010017 */
[----:B------:R-:W-:Y:S01]  /*5490*/  FFMA.FTZ R19, -R23, R23, 1 ;  /* 0x3f80000017137423 */ /* 0x000fe20000010117 */
[----:B------:R-:W3:Y:S01]  /*54a0*/  MUFU.TANH R169, R35 ;  /* 0x0000002300a97308 */ /* 0x000ee20000002400 */
[----:B------:R-:W-:Y:S02]  /*54b0*/  FFMA.FTZ R23, R143, -UR4, R22 ;  /* 0x800000048f177c23 */ /* 0x000fe40008010016 */
[----:B------:R-:W-:Y:S02]  /*54c0*/  FFMA.FTZ R17, -R22, R22, 1 ;  /* 0x3f80000016117423 */ /* 0x000fe40000010116 */
[----:B------:R-:W-:Y:S02]  /*54d0*/  FMUL.FTZ R197, R18, c[0x0][0x2ec] ;  /* 0x0000bb0012c57a20 */ /* 0x000fe40000410000 */
[----:B------:R-:W-:Y:S02]  /*54e0*/  FFMA.FTZ R22, R144, -UR4, R21 ;  /* 0x8000000490167c23 */ /* 0x000fe40008010015 */
[----:B------:R-:W-:Y:S01]  /*54f0*/  FFMA.FTZ R18, -R21, R21, 1 ;  /* 0x3f80000015127423 */ /* 0x000fe20000010115 */
[----:B------:R4:W3:Y:S01]  /*5500*/  MUFU.TANH R172, R33 ;  /* 0x0000002100ac7308 */ /* 0x0008e20000002400 */
[----:B------:R-:W-:Y:S02]  /*5510*/  FFMA.FTZ R21, R145, -UR4, R174 ;  /* 0x8000000491157c23 */ /* 0x000fe400080100ae */
[----:B------:R-:W-:Y:S02]  /*5520*/  FMUL.FTZ R174, R0, c[0x0][0x2ec] ;  /* 0x0000bb0000ae7a20 */ /* 0x000fe40000410000 */
[----:B--2---:R-:W-:Y:S02]  /*5530*/  FMUL.FTZ R47, R53, c[0x0][0x2ec] ;  /* 0x0000bb00352f7a20 */ /* 0x004fe40000410000 */
[----:B------:R-:W-:Y:S02]  /*5540*/  FFMA.FTZ R0, -R175, R175, 1 ;  /* 0x3f800000af007423 */ /* 0x000fe400000101af */
[----:B------:R-:W-:Y:S01]  /*5550*/  FFMA.FTZ R34, R152, -UR4, R175 ;  /* 0x8000000498227c23 */ /* 0x000fe200080100af */
[----:B------:R2:W-:Y:S01]  /*5560*/  MUFU.TANH R111, R36 ;  /* 0x00000024006f7308 */ /* 0x0005e20000002400 */
[----:B------:R-:W-:Y:S02]  /*5570*/  FMUL.FTZ R175, R6, c[0x0][0x2ec] ;  /* 0x0000bb0006af7a20 */ /* 0x000fe40000410000 */
[----:B-1----:R-:W-:Y:S02]  /*5580*/  FFMA.FTZ R6, -R168, R168, 1 ;  /* 0x3f800000a8067423 */ /* 0x002fe400000101a8 */
[----:B------:R-:W-:Y:S02]  /*5590*/  FMUL.FTZ R114, R67, c[0x0][0x2ec] ;  /* 0x0000bb0043727a20 */ /* 0x000fe40000410000 */
[----:B------:R-:W-:Y:S02]  /*55a0*/  FFMA.FTZ R15, R137, -UR4, R191 ;  /* 0x80000004890f7c23 */ /* 0x000fe400080100bf */
[----:B------:R-:W-:Y:S01]  /*55b0*/  FMUL.FTZ R191, R9, c[0x0][0x2ec] ;  /* 0x0000bb0009bf7a20 */ /* 0x000fe20000410000 */
[----:B------:R-:W1:Y:S01]  /*55c0*/  MUFU.TANH R109, R42 ;  /* 0x0000002a006d7308 */ /* 0x000e620000002400 */
[----:B------:R-:W-:Y:S02]  /*55d0*/  FFMA.FTZ R9, R139, -UR4, R188 ;  /* 0x800000048b097c23 */ /* 0x000fe400080100bc */
[----:B------:R-:W-:Y:S02]  /*55e0*/  FMUL.FTZ R188, R5, c[0x0][0x2ec] ;  /* 0x0000bb0005bc7a20 */ /* 0x000fe40000410000 */
[----:B------:R-:W-:Y:S02]  /*55f0*/  FFMA.FTZ R5, -R178, R178, 1 ;  /* 0x3f800000b2057423 */ /* 0x000fe400000101b2 */
[----:B------:R-:W-:Y:S02]  /*5600*/  FMUL.FTZ R212, R17, c[0x0][0x2ec] ;  /* 0x0000bb0011d47a20 */ /* 0x000fe40000410000 */
[----:B----4-:R-:W-:Y:S01]  /*5610*/  FFMA.FTZ R33, R153, -UR4, R176 ;  /* 0x8000000499217c23 */ /* 0x010fe200080100b0 */
[----:B------:R4:W-:Y:S01]  /*5620*/  MUFU.TANH R61, R54 ;  /* 0x00000036003d7308 */ /* 0x0009e20000002400 */
[----:B---3--:R-:W-:Y:S02]  /*5630*/  FFMA.FTZ R17, -R169, R169, 1 ;  /* 0x3f800000a9117423 */ /* 0x008fe400000101a9 */
[----:B------:R-:W-:Y:S02]  /*5640*/  FMUL.FTZ R217, R6, c[0x0][0x2ec] ;  /* 0x0000bb0006d97a20 */ /* 0x000fe40000410000 */
[----:B--2---:R-:W-:Y:S02]  /*5650*/  FFMA.FTZ R36, R144, -UR4, R178 ;  /* 0x8000000490247c23 */ /* 0x004fe400080100b2 */
[----:B------:R-:W-:Y:S02]  /*5660*/  FMUL.FTZ R178, R4, c[0x0][0x2ec] ;  /* 0x0000bb0004b27a20 */ /* 0x000fe40000410000 */
[----:B------:R-:W-:Y:S01]  /*5670*/  FFMA.FTZ R4, -R176, R176, 1 ;  /* 0x3f800000b0047423 */ /* 0x000fe200000101b0 */
[----:B------:R-:W-:Y:S01]  /*5680*/  MUFU.TANH R66, R58 ;  /* 0x0000003a00427308 */ /* 0x000fe20000002400 */
[----:B------:R-:W-:Y:S02]  /*5690*/  FMUL.FTZ R176, R18, c[0x0][0x2ec] ;  /* 0x0000bb0012b07a20 */ /* 0x000fe40000410000 */
[----:B------:R-:W-:Y:S02]  /*56a0*/  FFMA.FTZ R18, -R171, R171, 1 ;  /* 0x3f800000ab127423 */ /* 0x000fe400000101ab */
[----:B------:R-:W-:Y:S02]  /*56b0*/  FFMA.FTZ R6, -R103, R103, 1 ;  /* 0x3f80000067067423 */ /* 0x000fe40000010167 */
[----:B------:R-:W-:Y:S02]  /*56c0*/  FMUL.FTZ R65, R65, c[0x0][0x2ec] ;  /* 0x0000bb0041417a20 */ /* 0x000fe40000410000 */
[----:B------:R-:W-:Y:S01]  /*56d0*/  FMUL.FTZ R213, R19, c[0x0][0x2ec] ;  /* 0x0000bb0013d57a20 */ /* 0x000fe20000410000 */
[----:B------:R2:W-:Y:S01]  /*56e0*/  MUFU.TANH R63, R20 ;  /* 0x00000014003f7308 */ /* 0x0005e20000002400 */
[----:B------:R-:W-:Y:S02]  /*56f0*/  FFMA.FTZ R44, R146, -UR4, R170 ;  /* 0x80000004922c7c23 */ /* 0x000fe400080100aa */
[----:B------:R-:W-:Y:S02]  /*5700*/  FFMA.FTZ R19, -R170, R170, 1 ;  /* 0x3f800000aa137423 */ /* 0x000fe400000101aa */
[----:B------:R-:W-:Y:S02]  /*5710*/  FMUL.FTZ R170, R0, c[0x0][0x2ec] ;  /* 0x0000bb0000aa7a20 */ /* 0x000fe40000410000 */
[----:B------:R-:W-:Y:S02]  /*5720*/  FFMA.FTZ R0, -R172, R172, 1 ;  /* 0x3f800000ac007423 */ /* 0x000fe400000101ac */
[----:B------:R-:W-:Y:S01]  /*5730*/  FFMA.FTZ R35, R145, -UR4, R177 ;  /* 0x8000000491237c23 */ /* 0x000fe200080100b1 */
[----:B------:R3:W-:Y:S01]  /*5740*/  MUFU.TANH R64, R57 ;  /* 0x0000003900407308 */ /* 0x0007e20000002400 */
[----:B------:R-:W-:Y:S02]  /*5750*/  FMUL.FTZ R177, R5, c[0x0][0x2ec] ;  /* 0x0000bb0005b17a20 */ /* 0x000fe40000410000 */
[----:B------:R-:W-:Y:S02]  /*5760*/  FFMA.FTZ R5, -R173, R173, 1 ;  /* 0x3f800000ad057423 */ /* 0x000fe400000101ad */
[----:B----4-:R-:W-:Y:S02]  /*5770*/  FFMA.FTZ R54, R149, -UR4, R173 ;  /* 0x8000000495367c23 */ /* 0x010fe400080100ad */
[----:B------:R-:W-:Y:S02]  /*5780*/  FMUL.FTZ R173, R17, c[0x0][0x2ec] ;  /* 0x0000bb0011ad7a20 */ /* 0x000fe40000410000 */
[----:B-1----:R-:W-:Y:S01]  /*5790*/  FFMA.FTZ R40, -R109, R109, 1 ;  /* 0x3f8000006d287423 */ /* 0x002fe2000001016d */
[----:B------:R-:W1:Y:S01]  /*57a0*/  MUFU.TANH R31, R31 ;  /* 0x0000001f001f7308 */ /* 0x000e620000002400 */
[----:B------:R-:W-:Y:S02]  /*57b0*/  FMUL.FTZ R218, R18, c[0x0][0x2ec] ;  /* 0x0000bb0012da7a20 */ /* 0x000fe40000410000 */
[----:B------:R-:W-:Y:S02]  /*57c0*/  FFMA.FTZ R18, R150, -UR4, R108 ;  /* 0x8000000496127c23 */ /* 0x000fe4000801006c */
[----:B--2---:R-:W-:Y:S02]  /*57d0*/  FFMA.FTZ R20, R152, -UR4, R109 ;  /* 0x8000000498147c23 */ /* 0x004fe4000801006d */
[----:B------:R-:W-:Y:S02]  /*57e0*/  FFMA.FTZ R17, R151, -UR4, R103 ;  /* 0x8000000497117c23 */ /* 0x000fe40008010067 */
[----:B------:R-:W-:Y:S01]  /*57f0*/  FMUL.FTZ R224, R6, c[0x0][0x2ec] ;  /* 0x0000bb0006e07a20 */ /* 0x000fe20000410000 */
[----:B------:R-:W2:Y:S01]  /*5800*/  MUFU.TANH R30, R30 ;  /* 0x0000001e001e7308 */ /* 0x000ea20000002400 */
[----:B------:R-:W-:Y:S02]  /*5810*/  FFMA.FTZ R58, R154, -UR4, R62 ;  /* 0x800000049a3a7c23 */ /* 0x000fe4000801003e */
[----:B------:R-:W-:Y:S02]  /*5820*/  FFMA.FTZ R6, -R62, R62, 1 ;  /* 0x3f8000003e067423 */ /* 0x000fe4000001013e */
[----:B---3--:R-:W-:Y:S02]  /*5830*/  FFMA.FTZ R57, -R108, R108, 1 ;  /* 0x3f8000006c397423 */ /* 0x008fe4000001016c */
[----:B------:R-:W-:Y:S02]  /*5840*/  FFMA.FTZ R41, R148, -UR4, R168 ;  /* 0x8000000494297c23 */ /* 0x000fe400080100a8 */
[----:B------:R-:W-:Y:S01]  /*5850*/  FMUL.FTZ R168, R0, c[0x0][0x2ec] ;  /* 0x0000bb0000a87a20 */ /* 0x000fe20000410000 */
[----:B------:R3:W4:Y:S01]  /*5860*/  MUFU.TANH R39, R43 ;  /* 0x0000002b00277308 */ /* 0x0007220000002400 */
[----:B------:R-:W-:Y:S02]  /*5870*/  FFMA.FTZ R0, -R111, R111, 1 ;  /* 0x3f8000006f007423 */ /* 0x000fe4000001016f */
[----:B------:R-:W-:Y:S02]  /*5880*/  FFMA.FTZ R42, R149, -UR4, R171 ;  /* 0x80000004952a7c23 */ /* 0x000fe400080100ab */
[----:B------:R-:W-:Y:S02]  /*5890*/  FMUL.FTZ R215, R0, c[0x0][0x2ec] ;  /* 0x0000bb0000d77a20 */ /* 0x000fe40000410000 */
[----:B-1----:R-:W-:Y:S02]  /*58a0*/  FFMA.FTZ R0, -R31, R31, 1 ;  /* 0x3f8000001f007423 */ /* 0x002fe4000001011f */
[----:B------:R-:W-:Y:S01]  /*58b0*/  FMUL.FTZ R171, R5, c[0x0][0x2ec] ;  /* 0x0000bb0005ab7a20 */ /* 0x000fe20000410000 */
[----:B------:R-:W1:Y:S01]  /*58c0*/  MUFU.TANH R32, R32 ;  /* 0x0000002000207308 */ /* 0x000e620000002400 */
[----:B------:R-:W-:Y:S02]  /*58d0*/  FMUL.FTZ R216, R0, c[0x0][0x2ec] ;  /* 0x0000bb0000d87a20 */ /* 0x000fe40000410000 */
[----:B------:R-:W-:Y:S02]  /*58e0*/  FFMA.FTZ R53, R148, -UR4, R172 ;  /* 0x8000000494357c23 */ /* 0x000fe400080100ac */
[----:B--2---:R-:W-:Y:S02]  /*58f0*/  FFMA.FTZ R0, -R30, R30, 1 ;  /* 0x3f8000001e007423 */ /* 0x004fe4000001011e */
[----:B------:R-:W-:Y:S02]  /*5900*/  FMUL.FTZ R214, R19, c[0x0][0x2ec] ;  /* 0x0000bb0013d67a20 */ /* 0x000fe40000410000 */
[----:B------:R-:W-:Y:S01]  /*5910*/  FMUL.FTZ R222, R0, c[0x0][0x2ec] ;  /* 0x0000bb0000de7a20 */ /* 0x000fe20000410000 */
[----:B------:R-:W2:Y:S01]  /*5920*/  MUFU.TANH R49, R49 ;  /* 0x0000003100317308 */ /* 0x000ea20000002400 */
[----:B------:R-:W-:Y:S02]  /*5930*/  FMUL.FTZ R225, R57, c[0x0][0x2ec] ;  /* 0x0000bb0039e17a20 */ /* 0x000fe40000410000 */
[----:B------:R-:W-:Y:S02]  /*5940*/  FFMA.FTZ R57, R155, -UR4, R61 ;  /* 0x800000049b397c23 */ /* 0x000fe4000801003d */
[----:B---3--:R-:W-:Y:S02]  /*5950*/  FFMA.FTZ R43, R147, -UR4, R169 ;  /* 0x80000004932b7c23 */ /* 0x008fe400080100a9 */
[----:B------:R-:W-:Y:S02]  /*5960*/  FMUL.FTZ R169, R4, c[0x0][0x2ec] ;  /* 0x0000bb0004a97a20 */ /* 0x000fe40000410000 */
[----:B------:R-:W-:Y:S01]  /*5970*/  FFMA.FTZ R4, -R110, R110, 1 ;  /* 0x3f8000006e047423 */ /* 0x000fe2000001016e */
[----:B------:R-:W3:Y:S01]  /*5980*/  MUFU.TANH R29, R29 ;  /* 0x0000001d001d7308 */ /* 0x000ee20000002400 */
[----:B----4-:R-:W-:Y:S02]  /*5990*/  FFMA.FTZ R19, R153, -UR4, R39 ;  /* 0x8000000499137c23 */ /* 0x010fe40008010027 */
[----:B------:R-:W-:Y:S02]  /*59a0*/  FMUL.FTZ R172, R4, c[0x0][0x2ec] ;  /* 0x0000bb0004ac7a20 */ /* 0x000fe40000410000 */
[----:B-1----:R-:W-:Y:S02]  /*59b0*/  FFMA.FTZ R5, -R32, R32, 1 ;  /* 0x3f80000020057423 */ /* 0x002fe40000010120 */
[----:B------:R-:W-:Y:S02]  /*59c0*/  FFMA.FTZ R39, -R39, R39, 1 ;  /* 0x3f80000027277423 */ /* 0x000fe40000010127 */
[----:B------:R-:W-:Y:S01]  /*59d0*/  FMUL.FTZ R219, R5, c[0x0][0x2ec] ;  /* 0x0000bb0005db7a20 */ /* 0x000fe20000410000 */
[----:B------:R-:W1:Y:S01]  /*59e0*/  MUFU.TANH R101, R50 ;  /* 0x0000003200657308 */ /* 0x000e620000002400 */
[----:B------:R-:W-:Y:S02]  /*59f0*/  FFMA.FTZ R61, -R61, R61, 1 ;  /* 0x3f8000003d3d7423 */ /* 0x000fe4000001013d */
[----:B------:R-:W-:Y:S02]  /*5a00*/  FMUL.FTZ R220, R40, c[0x0][0x2ec] ;  /* 0x0000bb0028dc7a20 */ /* 0x000fe40000410000 */
[----:B--2---:R-:W-:Y:S02]  /*5a10*/  FFMA.FTZ R0, -R49, R49, 1 ;  /* 0x3f80000031007423 */ /* 0x004fe40000010131 */
[----:B------:R-:W-:Y:S02]  /*5a20*/  FMUL.FTZ R223, R39, c[0x0][0x2ec] ;  /* 0x0000bb0027df7a20 */ /* 0x000fe40000410000 */
[----:B------:R-:W-:Y:S01]  /*5a30*/  FMUL.FTZ R226, R0, c[0x0][0x2ec] ;  /* 0x0000bb0000e27a20 */ /* 0x000fe20000410000 */
[----:B------:R-:W2:Y:S01]  /*5a40*/  MUFU.TANH R50, R48 ;  /* 0x0000003000327308 */ /* 0x000ea20000002400 */
[----:B------:R-:W-:Y:S02]  /*5a50*/  FMUL.FTZ R236, R6, c[0x0][0x2ec] ;  /* 0x0000bb0006ec7a20 */ /* 0x000fe40000410000 */
[----:B------:R-:W-:Y:S02]  /*5a60*/  FFMA.FTZ R14, R138, -UR4, R14 ;  /* 0x800000048a0e7c23 */ /* 0x000fe4000801000e */
[----:B---3--:R-:W-:Y:S02]  /*5a70*/  FFMA.FTZ R4, -R29, R29, 1 ;  /* 0x3f8000001d047423 */ /* 0x008fe4000001011d */
[----:B------:R-:W-:Y:S02]  /*5a80*/  FFMA.FTZ R13, R140, -UR4, R13 ;  /* 0x800000048c0d7c23 */ /* 0x000fe4000801000d */
[----:B------:R-:W-:Y:S01]  /*5a90*/  FMUL.FTZ R221, R4, c[0x0][0x2ec] ;  /* 0x0000bb0004dd7a20 */ /* 0x000fe20000410000 */
[----:B------:R-:W3:Y:S01]  /*5aa0*/  MUFU.TANH R48, R52 ;  /* 0x0000003400307308 */ /* 0x000ee20000002400 */
[----:B------:R-:W-:Y:S02]  /*5ab0*/  FFMA.FTZ R32, R150, -UR4, R32 ;  /* 0x8000000496207c23 */ /* 0x000fe40008010020 */
[----:B------:R-:W-:Y:S02]  /*5ac0*/  FFMA.FTZ R31, R151, -UR4, R31 ;  /* 0x80000004971f7c23 */ /* 0x000fe4000801001f */
[----:B-1----:R-:W-:Y:S02]  /*5ad0*/  FFMA.FTZ R40, R157, -UR4, R101 ;  /* 0x800000049d287c23 */ /* 0x002fe40008010065 */
[----:B------:R-:W-:Y:S02]  /*5ae0*/  FFMA.FTZ R30, R160, -UR4, R30 ;  /* 0x80000004a01e7c23 */ /* 0x000fe4000801001e */
[----:B------:R-:W-:Y:S01]  /*5af0*/  FFMA.FTZ R29, R159, -UR4, R29 ;  /* 0x800000049f1d7c23 */ /* 0x000fe2000801001d */
[----:B------:R-:W1:Y:S01]  /*5b00*/  MUFU.TANH R100, R51 ;  /* 0x0000003300647308 */ /* 0x000e620000002400 */
[----:B------:R-:W-:Y:S02]  /*5b10*/  FFMA.FTZ R49, R154, -UR4, R49 ;  /* 0x800000049a317c23 */ /* 0x000fe40008010031 */
[----:B------:R-:W-:Y:S02]  /*5b20*/  FMUL.FTZ R237, R61, c[0x0][0x2ec] ;  /* 0x0000bb003ded7a20 */ /* 0x000fe40000410000 */
[----:B--2---:R-:W-:Y:S02]  /*5b30*/  FFMA.FTZ R5, -R50, R50, 1 ;  /* 0x3f80000032057423 */ /* 0x004fe40000010132 */
[----:B------:R-:W-:Y:S02]  /*5b40*/  FFMA.FTZ R50, R155, -UR4, R50 ;  /* 0x800000049b327c23 */ /* 0x000fe40008010032 */
[----:B------:R-:W-:Y:S01]  /*5b50*/  FMUL.FTZ R227, R5, c[0x0][0x2ec] ;  /* 0x0000bb0005e37a20 */ /* 0x000fe20000410000 */
[----:B------:R2:W4:Y:S01]  /*5b60*/  MUFU.TANH R67, R59 ;  /* 0x0000003b00437308 */ /* 0x0005220000002400 */
[----:B------:R-:W-:Y:S02]  /*5b70*/  FFMA.FTZ R5, -R63, R63, 1 ;  /* 0x3f8000003f057423 */ /* 0x000fe4000001013f */
[----:B------:R-:W-:Y:S02]  /*5b80*/  FFMA.FTZ R63, R156, -UR4, R63 ;  /* 0x800000049c3f7c23 */ /* 0x000fe4000801003f */
[----:B---3--:R-:W-:Y:S02]  /*5b90*/  FFMA.FTZ R0, -R48, R48, 1 ;  /* 0x3f80000030007423 */ /* 0x008fe40000010130 */
[----:B------:R-:W-:Y:S02]  /*5ba0*/  FMUL.FTZ R229, R5, c[0x0][0x2ec] ;  /* 0x0000bb0005e57a20 */ /* 0x000fe40000410000 */
[----:B------:R-:W-:Y:S01]  /*5bb0*/  FMUL.FTZ R233, R0, c[0x0][0x2ec] ;  /* 0x0000bb0000e97a20 */ /* 0x000fe20000410000 */
[----:B------:R3:W-:Y:S01]  /*5bc0*/  MUFU.TANH R106, R60 ;  /* 0x0000003c006a7308 */ /* 0x0007e20000002400 */
[----:B------:R-:W-:Y:S02]  /*5bd0*/  FFMA.FTZ R0, -R64, R64, 1 ;  /* 0x3f80000040007423 */ /* 0x000fe40000010140 */
[----:B------:R-:W-:Y:S02]  /*5be0*/  FFMA.FTZ R64, R102, -UR4, R64 ;  /* 0x8000000466407c23 */ /* 0x000fe40008010040 */
[----:B-1----:R-:W-:Y:S02]  /*5bf0*/  FFMA.FTZ R39, R158, -UR4, R100 ;  /* 0x800000049e277c23 */ /* 0x002fe40008010064 */
[----:B------:R-:W-:Y:S02]  /*5c00*/  FMUL.FTZ R228, R0, c[0x0][0x2ec] ;  /* 0x0000bb0000e47a20 */ /* 0x000fe40000410000 */
[----:B------:R-:W-:Y:S01]  /*5c10*/  FFMA.FTZ R52, R157, -UR4, R111 ;  /* 0x800000049d347c23 */ /* 0x000fe2000801006f */
[----:B------:R-:W1:Y:S01]  /*5c20*/  MUFU.TANH R47, R47 ;  /* 0x0000002f002f7308 */ /* 0x000e620000002400 */
[----:B------:R-:W-:Y:S02]  /*5c30*/  FFMA.FTZ R51, R158, -UR4, R110 ;  /* 0x800000049e337c23 */ /* 0x000fe4000801006e */
[----:B------:R-:W-:Y:S02]  /*5c40*/  FFMA.FTZ R48, R162, -UR4, R48 ;  /* 0x80000004a2307c23 */ /* 0x000fe40008010030 */
[----:B--2---:R-:W-:Y:S04]  /*5c50*/  FFMA.FTZ R59, -R100, R100, 1 ;  /* 0x3f800000643b7423 */ /* 0x004fe80000010164 */
[----:B------:R-:W-:Y:S01]  /*5c60*/  FMUL.FTZ R231, R59, c[0x0][0x2ec] ;  /* 0x0000bb003be77a20 */ /* 0x000fe20000410000 */
[----:B------:R-:W2:Y:S01]  /*5c70*/  MUFU.TANH R105, R105 ;  /* 0x0000006900697308 */ /* 0x000ea20000002400 */
[----:B----4-:R-:W-:Y:S02]  /*5c80*/  FFMA.FTZ R59, -R67, R67, 1 ;  /* 0x3f800000433b7423 */ /* 0x010fe40000010143 */
[----:B---3--:R-:W-:Y:S02]  /*5c90*/  FFMA.FTZ R60, -R101, R101, 1 ;  /* 0x3f800000653c7423 */ /* 0x008fe40000010165 */
[----:B------:R-:W-:Y:S02]  /*5ca0*/  FMUL.FTZ R234, R59, c[0x0][0x2ec] ;  /* 0x0000bb003bea7a20 */ /* 0x000fe40000410000 */
[----:B------:R-:W-:Y:S02]  /*5cb0*/  FMUL.FTZ R232, R60, c[0x0][0x2ec] ;  /* 0x0000bb003ce87a20 */ /* 0x000fe40000410000 */
[----:B------:R-:W-:Y:S01]  /*5cc0*/  FFMA.FTZ R60, -R66, R66, 1 ;  /* 0x3f800000423c7423 */ /* 0x000fe20000010142 */
[----:B------:R-:W3:Y:S01]  /*5cd0*/  MUFU.TANH R104, R104 ;  /* 0x0000006800687308 */ /* 0x000ee20000002400 */
[----:B-1----:R-:W-:Y:S02]  /*5ce0*/  FFMA.FTZ R4, -R47, R47, 1 ;  /* 0x3f8000002f047423 */ /* 0x002fe4000001012f */
[----:B------:R-:W-:Y:S02]  /*5cf0*/  FFMA.FTZ R47, R161, -UR4, R47 ;  /* 0x80000004a12f7c23 */ /* 0x000fe4000801002f */
[----:B------:R-:W-:Y:S02]  /*5d00*/  FMUL.FTZ R230, R4, c[0x0][0x2ec] ;  /* 0x0000bb0004e67a20 */ /* 0x000fe40000410000 */
[----:B------:R-:W-:Y:S03]  /*5d10*/  FMUL.FTZ R235, R60, c[0x0][0x2ec] ;  /* 0x0000bb003ceb7a20 */ /* 0x000fe60000410000 */
[----:B------:R-:W1:Y:S01]  /*5d20*/  MUFU.TANH R103, R107 ;  /* 0x0000006b00677308 */ /* 0x000e620000002400 */
[----:B--2---:R-:W-:Y:S02]  /*5d30*/  FFMA.FTZ R101, R156, -UR4, R105 ;  /* 0x800000049c657c23 */ /* 0x004fe40008010069 */
[----:B------:R-:W-:Y:S07]  /*5d40*/  FFMA.FTZ R105, -R105, R105, 1 ;  /* 0x3f80000069697423 */ /* 0x000fee0000010169 */
[----:B------:R-:W2:Y:S01]  /*5d50*/  MUFU.TANH R109, R112 ;  /* 0x00000070006d7308 */ /* 0x000ea20000002400 */
[----:B---3--:R-:W-:Y:S02]  /*5d60*/  FFMA.FTZ R100, R165, -UR4, R104 ;  /* 0x80000004a5647c23 */ /* 0x008fe40008010068 */
[----:B------:R-:W-:Y:S07]  /*5d70*/  FFMA.FTZ R104, -R104, R104, 1 ;  /* 0x3f80000068687423 */ /* 0x000fee0000010168 */
[----:B------:R-:W3:Y:S01]  /*5d80*/  MUFU.TANH R108, R113 ;  /* 0x00000071006c7308 */ /* 0x000ee20000002400 */
[----:B-1----:R-:W-:Y:S02]  /*5d90*/  FFMA.FTZ R102, R102, -UR4, R103 ;  /* 0x8000000466667c23 */ /* 0x002fe40008010067 */
[----:B------:R-:W-:Y:S07]  /*5da0*/  FFMA.FTZ R103, -R103, R103, 1 ;  /* 0x3f80000067677423 */ /* 0x000fee0000010167 */
[----:B------:R1:W4:Y:S01]  /*5db0*/  MUFU.TANH R62, R65 ;  /* 0x00000041003e7308 */ /* 0x0003220000002400 */
[----:B--2---:R-:W-:Y:S02]  /*5dc0*/  FFMA.FTZ R6, -R109, R109, 1 ;  /* 0x3f8000006d067423 */ /* 0x004fe4000001016d */
[----:B------:R-:W-:Y:S02]  /*5dd0*/  FFMA.FTZ R59, R195, -UR4, R109 ;  /* 0x80000004c33b7c23 */ /* 0x000fe4000801006d */
[----:B------:R-:W-:Y:S02]  /*5de0*/  FMUL.FTZ R195, R105, c[0x0][0x2ec] ;  /* 0x0000bb0069c37a20 */ /* 0x000fe40000410000 */
[----:B------:R-:W-:Y:S03]  /*5df0*/  FMUL.FTZ R165, R6, c[0x0][0x2ec] ;  /* 0x0000bb0006a57a20 */ /* 0x000fe60000410000 */
[----:B------:R-:W2:Y:S01]  /*5e00*/  MUFU.TANH R107, R114 ;  /* 0x00000072006b7308 */ /* 0x000ea20000002400 */
[----:B---3--:R-:W-:Y:S02]  /*5e10*/  FFMA.FTZ R5, -R108, R108, 1 ;  /* 0x3f8000006c057423 */ /* 0x008fe4000001016c */
[----:B------:R-:W-:Y:S02]  /*5e20*/  FFMA.FTZ R61, R162, -UR4, R108 ;  /* 0x80000004a23d7c23 */ /* 0x000fe4000801006c */
[----:B-1----:R-:W-:Y:S02]  /*5e30*/  FFMA.FTZ R65, R160, -UR4, R66 ;  /* 0x80000004a0417c23 */ /* 0x002fe40008010042 */
[----:B------:R-:W-:Y:S02]  /*5e40*/  FFMA.FTZ R66, R159, -UR4, R67 ;  /* 0x800000049f427c23 */ /* 0x000fe40008010043 */
[----:B------:R-:W-:Y:S02]  /*5e50*/  FFMA.FTZ R67, R164, -UR4, R106 ;  /* 0x80000004a4437c23 */ /* 0x000fe4000801006a */
[----:B------:R-:W-:Y:S02]  /*5e60*/  FFMA.FTZ R106, -R106, R106, 1 ;  /* 0x3f8000006a6a7423 */ /* 0x000fe4000001016a */
[----:B----4-:R-:W-:Y:S02]  /*5e70*/  FFMA.FTZ R4, -R62, R62, 1 ;  /* 0x3f8000003e047423 */ /* 0x010fe4000001013e */
[----:B------:R-:W-:Y:S02]  /*5e80*/  FFMA.FTZ R60, R198, -UR4, R62 ;  /* 0x80000004c63c7c23 */ /* 0x000fe4000801003e */
[----:B--2---:R-:W-:Y:S02]  /*5e90*/  FFMA.FTZ R0, -R107, R107, 1 ;  /* 0x3f8000006b007423 */ /* 0x004fe4000001016b */
[----:B------:R-:W-:Y:S02]  /*5ea0*/  FFMA.FTZ R62, R161, -UR4, R107 ;  /* 0x80000004a13e7c23 */ /* 0x000fe4000801006b */
[----:B------:R-:W-:Y:S02]  /*5eb0*/  FMUL.FTZ R164, R106, c[0x0][0x2ec] ;  /* 0x0000bb006aa47a20 */ /* 0x000fe40000410000 */
[----:B------:R-:W-:Y:S02]  /*5ec0*/  FMUL.FTZ R159, R104, c[0x0][0x2ec] ;  /* 0x0000bb00689f7a20 */ /* 0x000fe40000410000 */
[----:B------:R-:W-:Y:S02]  /*5ed0*/  FMUL.FTZ R161, R103, c[0x0][0x2ec] ;  /* 0x0000bb0067a17a20 */ /* 0x000fe40000410000 */
[----:B------:R-:W-:Y:S02]  /*5ee0*/  FMUL.FTZ R198, R5, c[0x0][0x2ec] ;  /* 0x0000bb0005c67a20 */ /* 0x000fe40000410000 */
[----:B------:R-:W-:Y:S02]  /*5ef0*/  FMUL.FTZ R160, R4, c[0x0][0x2ec] ;  /* 0x0000bb0004a07a20 */ /* 0x000fe40000410000 */
[----:B------:R-:W-:Y:S01]  /*5f00*/  FMUL.FTZ R162, R0, c[0x0][0x2ec] ;  /* 0x0000bb0000a27a20 */ /* 0x000fe20000410000 */
[----:B------:R-:W-:-:S05]  /*5f10*/  @!P0 BRA `(.L_x_1302) ;  /* 0x0000009000008947 */ /* 0x000fca0003800000 */
[----:B------:R-:W-:Y:S01]  /*5f20*/  UIADD3 UR9, UR11, UR18, -UR5 ;  /* 0x000000120b097290 */ /* 0x000fe2000fffe805 */
        /* <DEDUP_REMOVED lines=8> */
.L_x_1302:
[----:B------:R-:W-:Y:S01]  /*5fb0*/  IADD3 R0, R238, UR6, RZ ;  /* 0x00000006ee007c10 */ /* 0x000fe2000fffe0ff */
[----:B------:R-:W-:Y:S01]  /*5fc0*/  UIADD3 UR6, -UR8, UR5, -UR10 ;  /* 0x0000000508067290 */ /* 0x000fe2000fffe90a */
[----:B------:R-:W-:Y:S01]  /*5fd0*/  IADD3 R136, R135, 0x1, RZ ;  /* 0x0000000187887810 */ /* 0x000fe20007ffe0ff */
        /* <DEDUP_REMOVED lines=228> */
.L_x_1303:
        /* <DEDUP_REMOVED lines=33> */
[C---:B----4-:R-:W-:Y:S02]  /*7030*/  FMUL.FTZ R4, R0.reuse, 1.4426950216293334961 ;  /* 0x3fb8aa3b00047820 */ /* 0x050fe40000410000 */
[--C-:B------:R-:W-:Y:S01]  /*7040*/  FFMA.FTZ R7, R7, c[0x0][0x23c], -R6.reuse ;  /* 0x00008f0007077a23 */ /* 0x100fe20000010806 */
[----:B------:R-:W-:Y:S01]  /*7050*/  FSEL R5, R5, RZ, P0 ;  /* 0x000000ff05057208 */ /* 0x000fe20000000000 */
[--C-:B------:R-:W-:Y:S01]  /*7060*/  FFMA.FTZ R51, R51, c[0x0][0x23c], -R6.reuse ;  /* 0x00008f0033337a23 */ /* 0x100fe20000010806 */
[----:B------:R-:W-:Y:S01]  /*7070*/  FSETP.NEU.FTZ.AND P0, PT, R0, -INF , PT ;  /* 0xff8000000000780b */ /* 0x000fe20003f1d000 */
[----:B------:R2:W-:Y:S01]  /*7080*/  MUFU.EX2 R142, R7 ;  /* 0x00000007008e7308 */ /* 0x0005e20000000800 */
        /* <DEDUP_REMOVED lines=13> */
[----:B------:R-:W3:Y:S01]  /*7160*/  MUFU.EX2 R143, R8 ;  /* 0x00000008008f7308 */ /* 0x000ee20000000800 */
[--C-:B------:R-:W-:Y:S02]  /*7170*/  FFMA.FTZ R52, R52, c[0x0][0x23c], -R6.reuse ;  /* 0x00008f0034347a23 */ /* 0x100fe40000010806 */
[----:B------:R-:W-:Y:S02]  /*7180*/  FFMA.FTZ R47, R47, c[0x0][0x23c], -R6 ;  /* 0x00008f002f2f7a23 */ /* 0x000fe40000010806 */
[--C-:B--2---:R-:W-:Y:S02]  /*7190*/  FFMA.FTZ R7, R57, c[0x0][0x23c], -R5.reuse ;  /* 0x00008f0039077a23 */ /* 0x104fe40000010805 */
[----:B------:R-:W-:Y:S02]  /*71a0*/  FMUL.FTZ R0, R103, 1.4426950216293334961 ;  /* 0x3fb8aa3b67007820 */ /* 0x000fe40000410000 */
[--C-:B------:R-:W-:Y:S01]  /*71b0*/  FFMA.FTZ R16, R16, c[0x0][0x23c], -R4.reuse ;  /* 0x00008f0010107a23 */ /* 0x100fe20000010804 */
[----:B-1----:R1:W-:Y:S01]  /*71c0*/  MUFU.EX2 R79, R7 ;  /* 0x00000007004f7308 */ /* 0x0023e20000000800 */
[--C-:B------:R-:W-:Y:S01]  /*71d0*/  FFMA.FTZ R12, R12, c[0x0][0x23c], -R5.reuse ;  /* 0x00008f000c0c7a23 */ /* 0x100fe20000010805 */
[----:B------:R-:W-:Y:S01]  /*71e0*/  FSEL R0, R0, RZ, P0 ;  /* 0x000000ff00007208 */ /* 0x000fe20000000000 */
        /* <DEDUP_REMOVED lines=13> */
[--C-:B-1----:R-:W-:Y:S02]  /*72c0*/  FFMA.FTZ R7, R58, c[0x0][0x23c], -R5.reuse ;  /* 0x00008f003a077a23 */ /* 0x102fe40000010805 */
[--C-:B------:R-:W-:Y:S02]  /*72d0*/  FFMA.FTZ R35, R35, c[0x0][0x23c], -R4.reuse ;  /* 0x00008f0023237a23 */ /* 0x100fe40000010804 */
[--C-:B------:R-:W-:Y:S01]  /*72e0*/  FFMA.FTZ R34, R34, c[0x0][0x23c], -R4.reuse ;  /* 0x00008f0022227a23 */ /* 0x100fe20000010804 */
[----:B------:R1:W-:Y:S01]  /*72f0*/  MUFU.EX2 R78, R7 ;  /* 0x00000007004e7308 */ /* 0x0003e20000000800 */
[--C-:B------:R-:W-:Y:S02]  /*7300*/  FFMA.FTZ R33, R33, c[0x0][0x23c], -R4.reuse ;  /* 0x00008f0021217a23 */ /* 0x100fe40000010804 */
[----:B------:R-:W-:Y:S02]  /*7310*/  FFMA.FTZ R32, R32, c[0x0][0x23c], -R4 ;  /* 0x00008f0020207a23 */ /* 0x000fe40000010804 */
[--C-:B------:R-:W-:Y:S02]  /*7320*/  FFMA.FTZ R19, R19, c[0x0][0x23c], -R0.reuse ;  /* 0x00008f0013137a23 */ /* 0x100fe40000010800 */
[--C-:B------:R-:W-:Y:S02]  /*7330*/  FFMA.FTZ R18, R18, c[0x0][0x23c], -R0.reuse ;  /* 0x00008f0012127a23 */ /* 0x100fe40000010800 */
[--C-:B------:R-:W-:Y:S01]  /*7340*/  FFMA.FTZ R17, R17, c[0x0][0x23c], -R0.reuse ;  /* 0x00008f0011117a23 */ /* 0x100fe20000010800 */
[----:B------:R-:W-:Y:S01]  /*7350*/  MUFU.EX2 R147, R14 ;  /* 0x0000000e00937308 */ /* 0x000fe20000000800 */
[--C-:B------:R-:W-:Y:S02]  /*7360*/  FFMA.FTZ R28, R28, c[0x0][0x23c], -R0.reuse ;  /* 0x00008f001c1c7a23 */ /* 0x100fe40000010800 */
[----:B------:R-:W-:Y:S02]  /*7370*/  FFMA.FTZ R27, R27, c[0x0][0x23c], -R0 ;  /* 0x00008f001b1b7a23 */ /* 0x000fe40000010800 */
[--C-:B------:R-:W-:Y:S02]  /*7380*/  FFMA.FTZ R15, R15, c[0x0][0x23c], -R4.reuse ;  /* 0x00008f000f0f7a23 */ /* 0x100fe40000010804 */
[--C-:B------:R-:W-:Y:S02]  /*7390*/  FFMA.FTZ R38, R38, c[0x0][0x23c], -R4.reuse ;  /* 0x00008f0026267a23 */ /* 0x100fe40000010804 */
[----:B------:R-:W-:Y:S01]  /*73a0*/  FFMA.FTZ R37, R37, c[0x0][0x23c], -R4 ;  /* 0x00008f0025257a23 */ /* 0x000fe20000010804 */
[----:B------:R-:W2:Y:S01]  /*73b0*/  MUFU.EX2 R146, R13 ;  /* 0x0000000d00927308 */ /* 0x000ea20000000800 */
[--C-:B------:R-:W-:Y:S02]  /*73c0*/  FFMA.FTZ R26, R26, c[0x0][0x23c], -R0.reuse ;  /* 0x00008f001a1a7a23 */ /* 0x100fe40000010800 */
[----:B------:R-:W-:Y:S02]  /*73d0*/  FFMA.FTZ R25, R25, c[0x0][0x23c], -R0 ;  /* 0x00008f0019197a23 */ /* 0x000fe40000010800 */
[--C-:B-1----:R-:W-:Y:S02]  /*73e0*/  FFMA.FTZ R7, R59, c[0x0][0x23c], -R6.reuse ;  /* 0x00008f003b077a23 */ /* 0x102fe40000010806 */
[----:B------:R-:W-:Y:S02]  /*73f0*/  FFMA.FTZ R6, R60, c[0x0][0x23c], -R6 ;  /* 0x00008f003c067a23 */ /* 0x000fe40000010806 */
[--C-:B------:R-:W-:Y:S01]  /*7400*/  FFMA.FTZ R36, R36, c[0x0][0x23c], -R4.reuse ;  /* 0x00008f0024247a23 */ /* 0x100fe20000010804 */
[----:B------:R1:W-:Y:S01]  /*7410*/  MUFU.EX2 R69, R7 ;  /* 0x0000000700457308 */ /* 0x0003e20000000800 */
        /* <DEDUP_REMOVED lines=8> */
[----:B------:R-:W-:Y:S05]  /*74a0*/  FFMA.FTZ R20, R20, c[0x0][0x23c], -R0 ;  /* 0x00008f0014147a23 */ /* 0x000fea0000010800 */
[----:B------:R2:W-:Y:S01]  /*74b0*/  MUFU.EX2 R145, R10 ;  /* 0x0000000a00917308 */ /* 0x0005e20000000800 */
[----:B-1----:R-:W-:Y:S09]  /*74c0*/  FFMA.FTZ R7, R63, c[0x0][0x23c], -R4 ;  /* 0x00008f003f077a23 */ /* 0x002ff20000010804 */
[----:B------:R1:W-:Y:S01]  /*74d0*/  MUFU.EX2 R77, R7 ;  /* 0x00000007004d7308 */ /* 0x0003e20000000800 */
[--C-:B----4-:R-:W-:Y:S02]  /*74e0*/  FFMA.FTZ R6, R61, c[0x0][0x23c], -R5.reuse ;  /* 0x00008f003d067a23 */ /* 0x110fe40000010805 */
[----:B------:R-:W-:Y:S07]  /*74f0*/  FFMA.FTZ R5, R62, c[0x0][0x23c], -R5 ;  /* 0x00008f003e057a23 */ /* 0x000fee0000010805 */
[----:B------:R4:W-:Y:S01]  /*7500*/  MUFU.EX2 R2, R5 ;  /* 0x0000000500027308 */ /* 0x0009e20000000800 */
[----:B--2---:R-:W-:Y:S09]  /*7510*/  FFMA.FTZ R10, R101, c[0x0][0x23c], -R0 ;  /* 0x00008f00650a7a23 */ /* 0x004ff20000010800 */
[----:B------:R3:W-:Y:S01]  /*7520*/  MUFU.EX2 R3, R6 ;  /* 0x0000000600037308 */ /* 0x0007e20000000800 */
[--C-:B-1----:R-:W-:Y:S09]  /*7530*/  FFMA.FTZ R7, R67, c[0x0][0x23c], -R4.reuse ;  /* 0x00008f0043077a23 */ /* 0x102ff20000010804 */
[----:B------:R-:W1:Y:S01]  /*7540*/  MUFU.EX2 R144, R9 ;  /* 0x0000000900907308 */ /* 0x000e620000000800 */
[--C-:B----4-:R-:W-:Y:S02]  /*7550*/  FFMA.FTZ R5, R64, c[0x0][0x23c], -R4.reuse ;  /* 0x00008f0040057a23 */ /* 0x110fe40000010804 */
[----:B------:R-:W-:Y:S07]  /*7560*/  FFMA.FTZ R4, R100, c[0x0][0x23c], -R4 ;  /* 0x00008f0064047a23 */ /* 0x000fee0000010804 */
[----:B------:R2:W-:Y:S01]  /*7570*/  MUFU.EX2 R76, R5 ;  /* 0x00000005004c7308 */ /* 0x0005e20000000800 */
[----:B---3--:R-:W-:Y:S05]  /*7580*/  F2FP.PACK_AB R6, R142, R143 ;  /* 0x0000008f8e06723e */ /* 0x008fea00000000ff */
[----:B------:R1:W-:Y:S04]  /*7590*/  STS [R203+0x12000], R6 ;  /* 0x01200006cb007388 */ /* 0x0003e80000000800 */
[----:B------:R3:W-:Y:S10]  /*75a0*/  MUFU.EX2 R73, R7 ;  /* 0x0000000700497308 */ /* 0x0007f40000000800 */
[----:B------:R-:W-:Y:S01]  /*75b0*/  MUFU.EX2 R113, R28 ;  /* 0x0000001c00717308 */ /* 0x000fe20000000800 */
[--C-:B--2---:R-:W-:Y:S09]  /*75c0*/  FFMA.FTZ R5, R65, c[0x0][0x23c], -R0.reuse ;  /* 0x00008f0041057a23 */ /* 0x104ff20000010800 */
[----:B------:R2:W-:Y:S01]  /*75d0*/  MUFU.EX2 R75, R5 ;  /* 0x00000005004b7308 */ /* 0x0005e20000000800 */
[----:B---3--:R-:W-:Y:S02]  /*75e0*/  F2FP.PACK_AB R7, R146, R147 ;  /* 0x000000939207723e */ /* 0x008fe400000000ff */
[----:B-1----:R-:W-:Y:S07]  /*75f0*/  F2FP.PACK_AB R6, R144, R145 ;  /* 0x000000919006723e */ /* 0x002fee00000000ff */
[----:B------:R-:W1:Y:S10]  /*7600*/  MUFU.EX2 R112, R27 ;  /* 0x0000001b00707308 */ /* 0x000e740000000800 */
[----:B------:R-:W-:Y:S01]  /*7610*/  MUFU.EX2 R136, R16 ;  /* 0x0000001000887308 */ /* 0x000fe20000000800 */
[--C-:B--2---:R-:W-:Y:S02]  /*7620*/  FFMA.FTZ R5, R66, c[0x0][0x23c], -R0.reuse ;  /* 0x00008f0042057a23 */ /* 0x104fe40000010800 */
[----:B------:R-:W-:Y:S07]  /*7630*/  FFMA.FTZ R0, R102, c[0x0][0x23c], -R0 ;  /* 0x00008f0066007a23 */ /* 0x000fee0000010800 */
[----:B------:R2:W-:Y:S01]  /*7640*/  MUFU.EX2 R74, R5 ;  /* 0x00000005004a7308 */ /* 0x0005e20000000800 */
[----:B-1----:R-:W-:Y:S09]  /*7650*/  F2FP.PACK_AB R8, R112, R113 ;  /* 0x000000717008723e */ /* 0x002ff200000000ff */
[----:B------:R-:W1:Y:S10]  /*7660*/  MUFU.EX2 R114, R15 ;  /* 0x0000000f00727308 */ /* 0x000e740000000800 */
[----:B------:R-:W-:Y:S01]  /*7670*/  MUFU.EX2 R139, R38 ;  /* 0x00000026008b7308 */ /* 0x000fe20000000800 */
[----:B--2---:R-:W-:Y:S05]  /*7680*/  F2FP.PACK_AB R5, R140, R141 ;  /* 0x0000008d8c05723e */ /* 0x004fea00000000ff */
[----:B------:R2:W-:Y:S04]  /*7690*/  STS [R203+0x12400], R5 ;  /* 0x01240005cb007388 */ /* 0x0005e80000000800 */
[----:B------:R-:W2:Y:S01]  /*76a0*/  MUFU.EX2 R138, R37 ;  /* 0x00000025008a7308 */ /* 0x000ea20000000800 */
[----:B------:R-:W-:Y:S01]  /*76b0*/  STS [R204+0x12000], R7 ;  /* 0x01200007cc007388 */ /* 0x000fe20000000800 */
[----:B-1----:R-:W-:Y:S03]  /*76c0*/  F2FP.PACK_AB R9, R114, R136 ;  /* 0x000000887209723e */ /* 0x002fe600000000ff */
[----:B------:R-:W-:Y:S05]  /*76d0*/  STS [R204+0x12400], R6 ;  /* 0x01240006cc007388 */ /* 0x000fea0000000800 */
[----:B------:R-:W-:Y:S01]  /*76e0*/  MUFU.EX2 R137, R26 ;  /* 0x0000001a00897308 */ /* 0x000fe20000000800 */
[----:B------:R1:W-:Y:S04]  /*76f0*/  STS [R203+0x14400], R8 ;  /* 0x01440008cb007388 */ /* 0x0003e80000000800 */
[----:B------:R-:W-:Y:S05]  /*7700*/  STS [R203+0x14000], R9 ;  /* 0x01400009cb007388 */ /* 0x000fea0000000800 */
[----:B------:R-:W1:Y:S01]  /*7710*/  MUFU.EX2 R115, R25 ;  /* 0x0000001900737308 */ /* 0x000e620000000800 */
[----:B--2---:R-:W-:Y:S05]  /*7720*/  F2FP.PACK_AB R5, R138, R139 ;  /* 0x0000008b8a05723e */ /* 0x004fea00000000ff */
[----:B------:R2:W-:Y:S04]  /*7730*/  STS [R204+0x14000], R5 ;  /* 0x01400005cc007388 */ /* 0x0005e80000000800 */
[----:B------:R-:W-:Y:S10]  /*7740*/  MUFU.EX2 R240, R56 ;  /* 0x0000003800f07308 */ /* 0x000ff40000000800 */
[----:B------:R-:W3:Y:S01]  /*7750*/  MUFU.EX2 R239, R55 ;  /* 0x0000003700ef7308 */ /* 0x000ee20000000800 */
[----:B-1----:R-:W-:Y:S05]  /*7760*/  F2FP.PACK_AB R8, R115, R137 ;  /* 0x000000897308723e */ /* 0x002fea00000000ff */
[----:B------:R1:W-:Y:S04]  /*7770*/  STS [R204+0x14400], R8 ;  /* 0x01440008cc007388 */ /* 0x0003e80000000800 */
[----:B------:R-:W-:Y:S10]  /*7780*/  MUFU.EX2 R238, R46 ;  /* 0x0000002e00ee7308 */ /* 0x000ff40000000800 */
[----:B------:R-:W4:Y:S01]  /*7790*/  MUFU.EX2 R183, R45 ;  /* 0x0000002d00b77308 */ /* 0x000f220000000800 */
[----:B---3--:R-:W-:Y:S05]  /*77a0*/  F2FP.PACK_AB R7, R239, R240 ;  /* 0x000000f0ef07723e */ /* 0x008fea00000000ff */
[----:B------:R3:W-:Y:S04]  /*77b0*/  STS [R206+0x12000], R7 ;  /* 0x01200007ce007388 */ /* 0x0007e80000000800 */
[----:B------:R-:W-:Y:S10]  /*77c0*/  MUFU.EX2 R148, R54 ;  /* 0x0000003600947308 */ /* 0x000ff40000000800 */
[----:B------:R-:W2:Y:S01]  /*77d0*/  MUFU.EX2 R149, R53 ;  /* 0x0000003500957308 */ /* 0x000ea20000000800 */
[----:B----4-:R-:W-:Y:S05]  /*77e0*/  F2FP.PACK_AB R6, R183, R238 ;  /* 0x000000eeb706723e */ /* 0x010fea00000000ff */
[----:B------:R4:W-:Y:S04]  /*77f0*/  STS [R206+0x12400], R6 ;  /* 0x01240006ce007388 */ /* 0x0009e80000000800 */
[----:B------:R-:W-:Y:S10]  /*7800*/  MUFU.EX2 R72, R4 ;  /* 0x0000000400487308 */ /* 0x000ff40000000800 */
[----:B------:R-:W-:Y:S01]  /*7810*/  MUFU.EX2 R150, R44 ;  /* 0x0000002c00967308 */ /* 0x000fe20000000800 */
[----:B--2---:R-:W-:Y:S05]  /*7820*/  F2FP.PACK_AB R5, R149, R148 ;  /* 0x000000949505723e */ /* 0x004fea00000000ff */
[----:B------:R2:W-:Y:S04]  /*7830*/  STS [R205+0x12000], R5 ;  /* 0x01200005cd007388 */ /* 0x0005e80000000800 */
[----:B------:R-:W1:Y:S10]  /*7840*/  MUFU.EX2 R151, R43 ;  /* 0x0000002b00977308 */ /* 0x000e740000000800 */
        /* <DEDUP_REMOVED lines=8> */
[----:B------:R-:W-:Y:S10]  /*78d0*/  MUFU.EX2 R244, R34 ;  /* 0x0000002200f47308 */ /* 0x000ff40000000800 */
[----:B------:R-:W4:Y:S01]  /*78e0*/  MUFU.EX2 R243, R33 ;  /* 0x0000002100f37308 */ /* 0x000f220000000800 */
[----:B---3--:R-:W-:Y:S05]  /*78f0*/  F2FP.PACK_AB R7, R156, R157 ;  /* 0x0000009d9c07723e */ /* 0x008fea00000000ff */
[----:B------:R2:W-:Y:S04]  /*7900*/  STS [R206+0x14400], R7 ;  /* 0x01440007ce007388 */ /* 0x0005e80000000800 */
[----:B------:R-:W-:Y:S10]  /*7910*/  MUFU.EX2 R242, R22 ;  /* 0x0000001600f27308 */ /* 0x000ff40000000800 */
[----:B------:R-:W3:Y:S01]  /*7920*/  MUFU.EX2 R241, R21 ;  /* 0x0000001500f17308 */ /* 0x000ee20000000800 */
[----:B----4-:R-:W-:Y:S05]  /*7930*/  F2FP.PACK_AB R6, R243, R244 ;  /* 0x000000f4f306723e */ /* 0x010fea00000000ff */
[----:B------:R-:W-:Y:S04]  /*7940*/  STS [R205+0x14000], R6 ;  /* 0x01400006cd007388 */ /* 0x000fe80000000800 */
[----:B------:R-:W1:Y:S10]  /*7950*/  MUFU.EX2 R154, R52 ;  /* 0x00000034009a7308 */ /* 0x000e740000000800 */
[----:B------:R-:W-:Y:S01]  /*7960*/  MUFU.EX2 R250, R42 ;  /* 0x0000002a00fa7308 */ /* 0x000fe20000000800 */
[----:B---3--:R-:W-:Y:S05]  /*7970*/  F2FP.PACK_AB R5, R241, R242 ;  /* 0x000000f2f105723e */ /* 0x008fea00000000ff */
[----:B------:R-:W-:Y:S04]  /*7980*/  STS [R205+0x14400], R5 ;  /* 0x01440005cd007388 */ /* 0x000fe80000000800 */
[----:B------:R-:W2:Y:S01]  /*7990*/  MUFU.EX2 R248, R41 ;  /* 0x0000002900f87308 */ /* 0x000ea20000000800 */
[----:B-1----:R-:W-:Y:S05]  /*79a0*/  F2FP.PACK_AB R4, R252, R154 ;  /* 0x0000009afc04723e */ /* 0x002fea00000000ff */
[----:B------:R1:W-:Y:S04]  /*79b0*/  STS [R200+0x12000], R4 ;  /* 0x01200004c8007388 */ /* 0x0003e80000000800 */
[----:B------:R-:W-:Y:S10]  /*79c0*/  MUFU.EX2 R85, R50 ;  /* 0x0000003200557308 */ /* 0x000ff40000000800 */
[----:B------:R-:W1:Y:S01]  /*79d0*/  MUFU.EX2 R84, R49 ;  /* 0x0000003100547308 */ /* 0x000e620000000800 */
[----:B--2---:R-:W-:Y:S05]  /*79e0*/  F2FP.PACK_AB R7, R248, R250 ;  /* 0x000000faf807723e */ /* 0x004fea00000000ff */
[----:B------:R-:W-:Y:S04]  /*79f0*/  STS [R200+0x12400], R7 ;  /* 0x01240007c8007388 */ /* 0x000fe80000000800 */
[----:B------:R-:W-:Y:S10]  /*7a00*/  MUFU.EX2 R83, R40 ;  /* 0x0000002800537308 */ /* 0x000ff40000000800 */
[----:B------:R-:W2:Y:S01]  /*7a10*/  MUFU.EX2 R82, R39 ;  /* 0x0000002700527308 */ /* 0x000ea20000000800 */
[----:B-1----:R-:W-:Y:S05]  /*7a20*/  F2FP.PACK_AB R4, R84, R85 ;  /* 0x000000555404723e */ /* 0x002fea00000000ff */
[----:B------:R1:W-:Y:S04]  /*7a30*/  STS [R199+0x12000], R4 ;  /* 0x01200004c7007388 */ /* 0x0003e80000000800 */
[----:B------:R2:W-:Y:S10]  /*7a40*/  MUFU.EX2 R70, R0 ;  /* 0x0000000000467308 */ /* 0x0005f40000000800 */
[----:B------:R-:W-:Y:S10]  /*7a50*/  MUFU.EX2 R155, R32 ;  /* 0x00000020009b7308 */ /* 0x000ff40000000800 */
[----:B------:R-:W3:Y:S01]  /*7a60*/  MUFU.EX2 R251, R31 ;  /* 0x0000001f00fb7308 */ /* 0x000ee20000000800 */
[----:B--2---:R-:W-:Y:S02]  /*7a70*/  F2FP.PACK_AB R0, R82, R83 ;  /* 0x000000535200723e */ /* 0x004fe400000000ff */
[----:B-1----:R-:W-:Y:S03]  /*7a80*/  F2FP.PACK_AB R4, R78, R79 ;  /* 0x0000004f4e04723e */ /* 0x002fe600000000ff */
[----:B------:R1:W-:Y:S04]  /*7a90*/  STS [R199+0x12400], R0 ;  /* 0x01240000c7007388 */ /* 0x0003e80000000800 */
[----:B------:R-:W-:Y:S10]  /*7aa0*/  MUFU.EX2 R245, R19 ;  /* 0x0000001300f57308 */ /* 0x000ff40000000800 */
[----:B------:R-:W2:Y:S01]  /*7ab0*/  MUFU.EX2 R249, R20 ;  /* 0x0000001400f97308 */ /* 0x000ea20000000800 */
[----:B---3--:R-:W-:Y:S05]  /*7ac0*/  F2FP.PACK_AB R6, R251, R155 ;  /* 0x0000009bfb06723e */ /* 0x008fea00000000ff */
[----:B------:R3:W-:Y:S04]  /*7ad0*/  STS [R200+0x14000], R6 ;  /* 0x01400006c8007388 */ /* 0x0007e80000000800 */
[----:B------:R-:W-:Y:S01]  /*7ae0*/  MUFU.EX2 R87, R18 ;  /* 0x0000001200577308 */ /* 0x000fe20000000800 */
[----:B-1----:R-:W-:Y:S09]  /*7af0*/  F2FP.PACK_AB R0, R68, R69 ;  /* 0x000000454400723e */ /* 0x002ff200000000ff */
[----:B------:R-:W3:Y:S01]  /*7b00*/  MUFU.EX2 R86, R17 ;  /* 0x0000001100567308 */ /* 0x000ee20000000800 */
[----:B--2---:R-:W-:Y:S05]  /*7b10*/  F2FP.PACK_AB R5, R245, R249 ;  /* 0x000000f9f505723e */ /* 0x004fea00000000ff */
[----:B------:R-:W-:Y:S04]  /*7b20*/  STS [R200+0x14400], R5 ;  /* 0x01440005c8007388 */ /* 0x000fe80000000800 */
[----:B------:R-:W-:Y:S10]  /*7b30*/  MUFU.EX2 R153, R30 ;  /* 0x0000001e00997308 */ /* 0x000ff40000000800 */
[----:B------:R-:W1:Y:S01]  /*7b40*/  MUFU.EX2 R152, R29 ;  /* 0x0000001d00987308 */ /* 0x000e620000000800 */
[----:B---3--:R-:W-:Y:S05]  /*7b50*/  F2FP.PACK_AB R6, R86, R87 ;  /* 0x000000575606723e */ /* 0x008fea00000000ff */
[----:B------:R2:W-:Y:S04]  /*7b60*/  STS [R199+0x14400], R6 ;  /* 0x01440006c7007388 */ /* 0x0005e80000000800 */
[----:B------:R-:W-:Y:S10]  /*7b70*/  MUFU.EX2 R81, R48 ;  /* 0x0000003000517308 */ /* 0x000ff40000000800 */
[----:B------:R-:W3:Y:S01]  /*7b80*/  MUFU.EX2 R80, R47 ;  /* 0x0000002f00507308 */ /* 0x000ee20000000800 */
[----:B-1----:R-:W-:Y:S05]  /*7b90*/  F2FP.PACK_AB R7, R152, R153 ;  /* 0x000000999807723e */ /* 0x002fea00000000ff */
[----:B------:R1:W-:Y:S04]  /*7ba0*/  STS [R199+0x14000], R7 ;  /* 0x01400007c7007388 */ /* 0x0003e80000000800 */
[----:B------:R-:W4:Y:S01]  /*7bb0*/  MUFU.EX2 R71, R10 ;  /* 0x0000000a00477308 */ /* 0x000f220000000800 */
[----:B------:R4:W-:Y:S01]  /*7bc0*/  STS [R202+0x12400], R4 ;  /* 0x01240004ca007388 */ /* 0x0009e20000000800 */
[----:B--2---:R-:W-:Y:S02]  /*7bd0*/  F2FP.PACK_AB R6, R74, R75 ;  /* 0x0000004b4a06723e */ /* 0x004fe400000000ff */
[----:B---3--:R-:W-:Y:S05]  /*7be0*/  F2FP.PACK_AB R5, R80, R81 ;  /* 0x000000515005723e */ /* 0x008fea00000000ff */
[----:B------:R2:W-:Y:S04]  /*7bf0*/  STS [R202+0x12000], R5 ;  /* 0x01200005ca007388 */ /* 0x0005e80000000800 */
[----:B------:R3:W-:Y:S01]  /*7c00*/  STS [R201+0x12000], R0 ;  /* 0x01200000c9007388 */ /* 0x0007e20000000800 */
[----:B-1----:R-:W-:Y:S02]  /*7c10*/  F2FP.PACK_AB R7, R76, R77 ;  /* 0x0000004d4c07723e */ /* 0x002fe400000000ff */
[----:B----4-:R-:W-:Y:S02]  /*7c20*/  F2FP.PACK_AB R4, R72, R73 ;  /* 0x000000494804723e */ /* 0x010fe400000000ff */
[----:B--2---:R-:W-:Y:S02]  /*7c30*/  F2FP.PACK_AB R5, R2, R3 ;  /* 0x000000030205723e */ /* 0x004fe400000000ff */
[----:B---3--:R-:W-:Y:S03]  /*7c40*/  F2FP.PACK_AB R0, R70, R71 ;  /* 0x000000474600723e */ /* 0x008fe600000000ff */
[----:B------:R-:W-:Y:S04]  /*7c50*/  STS [R201+0x12400], R5 ;  /* 0x01240005c9007388 */ /* 0x000fe80000000800 */
[----:B------:R-:W-:Y:S04]  /*7c60*/  STS [R202+0x14000], R7 ;  /* 0x01400007ca007388 */ /* 0x000fe80000000800 */
[----:B------:R-:W-:Y:S04]  /*7c70*/  STS [R202+0x14400], R6 ;  /* 0x01440006ca007388 */ /* 0x000fe80000000800 */
[----:B------:R-:W-:Y:S04]  /*7c80*/  STS [R201+0x14000], R4 ;  /* 0x01400004c9007388 */ /* 0x000fe80000000800 */
[----:B------:R1:W-:Y:S04]  /*7c90*/  STS [R201+0x14400], R0 ;  /* 0x01440000c9007388 */ /* 0x0003e80000000800 */
[----:B------:R-:W-:Y:S08]  /*7ca0*/  LDSM.16.M88.4 R64, [R122+0x4000] ;  /* 0x004000007a40783b */ /* 0x000ff00000000200 */
[----:B------:R-:W2:Y:S08]  /*7cb0*/  LDSM.16.M88.4 R16, [R117+0x8000] ;  /* 0x008000007510783b */ /* 0x000eb00000000200 */
[----:B------:R-:W3:Y:S01]  /*7cc0*/  LDSM.16.M88.4 R60, [R122+0x5000] ;  /* 0x005000007a3c783b */ /* 0x000ee20000000200 */
[----:B-1----:R-:W-:Y:S07]  /*7cd0*/  MOV R0, R152 ;  /* 0x0000009800007202 */ /* 0x002fee0000000f00 */
[----:B------:R-:W1:Y:S08]  /*7ce0*/  LDSM.16.M88.4 R32, [R117+0x8400] ;  /* 0x008400007520783b */ /* 0x000e700000000200 */
        /* <DEDUP_REMOVED lines=27> */
[----:B------:R-:W-:Y:S02]  /*7ea0*/  FADD.FTZ R5, -R134, R5 ;  /* 0x0000000586057221 */ /* 0x000fe40000010100 */
[C---:B------:R-:W-:Y:S02]  /*7eb0*/  FADD.FTZ R6, -R133.reuse, R6 ;  /* 0x0000000685067221 */ /* 0x040fe40000010100 */
[----:B------:R-:W-:Y:S04]  /*7ec0*/  FADD.FTZ R7, -R133, R7 ;  /* 0x0000000785077221 */ /* 0x000fe80000010100 */
[----:B------:R-:W-:Y:S02]  /*7ed0*/  FMUL.FTZ R4, R143, R4 ;  /* 0x000000048f047220 */ /* 0x000fe40000410000 */
[----:B------:R-:W-:Y:S02]  /*7ee0*/  FMUL.FTZ R5, R142, R5 ;  /* 0x000000058e057220 */ /* 0x000fe40000410000 */
[----:B------:R-:W-:Y:S02]  /*7ef0*/  FMUL.FTZ R6, R141, R6 ;  /* 0x000000068d067220 */ /* 0x000fe40000410000 */
[----:B------:R-:W-:Y:S02]  /*7f00*/  FMUL.FTZ R7, R140, R7 ;  /* 0x000000078c077220 */ /* 0x000fe40000410000 */
[C---:B------:R-:W-:Y:S02]  /*7f10*/  FADD.FTZ R8, -R132.reuse, R8 ;  /* 0x0000000884087221 */ /* 0x040fe40000010100 */
[----:B------:R-:W-:Y:S02]  /*7f20*/  FMUL.FTZ R152, R189, R7 ;  /* 0x00000007bd987220 */ /* 0x000fe40000410000 */
[----:B------:R-:W-:Y:S02]  /*7f30*/  FADD.FTZ R9, -R132, R9 ;  /* 0x0000000984097221 */ /* 0x000fe40000010100 */
[C---:B------:R-:W-:Y:S02]  /*7f40*/  FADD.FTZ R10, -R131.reuse, R10 ;  /* 0x0000000a830a7221 */ /* 0x040fe40000010100 */
[----:B------:R-:W-:Y:S02]  /*7f50*/  FADD.FTZ R11, -R131, R11 ;  /* 0x0000000b830b7221 */ /* 0x000fe40000010100 */
[----:B------:R-:W-:Y:S02]  /*7f60*/  FMUL.FTZ R8, R136, R8 ;  /* 0x0000000888087220 */ /* 0x000fe40000410000 */
[----:B------:R-:W-:Y:S01]  /*7f70*/  FMUL.FTZ R9, R114, R9 ;  /* 0x0000000972097220 */ /* 0x000fe20000410000 */
[----:B------:R-:W-:Y:S01]  /*7f80*/  MOV R114, R150 ;  /* 0x0000009600727202 */ /* 0x000fe20000000f00 */
[----:B------:R-:W-:Y:S01]  /*7f90*/  FMUL.FTZ R10, R113, R10 ;  /* 0x0000000a710a7220 */ /* 0x000fe20000410000 */
[----:B------:R-:W-:Y:S01]  /*7fa0*/  MOV R113, R149 ;  /* 0x0000009500717202 */ /* 0x000fe20000000f00 */
[----:B------:R-:W-:Y:S01]  /*7fb0*/  FMUL.FTZ R11, R112, R11 ;  /* 0x0000000b700b7220 */ /* 0x000fe20000410000 */
[----:B------:R-:W-:Y:S01]  /*7fc0*/  MOV R112, R148 ;  /* 0x0000009400707202 */ /* 0x000fe20000000f00 */
[----:B------:R-:W-:Y:S02]  /*7fd0*/  FMUL.FTZ R150, R167, R9 ;  /* 0x00000009a7967220 */ /* 0x000fe40000410000 */
[----:B------:R-:W-:Y:S01]  /*7fe0*/  FMUL.FTZ R149, R193, R10 ;  /* 0x0000000ac1957220 */ /* 0x000fe20000410000 */
[-C--:B-1----:R-:W-:Y:S03]  /*7ff0*/  HMMA.16816.F32 R20, R104, R100.reuse, R20 ;  /* 0x000000646814723c */ /* 0x082fe60000001814 */
[----:B------:R-:W-:Y:S02]  /*8000*/  FMUL.FTZ R148, R191, R11 ;  /* 0x0000000bbf947220 */ /* 0x000fe40000410000 */
[----:B------:R-:W-:Y:S02]  /*8010*/  FADD.FTZ R12, -R132, R12 ;  /* 0x0000000c840c7221 */ /* 0x000fe40000010100 */
[----:B------:R-:W-:Y:S01]  /*8020*/  FADD.FTZ R16, -R134, R16 ;  /* 0x0000001086107221 */ /* 0x000fe20000010100 */
[C---:B------:R-:W-:Y:S04]  /*8030*/  HMMA.16816.F32 R24, R108.reuse, R100, R24 ;  /* 0x000000646c18723c */ /* 0x040fe80000001818 */
[----:B------:R-:W-:Y:S02]  /*8040*/  FMUL.FTZ R12, R139, R12 ;  /* 0x0000000c8b0c7220 */ /* 0x000fe40000410000 */
[----:B------:R-:W-:Y:S01]  /*8050*/  FMUL.FTZ R16, R147, R16 ;  /* 0x0000001093107220 */ /* 0x000fe20000410000 */
[----:B------:R-:W-:Y:S01]  /*8060*/  MOV R101, R155 ;  /* 0x0000009b00657202 */ /* 0x000fe20000000f00 */
[----:B------:R-:W-:Y:S01]  /*8070*/  FMUL.FTZ R155, R166, R4 ;  /* 0x00000004a69b7220 */ /* 0x000fe20000410000 */
[-C--:B------:R-:W-:Y:S03]  /*8080*/  HMMA.16816.F32 R28, R108, R102.reuse, R28 ;  /* 0x000000666c1c723c */ /* 0x080fe6000000181c */
[----:B------:R-:W-:Y:S01]  /*8090*/  FMUL.FTZ R147, R186, R12 ;  /* 0x0000000cba937220 */ /* 0x000fe20000410000 */
[----:B------:R-:W-:Y:S01]  /*80a0*/  MOV R100, R153 ;  /* 0x0000009900647202 */ /* 0x000fe20000000f00 */
[----:B------:R-:W-:Y:S02]  /*80b0*/  FMUL.FTZ R153, R190, R6 ;  /* 0x00000006be997220 */ /* 0x000fe40000410000 */
[----:B------:R-:W-:Y:S01]  /*80c0*/  FADD.FTZ R14, -R131, R14 ;  /* 0x0000000e830e7221 */ /* 0x000fe20000010100 */
[C---:B------:R-:W-:Y:S04]  /*80d0*/  HMMA.16816.F32 R32, R104.reuse, R102, R32 ;  /* 0x000000666820723c */ /* 0x040fe80000001820 */
[----:B------:R-:W-:Y:S02]  /*80e0*/  FMUL.FTZ R14, R137, R14 ;  /* 0x0000000e890e7220 */ /* 0x000fe40000410000 */
[----:B------:R-:W-:Y:S01]  /*80f0*/  FADD.FTZ R18, -R133, R18 ;  /* 0x0000001285127221 */ /* 0x000fe20000010100 */
[----:B------:R-:W-:Y:S01]  /*8100*/  MOV R102, R154 ;  /* 0x0000009a00667202 */ /* 0x000fe20000000f00 */
[----:B------:R-:W-:Y:S01]  /*8110*/  FMUL.FTZ R154, R192, R5 ;  /* 0x00000005c09a7220 */ /* 0x000fe20000410000 */
[----:B------:R-:W-:Y:S01]  /*8120*/  MOV R103, R151 ;  /* 0x0000009700677202 */ /* 0x000fe20000000f00 */
[----:B------:R-:W1:Y:S02]  /*8130*/  LDSM.16.M88.4 R4, [R116+0x8800] ;  /* 0x008800007404783b */ /* 0x000e640000000200 */
[----:B------:R-:W-:Y:S02]  /*8140*/  FMUL.FTZ R151, R184, R8 ;  /* 0x00000008b8977220 */ /* 0x000fe40000410000 */
[----:B------:R-:W-:Y:S02]  /*8150*/  FMUL.FTZ R18, R145, R18 ;  /* 0x0000001291127220 */ /* 0x000fe40000410000 */
[----:B------:R-:W-:Y:S02]  /*8160*/  FMUL.FTZ R145, R196, R14 ;  /* 0x0000000ec4917220 */ /* 0x000fe40000410000 */
[----:B------:R-:W-:Y:S01]  /*8170*/  FADD.FTZ R15, -R131, R15 ;  /* 0x0000000f830f7221 */ /* 0x000fe20000010100 */
[----:B------:R-:W2:Y:S01]  /*8180*/  LDSM.16.M88.4 R8, [R116+0x8c00] ;  /* 0x008c00007408783b */ /* 0x000ea20000000200 */
[----:B------:R-:W-:Y:S02]  /*8190*/  FMUL.FTZ R143, R188, R16 ;  /* 0x00000010bc8f7220 */ /* 0x000fe40000410000 */
[----:B------:R-:W-:Y:S02]  /*81a0*/  FMUL.FTZ R15, R115, R15 ;  /* 0x0000000f730f7220 */ /* 0x000fe40000410000 */
[----:B------:R-:W-:Y:S02]  /*81b0*/  FADD.FTZ R19, -R133, R19 ;  /* 0x0000001385137221 */ /* 0x000fe40000010100 */
[----:B------:R-:W-:Y:S02]  /*81c0*/  FADD.FTZ R20, -R134, R20 ;  /* 0x0000001486147221 */ /* 0x000fe40000010100 */
[----:B------:R-:W-:Y:S02]  /*81d0*/  FMUL.FTZ R19, R144, R19 ;  /* 0x0000001390137220 */ /* 0x000fe40000410000 */
[----:B------:R-:W-:Y:S02]  /*81e0*/  FMUL.FTZ R144, R194, R15 ;  /* 0x0000000fc2907220 */ /* 0x000fe40000410000 */
[----:B------:R-:W-:Y:S02]  /*81f0*/  FADD.FTZ R33, -R134, R33 ;  /* 0x0000002186217221 */ /* 0x000fe40000010100 */
[----:B------:R-:W-:Y:S02]  /*8200*/  FMUL.FTZ R20, R240, R20 ;  /* 0x00000014f0147220 */ /* 0x000fe40000410000 */
[----:B------:R-:W-:Y:S02]  /*8210*/  FMUL.FTZ R33, R113, R33 ;  /* 0x0000002171217220 */ /* 0x000fe40000410000 */
[----:B------:R-:W-:Y:S02]  /*8220*/  FMUL.FTZ R139, R181, R20 ;  /* 0x00000014b58b7220 */ /* 0x000fe40000410000 */
[C---:B------:R-:W-:Y:S02]  /*8230*/  FADD.FTZ R35, -R133.reuse, R35 ;  /* 0x0000002385237221 */ /* 0x040fe40000010100 */
[----:B------:R-:W-:Y:S02]  /*8240*/  FMUL.FTZ R20, R168, R33 ;  /* 0x00000021a8147220 */ /* 0x000fe40000410000 */
[----:B------:R-:W-:Y:S02]  /*8250*/  FADD.FTZ R17, -R134, R17 ;  /* 0x0000001186117221 */ /* 0x000fe40000010100 */
[----:B------:R-:W-:Y:S02]  /*8260*/  FADD.FTZ R34, -R133, R34 ;  /* 0x0000002285227221 */ /* 0x000fe40000010100 */
[----:B------:R-:W-:Y:S02]  /*8270*/  FMUL.FTZ R35, R103, R35 ;  /* 0x0000002367237220 */ /* 0x000fe40000410000 */
[----:B------:R-:W-:Y:S01]  /*8280*/  FMUL.FTZ R17, R146, R17 ;  /* 0x0000001192117220 */ /* 0x000fe20000410000 */
[-C--:B-1----:R-:W-:Y:S03]  /*8290*/  HMMA.16816.F32 R36, R104, R4.reuse, R36 ;  /* 0x000000046824723c */ /* 0x082fe60000001824 */
[----:B------:R-:W-:Y:S02]  /*82a0*/  FMUL.FTZ R140, R207, R19 ;  /* 0x00000013cf8c7220 */ /* 0x000fe40000410000 */
[----:B------:R-:W-:Y:S02]  /*82b0*/  FMUL.FTZ R34, R114, R34 ;  /* 0x0000002272227220 */ /* 0x000fe40000410000 */
[----:B------:R-:W-:Y:S01]  /*82c0*/  FMUL.FTZ R19, R173, R35 ;  /* 0x00000023ad137220 */ /* 0x000fe20000410000 */
[C---:B------:R-:W-:Y:S04]  /*82d0*/  HMMA.16816.F32 R40, R108.reuse, R4, R40 ;  /* 0x000000046c28723c */ /* 0x040fe80000001828 */
[----:B------:R-:W-:Y:S02]  /*82e0*/  FMUL.FTZ R142, R187, R17 ;  /* 0x00000011bb8e7220 */ /* 0x000fe40000410000 */
[----:B------:R-:W-:Y:S02]  /*82f0*/  FMUL.FTZ R17, R214, R34 ;  /* 0x00000022d6117220 */ /* 0x000fe40000410000 */
[----:B------:R-:W-:Y:S01]  /*8300*/  FADD.FTZ R13, -R132, R13 ;  /* 0x0000000d840d7221 */ /* 0x000fe20000010100 */
[-C--:B------:R-:W-:Y:S03]  /*8310*/  HMMA.16816.F32 R44, R108, R6.reuse, R44 ;  /* 0x000000066c2c723c */ /* 0x080fe6000000182c */
[C---:B------:R-:W-:Y:S02]  /*8320*/  FADD.FTZ R21, -R134.reuse, R21 ;  /* 0x0000001586157221 */ /* 0x040fe40000010100 */
[C---:B------:R-:W-:Y:S02]  /*8330*/  FADD.FTZ R22, -R133.reuse, R22 ;  /* 0x0000001685167221 */ /* 0x040fe40000010100 */
[----:B------:R-:W-:Y:S01]  /*8340*/  FADD.FTZ R38, -R133, R38 ;  /* 0x0000002685267221 */ /* 0x000fe20000010100 */
[C---:B------:R-:W-:Y:S04]  /*8350*/  HMMA.16816.F32 R48, R104.reuse, R6, R48 ;  /* 0x000000066830723c */ /* 0x040fe80000001830 */
[----:B------:R-:W-:Y:S02]  /*8360*/  FADD.FTZ R37, -R134, R37 ;  /* 0x0000002586257221 */ /* 0x000fe40000010100 */
[----:B------:R-:W-:Y:S02]  /*8370*/  FMUL.FTZ R38, R250, R38 ;  /* 0x00000026fa267220 */ /* 0x000fe40000410000 */
[----:B------:R-:W-:Y:S01]  /*8380*/  FADD.FTZ R42, -R131, R42 ;  /* 0x0000002a832a7221 */ /* 0x000fe20000010100 */
[-C--:B--2---:R-:W-:Y:S03]  /*8390*/  HMMA.16816.F32 R52, R104, R8.reuse, R52 ;  /* 0x000000086834723c */ /* 0x084fe60000001834 */
[C---:B------:R-:W-:Y:S02]  /*83a0*/  FADD.FTZ R41, -R132.reuse, R41 ;  /* 0x0000002984297221 */ /* 0x040fe40000010100 */
[----:B------:R-:W-:Y:S02]  /*83b0*/  FMUL.FTZ R42, R249, R42 ;  /* 0x0000002af92a7220 */ /* 0x000fe40000410000 */
[C---:B------:R-:W-:Y:S01]  /*83c0*/  FADD.FTZ R46, -R131.reuse, R46 ;  /* 0x0000002e832e7221 */ /* 0x040fe20000010100 */
[C---:B------:R-:W-:Y:S04]  /*83d0*/  HMMA.16816.F32 R56, R108.reuse, R8, R56 ;  /* 0x000000086c38723c */ /* 0x040fe80000001838 */
[----:B------:R-:W-:Y:S02]  /*83e0*/  FADD.FTZ R45, -R132, R45 ;  /* 0x0000002d842d7221 */ /* 0x000fe40000010100 */
[----:B------:R-:W-:Y:S02]  /*83f0*/  FADD.FTZ R47, -R131, R47 ;  /* 0x0000002f832f7221 */ /* 0x000fe40000010100 */
[----:B------:R-:W-:Y:S01]  /*8400*/  FMUL.FTZ R46, R87, R46 ;  /* 0x0000002e572e7220 */ /* 0x000fe20000410000 */
[-C--:B------:R-:W-:Y:S01]  /*8410*/  HMMA.16816.F32 R60, R108, R10.reuse, R60 ;  /* 0x0000000a6c3c723c */ /* 0x080fe2000000183c */
[----:B------:R1:W5:Y:S02]  /*8420*/  LDL.LU R87, [R1+0xc8] ;  /* 0x0000c80001577983 */ /* 0x0003640000300800 */
[----:B------:R-:W-:Y:S02]  /*8430*/  FMUL.FTZ R0, R0, R45 ;  /* 0x0000002d00007220 */ /* 0x000fe40000410000 */
[----:B------:R-:W-:Y:S02]  /*8440*/  FMUL.FTZ R45, R86, R47 ;  /* 0x0000002f562d7220 */ /* 0x000fe40000410000 */
[C---:B------:R-:W-:Y:S01]  /*8450*/  FADD.FTZ R48, -R134.reuse, R48 ;  /* 0x0000003086307221 */ /* 0x040fe20000010100 */
[----:B------:R1:W5:Y:S01]  /*8460*/  LDL.LU R86, [R1+0xc4] ;  /* 0x0000c40001567983 */ /* 0x0003620000300800 */
[----:B------:R-:W-:Y:S01]  /*8470*/  FADD.FTZ R49, -R134, R49 ;  /* 0x0000003186317221 */ /* 0x000fe20000010100 */
[----:B------:R-:W-:Y:S04]  /*8480*/  HMMA.16816.F32 R64, R104, R10, R64 ;  /* 0x0000000a6840723c */ /* 0x000fe80000001840 */
[----:B------:R-:W-:Y:S02]  /*8490*/  FMUL.FTZ R9, R85, R48 ;  /* 0x0000003055097220 */ /* 0x000fe40000410000 */
[C---:B------:R-:W-:Y:S01]  /*84a0*/  FADD.FTZ R50, -R133.reuse, R50 ;  /* 0x0000003285327221 */ /* 0x040fe20000010100 */
[----:B------:R1:W5:Y:S01]  /*84b0*/  LDL.LU R85, [R1+0xc0] ;  /* 0x0000c00001557983 */ /* 0x0003620000300800 */
[----:B------:R-:W-:Y:S03]  /*84c0*/  FMUL.FTZ R12, R84, R49 ;  /* 0x00000031540c7220 */ /* 0x000fe60000410000 */
[----:B------:R1:W5:Y:S01]  /*84d0*/  LDL.LU R84, [R1+0xbc] ;  /* 0x0000bc0001547983 */ /* 0x0003620000300800 */
[----:B------:R-:W-:Y:S02]  /*84e0*/  FADD.FTZ R51, -R133, R51 ;  /* 0x0000003385337221 */ /* 0x000fe40000010100 */
        /* <DEDUP_REMOVED lines=26> */
[----:B------:R-:W-:Y:S01]  /*8690*/  FADD.FTZ R39, -R133, R39 ;  /* 0x0000002785277221 */ /* 0x000fe20000010100 */
[----:B------:R1:W5:Y:S01]  /*86a0*/  LDL.LU R77, [R1+0xa0] ;  /* 0x0000a000014d7983 */ /* 0x0003620000300800 */
[----:B------:R-:W-:Y:S02]  /*86b0*/  FMUL.FTZ R16, R172, R37 ;  /* 0x00000025ac107220 */ /* 0x000fe40000410000 */
[----:B------:R-:W-:Y:S02]  /*86c0*/  FADD.FTZ R44, -R132, R44 ;  /* 0x0000002c842c7221 */ /* 0x000fe40000010100 */
        /* <DEDUP_REMOVED lines=19> */
[C---:B------:R-:W-:Y:S02]  /*8800*/  FADD.FTZ R62, -R131.reuse, R62 ;  /* 0x0000003e833e7221 */ /* 0x040fe40000010100 */
[----:B------:R-:W-:Y:S01]  /*8810*/  FMUL.FTZ R61, R72, R61 ;  /* 0x0000003d483d7220 */ /* 0x000fe20000410000 */
[----:B------:R1:W5:Y:S01]  /*8820*/  LDL.64 R104, [R1+0x8] ;  /* 0x0000080001687983 */ /* 0x0003620000100a00 */
[----:B------:R-:W-:Y:S02]  /*8830*/  FADD.FTZ R63, -R131, R63 ;  /* 0x0000003f833f7221 */ /* 0x000fe40000010100 */
        /* <DEDUP_REMOVED lines=16> */
[C---:B------:R-:W-:Y:S01]  /*8940*/  FADD.FTZ R24, -R132.reuse, R24 ;  /* 0x0000001884187221 */ /* 0x040fe20000010100 */
[----:B------:R1:W5:Y:S01]  /*8950*/  LDL.LU R3, [R1+0x78] ;  /* 0x0000780001037983 */ /* 0x0003620000300800 */
[C---:B------:R-:W-:Y:S02]  /*8960*/  FADD.FTZ R25, -R132.reuse, R25 ;  /* 0x0000001984197221 */ /* 0x040fe40000010100 */
[C---:B------:R-:W-:Y:S01]  /*8970*/  FADD.FTZ R26, -R131.reuse, R26 ;  /* 0x0000001a831a7221 */ /* 0x040fe20000010100 */
[----:B------:R1:W5:Y:S01]  /*8980*/  LDL.LU R2, [R1+0x74] ;  /* 0x0000740001027983 */ /* 0x0003620000300800 */
[C---:B------:R-:W-:Y:S02]  /*8990*/  FADD.FTZ R27, -R131.reuse, R27 ;  /* 0x0000001b831b7221 */ /* 0x040fe40000010100 */
[C---:B------:R-:W-:Y:S02]  /*89a0*/  FADD.FTZ R28, -R132.reuse, R28 ;  /* 0x0000001c841c7221 */ /* 0x040fe40000010100 */
[----:B------:R-:W-:Y:S02]  /*89b0*/  FADD.FTZ R29, -R132, R29 ;  /* 0x0000001d841d7221 */ /* 0x000fe40000010100 */
[C---:B------:R-:W-:Y:S02]  /*89c0*/  FADD.FTZ R30, -R131.reuse, R30 ;  /* 0x0000001e831e7221 */ /* 0x040fe40000010100 */
[C---:B------:R-:W-:Y:S02]  /*89d0*/  FADD.FTZ R31, -R131.reuse, R31 ;  /* 0x0000001f831f7221 */ /* 0x040fe40000010100 */
[----:B------:R-:W-:Y:S02]  /*89e0*/  FADD.FTZ R32, -R134, R32 ;  /* 0x0000002086207221 */ /* 0x000fe40000010100 */
        /* <DEDUP_REMOVED lines=88> */
[----:B------:R1:W-:Y:S04]  /*8f70*/  STL [R1], R25 ;  /* 0x0000001901007387 */ /* 0x0003e80000100800 */
[----:B------:R-:W0:Y:S02]  /*8f80*/  LDGDEPBAR ;  /* 0x00000000000079af */ /* 0x000e240000000000 */
.L_x_1304:
        /* <DEDUP_REMOVED lines=149> */
.L_x_1305:
        /* <DEDUP_REMOVED lines=297> */
.L_x_1307:
        /* <DEDUP_REMOVED lines=17> */
.L_x_1308:
        /* <DEDUP_REMOVED lines=42> */
.L_x_1310:
[----:B--2---:R-:W-:Y:S05]  /*af20*/  BSYNC B0 ;  /* 0x0000000000007941 */ /* 0x004fea0003800000 */
.L_x_1309:
        /* <DEDUP_REMOVED lines=15> */
.L_x_1312:
[----:B------:R-:W-:Y:S05]  /*b020*/  BSYNC B0 ;  /* 0x0000000000007941 */ /* 0x000fea0003800000 */
.L_x_1311:
        /* <DEDUP_REMOVED lines=26> */
.L_x_1314:
[----:B------:R-:W-:Y:S05]  /*b1d0*/  BSYNC B0 ;  /* 0x0000000000007941 */ /* 0x000fea0003800000 */
.L_x_1313:
        /* <DEDUP_REMOVED lines=11> */
.L_x_1285:
[----:B------:R-:W-:Y:S05]  /*b290*/  BSYNC B1 ;  /* 0x0000000000017941 */ /* 0x000fea0003800000 */
.L_x_1271:
        /* <DEDUP_REMOVED lines=11> */
.L_x_1315:
[----:B------:R-:W-:Y:S05]  /*b350*/  EXIT ;  /* 0x000000000000794d */ /* 0x000fea0003800000 */
.L_x_1317:
        /* <DEDUP_REMOVED lines=10> */
.L_x_1362:


//--------------------- .text._ZN5flash25flash_bwd_dot_do_o_kernelILb0E23Flash_bwd_kernel_traitsILi32ELi128ELi128ELi8ELi4ELi4ELi4ELb0ELb0EN7cutlass6half_tE19Flash_kernel_traitsILi32ELi128ELi128ELi8ES3_EEEEvNS_16Flash_bwd_paramsE --------------------------
	.section	.text._ZN5flash25flash_bwd_dot_do_o_kernelILb0E23Flash_bwd_kernel_traitsILi32ELi128ELi128ELi8ELi4ELi4ELi4ELb0ELb0EN7cutlass6half_tE19Flash_kernel_traitsILi32ELi128ELi128ELi8ES3_EEEEvNS_16Flash_bwd_paramsE,"ax",@progbits
	.sectioninfo	@"SHI_REGISTERS=32"
	.align	128
        .global         _ZN5flash25flash_bwd_dot_do_o_kernelILb0E23Flash_bwd_kernel_traitsILi32ELi128ELi128ELi8ELi4ELi4ELi4ELb0ELb0EN7cutlass6half_tE19Flash_kernel_traitsILi32ELi128ELi128ELi8ES3_EEEEvNS_16Flash_bwd_paramsE
        .type           _ZN5flash25flash_bwd_dot_do_o_kernelILb0E23Flash_bwd_kernel_traitsILi32ELi128ELi128ELi8ELi4ELi4ELi4ELb0ELb0EN7cutlass6half_tE19Flash_kernel_traitsILi32ELi128ELi128ELi8ES3_EEEEvNS_16Flash_bwd_paramsE,@function
        .size           _ZN5flash25flash_bwd_dot_do_o_kernelILb0E23Flash_bwd_kernel_traitsILi32ELi128ELi128ELi8ELi4ELi4ELi4ELb0ELb0EN7cutlass6half_tE19Flash_kernel_traitsILi32ELi128ELi128ELi8ES3_EEEEvNS_16Flash_bwd_paramsE,(.L_x_1363 - _ZN5flash25flash_bwd_dot_do_o_kernelILb0E23Flash_bwd_kernel_traitsILi32ELi128ELi128ELi8ELi4ELi4ELi4ELb0ELb0EN7cutlass6half_tE19Flash_kernel_traitsILi32ELi128ELi128ELi8ES3_EEEEvNS_16Flash_bwd_paramsE)
        .other          _ZN5flash25flash_bwd_dot_do_o_kernelILb0E23Flash_bwd_kernel_traitsILi32ELi128ELi128ELi8ELi4ELi4ELi4ELb0ELb0EN7cutlass6half_tE19Flash_kernel_traitsILi32ELi128ELi128ELi8ES3_EEEEvNS_16Flash_bwd_paramsE,@"STO_CUDA_ENTRY STV_DEFAULT"
_ZN5flash25flash_bwd_dot_do_o_kernelILb0E23Flash_bwd_kernel_traitsILi32ELi128ELi128ELi8ELi4ELi4ELi4ELb0ELb0EN7cutlass6half_tE19Flash_kernel_traitsILi32ELi128ELi128ELi8ES3_EEEEvNS_16Flash_bwd_paramsE:
.text._ZN5flash25flash_bwd_dot_do_o_kernelILb0E23Flash_bwd_kernel_traitsILi32ELi128ELi128ELi8ELi4ELi4ELi4ELb0ELb0EN7cutlass6half_tE19Flash_kernel_traitsILi32ELi128ELi128ELi8ES3_EEEEvNS_16Flash_bwd_paramsE:
        /* <DEDUP_REMOVED lines=46> */
.L_x_1318:
[----:B01----:R-:W-:-:S04]  /*02e0*/  IMAD R0, R0, c[0x0][0x1c0], R3 ;  /* 0x0000700000007a24 */ /* 0x003fc800078e0203 */
[----:B------:R-:W-:Y:S02]  /*02f0*/  IMAD R0, R0, c[0x0][0x224], RZ ;  /* 0x0000890000007a24 */ /* 0x000fe400078e02ff */
.L_x_1319:
        /* <DEDUP_REMOVED lines=144> */
.L_x_1320:
        /* <DEDUP_REMOVED lines=16> */
.L_x_1363:


//--------------------- .text._ZN5flash25flash_bwd_dot_do_o_kernelILb1E23Flash_bwd_kernel_traitsILi32ELi128ELi128ELi8ELi4ELi4ELi4ELb0ELb0EN7cutlass6half_tE19Flash_kernel_traitsILi32ELi128ELi128ELi8ES3_EEEEvNS_16Flash_bwd_paramsE --------------------------
	.section	.text._ZN5flash25flash_bwd_dot_do_o_kernelILb1E23Flash_bwd_kernel_traitsILi32ELi128ELi128ELi8ELi4ELi4ELi4ELb0ELb0EN7cutlass6half_tE19Flash_kernel_traitsILi32ELi128ELi128ELi8ES3_EEEEvNS_16Flash_bwd_paramsE,"ax",@progbits
	.sectioninfo	@"SHI_REGISTERS=34"
	.align	128
        .global         _ZN5flash25flash_bwd_dot_do_o_kernelILb1E23Flash_bwd_kernel_traitsILi32ELi128ELi128ELi8ELi4ELi4ELi4ELb0ELb0EN7cutlass6half_tE19Flash_kernel_traitsILi32ELi128ELi128ELi8ES3_EEEEvNS_16Flash_bwd_paramsE
        .type           _ZN5flash25flash_bwd_dot_do_o_kernelILb1E23Flash_bwd_kernel_traitsILi32ELi128ELi128ELi8ELi4ELi4ELi4ELb0ELb0EN7cutlass6half_tE19Flash_kernel_traitsILi32ELi128ELi128ELi8ES3_EEEEvNS_16Flash_bwd_paramsE,@function
        .size           _ZN5flash25flash_bwd_dot_do_o_kernelILb1E23Flash_bwd_kernel_traitsILi32ELi128ELi128ELi8ELi4ELi4ELi4ELb0ELb0EN7cutlass6half_tE19Flash_kernel_traitsILi32ELi128ELi128ELi8ES3_EEEEvNS_16Flash_bwd_paramsE,(.L_x_1364 - _ZN5flash25flash_bwd_dot_do_o_kernelILb1E23Flash_bwd_kernel_traitsILi32ELi128ELi128ELi8ELi4ELi4ELi4ELb0ELb0EN7cutlass6half_tE19Flash_kernel_traitsILi32ELi128ELi128ELi8ES3_EEEEvNS_16Flash_bwd_paramsE)
        .other          _ZN5flash25flash_bwd_dot_do_o_kernelILb1E23Flash_bwd_kernel_traitsILi32ELi128ELi128ELi8ELi4ELi4ELi4ELb0ELb0EN7cutlass6half_tE19Flash_kernel_traitsILi32ELi128ELi128ELi8ES3_EEEEvNS_16Flash_bwd_paramsE,@"STO_CUDA_ENTRY STV_DEFAULT"
_ZN5flash25flash_bwd_dot_do_o_kernelILb1E23Flash_bwd_kernel_traitsILi32ELi128ELi128ELi8ELi4ELi4ELi4ELb0ELb0EN7cutlass6half_tE19Flash_kernel_traitsILi32ELi128ELi128ELi8ES3_EEEEvNS_16Flash_bwd_paramsE:
.text._ZN5flash25flash_bwd_dot_do_o_kernelILb1E23Flash_bwd_kernel_traitsILi32ELi128ELi128ELi8ELi4ELi4ELi4ELb0ELb0EN7cutlass6half_tE19Flash_kernel_traitsILi32ELi128ELi128ELi8ES3_EEEEvNS_16Flash_bwd_paramsE:
        /* <DEDUP_REMOVED lines=82> */
.L_x_1321:
[----:B-1----:R-:W-:-:S04]  /*0520*/  IMAD R10, R10, c[0x0][0x1c0], R9 ;  /* 0x000070000a0a7a24 */ /* 0x002fc800078e0209 */
[----:B------:R-:W-:Y:S02]  /*0530*/  IMAD R27, R10, c[0x0][0x224], RZ ;  /* 0x000089000a1b7a24 */ /* 0x000fe400078e02ff */
.L_x_1322:
        /* <DEDUP_REMOVED lines=162> */
.L_x_1323:
        /* <DEDUP_REMOVED lines=10> */
.L_x_1364:


//--------------------- .nv.shared._ZN5flash44flash_bwd_dq_dk_dv_loop_seqk_parallel_kernelI23Flash_bwd_kernel_traitsILi32ELi128ELi128ELi8ELi4ELi4ELi4ELb1ELb0EN7cutlass6half_tE19Flash_kernel_traitsILi32ELi128ELi128ELi8ES3_EELb0ELb0ELb0ELb0ELb0ELb1ELb0EEEvNS_16Flash_bwd_paramsE --------------------------
	.section	.nv.shared._ZN5flash44flash_bwd_dq_dk_dv_loop_seqk_parallel_kernelI23Flash_bwd_kernel_traitsILi32ELi128ELi128ELi8ELi4ELi4ELi4ELb1ELb0EN7cutlass6half_tE19Flash_kernel_traitsILi32ELi128ELi128ELi8ES3_EELb0ELb0ELb0ELb0ELb0ELb1ELb0EEEvNS_16Flash_bwd_paramsE,"aw",@nobits
	.sectionflags	@""
	.align	16


//--------------------- .nv.global                --------------------------
	.section	.nv.global,"aw",@nobits
.nv.global:
	.type		_ZN65_INTERNAL_ade4a511_29_flash_bwd_hdim32_fp16_sm80_cu_ea41c527_28344cute1_E,@object
	.size		_ZN65_INTERNAL_ade4a511_29_flash_bwd_hdim32_fp16_sm80_cu_ea41c527_28344cute1_E,(_ZN65_INTERNAL_ade4a511_29_flash_bwd_hdim32_fp16_sm80_cu_ea41c527_28344cuda3std3__45__cpo6cbeginE - _ZN65_INTERNAL_ade4a511_29_flash_bwd_hdim32_fp16_sm80_cu_ea41c527_28344cute1_E)
_ZN65_INTERNAL_ade4a511_29_flash_bwd_hdim32_fp16_sm80_cu_ea41c527_28344cute1_E:
	.zero		1
	.type		_ZN65_INTERNAL_ade4a511_29_flash_bwd_hdim32_fp16_sm80_cu_ea41c527_28344cuda3std3__45__cpo6cbeginE,@object
	.size		_ZN65_INTERNAL_ade4a511_29_flash_bwd_hdim32_fp16_sm80_cu_ea41c527_28344cuda3std3__45__cpo6cbeginE,(_ZN65_INTERNAL_ade4a511_29_flash_bwd_hdim32_fp16_sm80_cu_ea41c527_28344cuda3std3__48in_placeE - _ZN65_INTERNAL_ade4a511_29_flash_bwd_hdim32_fp16_sm80_cu_ea41c527_28344cuda3std3__45__cpo6cbeginE)
_ZN65_INTERNAL_ade4a511_29_flash_bwd_hdim32_fp16_sm80_cu_ea41c527_28344cuda3std3__45__cpo6cbeginE:
	.zero		1
	.type		_ZN65_INTERNAL_ade4a511_29_flash_bwd_hdim32_fp16_sm80_cu_ea41c527_28344cuda3std3__48in_placeE,@object
	.size		_ZN65_INTERNAL_ade4a511_29_flash_bwd_hdim32_fp16_sm80_cu_ea41c527_28344cuda3std3__48in_placeE,(_ZN65_INTERNAL_ade4a511_29_flash_bwd_hdim32_fp16_sm80_cu_ea41c527_28344cuda3std6ranges3__45__cpo9iter_moveE - _ZN65_INTERNAL_ade4a511_29_flash_bwd_hdim32_fp16_sm80_cu_ea41c527_28344cuda3std3__48in_placeE)
_ZN65_INTERNAL_ade4a511_29_flash_bwd_hdim32_fp16_sm80_cu_ea41c527_28344cuda3std3__48in_placeE:
	.zero		1
	.type		_ZN65_INTERNAL_ade4a511_29_flash_bwd_hdim32_fp16_sm80_cu_ea41c527_28344cuda3std6ranges3__45__cpo9iter_moveE,@object
	.size		_ZN65_INTERNAL_ade4a511_29_flash_bwd_hdim32_fp16_sm80_cu_ea41c527_28344cuda3std6ranges3__45__cpo9iter_moveE,(_ZN65_INTERNAL_ade4a511_29_flash_bwd_hdim32_fp16_sm80_cu_ea41c527_28344cuda3std3__45__cpo5beginE - _ZN65_INTERNAL_ade4a511_29_flash_bwd_hdim32_fp16_sm80_cu_ea41c527_28344cuda3std6ranges3__45__cpo9iter_moveE)
_ZN65_INTERNAL_ade4a511_29_flash_bwd_hdim32_fp16_sm80_cu_ea41c527_28344cuda3std6ranges3__45__cpo9iter_moveE:
	.zero		1
	.type		_ZN65_INTERNAL_ade4a511_29_flash_bwd_hdim32_fp16_sm80_cu_ea41c527_28344cuda3std3__45__cpo5beginE,@object
	.size		_ZN65_INTERNAL_ade4a511_29_flash_bwd_hdim32_fp16_sm80_cu_ea41c527_28344cuda3std3__45__cpo5beginE,(_ZN65_INTERNAL_ade4a511_29_flash_bwd_hdim32_fp16_sm80_cu_ea41c527_28344cuda3std3__467_GLOBAL__N__ade4a511_29_flash_bwd_hdim32_fp16_sm80_cu_ea41c527_28346ignoreE - _ZN65_INTERNAL_ade4a511_29_flash_bwd_hdim32_fp16_sm80_cu_ea41c527_28344cuda3std3__45__cpo5beginE)
_ZN65_INTERNAL_ade4a511_29_flash_bwd_hdim32_fp16_sm80_cu_ea41c527_28344cuda3std3__45__cpo5beginE:
	.zero		1
	.type		_ZN65_INTERNAL_ade4a511_29_flash_bwd_hdim32_fp16_sm80_cu_ea41c527_28344cuda3std3__467_GLOBAL__N__ade4a511_29_flash_bwd_hdim32_fp16_sm80_cu_ea41c527_28346ignoreE,@object
	.size		_ZN65_INTERNAL_ade4a511_29_flash_bwd_hdim32_fp16_sm80_cu_ea41c527_28344cuda3std3__467_GLOBAL__N__ade4a511_29_flash_bwd_hdim32_fp16_sm80_cu_ea41c527_28346ignoreE,(_ZN65_INTERNAL_ade4a511_29_flash_bwd_hdim32_fp16_sm80_cu_ea41c527_28344cute7productE - _ZN65_INTERNAL_ade4a511_29_flash_bwd_hdim32_fp16_sm80_cu_ea41c527_28344cuda3std3__467_GLOBAL__N__ade4a511_29_flash_bwd_hdim32_fp16_sm80_cu_ea41c527_28346ignoreE)
_ZN65_INTERNAL_ade4a511_29_flash_bwd_hdim32_fp16_sm80_cu_ea41c527_28344cuda3std3__467_GLOBAL__N__ade4a511_29_flash_bwd_hdim32_fp16_sm80_cu_ea41c527_28346ignoreE:
	.zero		1
	.type		_ZN65_INTERNAL_ade4a511_29_flash_bwd_hdim32_fp16_sm80_cu_ea41c527_28344cute7productE,@object
	.size		_ZN65_INTERNAL_ade4a511_29_flash_bwd_hdim32_fp16_sm80_cu_ea41c527_28344cute7productE,(_ZN65_INTERNAL_ade4a511_29_flash_bwd_hdim32_fp16_sm80_cu_ea41c527_28344cuda3std3__45__cpo3endE - _ZN65_INTERNAL_ade4a511_29_flash_bwd_hdim32_fp16_sm80_cu_ea41c527_28344cute7productE)
_ZN65_INTERNAL_ade4a511_29_flash_bwd_hdim32_fp16_sm80_cu_ea41c527_28344cute7productE:
	.zero		1
	.type		_ZN65_INTERNAL_ade4a511_29_flash_bwd_hdim32_fp16_sm80_cu_ea41c527_28344cuda3std3__45__cpo3endE,@object
	.size		_ZN65_INTERNAL_ade4a511_29_flash_bwd_hdim32_fp16_sm80_cu_ea41c527_28344cuda3std3__45__cpo3endE,(_ZN65_INTERNAL_ade4a511_29_flash_bwd_hdim32_fp16_sm80_cu_ea41c527_28344cuda3std3__419piecewise_constructE - _ZN65_INTERNAL_ade4a511_29_flash_bwd_hdim32_fp16_sm80_cu_ea41c527_28344cuda3std3__45__cpo3endE)
_ZN65_INTERNAL_ade4a511_29_flash_bwd_hdim32_fp16_sm80_cu_ea41c527_28344cuda3std3__45__cpo3endE:
	.zero		1
	.type		_ZN65_INTERNAL_ade4a511_29_flash_bwd_hdim32_fp16_sm80_cu_ea41c527_28344cuda3std3__419piecewise_constructE,@object
	.size		_ZN65_INTERNAL_ade4a511_29_flash_bwd_hdim32_fp16_sm80_cu_ea41c527_28344cuda3std3__419piecewise_constructE,(_ZN65_INTERNAL_ade4a511_29_flash_bwd_hdim32_fp16_sm80_cu_ea41c527_28344cuda3std3__45__cpo4cendE - _ZN65_INTERNAL_ade4a511_29_flash_bwd_hdim32_fp16_sm80_cu_ea41c527_28344cuda3std3__419piecewise_constructE)
_ZN65_INTERNAL_ade4a511_29_flash_bwd_hdim32_fp16_sm80_cu_ea41c527_28344cuda3std3__419piecewise_constructE:
	.zero		1
	.type		_ZN65_INTERNAL_ade4a511_29_flash_bwd_hdim32_fp16_sm80_cu_ea41c527_28344cuda3std3__45__cpo4cendE,@object
	.size		_ZN65_INTERNAL_ade4a511_29_flash_bwd_hdim32_fp16_sm80_cu_ea41c527_28344cuda3std3__45__cpo4cendE,(_ZN65_INTERNAL_ade4a511_29_flash_bwd_hdim32_fp16_sm80_cu_ea41c527_28344cuda3std6ranges3__45__cpo4swapE - _ZN65_INTERNAL_ade4a511_29_flash_bwd_hdim32_fp16_sm80_cu_ea41c527_28344cuda3std3__45__cpo4cendE)
_ZN65_INTERNAL_ade4a511_29_flash_bwd_hdim32_fp16_sm80_cu_ea41c527_28344cuda3std3__45__cpo4cendE:
	.zero		1
	.type		_ZN65_INTERNAL_ade4a511_29_flash_bwd_hdim32_fp16_sm80_cu_ea41c527_28344cuda3std6ranges3__45__cpo4swapE,@object
	.size		_ZN65_INTERNAL_ade4a511_29_flash_bwd_hdim32_fp16_sm80_cu_ea41c527_28344cuda3std6ranges3__45__cpo4swapE,(.L_7 - _ZN65_INTERNAL_ade4a511_29_flash_bwd_hdim32_fp16_sm80_cu_ea41c527_28344cuda3std6ranges3__45__cpo4swapE)
_ZN65_INTERNAL_ade4a511_29_flash_bwd_hdim32_fp16_sm80_cu_ea41c527_28344cuda3std6ranges3__45__cpo4swapE:
	.zero		1
.L_7:


//--------------------- .nv.shared._ZN5flash44flash_bwd_dq_dk_dv_loop_seqk_parallel_kernelI23Flash_bwd_kernel_traitsILi32ELi128ELi128ELi8ELi4ELi4ELi4ELb1ELb0EN7cutlass6half_tE19Flash_kernel_traitsILi32ELi128ELi128ELi8ES3_EELb0ELb0ELb0ELb0ELb0ELb0ELb0EEEvNS_16Flash_bwd_paramsE --------------------------
	.section	.nv.shared._ZN5flash44flash_bwd_dq_dk_dv_loop_seqk_parallel_kernelI23Flash_bwd_kernel_traitsILi32ELi128ELi128ELi8ELi4ELi4ELi4ELb1ELb0EN7cutlass6half_tE19Flash_kernel_traitsILi32ELi128ELi128ELi8ES3_EELb0ELb0ELb0ELb0ELb0ELb0ELb0EEEvNS_16Flash_bwd_paramsE,"aw",@nobits
	.sectionflags	@""
	.align	16


//--------------------- .nv.shared._ZN5flash44flash_bwd_dq_dk_dv_loop_seqk_parallel_kernelI23Flash_bwd_kernel_traitsILi32ELi128ELi128ELi8ELi4ELi4ELi4ELb1ELb0EN7cutlass6half_tE19Flash_kernel_traitsILi32ELi128ELi128ELi8ES3_EELb0ELb0ELb1ELb0ELb0ELb0ELb0EEEvNS_16Flash_bwd_paramsE --------------------------
	.section	.nv.shared._ZN5flash44flash_bwd_dq_dk_dv_loop_seqk_parallel_kernelI23Flash_bwd_kernel_traitsILi32ELi128ELi128ELi8ELi4ELi4ELi4ELb1ELb0EN7cutlass6half_tE19Flash_kernel_traitsILi32ELi128ELi128ELi8ES3_EELb0ELb0ELb1ELb0ELb0ELb0ELb0EEEvNS_16Flash_bwd_paramsE,"aw",@nobits
	.sectionflags	@""
	.align	16


//--------------------- .nv.shared._ZN5flash44flash_bwd_dq_dk_dv_loop_seqk_parallel_kernelI23Flash_bwd_kernel_traitsILi32ELi128ELi128ELi8ELi4ELi4ELi4ELb1ELb0EN7cutlass6half_tE19Flash_kernel_traitsILi32ELi128ELi128ELi8ES3_EELb0ELb0ELb0ELb0ELb1ELb1ELb0EEEvNS_16Flash_bwd_paramsE --------------------------
	.section	.nv.shared._ZN5flash44flash_bwd_dq_dk_dv_loop_seqk_parallel_kernelI23Flash_bwd_kernel_traitsILi32ELi128ELi128ELi8ELi4ELi4ELi4ELb1ELb0EN7cutlass6half_tE19Flash_kernel_traitsILi32ELi128ELi128ELi8ES3_EELb0ELb0ELb0ELb0ELb1ELb1ELb0EEEvNS_16Flash_bwd_paramsE,"aw",@nobits
	.sectionflags	@""
	.align	16


//--------------------- .nv.shared._ZN5flash44flash_bwd_dq_dk_dv_loop_seqk_parallel_kernelI23Flash_bwd_kernel_traitsILi32ELi128ELi128ELi8ELi4ELi4ELi4ELb1ELb0EN7cutlass6half_tE19Flash_kernel_traitsILi32ELi128ELi128ELi8ES3_EELb0ELb0ELb0ELb1ELb0ELb0ELb0EEEvNS_16Flash_bwd_paramsE --------------------------
	.section	.nv.shared._ZN5flash44flash_bwd_dq_dk_dv_loop_seqk_parallel_kernelI23Flash_bwd_kernel_traitsILi32ELi128ELi128ELi8ELi4ELi4ELi4ELb1ELb0EN7cutlass6half_tE19Flash_kernel_traitsILi32ELi128ELi128ELi8ES3_EELb0ELb0ELb0ELb1ELb0ELb0ELb0EEEvNS_16Flash_bwd_paramsE,"aw",@nobits
	.sectionflags	@""
	.align	16


//--------------------- .nv.shared._ZN5flash44flash_bwd_dq_dk_dv_loop_seqk_parallel_kernelI23Flash_bwd_kernel_traitsILi32ELi128ELi128ELi8ELi4ELi4ELi4ELb1ELb0EN7cutlass6half_tE19Flash_kernel_traitsILi32ELi128ELi128ELi8ES3_EELb0ELb0ELb1ELb0ELb0ELb1ELb0EEEvNS_16Flash_bwd_paramsE --------------------------
	.section	.nv.shared._ZN5flash44flash_bwd_dq_dk_dv_loop_seqk_parallel_kernelI23Flash_bwd_kernel_traitsILi32ELi128ELi128ELi8ELi4ELi4ELi4ELb1ELb0EN7cutlass6half_tE19Flash_kernel_traitsILi32ELi128ELi128ELi8ES3_EELb0ELb0ELb1ELb0ELb0ELb1ELb0EEEvNS_16Flash_bwd_paramsE,"aw",@nobits
	.sectionflags	@""
	.align	16


//--------------------- .nv.shared._ZN5flash44flash_bwd_dq_dk_dv_loop_seqk_parallel_kernelI23Flash_bwd_kernel_traitsILi32ELi128ELi128ELi8ELi4ELi4ELi4ELb1ELb0EN7cutlass6half_tE19Flash_kernel_traitsILi32ELi128ELi128ELi8ES3_EELb0ELb0ELb1ELb1ELb0ELb0ELb0EEEvNS_16Flash_bwd_paramsE --------------------------
	.section	.nv.shared._ZN5flash44flash_bwd_dq_dk_dv_loop_seqk_parallel_kernelI23Flash_bwd_kernel_traitsILi32ELi128ELi128ELi8ELi4ELi4ELi4ELb1ELb0EN7cutlass6half_tE19Flash_kernel_traitsILi32ELi128ELi128ELi8ES3_EELb0ELb0ELb1ELb1ELb0ELb0ELb0EEEvNS_16Flash_bwd_paramsE,"aw",@nobits
	.sectionflags	@""
	.align	16


//--------------------- .nv.shared._ZN5flash27flash_bwd_convert_dq_kernelI23Flash_bwd_kernel_traitsILi32ELi128ELi128ELi8ELi4ELi4ELi4ELb1ELb0EN7cutlass6half_tE19Flash_kernel_traitsILi32ELi128ELi128ELi8ES3_EEEEvNS_16Flash_bwd_paramsEi --------------------------
	.section	.nv.shared._ZN5flash27flash_bwd_convert_dq_kernelI23Flash_bwd_kernel_traitsILi32ELi128ELi128ELi8ELi4ELi4ELi4ELb1ELb0EN7cutlass6half_tE19Flash_kernel_traitsILi32ELi128ELi128ELi8ES3_EEEEvNS_16Flash_bwd_paramsEi,"aw",@nobits
	.sectionflags	@""
	.align	16


//--------------------- .nv.shared._ZN5flash44flash_bwd_dq_dk_dv_loop_seqk_parallel_kernelI23Flash_bwd_kernel_traitsILi32ELi128ELi128ELi8ELi4ELi4ELi4ELb1ELb0EN7cutlass6half_tE19Flash_kernel_traitsILi32ELi128ELi128ELi8ES3_EELb1ELb0ELb0ELb0ELb0ELb1ELb0EEEvNS_16Flash_bwd_paramsE --------------------------
	.section	.nv.shared._ZN5flash44flash_bwd_dq_dk_dv_loop_seqk_parallel_kernelI23Flash_bwd_kernel_traitsILi32ELi128ELi128ELi8ELi4ELi4ELi4ELb1ELb0EN7cutlass6half_tE19Flash_kernel_traitsILi32ELi128ELi128ELi8ES3_EELb1ELb0ELb0ELb0ELb0ELb1ELb0EEEvNS_16Flash_bwd_paramsE,"aw",@nobits
	.sectionflags	@""
	.align	16


//--------------------- .nv.shared._ZN5flash44flash_bwd_dq_dk_dv_loop_seqk_parallel_kernelI23Flash_bwd_kernel_traitsILi32ELi128ELi128ELi8ELi4ELi4ELi4ELb1ELb0EN7cutlass6half_tE19Flash_kernel_traitsILi32ELi128ELi128ELi8ES3_EELb0ELb0ELb0ELb0ELb0ELb1ELb1EEEvNS_16Flash_bwd_paramsE --------------------------
	.section	.nv.shared._ZN5flash44flash_bwd_dq_dk_dv_loop_seqk_parallel_kernelI23Flash_bwd_kernel_traitsILi32ELi128ELi128ELi8ELi4ELi4ELi4ELb1ELb0EN7cutlass6half_tE19Flash_kernel_traitsILi32ELi128ELi128ELi8ES3_EELb0ELb0ELb0ELb0ELb0ELb1ELb1EEEvNS_16Flash_bwd_paramsE,"aw",@nobits
	.sectionflags	@""
	.align	16


//--------------------- .nv.shared._ZN5flash44flash_bwd_dq_dk_dv_loop_seqk_parallel_kernelI23Flash_bwd_kernel_traitsILi32ELi128ELi128ELi8ELi4ELi4ELi4ELb1ELb0EN7cutlass6half_tE19Flash_kernel_traitsILi32ELi128ELi128ELi8ES3_EELb1ELb0ELb0ELb0ELb0ELb0ELb0EEEvNS_16Flash_bwd_paramsE --------------------------
	.section	.nv.shared._ZN5flash44flash_bwd_dq_dk_dv_loop_seqk_parallel_kernelI23Flash_bwd_kernel_traitsILi32ELi128ELi128ELi8ELi4ELi4ELi4ELb1ELb0EN7cutlass6half_tE19Flash_kernel_traitsILi32ELi128ELi128ELi8ES3_EELb1ELb0ELb0ELb0ELb0ELb0ELb0EEEvNS_16Flash_bwd_paramsE,"aw",@nobits
	.sectionflags	@""
	.align	16


//--------------------- .nv.shared._ZN5flash44flash_bwd_dq_dk_dv_loop_seqk_parallel_kernelI23Flash_bwd_kernel_traitsILi32ELi128ELi128ELi8ELi4ELi4ELi4ELb1ELb0EN7cutlass6half_tE19Flash_kernel_traitsILi32ELi128ELi128ELi8ES3_EELb0ELb0ELb0ELb0ELb0ELb0ELb1EEEvNS_16Flash_bwd_paramsE --------------------------
	.section	.nv.shared._ZN5flash44flash_bwd_dq_dk_dv_loop_seqk_parallel_kernelI23Flash_bwd_kernel_traitsILi32ELi128ELi128ELi8ELi4ELi4ELi4ELb1ELb0EN7cutlass6half_tE19Flash_kernel_traitsILi32ELi128ELi128ELi8ES3_EELb0ELb0ELb0ELb0ELb0ELb0ELb1EEEvNS_16Flash_bwd_paramsE,"aw",@nobits
	.sectionflags	@""
	.align	16


//--------------------- .nv.shared._ZN5flash44flash_bwd_dq_dk_dv_loop_seqk_parallel_kernelI23Flash_bwd_kernel_traitsILi32ELi128ELi128ELi8ELi4ELi4ELi4ELb1ELb0EN7cutlass6half_tE19Flash_kernel_traitsILi32ELi128ELi128ELi8ES3_EELb1ELb0ELb1ELb0ELb0ELb0ELb0EEEvNS_16Flash_bwd_paramsE --------------------------
	.section	.nv.shared._ZN5flash44flash_bwd_dq_dk_dv_loop_seqk_parallel_kernelI23Flash_bwd_kernel_traitsILi32ELi128ELi128ELi8ELi4ELi4ELi4ELb1ELb0EN7cutlass6half_tE19Flash_kernel_traitsILi32ELi128ELi128ELi8ES3_EELb1ELb0ELb1ELb0ELb0ELb0ELb0EEEvNS_16Flash_bwd_paramsE,"aw",@nobits
	.sectionflags	@""
	.align	16


//--------------------- .nv.shared._ZN5flash44flash_bwd_dq_dk_dv_loop_seqk_parallel_kernelI23Flash_bwd_kernel_traitsILi32ELi128ELi128ELi8ELi4ELi4ELi4ELb1ELb0EN7cutlass6half_tE19Flash_kernel_traitsILi32ELi128ELi128ELi8ES3_EELb0ELb0ELb1ELb0ELb0ELb0ELb1EEEvNS_16Flash_bwd_paramsE --------------------------
	.section	.nv.shared._ZN5flash44flash_bwd_dq_dk_dv_loop_seqk_parallel_kernelI23Flash_bwd_kernel_traitsILi32ELi128ELi128ELi8ELi4ELi4ELi4ELb1ELb0EN7cutlass6half_tE19Flash_kernel_traitsILi32ELi128ELi128ELi8ES3_EELb0ELb0ELb1ELb0ELb0ELb0ELb1EEEvNS_16Flash_bwd_paramsE,"aw",@nobits
	.sectionflags	@""
	.align	16


//--------------------- .nv.shared._ZN5flash44flash_bwd_dq_dk_dv_loop_seqk_parallel_kernelI23Flash_bwd_kernel_traitsILi32ELi128ELi128ELi8ELi4ELi4ELi4ELb1ELb0EN7cutlass6half_tE19Flash_kernel_traitsILi32ELi128ELi128ELi8ES3_EELb1ELb0ELb0ELb0ELb1ELb1ELb0EEEvNS_16Flash_bwd_paramsE --------------------------
	.section	.nv.shared._ZN5flash44flash_bwd_dq_dk_dv_loop_seqk_parallel_kernelI23Flash_bwd_kernel_traitsILi32ELi128ELi128ELi8ELi4ELi4ELi4ELb1ELb0EN7cutlass6half_tE19Flash_kernel_traitsILi32ELi128ELi128ELi8ES3_EELb1ELb0ELb0ELb0ELb1ELb1ELb0EEEvNS_16Flash_bwd_paramsE,"aw",@nobits
	.sectionflags	@""
	.align	16


//--------------------- .nv.shared._ZN5flash44flash_bwd_dq_dk_dv_loop_seqk_parallel_kernelI23Flash_bwd_kernel_traitsILi32ELi128ELi128ELi8ELi4ELi4ELi4ELb1ELb0EN7cutlass6half_tE19Flash_kernel_traitsILi32ELi128ELi128ELi8ES3_EELb0ELb0ELb0ELb0ELb1ELb1ELb1EEEvNS_16Flash_bwd_paramsE --------------------------
	.section	.nv.shared._ZN5flash44flash_bwd_dq_dk_dv_loop_seqk_parallel_kernelI23Flash_bwd_kernel_traitsILi32ELi128ELi128ELi8ELi4ELi4ELi4ELb1ELb0EN7cutlass6half_tE19Flash_kernel_traitsILi32ELi128ELi128ELi8ES3_EELb0ELb0ELb0ELb0ELb1ELb1ELb1EEEvNS_16Flash_bwd_paramsE,"aw",@nobits
	.sectionflags	@""
	.align	16


//--------------------- .nv.shared._ZN5flash44flash_bwd_dq_dk_dv_loop_seqk_parallel_kernelI23Flash_bwd_kernel_traitsILi32ELi128ELi128ELi8ELi4ELi4ELi4ELb1ELb0EN7cutlass6half_tE19Flash_kernel_traitsILi32ELi128ELi128ELi8ES3_EELb1ELb0ELb0ELb1ELb0ELb0ELb0EEEvNS_16Flash_bwd_paramsE --------------------------
	.section	.nv.shared._ZN5flash44flash_bwd_dq_dk_dv_loop_seqk_parallel_kernelI23Flash_bwd_kernel_traitsILi32ELi128ELi128ELi8ELi4ELi4ELi4ELb1ELb0EN7cutlass6half_tE19Flash_kernel_traitsILi32ELi128ELi128ELi8ES3_EELb1ELb0ELb0ELb1ELb0ELb0ELb0EEEvNS_16Flash_bwd_paramsE,"aw",@nobits
	.sectionflags	@""
	.align	16


//--------------------- .nv.shared._ZN5flash44flash_bwd_dq_dk_dv_loop_seqk_parallel_kernelI23Flash_bwd_kernel_traitsILi32ELi128ELi128ELi8ELi4ELi4ELi4ELb1ELb0EN7cutlass6half_tE19Flash_kernel_traitsILi32ELi128ELi128ELi8ES3_EELb0ELb0ELb0ELb1ELb0ELb0ELb1EEEvNS_16Flash_bwd_paramsE --------------------------
	.section	.nv.shared._ZN5flash44flash_bwd_dq_dk_dv_loop_seqk_parallel_kernelI23Flash_bwd_kernel_traitsILi32ELi128ELi128ELi8ELi4ELi4ELi4ELb1ELb0EN7cutlass6half_tE19Flash_kernel_traitsILi32ELi128ELi128ELi8ES3_EELb0ELb0ELb0ELb1ELb0ELb0ELb1EEEvNS_16Flash_bwd_paramsE,"aw",@nobits
	.sectionflags	@""
	.align	16


//--------------------- .nv.shared._ZN5flash44flash_bwd_dq_dk_dv_loop_seqk_parallel_kernelI23Flash_bwd_kernel_traitsILi32ELi128ELi128ELi8ELi4ELi4ELi4ELb1ELb0EN7cutlass6half_tE19Flash_kernel_traitsILi32ELi128ELi128ELi8ES3_EELb1ELb0ELb1ELb0ELb0ELb1ELb0EEEvNS_16Flash_bwd_paramsE --------------------------
	.section	.nv.shared._ZN5flash44flash_bwd_dq_dk_dv_loop_seqk_parallel_kernelI23Flash_bwd_kernel_traitsILi32ELi128ELi128ELi8ELi4ELi4ELi4ELb1ELb0EN7cutlass6half_tE19Flash_kernel_traitsILi32ELi128ELi128ELi8ES3_EELb1ELb0ELb1ELb0ELb0ELb1ELb0EEEvNS_16Flash_bwd_paramsE,"aw",@nobits
	.sectionflags	@""
	.align	16


//--------------------- .nv.shared._ZN5flash44flash_bwd_dq_dk_dv_loop_seqk_parallel_kernelI23Flash_bwd_kernel_traitsILi32ELi128ELi128ELi8ELi4ELi4ELi4ELb1ELb0EN7cutlass6half_tE19Flash_kernel_traitsILi32ELi128ELi128ELi8ES3_EELb0ELb0ELb1ELb0ELb0ELb1ELb1EEEvNS_16Flash_bwd_paramsE --------------------------
	.section	.nv.shared._ZN5flash44flash_bwd_dq_dk_dv_loop_seqk_parallel_kernelI23Flash_bwd_kernel_traitsILi32ELi128ELi128ELi8ELi4ELi4ELi4ELb1ELb0EN7cutlass6half_tE19Flash_kernel_traitsILi32ELi128ELi128ELi8ES3_EELb0ELb0ELb1ELb0ELb0ELb1ELb1EEEvNS_16Flash_bwd_paramsE,"aw",@nobits
	.sectionflags	@""
	.align	16


//--------------------- .nv.shared._ZN5flash44flash_bwd_dq_dk_dv_loop_seqk_parallel_kernelI23Flash_bwd_kernel_traitsILi32ELi128ELi128ELi8ELi4ELi4ELi4ELb1ELb0EN7cutlass6half_tE19Flash_kernel_traitsILi32ELi128ELi128ELi8ES3_EELb1ELb0ELb1ELb1ELb0ELb0ELb0EEEvNS_16Flash_bwd_paramsE --------------------------
	.section	.nv.shared._ZN5flash44flash_bwd_dq_dk_dv_loop_seqk_parallel_kernelI23Flash_bwd_kernel_traitsILi32ELi128ELi128ELi8ELi4ELi4ELi4ELb1ELb0EN7cutlass6half_tE19Flash_kernel_traitsILi32ELi128ELi128ELi8ES3_EELb1ELb0ELb1ELb1ELb0ELb0ELb0EEEvNS_16Flash_bwd_paramsE,"aw",@nobits
	.sectionflags	@""
	.align	16


//--------------------- .nv.shared._ZN5flash44flash_bwd_dq_dk_dv_loop_seqk_parallel_kernelI23Flash_bwd_kernel_traitsILi32ELi128ELi128ELi8ELi4ELi4ELi4ELb1ELb0EN7cutlass6half_tE19Flash_kernel_traitsILi32ELi128ELi128ELi8ES3_EELb0ELb0ELb1ELb1ELb0ELb0ELb1EEEvNS_16Flash_bwd_paramsE --------------------------
	.section	.nv.shared._ZN5flash44flash_bwd_dq_dk_dv_loop_seqk_parallel_kernelI23Flash_bwd_kernel_traitsILi32ELi128ELi128ELi8ELi4ELi4ELi4ELb1ELb0EN7cutlass6half_tE19Flash_kernel_traitsILi32ELi128ELi128ELi8ES3_EELb0ELb0ELb1ELb1ELb0ELb0ELb1EEEvNS_16Flash_bwd_paramsE,"aw",@nobits
	.sectionflags	@""
	.align	16


//--------------------- .nv.shared._ZN5flash25flash_bwd_dot_do_o_kernelILb0E23Flash_bwd_kernel_traitsILi32ELi128ELi128ELi8ELi4ELi4ELi4ELb1ELb0EN7cutlass6half_tE19Flash_kernel_traitsILi32ELi128ELi128ELi8ES3_EEEEvNS_16Flash_bwd_paramsE --------------------------
	.section	.nv.shared._ZN5flash25flash_bwd_dot_do_o_kernelILb0E23Flash_bwd_kernel_traitsILi32ELi128ELi128ELi8ELi4ELi4ELi4ELb1ELb0EN7cutlass6half_tE19Flash_kernel_traitsILi32ELi128ELi128ELi8ES3_EEEEvNS_16Flash_bwd_paramsE,"aw",@nobits
	.sectionflags	@""
	.align	16


//--------------------- .nv.shared._ZN5flash25flash_bwd_dot_do_o_kernelILb1E23Flash_bwd_kernel_traitsILi32ELi128ELi128ELi8ELi4ELi4ELi4ELb1ELb0EN7cutlass6half_tE19Flash_kernel_traitsILi32ELi128ELi128ELi8ES3_EEEEvNS_16Flash_bwd_paramsE --------------------------
	.section	.nv.shared._ZN5flash25flash_bwd_dot_do_o_kernelILb1E23Flash_bwd_kernel_traitsILi32ELi128ELi128ELi8ELi4ELi4ELi4ELb1ELb0EN7cutlass6half_tE19Flash_kernel_traitsILi32ELi128ELi128ELi8ES3_EEEEvNS_16Flash_bwd_paramsE,"aw",@nobits
	.sectionflags	@""
	.align	16


//--------------------- .nv.shared._ZN5flash27flash_bwd_convert_dq_kernelI23Flash_bwd_kernel_traitsILi32ELi128ELi128ELi8ELi4ELi4ELi4ELb0ELb0EN7cutlass6half_tE19Flash_kernel_traitsILi32ELi128ELi128ELi8ES3_EEEEvNS_16Flash_bwd_paramsEi --------------------------
	.section	.nv.shared._ZN5flash27flash_bwd_convert_dq_kernelI23Flash_bwd_kernel_traitsILi32ELi128ELi128ELi8ELi4ELi4ELi4ELb0ELb0EN7cutlass6half_tE19Flash_kernel_traitsILi32ELi128ELi128ELi8ES3_EEEEvNS_16Flash_bwd_paramsEi,"aw",@nobits
	.sectionflags	@""
	.align	16


//--------------------- .nv.shared._ZN5flash44flash_bwd_dq_dk_dv_loop_seqk_parallel_kernelI23Flash_bwd_kernel_traitsILi32ELi128ELi128ELi8ELi4ELi4ELi4ELb0ELb0EN7cutlass6half_tE19Flash_kernel_traitsILi32ELi128ELi128ELi8ES3_EELb1ELb0ELb0ELb0ELb0ELb1ELb0EEEvNS_16Flash_bwd_paramsE --------------------------
	.section	.nv.shared._ZN5flash44flash_bwd_dq_dk_dv_loop_seqk_parallel_kernelI23Flash_bwd_kernel_traitsILi32ELi128ELi128ELi8ELi4ELi4ELi4ELb0ELb0EN7cutlass6half_tE19Flash_kernel_traitsILi32ELi128ELi128ELi8ES3_EELb1ELb0ELb0ELb0ELb0ELb1ELb0EEEvNS_16Flash_bwd_paramsE,"aw",@nobits
	.sectionflags	@""
	.align	16


//--------------------- .nv.shared._ZN5flash44flash_bwd_dq_dk_dv_loop_seqk_parallel_kernelI23Flash_bwd_kernel_traitsILi32ELi128ELi128ELi8ELi4ELi4ELi4ELb0ELb0EN7cutlass6half_tE19Flash_kernel_traitsILi32ELi128ELi128ELi8ES3_EELb0ELb0ELb0ELb0ELb0ELb1ELb1EEEvNS_16Flash_bwd_paramsE --------------------------
	.section	.nv.shared._ZN5flash44flash_bwd_dq_dk_dv_loop_seqk_parallel_kernelI23Flash_bwd_kernel_traitsILi32ELi128ELi128ELi8ELi4ELi4ELi4ELb0ELb0EN7cutlass6half_tE19Flash_kernel_traitsILi32ELi128ELi128ELi8ES3_EELb0ELb0ELb0ELb0ELb0ELb1ELb1EEEvNS_16Flash_bwd_paramsE,"aw",@nobits
	.sectionflags	@""
	.align	16


//--------------------- .nv.shared._ZN5flash44flash_bwd_dq_dk_dv_loop_seqk_parallel_kernelI23Flash_bwd_kernel_traitsILi32ELi128ELi128ELi8ELi4ELi4ELi4ELb0ELb0EN7cutlass6half_tE19Flash_kernel_traitsILi32ELi128ELi128ELi8ES3_EELb1ELb0ELb0ELb0ELb0ELb0ELb0EEEvNS_16Flash_bwd_paramsE --------------------------
	.section	.nv.shared._ZN5flash44flash_bwd_dq_dk_dv_loop_seqk_parallel_kernelI23Flash_bwd_kernel_traitsILi32ELi128ELi128ELi8ELi4ELi4ELi4ELb0ELb0EN7cutlass6half_tE19Flash_kernel_traitsILi32ELi128ELi128ELi8ES3_EELb1ELb0ELb0ELb0ELb0ELb0ELb0EEEvNS_16Flash_bwd_paramsE,"aw",@nobits
	.sectionflags	@""
	.align	16


//--------------------- .nv.shared._ZN5flash44flash_bwd_dq_dk_dv_loop_seqk_parallel_kernelI23Flash_bwd_kernel_traitsILi32ELi128ELi128ELi8ELi4ELi4ELi4ELb0ELb0EN7cutlass6half_tE19Flash_kernel_traitsILi32ELi128ELi128ELi8ES3_EELb0ELb0ELb0ELb0ELb0ELb0ELb1EEEvNS_16Flash_bwd_paramsE --------------------------
	.section	.nv.shared._ZN5flash44flash_bwd_dq_dk_dv_loop_seqk_parallel_kernelI23Flash_bwd_kernel_traitsILi32ELi128ELi128ELi8ELi4ELi4ELi4ELb0ELb0EN7cutlass6half_tE19Flash_kernel_traitsILi32ELi128ELi128ELi8ES3_EELb0ELb0ELb0ELb0ELb0ELb0ELb1EEEvNS_16Flash_bwd_paramsE,"aw",@nobits
	.sectionflags	@""
	.align	16


//--------------------- .nv.shared._ZN5flash44flash_bwd_dq_dk_dv_loop_seqk_parallel_kernelI23Flash_bwd_kernel_traitsILi32ELi128ELi128ELi8ELi4ELi4ELi4ELb0ELb0EN7cutlass6half_tE19Flash_kernel_traitsILi32ELi128ELi128ELi8ES3_EELb1ELb0ELb1ELb0ELb0ELb0ELb0EEEvNS_16Flash_bwd_paramsE --------------------------
	.section	.nv.shared._ZN5flash44flash_bwd_dq_dk_dv_loop_seqk_parallel_kernelI23Flash_bwd_kernel_traitsILi32ELi128ELi128ELi8ELi4ELi4ELi4ELb0ELb0EN7cutlass6half_tE19Flash_kernel_traitsILi32ELi128ELi128ELi8ES3_EELb1ELb0ELb1ELb0ELb0ELb0ELb0EEEvNS_16Flash_bwd_paramsE,"aw",@nobits
	.sectionflags	@""
	.align	16


//--------------------- .nv.shared._ZN5flash44flash_bwd_dq_dk_dv_loop_seqk_parallel_kernelI23Flash_bwd_kernel_traitsILi32ELi128ELi128ELi8ELi4ELi4ELi4ELb0ELb0EN7cutlass6half_tE19Flash_kernel_traitsILi32ELi128ELi128ELi8ES3_EELb0ELb0ELb1ELb0ELb0ELb0ELb1EEEvNS_16Flash_bwd_paramsE --------------------------
	.section	.nv.shared._ZN5flash44flash_bwd_dq_dk_dv_loop_seqk_parallel_kernelI23Flash_bwd_kernel_traitsILi32ELi128ELi128ELi8ELi4ELi4ELi4ELb0ELb0EN7cutlass6half_tE19Flash_kernel_traitsILi32ELi128ELi128ELi8ES3_EELb0ELb0ELb1ELb0ELb0ELb0ELb1EEEvNS_16Flash_bwd_paramsE,"aw",@nobits
	.sectionflags	@""
	.align	16


//--------------------- .nv.shared._ZN5flash44flash_bwd_dq_dk_dv_loop_seqk_parallel_kernelI23Flash_bwd_kernel_traitsILi32ELi128ELi128ELi8ELi4ELi4ELi4ELb0ELb0EN7cutlass6half_tE19Flash_kernel_traitsILi32ELi128ELi128ELi8ES3_EELb1ELb0ELb0ELb0ELb1ELb1ELb0EEEvNS_16Flash_bwd_paramsE --------------------------
	.section	.nv.shared._ZN5flash44flash_bwd_dq_dk_dv_loop_seqk_parallel_kernelI23Flash_bwd_kernel_traitsILi32ELi128ELi128ELi8ELi4ELi4ELi4ELb0ELb0EN7cutlass6half_tE19Flash_kernel_traitsILi32ELi128ELi128ELi8ES3_EELb1ELb0ELb0ELb0ELb1ELb1ELb0EEEvNS_16Flash_bwd_paramsE,"aw",@nobits
	.sectionflags	@""
	.align	16


//--------------------- .nv.shared._ZN5flash44flash_bwd_dq_dk_dv_loop_seqk_parallel_kernelI23Flash_bwd_kernel_traitsILi32ELi128ELi128ELi8ELi4ELi4ELi4ELb0ELb0EN7cutlass6half_tE19Flash_kernel_traitsILi32ELi128ELi128ELi8ES3_EELb0ELb0ELb0ELb0ELb1ELb1ELb1EEEvNS_16Flash_bwd_paramsE --------------------------
	.section	.nv.shared._ZN5flash44flash_bwd_dq_dk_dv_loop_seqk_parallel_kernelI23Flash_bwd_kernel_traitsILi32ELi128ELi128ELi8ELi4ELi4ELi4ELb0ELb0EN7cutlass6half_tE19Flash_kernel_traitsILi32ELi128ELi128ELi8ES3_EELb0ELb0ELb0ELb0ELb1ELb1ELb1EEEvNS_16Flash_bwd_paramsE,"aw",@nobits
	.sectionflags	@""
	.align	16


//--------------------- .nv.shared._ZN5flash44flash_bwd_dq_dk_dv_loop_seqk_parallel_kernelI23Flash_bwd_kernel_traitsILi32ELi128ELi128ELi8ELi4ELi4ELi4ELb0ELb0EN7cutlass6half_tE19Flash_kernel_traitsILi32ELi128ELi128ELi8ES3_EELb1ELb0ELb0ELb1ELb0ELb0ELb0EEEvNS_16Flash_bwd_paramsE --------------------------
	.section	.nv.shared._ZN5flash44flash_bwd_dq_dk_dv_loop_seqk_parallel_kernelI23Flash_bwd_kernel_traitsILi32ELi128ELi128ELi8ELi4ELi4ELi4ELb0ELb0EN7cutlass6half_tE19Flash_kernel_traitsILi32ELi128ELi128ELi8ES3_EELb1ELb0ELb0ELb1ELb0ELb0ELb0EEEvNS_16Flash_bwd_paramsE,"aw",@nobits
	.sectionflags	@""
	.align	16


//--------------------- .nv.shared._ZN5flash44flash_bwd_dq_dk_dv_loop_seqk_parallel_kernelI23Flash_bwd_kernel_traitsILi32ELi128ELi128ELi8ELi4ELi4ELi4ELb0ELb0EN7cutlass6half_tE19Flash_kernel_traitsILi32ELi128ELi128ELi8ES3_EELb0ELb0ELb0ELb1ELb0ELb0ELb1EEEvNS_16Flash_bwd_paramsE --------------------------
	.section	.nv.shared._ZN5flash44flash_bwd_dq_dk_dv_loop_seqk_parallel_kernelI23Flash_bwd_kernel_traitsILi32ELi128ELi128ELi8ELi4ELi4ELi4ELb0ELb0EN7cutlass6half_tE19Flash_kernel_traitsILi32ELi128ELi128ELi8ES3_EELb0ELb0ELb0ELb1ELb0ELb0ELb1EEEvNS_16Flash_bwd_paramsE,"aw",@nobits
	.sectionflags	@""
	.align	16


//--------------------- .nv.shared._ZN5flash44flash_bwd_dq_dk_dv_loop_seqk_parallel_kernelI23Flash_bwd_kernel_traitsILi32ELi128ELi128ELi8ELi4ELi4ELi4ELb0ELb0EN7cutlass6half_tE19Flash_kernel_traitsILi32ELi128ELi128ELi8ES3_EELb1ELb0ELb1ELb0ELb0ELb1ELb0EEEvNS_16Flash_bwd_paramsE --------------------------
	.section	.nv.shared._ZN5flash44flash_bwd_dq_dk_dv_loop_seqk_parallel_kernelI23Flash_bwd_kernel_traitsILi32ELi128ELi128ELi8ELi4ELi4ELi4ELb0ELb0EN7cutlass6half_tE19Flash_kernel_traitsILi32ELi128ELi128ELi8ES3_EELb1ELb0ELb1ELb0ELb0ELb1ELb0EEEvNS_16Flash_bwd_paramsE,"aw",@nobits
	.sectionflags	@""
	.align	16


//--------------------- .nv.shared._ZN5flash44flash_bwd_dq_dk_dv_loop_seqk_parallel_kernelI23Flash_bwd_kernel_traitsILi32ELi128ELi128ELi8ELi4ELi4ELi4ELb0ELb0EN7cutlass6half_tE19Flash_kernel_traitsILi32ELi128ELi128ELi8ES3_EELb0ELb0ELb1ELb0ELb0ELb1ELb1EEEvNS_16Flash_bwd_paramsE --------------------------
	.section	.nv.shared._ZN5flash44flash_bwd_dq_dk_dv_loop_seqk_parallel_kernelI23Flash_bwd_kernel_traitsILi32ELi128ELi128ELi8ELi4ELi4ELi4ELb0ELb0EN7cutlass6half_tE19Flash_kernel_traitsILi32ELi128ELi128ELi8ES3_EELb0ELb0ELb1ELb0ELb0ELb1ELb1EEEvNS_16Flash_bwd_paramsE,"aw",@nobits
	.sectionflags	@""
	.align	16


//--------------------- .nv.shared._ZN5flash44flash_bwd_dq_dk_dv_loop_seqk_parallel_kernelI23Flash_bwd_kernel_traitsILi32ELi128ELi128ELi8ELi4ELi4ELi4ELb0ELb0EN7cutlass6half_tE19Flash_kernel_traitsILi32ELi128ELi128ELi8ES3_EELb1ELb0ELb1ELb1ELb0ELb0ELb0EEEvNS_16Flash_bwd_paramsE --------------------------
	.section	.nv.shared._ZN5flash44flash_bwd_dq_dk_dv_loop_seqk_parallel_kernelI23Flash_bwd_kernel_traitsILi32ELi128ELi128ELi8ELi4ELi4ELi4ELb0ELb0EN7cutlass6half_tE19Flash_kernel_traitsILi32ELi128ELi128ELi8ES3_EELb1ELb0ELb1ELb1ELb0ELb0ELb0EEEvNS_16Flash_bwd_paramsE,"aw",@nobits
	.sectionflags	@""
	.align	16


//--------------------- .nv.shared._ZN5flash44flash_bwd_dq_dk_dv_loop_seqk_parallel_kernelI23Flash_bwd_kernel_traitsILi32ELi128ELi128ELi8ELi4ELi4ELi4ELb0ELb0EN7cutlass6half_tE19Flash_kernel_traitsILi32ELi128ELi128ELi8ES3_EELb0ELb0ELb1ELb1ELb0ELb0ELb1EEEvNS_16Flash_bwd_paramsE --------------------------
	.section	.nv.shared._ZN5flash44flash_bwd_dq_dk_dv_loop_seqk_parallel_kernelI23Flash_bwd_kernel_traitsILi32ELi128ELi128ELi8ELi4ELi4ELi4ELb0ELb0EN7cutlass6half_tE19Flash_kernel_traitsILi32ELi128ELi128ELi8ES3_EELb0ELb0ELb1ELb1ELb0ELb0ELb1EEEvNS_16Flash_bwd_paramsE,"aw",@nobits
	.sectionflags	@""
	.align	16


//--------------------- .nv.shared._ZN5flash25flash_bwd_dot_do_o_kernelILb0E23Flash_bwd_kernel_traitsILi32ELi128ELi128ELi8ELi4ELi4ELi4ELb0ELb0EN7cutlass6half_tE19Flash_kernel_traitsILi32ELi128ELi128ELi8ES3_EEEEvNS_16Flash_bwd_paramsE --------------------------
	.section	.nv.shared._ZN5flash25flash_bwd_dot_do_o_kernelILb0E23Flash_bwd_kernel_traitsILi32ELi128ELi128ELi8ELi4ELi4ELi4ELb0ELb0EN7cutlass6half_tE19Flash_kernel_traitsILi32ELi128ELi128ELi8ES3_EEEEvNS_16Flash_bwd_paramsE,"aw",@nobits
	.sectionflags	@""
	.align	16


//--------------------- .nv.shared._ZN5flash25flash_bwd_dot_do_o_kernelILb1E23Flash_bwd_kernel_traitsILi32ELi128ELi128ELi8ELi4ELi4ELi4ELb0ELb0EN7cutlass6half_tE19Flash_kernel_traitsILi32ELi128ELi128ELi8ES3_EEEEvNS_16Flash_bwd_paramsE --------------------------
	.section	.nv.shared._ZN5flash25flash_bwd_dot_do_o_kernelILb1E23Flash_bwd_kernel_traitsILi32ELi128ELi128ELi8ELi4ELi4ELi4ELb0ELb0EN7cutlass6half_tE19Flash_kernel_traitsILi32ELi128ELi128ELi8ES3_EEEEvNS_16Flash_bwd_paramsE,"aw",@nobits
	.sectionflags	@""
	.align	16
